	.target	sm_90a

	.elftype	@"ET_EXEC"


//--------------------- .note.nv.tkinfo           --------------------------
	.section	.note.nv.tkinfo,"",@"SHT_NOTE"
	.sectionflags	@"SHF_NOTE_NV_TKINFO"
	.tkinfo
        /*0018*/ 	.word	0x00000002
        /*0030*/ 	.string	""
        /*0030*/ 	.string	"ptxas"
        /*0030*/ 	.string	"Cuda compilation tools, release 13.0, V13.0.88"
        /*0030*/ 	.string	"Build cuda_13.0.r13.0/compiler.36424714_0"
        /*0030*/ 	.string	"-arch sm_90a -m 64 "



//--------------------- .note.nv.cuinfo           --------------------------
	.section	.note.nv.cuinfo,"",@"SHT_NOTE"
	.sectionflags	@"SHF_NOTE_NV_CUINFO"
        /*0018*/ 	.short	0x0002
        /*001a*/ 	.short	0x005a
        /*001c*/ 	.short	0x0082
	.zero		2


//--------------------- .nv.info                  --------------------------
	.section	.nv.info,"",@"SHT_CUDA_INFO"
	.align	4


	//----- nvinfo : EIATTR_REGCOUNT
	.align		4
        /*0000*/ 	.byte	0x04, 0x2f
        /*0002*/ 	.short	(.L_23 - .L_22)
	.align		4
.L_22:
        /*0004*/ 	.word	index@(_ZN7cutlass13device_kernelIN5flash11enable_sm90INS1_16FlashAttnFwdSm90INS1_25CollectiveMainloopFwdSm90ILi2EN4cute5tupleIJNS5_1CILi1EEES8_S8_EEENS6_IJNS7_ILi192EEENS7_ILi144EEENS7_ILi96EEEEEELi96ENS_6half_tEfNS_4arch4Sm90ELb1ELb0ELb0ELb1ELb0ELb1ELb0ELb0ELb1ELb0ELb0ELb0EEENS1_21CollectiveEpilogueFwdINS6_IJSA_SC_SB_EEES9_SE_SG_Li384ELb1ELb0ELb0ELb0EEENS1_36VarlenDynamicPersistentTileSchedulerILi192ELi144ELi384ELi32ELb0ELb0ELb1ELb1ELb1ELb1EEEEEEEEEvNT_6ParamsE)
        /*0008*/ 	.word	0x00000080


	//----- nvinfo : EIATTR_FRAME_SIZE
	.align		4
.L_23:
        /*000c*/ 	.byte	0x04, 0x11
        /*000e*/ 	.short	(.L_25 - .L_24)
	.align		4
.L_24:
        /*0010*/ 	.word	index@(_ZN7cutlass13device_kernelIN5flash11enable_sm90INS1_16FlashAttnFwdSm90INS1_25CollectiveMainloopFwdSm90ILi2EN4cute5tupleIJNS5_1CILi1EEES8_S8_EEENS6_IJNS7_ILi192EEENS7_ILi144EEENS7_ILi96EEEEEELi96ENS_6half_tEfNS_4arch4Sm90ELb1ELb0ELb0ELb1ELb0ELb1ELb0ELb0ELb1ELb0ELb0ELb0EEENS1_21CollectiveEpilogueFwdINS6_IJSA_SC_SB_EEES9_SE_SG_Li384ELb1ELb0ELb0ELb0EEENS1_36VarlenDynamicPersistentTileSchedulerILi192ELi144ELi384ELi32ELb0ELb0ELb1ELb1ELb1ELb1EEEEEEEEEvNT_6ParamsE)
        /*0014*/ 	.word	0x000000a8


	//----- nvinfo : EIATTR_REGCOUNT
	.align		4
.L_25:
        /*0018*/ 	.byte	0x04, 0x2f
        /*001a*/ 	.short	(.L_27 - .L_26)
	.align		4
.L_26:
        /*001c*/ 	.word	index@(_ZN7cutlass13device_kernelIN5flash11enable_sm90INS1_16FlashAttnFwdSm90INS1_25CollectiveMainloopFwdSm90ILi2EN4cute5tupleIJNS5_1CILi1EEES8_S8_EEENS6_IJNS7_ILi192EEENS7_ILi144EEENS7_ILi96EEEEEELi96ENS_6half_tEfNS_4arch4Sm90ELb1ELb0ELb0ELb1ELb0ELb0ELb0ELb0ELb1ELb0ELb0ELb0EEENS1_21CollectiveEpilogueFwdINS6_IJSA_SC_SB_EEES9_SE_SG_Li384ELb1ELb0ELb0ELb0EEENS1_36VarlenDynamicPersistentTileSchedulerILi192ELi144ELi384ELi32ELb0ELb0ELb1ELb1ELb1ELb1EEEEEEEEEvNT_6ParamsE)
        /*0020*/ 	.word	0x00000080


	//----- nvinfo : EIATTR_FRAME_SIZE
	.align		4
.L_27:
        /*0024*/ 	.byte	0x04, 0x11
        /*0026*/ 	.short	(.L_29 - .L_28)
	.align		4
.L_28:
        /*0028*/ 	.word	index@(_ZN7cutlass13device_kernelIN5flash11enable_sm90INS1_16FlashAttnFwdSm90INS1_25CollectiveMainloopFwdSm90ILi2EN4cute5tupleIJNS5_1CILi1EEES8_S8_EEENS6_IJNS7_ILi192EEENS7_ILi144EEENS7_ILi96EEEEEELi96ENS_6half_tEfNS_4arch4Sm90ELb1ELb0ELb0ELb1ELb0ELb0ELb0ELb0ELb1ELb0ELb0ELb0EEENS1_21CollectiveEpilogueFwdINS6_IJSA_SC_SB_EEES9_SE_SG_Li384ELb1ELb0ELb0ELb0EEENS1_36VarlenDynamicPersistentTileSchedulerILi192ELi144ELi384ELi32ELb0ELb0ELb1ELb1ELb1ELb1EEEEEEEEEvNT_6ParamsE)
        /*002c*/ 	.word	0x00000010


	//----- nvinfo : EIATTR_REGCOUNT
	.align		4
.L_29:
        /*0030*/ 	.byte	0x04, 0x2f
        /*0032*/ 	.short	(.L_31 - .L_30)
	.align		4
.L_30:
        /*0034*/ 	.word	index@(_ZN7cutlass13device_kernelIN5flash11enable_sm90INS1_16FlashAttnFwdSm90INS1_25CollectiveMainloopFwdSm90ILi2EN4cute5tupleIJNS5_1CILi1EEES8_S8_EEENS6_IJNS7_ILi192EEENS7_ILi144EEENS7_ILi96EEEEEELi96ENS_6half_tEfNS_4arch4Sm90ELb1ELb0ELb0ELb0ELb0ELb0ELb0ELb0ELb1ELb0ELb0ELb0EEENS1_21CollectiveEpilogueFwdINS6_IJSA_SC_SB_EEES9_SE_SG_Li384ELb0ELb0ELb0ELb0EEENS1_30DynamicPersistentTileSchedulerILi384ELi32ELb0ELb0ELb1EEEEEEEEEvNT_6ParamsE)
        /*0038*/ 	.word	0x00000080


	//----- nvinfo : EIATTR_FRAME_SIZE
	.align		4
.L_31:
        /*003c*/ 	.byte	0x04, 0x11
        /*003e*/ 	.short	(.L_33 - .L_32)
	.align		4
.L_32:
        /*0040*/ 	.word	index@(_ZN7cutlass13device_kernelIN5flash11enable_sm90INS1_16FlashAttnFwdSm90INS1_25CollectiveMainloopFwdSm90ILi2EN4cute5tupleIJNS5_1CILi1EEES8_S8_EEENS6_IJNS7_ILi192EEENS7_ILi144EEENS7_ILi96EEEEEELi96ENS_6half_tEfNS_4arch4Sm90ELb1ELb0ELb0ELb0ELb0ELb0ELb0ELb0ELb1ELb0ELb0ELb0EEENS1_21CollectiveEpilogueFwdINS6_IJSA_SC_SB_EEES9_SE_SG_Li384ELb0ELb0ELb0ELb0EEENS1_30DynamicPersistentTileSchedulerILi384ELi32ELb0ELb0ELb1EEEEEEEEEvNT_6ParamsE)
        /*0044*/ 	.word	0x00000000


	//----- nvinfo : EIATTR_REGCOUNT
	.align		4
.L_33:
        /*0048*/ 	.byte	0x04, 0x2f
        /*004a*/ 	.short	(.L_35 - .L_34)
	.align		4
.L_34:
        /*004c*/ 	.word	index@(_ZN7cutlass13device_kernelIN5flash11enable_sm90INS1_16FlashAttnFwdSm90INS1_25CollectiveMainloopFwdSm90ILi2EN4cute5tupleIJNS5_1CILi1EEES8_S8_EEENS6_IJNS7_ILi192EEENS7_ILi128EEENS7_ILi96EEEEEELi96ENS_6half_tEfNS_4arch4Sm90ELb0ELb1ELb0ELb1ELb0ELb1ELb0ELb0ELb1ELb0ELb0ELb0EEENS1_21CollectiveEpilogueFwdINS6_IJSA_SC_SB_EEES9_SE_SG_Li384ELb1ELb0ELb0ELb0EEENS1_36VarlenDynamicPersistentTileSchedulerILi192ELi128ELi384ELi32ELb0ELb0ELb1ELb1ELb0ELb1EEEEEEEEEvNT_6ParamsE)
        /*0050*/ 	.word	0x00000080


	//----- nvinfo : EIATTR_FRAME_SIZE
	.align		4
.L_35:
        /*0054*/ 	.byte	0x04, 0x11
        /*0056*/ 	.short	(.L_37 - .L_36)
	.align		4
.L_36:
        /*0058*/ 	.word	index@(_ZN7cutlass13device_kernelIN5flash11enable_sm90INS1_16FlashAttnFwdSm90INS1_25CollectiveMainloopFwdSm90ILi2EN4cute5tupleIJNS5_1CILi1EEES8_S8_EEENS6_IJNS7_ILi192EEENS7_ILi128EEENS7_ILi96EEEEEELi96ENS_6half_tEfNS_4arch4Sm90ELb0ELb1ELb0ELb1ELb0ELb1ELb0ELb0ELb1ELb0ELb0ELb0EEENS1_21CollectiveEpilogueFwdINS6_IJSA_SC_SB_EEES9_SE_SG_Li384ELb1ELb0ELb0ELb0EEENS1_36VarlenDynamicPersistentTileSchedulerILi192ELi128ELi384ELi32ELb0ELb0ELb1ELb1ELb0ELb1EEEEEEEEEvNT_6ParamsE)
        /*005c*/ 	.word	0x00000060


	//----- nvinfo : EIATTR_REGCOUNT
	.align		4
.L_37:
        /*0060*/ 	.byte	0x04, 0x2f
        /*0062*/ 	.short	(.L_39 - .L_38)
	.align		4
.L_38:
        /*0064*/ 	.word	index@(_ZN7cutlass13device_kernelIN5flash11enable_sm90INS1_16FlashAttnFwdSm90INS1_25CollectiveMainloopFwdSm90ILi2EN4cute5tupleIJNS5_1CILi1EEES8_S8_EEENS6_IJNS7_ILi192EEENS7_ILi128EEENS7_ILi96EEEEEELi96ENS_6half_tEfNS_4arch4Sm90ELb0ELb1ELb0ELb1ELb0ELb0ELb0ELb0ELb1ELb0ELb0ELb0EEENS1_21CollectiveEpilogueFwdINS6_IJSA_SC_SB_EEES9_SE_SG_Li384ELb1ELb0ELb0ELb0EEENS1_36VarlenDynamicPersistentTileSchedulerILi192ELi128ELi384ELi32ELb0ELb0ELb1ELb1ELb0ELb1EEEEEEEEEvNT_6ParamsE)
        /*0068*/ 	.word	0x00000080


	//----- nvinfo : EIATTR_FRAME_SIZE
	.align		4
.L_39:
        /*006c*/ 	.byte	0x04, 0x11
        /*006e*/ 	.short	(.L_41 - .L_40)
	.align		4
.L_40:
        /*0070*/ 	.word	index@(_ZN7cutlass13device_kernelIN5flash11enable_sm90INS1_16FlashAttnFwdSm90INS1_25CollectiveMainloopFwdSm90ILi2EN4cute5tupleIJNS5_1CILi1EEES8_S8_EEENS6_IJNS7_ILi192EEENS7_ILi128EEENS7_ILi96EEEEEELi96ENS_6half_tEfNS_4arch4Sm90ELb0ELb1ELb0ELb1ELb0ELb0ELb0ELb0ELb1ELb0ELb0ELb0EEENS1_21CollectiveEpilogueFwdINS6_IJSA_SC_SB_EEES9_SE_SG_Li384ELb1ELb0ELb0ELb0EEENS1_36VarlenDynamicPersistentTileSchedulerILi192ELi128ELi384ELi32ELb0ELb0ELb1ELb1ELb0ELb1EEEEEEEEEvNT_6ParamsE)
        /*0074*/ 	.word	0x00000008


	//----- nvinfo : EIATTR_REGCOUNT
	.align		4
.L_41:
        /*0078*/ 	.byte	0x04, 0x2f
        /*007a*/ 	.short	(.L_43 - .L_42)
	.align		4
.L_42:
        /*007c*/ 	.word	index@(_ZN7cutlass13device_kernelIN5flash11enable_sm90INS1_16FlashAttnFwdSm90INS1_25CollectiveMainloopFwdSm90ILi2EN4cute5tupleIJNS5_1CILi1EEES8_S8_EEENS6_IJNS7_ILi192EEENS7_ILi128EEENS7_ILi96EEEEEELi96ENS_6half_tEfNS_4arch4Sm90ELb0ELb1ELb0ELb0ELb0ELb0ELb0ELb0ELb1ELb0ELb0ELb0EEENS1_21CollectiveEpilogueFwdINS6_IJSA_SC_SB_EEES9_SE_SG_Li384ELb0ELb0ELb0ELb0EEENS1_30DynamicPersistentTileSchedulerILi384ELi32ELb0ELb0ELb1EEEEEEEEEvNT_6ParamsE)
        /*0080*/ 	.word	0x00000080


	//----- nvinfo : EIATTR_FRAME_SIZE
	.align		4
.L_43:
        /*0084*/ 	.byte	0x04, 0x11
        /*0086*/ 	.short	(.L_45 - .L_44)
	.align		4
.L_44:
        /*0088*/ 	.word	index@(_ZN7cutlass13device_kernelIN5flash11enable_sm90INS1_16FlashAttnFwdSm90INS1_25CollectiveMainloopFwdSm90ILi2EN4cute5tupleIJNS5_1CILi1EEES8_S8_EEENS6_IJNS7_ILi192EEENS7_ILi128EEENS7_ILi96EEEEEELi96ENS_6half_tEfNS_4arch4Sm90ELb0ELb1ELb0ELb0ELb0ELb0ELb0ELb0ELb1ELb0ELb0ELb0EEENS1_21CollectiveEpilogueFwdINS6_IJSA_SC_SB_EEES9_SE_SG_Li384ELb0ELb0ELb0ELb0EEENS1_30DynamicPersistentTileSchedulerILi384ELi32ELb0ELb0ELb1EEEEEEEEEvNT_6ParamsE)
        /*008c*/ 	.word	0x00000000


	//----- nvinfo : EIATTR_REGCOUNT
	.align		4
.L_45:
        /*0090*/ 	.byte	0x04, 0x2f
        /*0092*/ 	.short	(.L_47 - .L_46)
	.align		4
.L_46:
        /*0094*/ 	.word	index@(_ZN7cutlass13device_kernelIN5flash11enable_sm90INS1_16FlashAttnFwdSm90INS1_25CollectiveMainloopFwdSm90ILi2EN4cute5tupleIJNS5_1CILi1EEES8_S8_EEENS6_IJNS7_ILi192EEENS7_ILi144EEENS7_ILi96EEEEEELi96ENS_6half_tEfNS_4arch4Sm90ELb0ELb0ELb0ELb1ELb0ELb1ELb0ELb0ELb1ELb0ELb0ELb0EEENS1_21CollectiveEpilogueFwdINS6_IJSA_SC_SB_EEES9_SE_SG_Li384ELb1ELb0ELb0ELb0EEENS1_36VarlenDynamicPersistentTileSchedulerILi192ELi144ELi384ELi32ELb0ELb0ELb1ELb0ELb1ELb1EEEEEEEEEvNT_6ParamsE)
        /*0098*/ 	.word	0x00000080


	//----- nvinfo : EIATTR_FRAME_SIZE
	.align		4
.L_47:
        /*009c*/ 	.byte	0x04, 0x11
        /*009e*/ 	.short	(.L_49 - .L_48)
	.align		4
.L_48:
        /*00a0*/ 	.word	index@(_ZN7cutlass13device_kernelIN5flash11enable_sm90INS1_16FlashAttnFwdSm90INS1_25CollectiveMainloopFwdSm90ILi2EN4cute5tupleIJNS5_1CILi1EEES8_S8_EEENS6_IJNS7_ILi192EEENS7_ILi144EEENS7_ILi96EEEEEELi96ENS_6half_tEfNS_4arch4Sm90ELb0ELb0ELb0ELb1ELb0ELb1ELb0ELb0ELb1ELb0ELb0ELb0EEENS1_21CollectiveEpilogueFwdINS6_IJSA_SC_SB_EEES9_SE_SG_Li384ELb1ELb0ELb0ELb0EEENS1_36VarlenDynamicPersistentTileSchedulerILi192ELi144ELi384ELi32ELb0ELb0ELb1ELb0ELb1ELb1EEEEEEEEEvNT_6ParamsE)
        /*00a4*/ 	.word	0x000000b8


	//----- nvinfo : EIATTR_REGCOUNT
	.align		4
.L_49:
        /*00a8*/ 	.byte	0x04, 0x2f
        /*00aa*/ 	.short	(.L_51 - .L_50)
	.align		4
.L_50:
        /*00ac*/ 	.word	index@(_ZN7cutlass13device_kernelIN5flash11enable_sm90INS1_16FlashAttnFwdSm90INS1_25CollectiveMainloopFwdSm90ILi2EN4cute5tupleIJNS5_1CILi1EEES8_S8_EEENS6_IJNS7_ILi192EEENS7_ILi144EEENS7_ILi96EEEEEELi96ENS_6half_tEfNS_4arch4Sm90ELb0ELb0ELb0ELb1ELb0ELb0ELb0ELb0ELb1ELb0ELb0ELb0EEENS1_21CollectiveEpilogueFwdINS6_IJSA_SC_SB_EEES9_SE_SG_Li384ELb1ELb0ELb0ELb0EEENS1_36VarlenDynamicPersistentTileSchedulerILi192ELi144ELi384ELi32ELb0ELb0ELb1ELb0ELb1ELb1EEEEEEEEEvNT_6ParamsE)
        /*00b0*/ 	.word	0x00000080


	//----- nvinfo : EIATTR_FRAME_SIZE
	.align		4
.L_51:
        /*00b4*/ 	.byte	0x04, 0x11
        /*00b6*/ 	.short	(.L_53 - .L_52)
	.align		4
.L_52:
        /*00b8*/ 	.word	index@(_ZN7cutlass13device_kernelIN5flash11enable_sm90INS1_16FlashAttnFwdSm90INS1_25CollectiveMainloopFwdSm90ILi2EN4cute5tupleIJNS5_1CILi1EEES8_S8_EEENS6_IJNS7_ILi192EEENS7_ILi144EEENS7_ILi96EEEEEELi96ENS_6half_tEfNS_4arch4Sm90ELb0ELb0ELb0ELb1ELb0ELb0ELb0ELb0ELb1ELb0ELb0ELb0EEENS1_21CollectiveEpilogueFwdINS6_IJSA_SC_SB_EEES9_SE_SG_Li384ELb1ELb0ELb0ELb0EEENS1_36VarlenDynamicPersistentTileSchedulerILi192ELi144ELi384ELi32ELb0ELb0ELb1ELb0ELb1ELb1EEEEEEEEEvNT_6ParamsE)
        /*00bc*/ 	.word	0x00000018


	//----- nvinfo : EIATTR_REGCOUNT
	.align		4
.L_53:
        /*00c0*/ 	.byte	0x04, 0x2f
        /*00c2*/ 	.short	(.L_55 - .L_54)
	.align		4
.L_54:
        /*00c4*/ 	.word	index@(_ZN7cutlass13device_kernelIN5flash11enable_sm90INS1_16FlashAttnFwdSm90INS1_25CollectiveMainloopFwdSm90ILi2EN4cute5tupleIJNS5_1CILi1EEES8_S8_EEENS6_IJNS7_ILi192EEENS7_ILi144EEENS7_ILi96EEEEEELi96ENS_6half_tEfNS_4arch4Sm90ELb0ELb0ELb0ELb0ELb0ELb0ELb0ELb0ELb1ELb0ELb0ELb0EEENS1_21CollectiveEpilogueFwdINS6_IJSA_SC_SB_EEES9_SE_SG_Li384ELb0ELb0ELb0ELb0EEENS1_29StaticPersistentTileSchedulerILb0EEEEEEEEEvNT_6ParamsE)
        /*00c8*/ 	.word	0x00000080


	//----- nvinfo : EIATTR_FRAME_SIZE
	.align		4
.L_55:
        /*00cc*/ 	.byte	0x04, 0x11
        /*00ce*/ 	.short	(.L_57 - .L_56)
	.align		4
.L_56:
        /*00d0*/ 	.word	index@(_ZN7cutlass13device_kernelIN5flash11enable_sm90INS1_16FlashAttnFwdSm90INS1_25CollectiveMainloopFwdSm90ILi2EN4cute5tupleIJNS5_1CILi1EEES8_S8_EEENS6_IJNS7_ILi192EEENS7_ILi144EEENS7_ILi96EEEEEELi96ENS_6half_tEfNS_4arch4Sm90ELb0ELb0ELb0ELb0ELb0ELb0ELb0ELb0ELb1ELb0ELb0ELb0EEENS1_21CollectiveEpilogueFwdINS6_IJSA_SC_SB_EEES9_SE_SG_Li384ELb0ELb0ELb0ELb0EEENS1_29StaticPersistentTileSchedulerILb0EEEEEEEEEvNT_6ParamsE)
        /*00d4*/ 	.word	0x00000008


	//----- nvinfo : EIATTR_MIN_STACK_SIZE
	.align		4
.L_57:
        /*00d8*/ 	.byte	0x04, 0x12
        /*00da*/ 	.short	(.L_59 - .L_58)
	.align		4
.L_58:
        /*00dc*/ 	.word	index@(_ZN7cutlass13device_kernelIN5flash11enable_sm90INS1_16FlashAttnFwdSm90INS1_25CollectiveMainloopFwdSm90ILi2EN4cute5tupleIJNS5_1CILi1EEES8_S8_EEENS6_IJNS7_ILi192EEENS7_ILi144EEENS7_ILi96EEEEEELi96ENS_6half_tEfNS_4arch4Sm90ELb0ELb0ELb0ELb0ELb0ELb0ELb0ELb0ELb1ELb0ELb0ELb0EEENS1_21CollectiveEpilogueFwdINS6_IJSA_SC_SB_EEES9_SE_SG_Li384ELb0ELb0ELb0ELb0EEENS1_29StaticPersistentTileSchedulerILb0EEEEEEEEEvNT_6ParamsE)
        /*00e0*/ 	.word	0x00000008


	//----- nvinfo : EIATTR_MIN_STACK_SIZE
	.align		4
.L_59:
        /*00e4*/ 	.byte	0x04, 0x12
        /*00e6*/ 	.short	(.L_61 - .L_60)
	.align		4
.L_60:
        /*00e8*/ 	.word	index@(_ZN7cutlass13device_kernelIN5flash11enable_sm90INS1_16FlashAttnFwdSm90INS1_25CollectiveMainloopFwdSm90ILi2EN4cute5tupleIJNS5_1CILi1EEES8_S8_EEENS6_IJNS7_ILi192EEENS7_ILi144EEENS7_ILi96EEEEEELi96ENS_6half_tEfNS_4arch4Sm90ELb0ELb0ELb0ELb1ELb0ELb0ELb0ELb0ELb1ELb0ELb0ELb0EEENS1_21CollectiveEpilogueFwdINS6_IJSA_SC_SB_EEES9_SE_SG_Li384ELb1ELb0ELb0ELb0EEENS1_36VarlenDynamicPersistentTileSchedulerILi192ELi144ELi384ELi32ELb0ELb0ELb1ELb0ELb1ELb1EEEEEEEEEvNT_6ParamsE)
        /*00ec*/ 	.word	0x00000018


	//----- nvinfo : EIATTR_MIN_STACK_SIZE
	.align		4
.L_61:
        /*00f0*/ 	.byte	0x04, 0x12
        /*00f2*/ 	.short	(.L_63 - .L_62)
	.align		4
.L_62:
        /*00f4*/ 	.word	index@(_ZN7cutlass13device_kernelIN5flash11enable_sm90INS1_16FlashAttnFwdSm90INS1_25CollectiveMainloopFwdSm90ILi2EN4cute5tupleIJNS5_1CILi1EEES8_S8_EEENS6_IJNS7_ILi192EEENS7_ILi144EEENS7_ILi96EEEEEELi96ENS_6half_tEfNS_4arch4Sm90ELb0ELb0ELb0ELb1ELb0ELb1ELb0ELb0ELb1ELb0ELb0ELb0EEENS1_21CollectiveEpilogueFwdINS6_IJSA_SC_SB_EEES9_SE_SG_Li384ELb1ELb0ELb0ELb0EEENS1_36VarlenDynamicPersistentTileSchedulerILi192ELi144ELi384ELi32ELb0ELb0ELb1ELb0ELb1ELb1EEEEEEEEEvNT_6ParamsE)
        /*00f8*/ 	.word	0x000000b8


	//----- nvinfo : EIATTR_MIN_STACK_SIZE
	.align		4
.L_63:
        /*00fc*/ 	.byte	0x04, 0x12
        /*00fe*/ 	.short	(.L_65 - .L_64)
	.align		4
.L_64:
        /*0100*/ 	.word	index@(_ZN7cutlass13device_kernelIN5flash11enable_sm90INS1_16FlashAttnFwdSm90INS1_25CollectiveMainloopFwdSm90ILi2EN4cute5tupleIJNS5_1CILi1EEES8_S8_EEENS6_IJNS7_ILi192EEENS7_ILi128EEENS7_ILi96EEEEEELi96ENS_6half_tEfNS_4arch4Sm90ELb0ELb1ELb0ELb0ELb0ELb0ELb0ELb0ELb1ELb0ELb0ELb0EEENS1_21CollectiveEpilogueFwdINS6_IJSA_SC_SB_EEES9_SE_SG_Li384ELb0ELb0ELb0ELb0EEENS1_30DynamicPersistentTileSchedulerILi384ELi32ELb0ELb0ELb1EEEEEEEEEvNT_6ParamsE)
        /*0104*/ 	.word	0x00000000


	//----- nvinfo : EIATTR_MIN_STACK_SIZE
	.align		4
.L_65:
        /*0108*/ 	.byte	0x04, 0x12
        /*010a*/ 	.short	(.L_67 - .L_66)
	.align		4
.L_66:
        /*010c*/ 	.word	index@(_ZN7cutlass13device_kernelIN5flash11enable_sm90INS1_16FlashAttnFwdSm90INS1_25CollectiveMainloopFwdSm90ILi2EN4cute5tupleIJNS5_1CILi1EEES8_S8_EEENS6_IJNS7_ILi192EEENS7_ILi128EEENS7_ILi96EEEEEELi96ENS_6half_tEfNS_4arch4Sm90ELb0ELb1ELb0ELb1ELb0ELb0ELb0ELb0ELb1ELb0ELb0ELb0EEENS1_21CollectiveEpilogueFwdINS6_IJSA_SC_SB_EEES9_SE_SG_Li384ELb1ELb0ELb0ELb0EEENS1_36VarlenDynamicPersistentTileSchedulerILi192ELi128ELi384ELi32ELb0ELb0ELb1ELb1ELb0ELb1EEEEEEEEEvNT_6ParamsE)
        /*0110*/ 	.word	0x00000008


	//----- nvinfo : EIATTR_MIN_STACK_SIZE
	.align		4
.L_67:
        /*0114*/ 	.byte	0x04, 0x12
        /*0116*/ 	.short	(.L_69 - .L_68)
	.align		4
.L_68:
        /*0118*/ 	.word	index@(_ZN7cutlass13device_kernelIN5flash11enable_sm90INS1_16FlashAttnFwdSm90INS1_25CollectiveMainloopFwdSm90ILi2EN4cute5tupleIJNS5_1CILi1EEES8_S8_EEENS6_IJNS7_ILi192EEENS7_ILi128EEENS7_ILi96EEEEEELi96ENS_6half_tEfNS_4arch4Sm90ELb0ELb1ELb0ELb1ELb0ELb1ELb0ELb0ELb1ELb0ELb0ELb0EEENS1_21CollectiveEpilogueFwdINS6_IJSA_SC_SB_EEES9_SE_SG_Li384ELb1ELb0ELb0ELb0EEENS1_36VarlenDynamicPersistentTileSchedulerILi192ELi128ELi384ELi32ELb0ELb0ELb1ELb1ELb0ELb1EEEEEEEEEvNT_6ParamsE)
        /*011c*/ 	.word	0x00000060


	//----- nvinfo : EIATTR_MIN_STACK_SIZE
	.align		4
.L_69:
        /*0120*/ 	.byte	0x04, 0x12
        /*0122*/ 	.short	(.L_71 - .L_70)
	.align		4
.L_70:
        /*0124*/ 	.word	index@(_ZN7cutlass13device_kernelIN5flash11enable_sm90INS1_16FlashAttnFwdSm90INS1_25CollectiveMainloopFwdSm90ILi2EN4cute5tupleIJNS5_1CILi1EEES8_S8_EEENS6_IJNS7_ILi192EEENS7_ILi144EEENS7_ILi96EEEEEELi96ENS_6half_tEfNS_4arch4Sm90ELb1ELb0ELb0ELb0ELb0ELb0ELb0ELb0ELb1ELb0ELb0ELb0EEENS1_21CollectiveEpilogueFwdINS6_IJSA_SC_SB_EEES9_SE_SG_Li384ELb0ELb0ELb0ELb0EEENS1_30DynamicPersistentTileSchedulerILi384ELi32ELb0ELb0ELb1EEEEEEEEEvNT_6ParamsE)
        /*0128*/ 	.word	0x00000000


	//----- nvinfo : EIATTR_MIN_STACK_SIZE
	.align		4
.L_71:
        /*012c*/ 	.byte	0x04, 0x12
        /*012e*/ 	.short	(.L_73 - .L_72)
	.align		4
.L_72:
        /*0130*/ 	.word	index@(_ZN7cutlass13device_kernelIN5flash11enable_sm90INS1_16FlashAttnFwdSm90INS1_25CollectiveMainloopFwdSm90ILi2EN4cute5tupleIJNS5_1CILi1EEES8_S8_EEENS6_IJNS7_ILi192EEENS7_ILi144EEENS7_ILi96EEEEEELi96ENS_6half_tEfNS_4arch4Sm90ELb1ELb0ELb0ELb1ELb0ELb0ELb0ELb0ELb1ELb0ELb0ELb0EEENS1_21CollectiveEpilogueFwdINS6_IJSA_SC_SB_EEES9_SE_SG_Li384ELb1ELb0ELb0ELb0EEENS1_36VarlenDynamicPersistentTileSchedulerILi192ELi144ELi384ELi32ELb0ELb0ELb1ELb1ELb1ELb1EEEEEEEEEvNT_6ParamsE)
        /*0134*/ 	.word	0x00000010


	//----- nvinfo : EIATTR_MIN_STACK_SIZE
	.align		4
.L_73:
        /*0138*/ 	.byte	0x04, 0x12
        /*013a*/ 	.short	(.L_75 - .L_74)
	.align		4
.L_74:
        /*013c*/ 	.word	index@(_ZN7cutlass13device_kernelIN5flash11enable_sm90INS1_16FlashAttnFwdSm90INS1_25CollectiveMainloopFwdSm90ILi2EN4cute5tupleIJNS5_1CILi1EEES8_S8_EEENS6_IJNS7_ILi192EEENS7_ILi144EEENS7_ILi96EEEEEELi96ENS_6half_tEfNS_4arch4Sm90ELb1ELb0ELb0ELb1ELb0ELb1ELb0ELb0ELb1ELb0ELb0ELb0EEENS1_21CollectiveEpilogueFwdINS6_IJSA_SC_SB_EEES9_SE_SG_Li384ELb1ELb0ELb0ELb0EEENS1_36VarlenDynamicPersistentTileSchedulerILi192ELi144ELi384ELi32ELb0ELb0ELb1ELb1ELb1ELb1EEEEEEEEEvNT_6ParamsE)
        /*0140*/ 	.word	0x000000a8
.L_75:


//--------------------- .nv.compat                --------------------------
	.section	.nv.compat,"",@"SHT_CUDA_COMPAT_INFO"
	.align	4
        /*0000*/ 	.byte	0x02, 0x09, 0x01, 0x00, 0x02, 0x02, 0x04, 0x00, 0x02, 0x05, 0x05, 0x00, 0x03, 0x07, 0x01, 0x01
        /*0010*/ 	.byte	0x02, 0x03, 0x01, 0x00, 0x02, 0x06, 0x01, 0x00, 0x04, 0x0b, 0x08, 0x00, 0x00, 0x00, 0x00, 0x00
        /*0020*/ 	.byte	0x00, 0x00, 0x00, 0x00


//--------------------- .nv.info._ZN7cutlass13device_kernelIN5flash11enable_sm90INS1_16FlashAttnFwdSm90INS1_25CollectiveMainloopFwdSm90ILi2EN4cute5tupleIJNS5_1CILi1EEES8_S8_EEENS6_IJNS7_ILi192EEENS7_ILi144EEENS7_ILi96EEEEEELi96ENS_6half_tEfNS_4arch4Sm90ELb0ELb0ELb0ELb0ELb0ELb0ELb0ELb0ELb1ELb0ELb0ELb0EEENS1_21CollectiveEpilogueFwdINS6_IJSA_SC_SB_EEES9_SE_SG_Li384ELb0ELb0ELb0ELb0EEENS1_29StaticPersistentTileSchedulerILb0EEEEEEEEEvNT_6ParamsE --------------------------
	.section	.nv.info._ZN7cutlass13device_kernelIN5flash11enable_sm90INS1_16FlashAttnFwdSm90INS1_25CollectiveMainloopFwdSm90ILi2EN4cute5tupleIJNS5_1CILi1EEES8_S8_EEENS6_IJNS7_ILi192EEENS7_ILi144EEENS7_ILi96EEEEEELi96ENS_6half_tEfNS_4arch4Sm90ELb0ELb0ELb0ELb0ELb0ELb0ELb0ELb0ELb1ELb0ELb0ELb0EEENS1_21CollectiveEpilogueFwdINS6_IJSA_SC_SB_EEES9_SE_SG_Li384ELb0ELb0ELb0ELb0EEENS1_29StaticPersistentTileSchedulerILb0EEEEEEEEEvNT_6ParamsE,"",@"SHT_CUDA_INFO"
	.sectionflags	@""
	.align	4


	//----- nvinfo : EIATTR_CUDA_API_VERSION
	.align		4
        /*0000*/ 	.byte	0x04, 0x37
        /*0002*/ 	.short	(.L_77 - .L_76)
.L_76:
        /*0004*/ 	.word	0x00000082


	//----- nvinfo : EIATTR_KPARAM_INFO
	.align		4
.L_77:
        /*0008*/ 	.byte	0x04, 0x17
        /*000a*/ 	.short	(.L_79 - .L_78)
.L_78:
        /*000c*/ 	.word	0x00000000
        /*0010*/ 	.short	0x0000
        /*0012*/ 	.short	0x0070
        /*0014*/ 	.byte	0x00, 0xf0, 0x01, 0x2e


	//----- nvinfo : EIATTR_SPARSE_MMA_MASK
	.align		4
.L_79:
        /*0018*/ 	.byte	0x03, 0x50
        /*001a*/ 	.short	0x0000


	//----- nvinfo : EIATTR_MAXREG_COUNT
	.align		4
        /*001c*/ 	.byte	0x03, 0x1b
        /*001e*/ 	.short	0x0080


	//----- nvinfo : EIATTR_NUM_BARRIERS
	.align		4
        /*0020*/ 	.byte	0x02, 0x4c
        /*0022*/ 	.byte	0x10
	.zero		1


	//----- nvinfo : EIATTR_EXTERNS
	.align		4
        /*0024*/ 	.byte	0x04, 0x0f
        /*0026*/ 	.short	(.L_81 - .L_80)


	//   ....[0]....
	.align		4
.L_80:
        /*0028*/ 	.word	index@(__assertfail)


	//----- nvinfo : EIATTR_ANNOTATIONS
	.align		4
.L_81:
        /*002c*/ 	.byte	0x04, 0x55
        /*002e*/ 	.short	(.L_83 - .L_82)


	//   ....[0]....
.L_82:
        /*0030*/ 	.word	0x00000001
        /*0034*/ 	.byte	0x40, 0x09, 0x00, 0x00, 0x01, 0x00, 0x00, 0x00, 0x40, 0x0a, 0x00, 0x00, 0x01, 0x00, 0x00, 0x00
        /*0044*/ 	.byte	0x70, 0xc1, 0x00, 0x00


	//----- nvinfo : EIATTR_MERCURY_ISA_VERSION
	.align		4
.L_83:
        /*0048*/ 	.byte	0x03, 0x5f
        /*004a*/ 	.short	0x0101


	//----- nvinfo : EIATTR_INT_WARP_WIDE_INSTR_OFFSETS
	.align		4
        /*004c*/ 	.byte	0x04, 0x31
        /*004e*/ 	.short	(.L_85 - .L_84)


	//   ....[0]....
.L_84:
        /*0050*/ 	.word	0x00000180


	//   ....[1]....
        /*0054*/ 	.word	0x000001c0


	//   ....[2]....
        /*0058*/ 	.word	0x00000250


	//   ....[3]....
        /*005c*/ 	.word	0x00009d20


	//   ....[4]....
        /*0060*/ 	.word	0x00009da0


	//   ....[5]....
        /*0064*/ 	.word	0x00009e90


	//   ....[6]....
        /*0068*/ 	.word	0x00009f50


	//----- nvinfo : EIATTR_COOP_GROUP_MASK_REGIDS
	.align		4
.L_85:
        /*006c*/ 	.byte	0x04, 0x29
        /*006e*/ 	.short	(.L_87 - .L_86)


	//   ....[0]....
.L_86:
        /*0070*/ 	.word	0xffffffff


	//   ....[1]....
        /*0074*/ 	.word	0xffffffff


	//   ....[2]....
        /*0078*/ 	.word	0xffffffff


	//   ....[3]....
        /*007c*/ 	.word	0xffffffff


	//   ....[4]....
        /*0080*/ 	.word	0xffffffff


	//   ....[5]....
        /*0084*/ 	.word	0xffffffff


	//   ....[6]....
        /*0088*/ 	.word	0xffffffff


	//   ....[7]....
        /*008c*/ 	.word	0xffffffff


	//   ....[8]....
        /*0090*/ 	.word	0xffffffff


	//   ....[9]....
        /*0094*/ 	.word	0xffffffff


	//   ....[10]....
        /*0098*/ 	.word	0xffffffff


	//   ....[11]....
        /*009c*/ 	.word	0xffffffff


	//   ....[12]....
        /*00a0*/ 	.word	0xffffffff


	//   ....[13]....
        /*00a4*/ 	.word	0xffffffff


	//   ....[14]....
        /*00a8*/ 	.word	0xffffffff


	//   ....[15]....
        /*00ac*/ 	.word	0xffffffff


	//   ....[16]....
        /*00b0*/ 	.word	0xffffffff


	//   ....[17]....
        /*00b4*/ 	.word	0xffffffff


	//   ....[18]....
        /*00b8*/ 	.word	0xffffffff


	//   ....[19]....
        /*00bc*/ 	.word	0xffffffff


	//   ....[20]....
        /*00c0*/ 	.word	0xffffffff


	//   ....[21]....
        /*00c4*/ 	.word	0xffffffff


	//   ....[22]....
        /*00c8*/ 	.word	0xffffffff


	//   ....[23]....
        /*00cc*/ 	.word	0xffffffff


	//   ....[24]....
        /*00d0*/ 	.word	0xffffffff


	//   ....[25]....
        /*00d4*/ 	.word	0x0500000f


	//   ....[26]....
        /*00d8*/ 	.word	0x0500000f


	//----- nvinfo : EIATTR_COOP_GROUP_INSTR_OFFSETS
	.align		4
.L_87:
        /*00dc*/ 	.byte	0x04, 0x28
        /*00de*/ 	.short	(.L_89 - .L_88)


	//   ....[0]....
.L_88:
        /*00e0*/ 	.word	0x00000060


	//   ....[1]....
        /*00e4*/ 	.word	0x00000190


	//   ....[2]....
        /*00e8*/ 	.word	0x00000230


	//   ....[3]....
        /*00ec*/ 	.word	0x000003c0


	//   ....[4]....
        /*00f0*/ 	.word	0x00000520


	//   ....[5]....
        /*00f4*/ 	.word	0x00000640


	//   ....[6]....
        /*00f8*/ 	.word	0x000007a0


	//   ....[7]....
        /*00fc*/ 	.word	0x00000e90


	//   ....[8]....
        /*0100*/ 	.word	0x00003240


	//   ....[9]....
        /*0104*/ 	.word	0x000032d0


	//   ....[10]....
        /*0108*/ 	.word	0x000038c0


	//   ....[11]....
        /*010c*/ 	.word	0x00003920


	//   ....[12]....
        /*0110*/ 	.word	0x00004960


	//   ....[13]....
        /*0114*/ 	.word	0x00006790


	//   ....[14]....
        /*0118*/ 	.word	0x000067b0


	//   ....[15]....
        /*011c*/ 	.word	0x00006db0


	//   ....[16]....
        /*0120*/ 	.word	0x00006e60


	//   ....[17]....
        /*0124*/ 	.word	0x00008230


	//   ....[18]....
        /*0128*/ 	.word	0x00008360


	//   ....[19]....
        /*012c*/ 	.word	0x000083a0


	//   ....[20]....
        /*0130*/ 	.word	0x00008530


	//   ....[21]....
        /*0134*/ 	.word	0x00008660


	//   ....[22]....
        /*0138*/ 	.word	0x000092f0


	//   ....[23]....
        /*013c*/ 	.word	0x000095f0


	//   ....[24]....
        /*0140*/ 	.word	0x0000c0f0


	//   ....[25]....
        /*0144*/ 	.word	0x0000c5d0


	//   ....[26]....
        /*0148*/ 	.word	0x0000ca40


	//----- nvinfo : EIATTR_REG_RECONFIG
	.align		4
.L_89:
        /*014c*/ 	.byte	0x01, 0x54
	.zero		2


	//----- nvinfo : EIATTR_SYSCALL_OFFSETS
	.align		4
        /*0150*/ 	.byte	0x04, 0x46
        /*0152*/ 	.short	(.L_91 - .L_90)


	//   ....[0]....
.L_90:
        /*0154*/ 	.word	0x00001200


	//   ....[1]....
        /*0158*/ 	.word	0x00009a10


	//   ....[2]....
        /*015c*/ 	.word	0x00009b40


	//   ....[3]....
        /*0160*/ 	.word	0x00009c40


	//----- nvinfo : EIATTR_MBARRIER_INSTR_OFFSETS
	.align		4
.L_91:
        /*0164*/ 	.byte	0x04, 0x39
        /*0166*/ 	.short	(.L_93 - .L_92)


	//   ....[0]....
.L_92:
        /*0168*/ 	.word	0x00000270
        /*016c*/ 	.word	0x000000ff
        /*0170*/ 	.word	0x00031c00
        /*0174*/ 	.short	0x0100
        /*0176*/ 	.byte	0x06
	.zero		1


	//   ....[1]....
        /*0178*/ 	.word	0x00000280
        /*017c*/ 	.word	0x000000ff
        /*0180*/ 	.word	0x00031c20
        /*0184*/ 	.short	0x0100
        /*0186*/ 	.byte	0x06
	.zero		1


	//   ....[2]....
        /*0188*/ 	.word	0x00000370
        /*018c*/ 	.word	0x000000ff
        /*0190*/ 	.word	0x00031c30
        /*0194*/ 	.short	0x0100
        /*0196*/ 	.byte	0x08
	.zero		1


	//   ....[3]....
        /*0198*/ 	.word	0x00000380
        /*019c*/ 	.word	0x000000ff
        /*01a0*/ 	.word	0x00031c40
        /*01a4*/ 	.short	0x0100
        /*01a6*/ 	.byte	0x08
	.zero		1


	//   ....[4]....
        /*01a8*/ 	.word	0x00000390
        /*01ac*/ 	.word	0x000000ff
        /*01b0*/ 	.word	0x00031c38
        /*01b4*/ 	.short	0x0100
        /*01b6*/ 	.byte	0x08
	.zero		1


	//   ....[5]....
        /*01b8*/ 	.word	0x000003a0
        /*01bc*/ 	.word	0x000000ff
        /*01c0*/ 	.word	0x00031c48
        /*01c4*/ 	.short	0x0100
        /*01c6*/ 	.byte	0x08
	.zero		1


	//   ....[6]....
        /*01c8*/ 	.word	0x000004d0
        /*01cc*/ 	.word	0x000000ff
        /*01d0*/ 	.word	0x00031c50
        /*01d4*/ 	.short	0x0100
        /*01d6*/ 	.byte	0x08
	.zero		1


	//   ....[7]....
        /*01d8*/ 	.word	0x000004e0
        /*01dc*/ 	.word	0x000000ff
        /*01e0*/ 	.word	0x00031c60
        /*01e4*/ 	.short	0x0100
        /*01e6*/ 	.byte	0x08
	.zero		1


	//   ....[8]....
        /*01e8*/ 	.word	0x000004f0
        /*01ec*/ 	.word	0x000000ff
        /*01f0*/ 	.word	0x00031c58
        /*01f4*/ 	.short	0x0100
        /*01f6*/ 	.byte	0x08
	.zero		1


	//   ....[9]....
        /*01f8*/ 	.word	0x00000500
        /*01fc*/ 	.word	0x000000ff
        /*0200*/ 	.word	0x00031c68
        /*0204*/ 	.short	0x0100
        /*0206*/ 	.byte	0x08
	.zero		1


	//   ....[10]....
        /*0208*/ 	.word	0x000005f0
        /*020c*/ 	.word	0x000000ff
        /*0210*/ 	.word	0x00031c70
        /*0214*/ 	.short	0x0100
        /*0216*/ 	.byte	0x06
	.zero		1


	//   ....[11]....
        /*0218*/ 	.word	0x00000600
        /*021c*/ 	.word	0x000000ff
        /*0220*/ 	.word	0x00031c80
        /*0224*/ 	.short	0x0100
        /*0226*/ 	.byte	0x06
	.zero		1


	//   ....[12]....
        /*0228*/ 	.word	0x00000610
        /*022c*/ 	.word	0x000000ff
        /*0230*/ 	.word	0x00031c78
        /*0234*/ 	.short	0x0100
        /*0236*/ 	.byte	0x06
	.zero		1


	//   ....[13]....
        /*0238*/ 	.word	0x00000620
        /*023c*/ 	.word	0x000000ff
        /*0240*/ 	.word	0x00031c88
        /*0244*/ 	.short	0x0100
        /*0246*/ 	.byte	0x06
	.zero		1


	//   ....[14]....
        /*0248*/ 	.word	0x00000750
        /*024c*/ 	.word	0x000000ff
        /*0250*/ 	.word	0x00031c90
        /*0254*/ 	.short	0x0100
        /*0256*/ 	.byte	0x08
	.zero		1


	//   ....[15]....
        /*0258*/ 	.word	0x00000760
        /*025c*/ 	.word	0x000000ff
        /*0260*/ 	.word	0x00031ca0
        /*0264*/ 	.short	0x0100
        /*0266*/ 	.byte	0x08
	.zero		1


	//   ....[16]....
        /*0268*/ 	.word	0x00000770
        /*026c*/ 	.word	0x000000ff
        /*0270*/ 	.word	0x00031c98
        /*0274*/ 	.short	0x0100
        /*0276*/ 	.byte	0x08
	.zero		1


	//   ....[17]....
        /*0278*/ 	.word	0x00000780
        /*027c*/ 	.word	0x000000ff
        /*0280*/ 	.word	0x00031ca8
        /*0284*/ 	.short	0x0100
        /*0286*/ 	.byte	0x08
	.zero		1


	//   ....[18]....
        /*0288*/ 	.word	0x000008b0
        /*028c*/ 	.word	0x000000ff
        /*0290*/ 	.word	0x00031cb0
        /*0294*/ 	.short	0x0100
        /*0296*/ 	.byte	0x08
	.zero		1


	//   ....[19]....
        /*0298*/ 	.word	0x000008c0
        /*029c*/ 	.word	0x000000ff
        /*02a0*/ 	.word	0x00031cc0
        /*02a4*/ 	.short	0x0100
        /*02a6*/ 	.byte	0x08
	.zero		1


	//   ....[20]....
        /*02a8*/ 	.word	0x000008d0
        /*02ac*/ 	.word	0x000000ff
        /*02b0*/ 	.word	0x00031cb8
        /*02b4*/ 	.short	0x0100
        /*02b6*/ 	.byte	0x08
	.zero		1


	//   ....[21]....
        /*02b8*/ 	.word	0x000008e0
        /*02bc*/ 	.word	0x000000ff
        /*02c0*/ 	.word	0x00031cc8
        /*02c4*/ 	.short	0x0100
        /*02c6*/ 	.byte	0x08
	.zero		1


	//   ....[22]....
        /*02c8*/ 	.word	0x00001240
        /*02cc*/ 	.word	0x000000ff
        /*02d0*/ 	.word	0x00031c00
        /*02d4*/ 	.short	0x010a
        /*02d6*/ 	.byte	0x27
	.zero		1


	//   ....[23]....
        /*02d8*/ 	.word	0x000012c0
        /*02dc*/ 	.word	0x00000004
        /*02e0*/ 	.word	0x00031c30
        /*02e4*/ 	.short	0x010a
        /*02e6*/ 	.byte	0x3f
	.zero		1


	//   ....[24]....
        /*02e8*/ 	.word	0x00001330
        /*02ec*/ 	.word	0x00000004
        /*02f0*/ 	.word	0x00031c30
        /*02f4*/ 	.short	0x010a
        /*02f6*/ 	.byte	0x3f
	.zero		1


	//   ....[25]....
        /*02f8*/ 	.word	0x000032f0
        /*02fc*/ 	.word	0x00000004
        /*0300*/ 	.word	0x00000000
        /*0304*/ 	.short	0x0101
        /*0306*/ 	.byte	0x3f
	.zero		1


	//   ....[26]....
        /*0308*/ 	.word	0x00004c10
        /*030c*/ 	.word	0x000000ff
        /*0310*/ 	.word	0x00031c30
        /*0314*/ 	.short	0x010a
        /*0316*/ 	.byte	0x04
	.zero		1


	//   ....[27]....
        /*0318*/ 	.word	0x00004c50
        /*031c*/ 	.word	0x000000ff
        /*0320*/ 	.word	0x00031c30
        /*0324*/ 	.short	0x010a
        /*0326*/ 	.byte	0x04
	.zero		1


	//   ....[28]....
        /*0328*/ 	.word	0x000062e0
        /*032c*/ 	.word	0x000000ff
        /*0330*/ 	.word	0x00031c50
        /*0334*/ 	.short	0x010a
        /*0336*/ 	.byte	0x04
	.zero		1


	//   ....[29]....
        /*0338*/ 	.word	0x00006320
        /*033c*/ 	.word	0x000000ff
        /*0340*/ 	.word	0x00031c50
        /*0344*/ 	.short	0x010a
        /*0346*/ 	.byte	0x04
	.zero		1


	//   ....[30]....
        /*0348*/ 	.word	0x00007690
        /*034c*/ 	.word	0x0000000a
        /*0350*/ 	.word	0x00000000
        /*0354*/ 	.short	0x0101
        /*0356*/ 	.byte	0x3f
	.zero		1


	//   ....[31]....
        /*0358*/ 	.word	0x00007710
        /*035c*/ 	.word	0x0000008a
        /*0360*/ 	.word	0x00000000
        /*0364*/ 	.short	0x0101
        /*0366*/ 	.byte	0x3f
	.zero		1


	//   ....[32]....
        /*0368*/ 	.word	0x000082b0
        /*036c*/ 	.word	0x000000ff
        /*0370*/ 	.word	0x00031c50
        /*0374*/ 	.short	0x010a
        /*0376*/ 	.byte	0x0c
	.zero		1


	//   ....[33]....
        /*0378*/ 	.word	0x000082f0
        /*037c*/ 	.word	0x000000ff
        /*0380*/ 	.word	0x00031c50
        /*0384*/ 	.short	0x010a
        /*0386*/ 	.byte	0x0c
	.zero		1


	//   ....[34]....
        /*0388*/ 	.word	0x00008ce0
        /*038c*/ 	.word	0x0000000c
        /*0390*/ 	.word	0x00000000
        /*0394*/ 	.short	0x0101
        /*0396*/ 	.byte	0x3f
	.zero		1


	//   ....[35]....
        /*0398*/ 	.word	0x000094f0
        /*039c*/ 	.word	0x000000ff
        /*03a0*/ 	.word	0x00000000
        /*03a4*/ 	.short	0x0101
        /*03a6*/ 	.byte	0x06
	.zero		1


	//   ....[36]....
        /*03a8*/ 	.word	0x0000a270
        /*03ac*/ 	.word	0x00000005
        /*03b0*/ 	.word	0x00031c40
        /*03b4*/ 	.short	0x010a
        /*03b6*/ 	.byte	0x3f
	.zero		1


	//   ....[37]....
        /*03b8*/ 	.word	0x0000a700
        /*03bc*/ 	.word	0x00000017
        /*03c0*/ 	.word	0x00031c20
        /*03c4*/ 	.short	0x010a
        /*03c6*/ 	.byte	0x3f
	.zero		1


	//   ....[38]....
        /*03c8*/ 	.word	0x0000a9c0
        /*03cc*/ 	.word	0x00000003
        /*03d0*/ 	.word	0x00031c40
        /*03d4*/ 	.short	0x010a
        /*03d6*/ 	.byte	0x3f
	.zero		1


	//   ....[39]....
        /*03d8*/ 	.word	0x0000ac00
        /*03dc*/ 	.word	0x00000002
        /*03e0*/ 	.word	0x00000060
        /*03e4*/ 	.short	0x010a
        /*03e6*/ 	.byte	0x3f
	.zero		1


	//   ....[40]....
        /*03e8*/ 	.word	0x0000b110
        /*03ec*/ 	.word	0x00000003
        /*03f0*/ 	.word	0x00031c40
        /*03f4*/ 	.short	0x010a
        /*03f6*/ 	.byte	0x3f
	.zero		1


	//   ....[41]....
        /*03f8*/ 	.word	0x0000b350
        /*03fc*/ 	.word	0x00000002
        /*0400*/ 	.word	0x00000060
        /*0404*/ 	.short	0x010a
        /*0406*/ 	.byte	0x3f
	.zero		1


	//   ....[42]....
        /*0408*/ 	.word	0x0000b7d0
        /*040c*/ 	.word	0x00000002
        /*0410*/ 	.word	0x00031c40
        /*0414*/ 	.short	0x010a
        /*0416*/ 	.byte	0x3f
	.zero		1


	//   ....[43]....
        /*0418*/ 	.word	0x0000ba30
        /*041c*/ 	.word	0x00000002
        /*0420*/ 	.word	0x00000060
        /*0424*/ 	.short	0x010a
        /*0426*/ 	.byte	0x3f
	.zero		1


	//   ....[44]....
        /*0428*/ 	.word	0x0000bd30
        /*042c*/ 	.word	0x00000003
        /*0430*/ 	.word	0x00031c60
        /*0434*/ 	.short	0x010a
        /*0436*/ 	.byte	0x3f
	.zero		1


	//   ....[45]....
        /*0438*/ 	.word	0x0000c070
        /*043c*/ 	.word	0x00000008
        /*0440*/ 	.word	0x00031c20
        /*0444*/ 	.short	0x010a
        /*0446*/ 	.byte	0x3f
	.zero		1


	//   ....[46]....
        /*0448*/ 	.word	0x0000c210
        /*044c*/ 	.word	0x00000005
        /*0450*/ 	.word	0x00000000
        /*0454*/ 	.short	0x010a
        /*0456*/ 	.byte	0x3f
	.zero		1


	//   ....[47]....
        /*0458*/ 	.word	0x0000c280
        /*045c*/ 	.word	0x00000003
        /*0460*/ 	.word	0x00000000
        /*0464*/ 	.short	0x010a
        /*0466*/ 	.byte	0x3f
	.zero		1


	//   ....[48]....
        /*0468*/ 	.word	0x0000c2e0
        /*046c*/ 	.word	0x00000005
        /*0470*/ 	.word	0x00000000
        /*0474*/ 	.short	0x010a
        /*0476*/ 	.byte	0x3f
	.zero		1


	//   ....[49]....
        /*0478*/ 	.word	0x0000c310
        /*047c*/ 	.word	0x00000003
        /*0480*/ 	.word	0x00000000
        /*0484*/ 	.short	0x010a
        /*0486*/ 	.byte	0x3f
	.zero		1


	//   ....[50]....
        /*0488*/ 	.word	0x0000c380
        /*048c*/ 	.word	0x00000003
        /*0490*/ 	.word	0x00031c00
        /*0494*/ 	.short	0x010a
        /*0496*/ 	.byte	0x3f
	.zero		1


	//   ....[51]....
        /*0498*/ 	.word	0x0000c3d0
        /*049c*/ 	.word	0x00000004
        /*04a0*/ 	.word	0x00031c30
        /*04a4*/ 	.short	0x010a
        /*04a6*/ 	.byte	0x3f
	.zero		1


	//   ....[52]....
        /*04a8*/ 	.word	0x0000c430
        /*04ac*/ 	.word	0x00000003
        /*04b0*/ 	.word	0x00031c30
        /*04b4*/ 	.short	0x010a
        /*04b6*/ 	.byte	0x3f
	.zero		1


	//   ....[53]....
        /*04b8*/ 	.word	0x0000c490
        /*04bc*/ 	.word	0x00000003
        /*04c0*/ 	.word	0x00031c50
        /*04c4*/ 	.short	0x010a
        /*04c6*/ 	.byte	0x3f
	.zero		1


	//   ....[54]....
        /*04c8*/ 	.word	0x0000c4f0
        /*04cc*/ 	.word	0x00000005
        /*04d0*/ 	.word	0x00031c50
        /*04d4*/ 	.short	0x010a
        /*04d6*/ 	.byte	0x3f
	.zero		1


	//   ....[55]....
        /*04d8*/ 	.word	0x0000c690
        /*04dc*/ 	.word	0x00000005
        /*04e0*/ 	.word	0x00031c40
        /*04e4*/ 	.short	0x010a
        /*04e6*/ 	.byte	0x3f
	.zero		1


	//   ....[56]....
        /*04e8*/ 	.word	0x0000c6e0
        /*04ec*/ 	.word	0x00000017
        /*04f0*/ 	.word	0x00031c20
        /*04f4*/ 	.short	0x010a
        /*04f6*/ 	.byte	0x3f
	.zero		1


	//   ....[57]....
        /*04f8*/ 	.word	0x0000c730
        /*04fc*/ 	.word	0x00000003
        /*0500*/ 	.word	0x00031c40
        /*0504*/ 	.short	0x010a
        /*0506*/ 	.byte	0x3f
	.zero		1


	//   ....[58]....
        /*0508*/ 	.word	0x0000c780
        /*050c*/ 	.word	0x00000002
        /*0510*/ 	.word	0x00000060
        /*0514*/ 	.short	0x010a
        /*0516*/ 	.byte	0x3f
	.zero		1


	//   ....[59]....
        /*0518*/ 	.word	0x0000c7d0
        /*051c*/ 	.word	0x00000003
        /*0520*/ 	.word	0x00031c40
        /*0524*/ 	.short	0x010a
        /*0526*/ 	.byte	0x3f
	.zero		1


	//   ....[60]....
        /*0528*/ 	.word	0x0000c820
        /*052c*/ 	.word	0x00000002
        /*0530*/ 	.word	0x00000060
        /*0534*/ 	.short	0x010a
        /*0536*/ 	.byte	0x3f
	.zero		1


	//   ....[61]....
        /*0538*/ 	.word	0x0000c870
        /*053c*/ 	.word	0x00000002
        /*0540*/ 	.word	0x00031c40
        /*0544*/ 	.short	0x010a
        /*0546*/ 	.byte	0x3f
	.zero		1


	//   ....[62]....
        /*0548*/ 	.word	0x0000c8c0
        /*054c*/ 	.word	0x00000002
        /*0550*/ 	.word	0x00000060
        /*0554*/ 	.short	0x010a
        /*0556*/ 	.byte	0x3f
	.zero		1


	//   ....[63]....
        /*0558*/ 	.word	0x0000c910
        /*055c*/ 	.word	0x00000003
        /*0560*/ 	.word	0x00031c60
        /*0564*/ 	.short	0x010a
        /*0566*/ 	.byte	0x3f
	.zero		1


	//   ....[64]....
        /*0568*/ 	.word	0x0000c960
        /*056c*/ 	.word	0x00000008
        /*0570*/ 	.word	0x00031c20
        /*0574*/ 	.short	0x010a
        /*0576*/ 	.byte	0x3f
	.zero		1


	//   ....[65]....
        /*0578*/ 	.word	0x0000cb00
        /*057c*/ 	.word	0x00000005
        /*0580*/ 	.word	0x00000000
        /*0584*/ 	.short	0x010a
        /*0586*/ 	.byte	0x3f
	.zero		1


	//   ....[66]....
        /*0588*/ 	.word	0x0000cb50
        /*058c*/ 	.word	0x00000003
        /*0590*/ 	.word	0x00000000
        /*0594*/ 	.short	0x010a
        /*0596*/ 	.byte	0x3f
	.zero		1


	//   ....[67]....
        /*0598*/ 	.word	0x0000cba0
        /*059c*/ 	.word	0x00000005
        /*05a0*/ 	.word	0x00000000
        /*05a4*/ 	.short	0x010a
        /*05a6*/ 	.byte	0x3f
	.zero		1


	//----- nvinfo : EIATTR_NUM_MBARRIERS
	.align		4
.L_93:
        /*05a8*/ 	.byte	0x03, 0x38
        /*05aa*/ 	.short	0x0016


	//----- nvinfo : EIATTR_EXIT_INSTR_OFFSETS
	.align		4
        /*05ac*/ 	.byte	0x04, 0x1c
        /*05ae*/ 	.short	(.L_95 - .L_94)


	//   ....[0]....
.L_94:
        /*05b0*/ 	.word	0x00000a30


	//   ....[1]....
        /*05b4*/ 	.word	0x000095b0


	//   ....[2]....
        /*05b8*/ 	.word	0x00009610


	//   ....[3]....
        /*05bc*/ 	.word	0x0000c360


	//----- nvinfo : EIATTR_MAX_THREADS
	.align		4
.L_95:
        /*05c0*/ 	.byte	0x04, 0x05
        /*05c2*/ 	.short	(.L_97 - .L_96)
.L_96:
        /*05c4*/ 	.word	0x00000200
        /*05c8*/ 	.word	0x00000001
        /*05cc*/ 	.word	0x00000001


	//----- nvinfo : EIATTR_CRS_STACK_SIZE
	.align		4
.L_97:
        /*05d0*/ 	.byte	0x04, 0x1e
        /*05d2*/ 	.short	(.L_99 - .L_98)
.L_98:
        /*05d4*/ 	.word	0x00000000


	//----- nvinfo : EIATTR_CBANK_PARAM_SIZE
	.align		4
.L_99:
        /*05d8*/ 	.byte	0x03, 0x19
        /*05da*/ 	.short	0x0bf0


	//----- nvinfo : EIATTR_PARAM_CBANK
	.align		4
        /*05dc*/ 	.byte	0x04, 0x0a
        /*05de*/ 	.short	(.L_101 - .L_100)
	.align		4
.L_100:
        /*05e0*/ 	.word	index@(.nv.constant0._ZN7cutlass13device_kernelIN5flash11enable_sm90INS1_16FlashAttnFwdSm90INS1_25CollectiveMainloopFwdSm90ILi2EN4cute5tupleIJNS5_1CILi1EEES8_S8_EEENS6_IJNS7_ILi192EEENS7_ILi144EEENS7_ILi96EEEEEELi96ENS_6half_tEfNS_4arch4Sm90ELb0ELb0ELb0ELb0ELb0ELb0ELb0ELb0ELb1ELb0ELb0ELb0EEENS1_21CollectiveEpilogueFwdINS6_IJSA_SC_SB_EEES9_SE_SG_Li384ELb0ELb0ELb0ELb0EEENS1_29StaticPersistentTileSchedulerILb0EEEEEEEEEvNT_6ParamsE)
        /*05e4*/ 	.short	0x0210
        /*05e6*/ 	.short	0x0bf0


	//----- nvinfo : EIATTR_SW_WAR
	.align		4
.L_101:
        /*05e8*/ 	.byte	0x04, 0x36
        /*05ea*/ 	.short	(.L_103 - .L_102)
.L_102:
        /*05ec*/ 	.word	0x00000008
.L_103:


//--------------------- .nv.info._ZN7cutlass13device_kernelIN5flash11enable_sm90INS1_16FlashAttnFwdSm90INS1_25CollectiveMainloopFwdSm90ILi2EN4cute5tupleIJNS5_1CILi1EEES8_S8_EEENS6_IJNS7_ILi192EEENS7_ILi144EEENS7_ILi96EEEEEELi96ENS_6half_tEfNS_4arch4Sm90ELb0ELb0ELb0ELb1ELb0ELb0ELb0ELb0ELb1ELb0ELb0ELb0EEENS1_21CollectiveEpilogueFwdINS6_IJSA_SC_SB_EEES9_SE_SG_Li384ELb1ELb0ELb0ELb0EEENS1_36VarlenDynamicPersistentTileSchedulerILi192ELi144ELi384ELi32ELb0ELb0ELb1ELb0ELb1ELb1EEEEEEEEEvNT_6ParamsE --------------------------
	.section	.nv.info._ZN7cutlass13device_kernelIN5flash11enable_sm90INS1_16FlashAttnFwdSm90INS1_25CollectiveMainloopFwdSm90ILi2EN4cute5tupleIJNS5_1CILi1EEES8_S8_EEENS6_IJNS7_ILi192EEENS7_ILi144EEENS7_ILi96EEEEEELi96ENS_6half_tEfNS_4arch4Sm90ELb0ELb0ELb0ELb1ELb0ELb0ELb0ELb0ELb1ELb0ELb0ELb0EEENS1_21CollectiveEpilogueFwdINS6_IJSA_SC_SB_EEES9_SE_SG_Li384ELb1ELb0ELb0ELb0EEENS1_36VarlenDynamicPersistentTileSchedulerILi192ELi144ELi384ELi32ELb0ELb0ELb1ELb0ELb1ELb1EEEEEEEEEvNT_6ParamsE,"",@"SHT_CUDA_INFO"
	.sectionflags	@""
	.align	4


	//----- nvinfo : EIATTR_CUDA_API_VERSION
	.align		4
        /*0000*/ 	.byte	0x04, 0x37
        /*0002*/ 	.short	(.L_105 - .L_104)
.L_104:
        /*0004*/ 	.word	0x00000082


	//----- nvinfo : EIATTR_KPARAM_INFO
	.align		4
.L_105:
        /*0008*/ 	.byte	0x04, 0x17
        /*000a*/ 	.short	(.L_107 - .L_106)
.L_106:
        /*000c*/ 	.word	0x00000000
        /*0010*/ 	.short	0x0000
        /*0012*/ 	.short	0x0070
        /*0014*/ 	.byte	0x00, 0xf0, 0x01, 0x28


	//----- nvinfo : EIATTR_SPARSE_MMA_MASK
	.align		4
.L_107:
        /*0018*/ 	.byte	0x03, 0x50
        /*001a*/ 	.short	0x0000


	//----- nvinfo : EIATTR_MAXREG_COUNT
	.align		4
        /*001c*/ 	.byte	0x03, 0x1b
        /*001e*/ 	.short	0x0080


	//----- nvinfo : EIATTR_NUM_BARRIERS
	.align		4
        /*0020*/ 	.byte	0x02, 0x4c
        /*0022*/ 	.byte	0x10
	.zero		1


	//----- nvinfo : EIATTR_EXTERNS
	.align		4
        /*0024*/ 	.byte	0x04, 0x0f
        /*0026*/ 	.short	(.L_109 - .L_108)


	//   ....[0]....
	.align		4
.L_108:
        /*0028*/ 	.word	index@(__assertfail)


	//----- nvinfo : EIATTR_ANNOTATIONS
	.align		4
.L_109:
        /*002c*/ 	.byte	0x04, 0x55
        /*002e*/ 	.short	(.L_111 - .L_110)


	//   ....[0]....
.L_110:
        /*0030*/ 	.word	0x00000001
        /*0034*/ 	.byte	0x60, 0x09, 0x00, 0x00, 0x01, 0x00, 0x00, 0x00, 0xb0, 0x0a, 0x00, 0x00, 0x01, 0x00, 0x00, 0x00
        /*0044*/ 	.byte	0x80, 0xaf, 0x00, 0x00, 0x01, 0x00, 0x00, 0x00, 0x20, 0xb0, 0x00, 0x00, 0x01, 0x00, 0x00, 0x00
        /*0054*/ 	.byte	0xf0, 0xb1, 0x00, 0x00, 0x01, 0x00, 0x00, 0x00, 0x00, 0xb2, 0x00, 0x00, 0x01, 0x00, 0x00, 0x00
        /*0064*/ 	.byte	0x40, 0xb2, 0x00, 0x00, 0x01, 0x00, 0x00, 0x00, 0xd0, 0xb3, 0x00, 0x00, 0x01, 0x00, 0x00, 0x00
        /*0074*/ 	.byte	0xb0, 0xb8, 0x00, 0x00, 0x01, 0x00, 0x00, 0x00, 0xe0, 0xb8, 0x00, 0x00, 0x01, 0x00, 0x00, 0x00
        /*0084*/ 	.byte	0xf0, 0xb8, 0x00, 0x00, 0x01, 0x00, 0x00, 0x00, 0x70, 0xc1, 0x00, 0x00, 0x01, 0x00, 0x00, 0x00
        /*0094*/ 	.byte	0xd0, 0xc3, 0x00, 0x00, 0x01, 0x00, 0x00, 0x00, 0x40, 0xc4, 0x00, 0x00, 0x01, 0x00, 0x00, 0x00
        /*00a4*/ 	.byte	0x60, 0xe8, 0x00, 0x00, 0x01, 0x00, 0x00, 0x00, 0x00, 0xea, 0x00, 0x00


	//----- nvinfo : EIATTR_MERCURY_ISA_VERSION
	.align		4
.L_111:
        /*00b0*/ 	.byte	0x03, 0x5f
        /*00b2*/ 	.short	0x0101


	//----- nvinfo : EIATTR_UNUSED_LOAD_BYTE_OFFSET
	.align		4
        /*00b4*/ 	.byte	0x04, 0x44
        /*00b6*/ 	.short	(.L_113 - .L_112)


	//   ....[0]....
.L_112:
        /*00b8*/ 	.word	0x00000a70
        /*00bc*/ 	.word	0x0000fff0


	//   ....[1]....
        /*00c0*/ 	.word	0x00008fc0
        /*00c4*/ 	.word	0x0000fff0


	//----- nvinfo : EIATTR_INT_WARP_WIDE_INSTR_OFFSETS
	.align		4
.L_113:
        /*00c8*/ 	.byte	0x04, 0x31
        /*00ca*/ 	.short	(.L_115 - .L_114)


	//   ....[0]....
.L_114:
        /*00cc*/ 	.word	0x00000150


	//   ....[1]....
        /*00d0*/ 	.word	0x000001f0


	//   ....[2]....
        /*00d4*/ 	.word	0x00000260


	//   ....[3]....
        /*00d8*/ 	.word	0x0000b460


	//   ....[4]....
        /*00dc*/ 	.word	0x0000b4f0


	//   ....[5]....
        /*00e0*/ 	.word	0x0000b940


	//   ....[6]....
        /*00e4*/ 	.word	0x0000b970


	//   ....[7]....
        /*00e8*/ 	.word	0x0000bb40


	//   ....[8]....
        /*00ec*/ 	.word	0x0000bc10


	//   ....[9]....
        /*00f0*/ 	.word	0x0000db10


	//   ....[10]....
        /*00f4*/ 	.word	0x0000dba0


	//----- nvinfo : EIATTR_COOP_GROUP_MASK_REGIDS
	.align		4
.L_115:
        /*00f8*/ 	.byte	0x04, 0x29
        /*00fa*/ 	.short	(.L_117 - .L_116)


	//   ....[0]....
.L_116:
        /*00fc*/ 	.word	0xffffffff


	//   ....[1]....
        /*0100*/ 	.word	0xffffffff


	//   ....[2]....
        /*0104*/ 	.word	0xffffffff


	//   ....[3]....
        /*0108*/ 	.word	0xffffffff


	//   ....[4]....
        /*010c*/ 	.word	0xffffffff


	//   ....[5]....
        /*0110*/ 	.word	0xffffffff


	//   ....[6]....
        /*0114*/ 	.word	0xffffffff


	//   ....[7]....
        /*0118*/ 	.word	0xffffffff


	//   ....[8]....
        /*011c*/ 	.word	0xffffffff


	//   ....[9]....
        /*0120*/ 	.word	0xffffffff


	//   ....[10]....
        /*0124*/ 	.word	0xffffffff


	//   ....[11]....
        /*0128*/ 	.word	0xffffffff


	//   ....[12]....
        /*012c*/ 	.word	0xffffffff


	//   ....[13]....
        /*0130*/ 	.word	0xffffffff


	//   ....[14]....
        /*0134*/ 	.word	0xffffffff


	//   ....[15]....
        /*0138*/ 	.word	0xffffffff


	//   ....[16]....
        /*013c*/ 	.word	0xffffffff


	//   ....[17]....
        /*0140*/ 	.word	0xffffffff


	//   ....[18]....
        /*0144*/ 	.word	0xffffffff


	//   ....[19]....
        /*0148*/ 	.word	0xffffffff


	//   ....[20]....
        /*014c*/ 	.word	0xffffffff


	//   ....[21]....
        /*0150*/ 	.word	0xffffffff


	//   ....[22]....
        /*0154*/ 	.word	0xffffffff


	//   ....[23]....
        /*0158*/ 	.word	0xffffffff


	//   ....[24]....
        /*015c*/ 	.word	0xffffffff


	//   ....[25]....
        /*0160*/ 	.word	0xffffffff


	//   ....[26]....
        /*0164*/ 	.word	0xffffffff


	//   ....[27]....
        /*0168*/ 	.word	0xffffffff


	//   ....[28]....
        /*016c*/ 	.word	0xffffffff


	//   ....[29]....
        /*0170*/ 	.word	0xffffffff


	//   ....[30]....
        /*0174*/ 	.word	0xffffffff


	//   ....[31]....
        /*0178*/ 	.word	0xffffffff


	//   ....[32]....
        /*017c*/ 	.word	0xffffffff


	//   ....[33]....
        /*0180*/ 	.word	0xffffffff


	//   ....[34]....
        /*0184*/ 	.word	0xffffffff


	//   ....[35]....
        /*0188*/ 	.word	0xffffffff


	//   ....[36]....
        /*018c*/ 	.word	0xffffffff


	//   ....[37]....
        /*0190*/ 	.word	0xffffffff


	//   ....[38]....
        /*0194*/ 	.word	0xffffffff


	//   ....[39]....
        /*0198*/ 	.word	0xffffffff


	//   ....[40]....
        /*019c*/ 	.word	0xffffffff


	//   ....[41]....
        /*01a0*/ 	.word	0xffffffff


	//   ....[42]....
        /*01a4*/ 	.word	0xffffffff


	//   ....[43]....
        /*01a8*/ 	.word	0xffffffff


	//   ....[44]....
        /*01ac*/ 	.word	0xffffffff


	//   ....[45]....
        /*01b0*/ 	.word	0xffffffff


	//   ....[46]....
        /*01b4*/ 	.word	0xffffffff


	//   ....[47]....
        /*01b8*/ 	.word	0xffffffff


	//   ....[48]....
        /*01bc*/ 	.word	0xffffffff


	//   ....[49]....
        /*01c0*/ 	.word	0xffffffff


	//   ....[50]....
        /*01c4*/ 	.word	0xffffffff


	//   ....[51]....
        /*01c8*/ 	.word	0xffffffff


	//   ....[52]....
        /*01cc*/ 	.word	0xffffffff


	//   ....[53]....
        /*01d0*/ 	.word	0xffffffff


	//   ....[54]....
        /*01d4*/ 	.word	0xffffffff


	//   ....[55]....
        /*01d8*/ 	.word	0xffffffff


	//   ....[56]....
        /*01dc*/ 	.word	0x0500000f


	//   ....[57]....
        /*01e0*/ 	.word	0x0500000f


	//   ....[58]....
        /*01e4*/ 	.word	0x0500000f


	//   ....[59]....
        /*01e8*/ 	.word	0x0500000f


	//   ....[60]....
        /*01ec*/ 	.word	0x0500000f


	//   ....[61]....
        /*01f0*/ 	.word	0x0500000f


	//   ....[62]....
        /*01f4*/ 	.word	0x0500000f


	//   ....[63]....
        /*01f8*/ 	.word	0x0500000f


	//   ....[64]....
        /*01fc*/ 	.word	0x0500000f


	//   ....[65]....
        /*0200*/ 	.word	0x0500000f


	//   ....[66]....
        /*0204*/ 	.word	0x0500000f


	//   ....[67]....
        /*0208*/ 	.word	0x0500000f


	//   ....[68]....
        /*020c*/ 	.word	0x0500000f


	//   ....[69]....
        /*0210*/ 	.word	0x0500000f


	//   ....[70]....
        /*0214*/ 	.word	0x0500000f


	//   ....[71]....
        /*0218*/ 	.word	0x0500000f


	//   ....[72]....
        /*021c*/ 	.word	0x0500000f


	//   ....[73]....
        /*0220*/ 	.word	0x0500000f


	//   ....[74]....
        /*0224*/ 	.word	0x0500000f


	//----- nvinfo : EIATTR_COOP_GROUP_INSTR_OFFSETS
	.align		4
.L_117:
        /*0228*/ 	.byte	0x04, 0x28
        /*022a*/ 	.short	(.L_119 - .L_118)


	//   ....[0]....
.L_118:
        /*022c*/ 	.word	0x00000060


	//   ....[1]....
        /*0230*/ 	.word	0x00000160


	//   ....[2]....
        /*0234*/ 	.word	0x00000210


	//   ....[3]....
        /*0238*/ 	.word	0x000003d0


	//   ....[4]....
        /*023c*/ 	.word	0x00000530


	//   ....[5]....
        /*0240*/ 	.word	0x00000650


	//   ....[6]....
        /*0244*/ 	.word	0x000007b0


	//   ....[7]....
        /*0248*/ 	.word	0x00001340


	//   ....[8]....
        /*024c*/ 	.word	0x00003520


	//   ....[9]....
        /*0250*/ 	.word	0x000035b0


	//   ....[10]....
        /*0254*/ 	.word	0x00003b60


	//   ....[11]....
        /*0258*/ 	.word	0x00003bf0


	//   ....[12]....
        /*025c*/ 	.word	0x00004c40


	//   ....[13]....
        /*0260*/ 	.word	0x00006a10


	//   ....[14]....
        /*0264*/ 	.word	0x00006a30


	//   ....[15]....
        /*0268*/ 	.word	0x00007090


	//   ....[16]....
        /*026c*/ 	.word	0x00007110


	//   ....[17]....
        /*0270*/ 	.word	0x00008520


	//   ....[18]....
        /*0274*/ 	.word	0x00008620


	//   ....[19]....
        /*0278*/ 	.word	0x00008680


	//   ....[20]....
        /*027c*/ 	.word	0x00008790


	//   ....[21]....
        /*0280*/ 	.word	0x000087a0


	//   ....[22]....
        /*0284*/ 	.word	0x0000a680


	//   ....[23]....
        /*0288*/ 	.word	0x0000a800


	//   ....[24]....
        /*028c*/ 	.word	0x0000a830


	//   ....[25]....
        /*0290*/ 	.word	0x0000a870


	//   ....[26]....
        /*0294*/ 	.word	0x0000a8e0


	//   ....[27]....
        /*0298*/ 	.word	0x0000a940


	//   ....[28]....
        /*029c*/ 	.word	0x0000a980


	//   ....[29]....
        /*02a0*/ 	.word	0x0000ab00


	//   ....[30]....
        /*02a4*/ 	.word	0x0000ab60


	//   ....[31]....
        /*02a8*/ 	.word	0x0000aba0


	//   ....[32]....
        /*02ac*/ 	.word	0x0000abe0


	//   ....[33]....
        /*02b0*/ 	.word	0x0000ac10


	//   ....[34]....
        /*02b4*/ 	.word	0x0000ac40


	//   ....[35]....
        /*02b8*/ 	.word	0x0000acc0


	//   ....[36]....
        /*02bc*/ 	.word	0x0000acf0


	//   ....[37]....
        /*02c0*/ 	.word	0x0000ad70


	//   ....[38]....
        /*02c4*/ 	.word	0x0000df10


	//   ....[39]....
        /*02c8*/ 	.word	0x0000df20


	//   ....[40]....
        /*02cc*/ 	.word	0x0000e010


	//   ....[41]....
        /*02d0*/ 	.word	0x0000e070


	//   ....[42]....
        /*02d4*/ 	.word	0x0000e0b0


	//   ....[43]....
        /*02d8*/ 	.word	0x0000e0f0


	//   ....[44]....
        /*02dc*/ 	.word	0x0000e120


	//   ....[45]....
        /*02e0*/ 	.word	0x0000e150


	//   ....[46]....
        /*02e4*/ 	.word	0x0000e2c0


	//   ....[47]....
        /*02e8*/ 	.word	0x0000e320


	//   ....[48]....
        /*02ec*/ 	.word	0x0000e360


	//   ....[49]....
        /*02f0*/ 	.word	0x0000e3a0


	//   ....[50]....
        /*02f4*/ 	.word	0x0000e3d0


	//   ....[51]....
        /*02f8*/ 	.word	0x0000e400


	//   ....[52]....
        /*02fc*/ 	.word	0x0000e4c0


	//   ....[53]....
        /*0300*/ 	.word	0x0000e4e0


	//   ....[54]....
        /*0304*/ 	.word	0x0000e550


	//   ....[55]....
        /*0308*/ 	.word	0x0000e980


	//   ....[56]....
        /*030c*/ 	.word	0x0000ee60


	//   ....[57]....
        /*0310*/ 	.word	0x0000f250


	//   ....[58]....
        /*0314*/ 	.word	0x0000f2e0


	//   ....[59]....
        /*0318*/ 	.word	0x0000f380


	//   ....[60]....
        /*031c*/ 	.word	0x0000f430


	//   ....[61]....
        /*0320*/ 	.word	0x0000f4b0


	//   ....[62]....
        /*0324*/ 	.word	0x0000f530


	//   ....[63]....
        /*0328*/ 	.word	0x0000f5b0


	//   ....[64]....
        /*032c*/ 	.word	0x0000f630


	//   ....[65]....
        /*0330*/ 	.word	0x0000f6c0


	//   ....[66]....
        /*0334*/ 	.word	0x0000f770


	//   ....[67]....
        /*0338*/ 	.word	0x0000f7f0


	//   ....[68]....
        /*033c*/ 	.word	0x0000f870


	//   ....[69]....
        /*0340*/ 	.word	0x0000f8f0


	//   ....[70]....
        /*0344*/ 	.word	0x0000f970


	//   ....[71]....
        /*0348*/ 	.word	0x0000f9e0


	//   ....[72]....
        /*034c*/ 	.word	0x0000fa80


	//   ....[73]....
        /*0350*/ 	.word	0x0000fb10


	//   ....[74]....
        /*0354*/ 	.word	0x0000fc30


	//----- nvinfo : EIATTR_REG_RECONFIG
	.align		4
.L_119:
        /*0358*/ 	.byte	0x01, 0x54
	.zero		2


	//----- nvinfo : EIATTR_SYSCALL_OFFSETS
	.align		4
        /*035c*/ 	.byte	0x04, 0x46
        /*035e*/ 	.short	(.L_121 - .L_120)


	//   ....[0]....
.L_120:
        /*0360*/ 	.word	0x000014f0


	//   ....[1]....
        /*0364*/ 	.word	0x0000b670


	//   ....[2]....
        /*0368*/ 	.word	0x0000b7a0


	//   ....[3]....
        /*036c*/ 	.word	0x0000b8a0


	//----- nvinfo : EIATTR_MBARRIER_INSTR_OFFSETS
	.align		4
.L_121:
        /*0370*/ 	.byte	0x04, 0x39
        /*0372*/ 	.short	(.L_123 - .L_122)


	//   ....[0]....
.L_122:
        /*0374*/ 	.word	0x00000280
        /*0378*/ 	.word	0x000000ff
        /*037c*/ 	.word	0x00031c00
        /*0380*/ 	.short	0x0100
        /*0382*/ 	.byte	0x08
	.zero		1


	//   ....[1]....
        /*0384*/ 	.word	0x00000290
        /*0388*/ 	.word	0x000000ff
        /*038c*/ 	.word	0x00031c20
        /*0390*/ 	.short	0x0100
        /*0392*/ 	.byte	0x08
	.zero		1


	//   ....[2]....
        /*0394*/ 	.word	0x00000380
        /*0398*/ 	.word	0x000000ff
        /*039c*/ 	.word	0x00031c30
        /*03a0*/ 	.short	0x0100
        /*03a2*/ 	.byte	0x08
	.zero		1


	//   ....[3]....
        /*03a4*/ 	.word	0x00000390
        /*03a8*/ 	.word	0x000000ff
        /*03ac*/ 	.word	0x00031c40
        /*03b0*/ 	.short	0x0100
        /*03b2*/ 	.byte	0x08
	.zero		1


	//   ....[4]....
        /*03b4*/ 	.word	0x000003a0
        /*03b8*/ 	.word	0x000000ff
        /*03bc*/ 	.word	0x00031c38
        /*03c0*/ 	.short	0x0100
        /*03c2*/ 	.byte	0x08
	.zero		1


	//   ....[5]....
        /*03c4*/ 	.word	0x000003b0
        /*03c8*/ 	.word	0x000000ff
        /*03cc*/ 	.word	0x00031c48
        /*03d0*/ 	.short	0x0100
        /*03d2*/ 	.byte	0x08
	.zero		1


	//   ....[6]....
        /*03d4*/ 	.word	0x000004e0
        /*03d8*/ 	.word	0x000000ff
        /*03dc*/ 	.word	0x00031c50
        /*03e0*/ 	.short	0x0100
        /*03e2*/ 	.byte	0x08
	.zero		1


	//   ....[7]....
        /*03e4*/ 	.word	0x000004f0
        /*03e8*/ 	.word	0x000000ff
        /*03ec*/ 	.word	0x00031c60
        /*03f0*/ 	.short	0x0100
        /*03f2*/ 	.byte	0x08
	.zero		1


	//   ....[8]....
        /*03f4*/ 	.word	0x00000500
        /*03f8*/ 	.word	0x000000ff
        /*03fc*/ 	.word	0x00031c58
        /*0400*/ 	.short	0x0100
        /*0402*/ 	.byte	0x08
	.zero		1


	//   ....[9]....
        /*0404*/ 	.word	0x00000510
        /*0408*/ 	.word	0x000000ff
        /*040c*/ 	.word	0x00031c68
        /*0410*/ 	.short	0x0100
        /*0412*/ 	.byte	0x08
	.zero		1


	//   ....[10]....
        /*0414*/ 	.word	0x00000600
        /*0418*/ 	.word	0x000000ff
        /*041c*/ 	.word	0x00031c70
        /*0420*/ 	.short	0x0100
        /*0422*/ 	.byte	0x06
	.zero		1


	//   ....[11]....
        /*0424*/ 	.word	0x00000610
        /*0428*/ 	.word	0x000000ff
        /*042c*/ 	.word	0x00031c80
        /*0430*/ 	.short	0x0100
        /*0432*/ 	.byte	0x06
	.zero		1


	//   ....[12]....
        /*0434*/ 	.word	0x00000620
        /*0438*/ 	.word	0x000000ff
        /*043c*/ 	.word	0x00031c78
        /*0440*/ 	.short	0x0100
        /*0442*/ 	.byte	0x06
	.zero		1


	//   ....[13]....
        /*0444*/ 	.word	0x00000630
        /*0448*/ 	.word	0x000000ff
        /*044c*/ 	.word	0x00031c88
        /*0450*/ 	.short	0x0100
        /*0452*/ 	.byte	0x06
	.zero		1


	//   ....[14]....
        /*0454*/ 	.word	0x00000760
        /*0458*/ 	.word	0x000000ff
        /*045c*/ 	.word	0x00031c90
        /*0460*/ 	.short	0x0100
        /*0462*/ 	.byte	0x08
	.zero		1


	//   ....[15]....
        /*0464*/ 	.word	0x00000770
        /*0468*/ 	.word	0x000000ff
        /*046c*/ 	.word	0x00031ca0
        /*0470*/ 	.short	0x0100
        /*0472*/ 	.byte	0x08
	.zero		1


	//   ....[16]....
        /*0474*/ 	.word	0x00000780
        /*0478*/ 	.word	0x000000ff
        /*047c*/ 	.word	0x00031c98
        /*0480*/ 	.short	0x0100
        /*0482*/ 	.byte	0x08
	.zero		1


	//   ....[17]....
        /*0484*/ 	.word	0x00000790
        /*0488*/ 	.word	0x000000ff
        /*048c*/ 	.word	0x00031ca8
        /*0490*/ 	.short	0x0100
        /*0492*/ 	.byte	0x08
	.zero		1


	//   ....[18]....
        /*0494*/ 	.word	0x000008c0
        /*0498*/ 	.word	0x000000ff
        /*049c*/ 	.word	0x00031cb0
        /*04a0*/ 	.short	0x0100
        /*04a2*/ 	.byte	0x08
	.zero		1


	//   ....[19]....
        /*04a4*/ 	.word	0x000008d0
        /*04a8*/ 	.word	0x000000ff
        /*04ac*/ 	.word	0x00031cc0
        /*04b0*/ 	.short	0x0100
        /*04b2*/ 	.byte	0x08
	.zero		1


	//   ....[20]....
        /*04b4*/ 	.word	0x000008e0
        /*04b8*/ 	.word	0x000000ff
        /*04bc*/ 	.word	0x00031cb8
        /*04c0*/ 	.short	0x0100
        /*04c2*/ 	.byte	0x08
	.zero		1


	//   ....[21]....
        /*04c4*/ 	.word	0x000008f0
        /*04c8*/ 	.word	0x000000ff
        /*04cc*/ 	.word	0x00031cc8
        /*04d0*/ 	.short	0x0100
        /*04d2*/ 	.byte	0x08
	.zero		1


	//   ....[22]....
        /*04d4*/ 	.word	0x00001550
        /*04d8*/ 	.word	0x000000ff
        /*04dc*/ 	.word	0x00031c00
        /*04e0*/ 	.short	0x010a
        /*04e2*/ 	.byte	0x24
	.zero		1


	//   ....[23]....
        /*04e4*/ 	.word	0x000015c0
        /*04e8*/ 	.word	0x00000004
        /*04ec*/ 	.word	0x00031c30
        /*04f0*/ 	.short	0x010a
        /*04f2*/ 	.byte	0x3f
	.zero		1


	//   ....[24]....
        /*04f4*/ 	.word	0x00001630
        /*04f8*/ 	.word	0x00000004
        /*04fc*/ 	.word	0x00031c30
        /*0500*/ 	.short	0x010a
        /*0502*/ 	.byte	0x3f
	.zero		1


	//   ....[25]....
        /*0504*/ 	.word	0x000035d0
        /*0508*/ 	.word	0x00000004
        /*050c*/ 	.word	0x00000000
        /*0510*/ 	.short	0x0101
        /*0512*/ 	.byte	0x3f
	.zero		1


	//   ....[26]....
        /*0514*/ 	.word	0x00004ee0
        /*0518*/ 	.word	0x000000ff
        /*051c*/ 	.word	0x00031c30
        /*0520*/ 	.short	0x010a
        /*0522*/ 	.byte	0x06
	.zero		1


	//   ....[27]....
        /*0524*/ 	.word	0x00004f20
        /*0528*/ 	.word	0x000000ff
        /*052c*/ 	.word	0x00031c30
        /*0530*/ 	.short	0x010a
        /*0532*/ 	.byte	0x06
	.zero		1


	//   ....[28]....
        /*0534*/ 	.word	0x000065d0
        /*0538*/ 	.word	0x000000ff
        /*053c*/ 	.word	0x00031c50
        /*0540*/ 	.short	0x010a
        /*0542*/ 	.byte	0x06
	.zero		1


	//   ....[29]....
        /*0544*/ 	.word	0x00006610
        /*0548*/ 	.word	0x000000ff
        /*054c*/ 	.word	0x00031c50
        /*0550*/ 	.short	0x010a
        /*0552*/ 	.byte	0x06
	.zero		1


	//   ....[30]....
        /*0554*/ 	.word	0x00007880
        /*0558*/ 	.word	0x0000000a
        /*055c*/ 	.word	0x00000000
        /*0560*/ 	.short	0x0101
        /*0562*/ 	.byte	0x3f
	.zero		1


	//   ....[31]....
        /*0564*/ 	.word	0x000079d0
        /*0568*/ 	.word	0x00000008
        /*056c*/ 	.word	0x00000000
        /*0570*/ 	.short	0x0101
        /*0572*/ 	.byte	0x3f
	.zero		1


	//   ....[32]....
        /*0574*/ 	.word	0x00008590
        /*0578*/ 	.word	0x000000ff
        /*057c*/ 	.word	0x00031c50
        /*0580*/ 	.short	0x010a
        /*0582*/ 	.byte	0x09
	.zero		1


	//   ....[33]....
        /*0584*/ 	.word	0x000085d0
        /*0588*/ 	.word	0x000000ff
        /*058c*/ 	.word	0x00031c50
        /*0590*/ 	.short	0x010a
        /*0592*/ 	.byte	0x09
	.zero		1


	//   ....[34]....
        /*0594*/ 	.word	0x00008c60
        /*0598*/ 	.word	0x00000004
        /*059c*/ 	.word	0x00000000
        /*05a0*/ 	.short	0x0101
        /*05a2*/ 	.byte	0x3f
	.zero		1


	//   ....[35]....
        /*05a4*/ 	.word	0x00009b60
        /*05a8*/ 	.word	0x000000ff
        /*05ac*/ 	.word	0x00000000
        /*05b0*/ 	.short	0x0101
        /*05b2*/ 	.byte	0x04
	.zero		1


	//   ....[36]....
        /*05b4*/ 	.word	0x0000bf00
        /*05b8*/ 	.word	0x00000005
        /*05bc*/ 	.word	0x00031c40
        /*05c0*/ 	.short	0x010a
        /*05c2*/ 	.byte	0x3f
	.zero		1


	//   ....[37]....
        /*05c4*/ 	.word	0x0000c410
        /*05c8*/ 	.word	0x0000001a
        /*05cc*/ 	.word	0x00031c20
        /*05d0*/ 	.short	0x010a
        /*05d2*/ 	.byte	0x3f
	.zero		1


	//   ....[38]....
        /*05d4*/ 	.word	0x0000c700
        /*05d8*/ 	.word	0x00000003
        /*05dc*/ 	.word	0x00031c40
        /*05e0*/ 	.short	0x010a
        /*05e2*/ 	.byte	0x3f
	.zero		1


	//   ....[39]....
        /*05e4*/ 	.word	0x0000c980
        /*05e8*/ 	.word	0x00000002
        /*05ec*/ 	.word	0x00000060
        /*05f0*/ 	.short	0x010a
        /*05f2*/ 	.byte	0x3f
	.zero		1


	//   ....[40]....
        /*05f4*/ 	.word	0x0000ce90
        /*05f8*/ 	.word	0x00000003
        /*05fc*/ 	.word	0x00031c40
        /*0600*/ 	.short	0x010a
        /*0602*/ 	.byte	0x3f
	.zero		1


	//   ....[41]....
        /*0604*/ 	.word	0x0000d110
        /*0608*/ 	.word	0x00000003
        /*060c*/ 	.word	0x00000060
        /*0610*/ 	.short	0x010a
        /*0612*/ 	.byte	0x3f
	.zero		1


	//   ....[42]....
        /*0614*/ 	.word	0x0000d580
        /*0618*/ 	.word	0x00000002
        /*061c*/ 	.word	0x00031c40
        /*0620*/ 	.short	0x010a
        /*0622*/ 	.byte	0x3f
	.zero		1


	//   ....[43]....
        /*0624*/ 	.word	0x0000d820
        /*0628*/ 	.word	0x00000002
        /*062c*/ 	.word	0x00000060
        /*0630*/ 	.short	0x010a
        /*0632*/ 	.byte	0x3f
	.zero		1


	//   ....[44]....
        /*0634*/ 	.word	0x0000dc10
        /*0638*/ 	.word	0x00000003
        /*063c*/ 	.word	0x00031c60
        /*0640*/ 	.short	0x010a
        /*0642*/ 	.byte	0x3f
	.zero		1


	//   ....[45]....
        /*0644*/ 	.word	0x0000e900
        /*0648*/ 	.word	0x00000009
        /*064c*/ 	.word	0x00031c20
        /*0650*/ 	.short	0x010a
        /*0652*/ 	.byte	0x3f
	.zero		1


	//   ....[46]....
        /*0654*/ 	.word	0x0000eaa0
        /*0658*/ 	.word	0x00000007
        /*065c*/ 	.word	0x00000000
        /*0660*/ 	.short	0x010a
        /*0662*/ 	.byte	0x3f
	.zero		1


	//   ....[47]....
        /*0664*/ 	.word	0x0000eb10
        /*0668*/ 	.word	0x00000003
        /*066c*/ 	.word	0x00000000
        /*0670*/ 	.short	0x010a
        /*0672*/ 	.byte	0x3f
	.zero		1


	//   ....[48]....
        /*0674*/ 	.word	0x0000eb70
        /*0678*/ 	.word	0x00000005
        /*067c*/ 	.word	0x00000000
        /*0680*/ 	.short	0x010a
        /*0682*/ 	.byte	0x3f
	.zero		1


	//   ....[49]....
        /*0684*/ 	.word	0x0000eba0
        /*0688*/ 	.word	0x00000003
        /*068c*/ 	.word	0x00000000
        /*0690*/ 	.short	0x010a
        /*0692*/ 	.byte	0x3f
	.zero		1


	//   ....[50]....
        /*0694*/ 	.word	0x0000ec10
        /*0698*/ 	.word	0x00000003
        /*069c*/ 	.word	0x00031c00
        /*06a0*/ 	.short	0x010a
        /*06a2*/ 	.byte	0x3f
	.zero		1


	//   ....[51]....
        /*06a4*/ 	.word	0x0000ec60
        /*06a8*/ 	.word	0x00000004
        /*06ac*/ 	.word	0x00031c30
        /*06b0*/ 	.short	0x010a
        /*06b2*/ 	.byte	0x3f
	.zero		1


	//   ....[52]....
        /*06b4*/ 	.word	0x0000ecc0
        /*06b8*/ 	.word	0x00000003
        /*06bc*/ 	.word	0x00031c30
        /*06c0*/ 	.short	0x010a
        /*06c2*/ 	.byte	0x3f
	.zero		1


	//   ....[53]....
        /*06c4*/ 	.word	0x0000ed20
        /*06c8*/ 	.word	0x00000003
        /*06cc*/ 	.word	0x00031c50
        /*06d0*/ 	.short	0x010a
        /*06d2*/ 	.byte	0x3f
	.zero		1


	//   ....[54]....
        /*06d4*/ 	.word	0x0000ed80
        /*06d8*/ 	.word	0x00000005
        /*06dc*/ 	.word	0x00031c50
        /*06e0*/ 	.short	0x010a
        /*06e2*/ 	.byte	0x3f
	.zero		1


	//   ....[55]....
        /*06e4*/ 	.word	0x0000ef20
        /*06e8*/ 	.word	0x00000005
        /*06ec*/ 	.word	0x00031c40
        /*06f0*/ 	.short	0x010a
        /*06f2*/ 	.byte	0x3f
	.zero		1


	//   ....[56]....
        /*06f4*/ 	.word	0x0000ef70
        /*06f8*/ 	.word	0x0000001a
        /*06fc*/ 	.word	0x00031c20
        /*0700*/ 	.short	0x010a
        /*0702*/ 	.byte	0x3f
	.zero		1


	//   ....[57]....
        /*0704*/ 	.word	0x0000efc0
        /*0708*/ 	.word	0x00000003
        /*070c*/ 	.word	0x00031c40
        /*0710*/ 	.short	0x010a
        /*0712*/ 	.byte	0x3f
	.zero		1


	//   ....[58]....
        /*0714*/ 	.word	0x0000f010
        /*0718*/ 	.word	0x00000002
        /*071c*/ 	.word	0x00000060
        /*0720*/ 	.short	0x010a
        /*0722*/ 	.byte	0x3f
	.zero		1


	//   ....[59]....
        /*0724*/ 	.word	0x0000f060
        /*0728*/ 	.word	0x00000003
        /*072c*/ 	.word	0x00031c40
        /*0730*/ 	.short	0x010a
        /*0732*/ 	.byte	0x3f
	.zero		1


	//   ....[60]....
        /*0734*/ 	.word	0x0000f0b0
        /*0738*/ 	.word	0x00000003
        /*073c*/ 	.word	0x00000060
        /*0740*/ 	.short	0x010a
        /*0742*/ 	.byte	0x3f
	.zero		1


	//   ....[61]....
        /*0744*/ 	.word	0x0000f100
        /*0748*/ 	.word	0x00000002
        /*074c*/ 	.word	0x00031c40
        /*0750*/ 	.short	0x010a
        /*0752*/ 	.byte	0x3f
	.zero		1


	//   ....[62]....
        /*0754*/ 	.word	0x0000f150
        /*0758*/ 	.word	0x00000002
        /*075c*/ 	.word	0x00000060
        /*0760*/ 	.short	0x010a
        /*0762*/ 	.byte	0x3f
	.zero		1


	//   ....[63]....
        /*0764*/ 	.word	0x0000f1a0
        /*0768*/ 	.word	0x00000003
        /*076c*/ 	.word	0x00031c60
        /*0770*/ 	.short	0x010a
        /*0772*/ 	.byte	0x3f
	.zero		1


	//   ....[64]....
        /*0774*/ 	.word	0x0000fb50
        /*0778*/ 	.word	0x00000009
        /*077c*/ 	.word	0x00031c20
        /*0780*/ 	.short	0x010a
        /*0782*/ 	.byte	0x3f
	.zero		1


	//   ....[65]....
        /*0784*/ 	.word	0x0000fcf0
        /*0788*/ 	.word	0x00000007
        /*078c*/ 	.word	0x00000000
        /*0790*/ 	.short	0x010a
        /*0792*/ 	.byte	0x3f
	.zero		1


	//   ....[66]....
        /*0794*/ 	.word	0x0000fd40
        /*0798*/ 	.word	0x00000003
        /*079c*/ 	.word	0x00000000
        /*07a0*/ 	.short	0x010a
        /*07a2*/ 	.byte	0x3f
	.zero		1


	//   ....[67]....
        /*07a4*/ 	.word	0x0000fd90
        /*07a8*/ 	.word	0x00000005
        /*07ac*/ 	.word	0x00000000
        /*07b0*/ 	.short	0x010a
        /*07b2*/ 	.byte	0x3f
	.zero		1


	//----- nvinfo : EIATTR_NUM_MBARRIERS
	.align		4
.L_123:
        /*07b4*/ 	.byte	0x03, 0x38
        /*07b6*/ 	.short	0x0016


	//----- nvinfo : EIATTR_EXIT_INSTR_OFFSETS
	.align		4
        /*07b8*/ 	.byte	0x04, 0x1c
        /*07ba*/ 	.short	(.L_125 - .L_124)


	//   ....[0]....
.L_124:
        /*07bc*/ 	.word	0x00000aa0


	//   ....[1]....
        /*07c0*/ 	.word	0x0000a640


	//   ....[2]....
        /*07c4*/ 	.word	0x0000a6a0


	//   ....[3]....
        /*07c8*/ 	.word	0x0000ebf0


	//----- nvinfo : EIATTR_MAX_THREADS
	.align		4
.L_125:
        /*07cc*/ 	.byte	0x04, 0x05
        /*07ce*/ 	.short	(.L_127 - .L_126)
.L_126:
        /*07d0*/ 	.word	0x00000200
        /*07d4*/ 	.word	0x00000001
        /*07d8*/ 	.word	0x00000001


	//----- nvinfo : EIATTR_CRS_STACK_SIZE
	.align		4
.L_127:
        /*07dc*/ 	.byte	0x04, 0x1e
        /*07de*/ 	.short	(.L_129 - .L_128)
.L_128:
        /*07e0*/ 	.word	0x00000000


	//----- nvinfo : EIATTR_CBANK_PARAM_SIZE
	.align		4
.L_129:
        /*07e4*/ 	.byte	0x03, 0x19
        /*07e6*/ 	.short	0x0a70


	//----- nvinfo : EIATTR_PARAM_CBANK
	.align		4
        /*07e8*/ 	.byte	0x04, 0x0a
        /*07ea*/ 	.short	(.L_131 - .L_130)
	.align		4
.L_130:
        /*07ec*/ 	.word	index@(.nv.constant0._ZN7cutlass13device_kernelIN5flash11enable_sm90INS1_16FlashAttnFwdSm90INS1_25CollectiveMainloopFwdSm90ILi2EN4cute5tupleIJNS5_1CILi1EEES8_S8_EEENS6_IJNS7_ILi192EEENS7_ILi144EEENS7_ILi96EEEEEELi96ENS_6half_tEfNS_4arch4Sm90ELb0ELb0ELb0ELb1ELb0ELb0ELb0ELb0ELb1ELb0ELb0ELb0EEENS1_21CollectiveEpilogueFwdINS6_IJSA_SC_SB_EEES9_SE_SG_Li384ELb1ELb0ELb0ELb0EEENS1_36VarlenDynamicPersistentTileSchedulerILi192ELi144ELi384ELi32ELb0ELb0ELb1ELb0ELb1ELb1EEEEEEEEEvNT_6ParamsE)
        /*07f0*/ 	.short	0x0210
        /*07f2*/ 	.short	0x0a70


	//----- nvinfo : EIATTR_SW_WAR
	.align		4
.L_131:
        /*07f4*/ 	.byte	0x04, 0x36
        /*07f6*/ 	.short	(.L_133 - .L_132)
.L_132:
        /*07f8*/ 	.word	0x00000008
.L_133:


//--------------------- .nv.info._ZN7cutlass13device_kernelIN5flash11enable_sm90INS1_16FlashAttnFwdSm90INS1_25CollectiveMainloopFwdSm90ILi2EN4cute5tupleIJNS5_1CILi1EEES8_S8_EEENS6_IJNS7_ILi192EEENS7_ILi144EEENS7_ILi96EEEEEELi96ENS_6half_tEfNS_4arch4Sm90ELb0ELb0ELb0ELb1ELb0ELb1ELb0ELb0ELb1ELb0ELb0ELb0EEENS1_21CollectiveEpilogueFwdINS6_IJSA_SC_SB_EEES9_SE_SG_Li384ELb1ELb0ELb0ELb0EEENS1_36VarlenDynamicPersistentTileSchedulerILi192ELi144ELi384ELi32ELb0ELb0ELb1ELb0ELb1ELb1EEEEEEEEEvNT_6ParamsE --------------------------
	.section	.nv.info._ZN7cutlass13device_kernelIN5flash11enable_sm90INS1_16FlashAttnFwdSm90INS1_25CollectiveMainloopFwdSm90ILi2EN4cute5tupleIJNS5_1CILi1EEES8_S8_EEENS6_IJNS7_ILi192EEENS7_ILi144EEENS7_ILi96EEEEEELi96ENS_6half_tEfNS_4arch4Sm90ELb0ELb0ELb0ELb1ELb0ELb1ELb0ELb0ELb1ELb0ELb0ELb0EEENS1_21CollectiveEpilogueFwdINS6_IJSA_SC_SB_EEES9_SE_SG_Li384ELb1ELb0ELb0ELb0EEENS1_36VarlenDynamicPersistentTileSchedulerILi192ELi144ELi384ELi32ELb0ELb0ELb1ELb0ELb1ELb1EEEEEEEEEvNT_6ParamsE,"",@"SHT_CUDA_INFO"
	.sectionflags	@""
	.align	4


	//----- nvinfo : EIATTR_CUDA_API_VERSION
	.align		4
        /*0000*/ 	.byte	0x04, 0x37
        /*0002*/ 	.short	(.L_135 - .L_134)
.L_134:
        /*0004*/ 	.word	0x00000082


	//----- nvinfo : EIATTR_KPARAM_INFO
	.align		4
.L_135:
        /*0008*/ 	.byte	0x04, 0x17
        /*000a*/ 	.short	(.L_137 - .L_136)
.L_136:
        /*000c*/ 	.word	0x00000000
        /*0010*/ 	.short	0x0000
        /*0012*/ 	.short	0x0070
        /*0014*/ 	.byte	0x00, 0xf0, 0x01, 0x28


	//----- nvinfo : EIATTR_SPARSE_MMA_MASK
	.align		4
.L_137:
        /*0018*/ 	.byte	0x03, 0x50
        /*001a*/ 	.short	0x0000


	//----- nvinfo : EIATTR_MAXREG_COUNT
	.align		4
        /*001c*/ 	.byte	0x03, 0x1b
        /*001e*/ 	.short	0x0080


	//----- nvinfo : EIATTR_NUM_BARRIERS
	.align		4
        /*0020*/ 	.byte	0x02, 0x4c
        /*0022*/ 	.byte	0x10
	.zero		1


	//----- nvinfo : EIATTR_EXTERNS
	.align		4
        /*0024*/ 	.byte	0x04, 0x0f
        /*0026*/ 	.short	(.L_139 - .L_138)


	//   ....[0]....
	.align		4
.L_138:
        /*0028*/ 	.word	index@(__assertfail)


	//----- nvinfo : EIATTR_ANNOTATIONS
	.align		4
.L_139:
        /*002c*/ 	.byte	0x04, 0x55
        /*002e*/ 	.short	(.L_141 - .L_140)


	//   ....[0]....
.L_140:
        /* <DEDUP_REMOVED lines=78> */


	//----- nvinfo : EIATTR_MERCURY_ISA_VERSION
	.align		4
.L_141:
        /*0500*/ 	.byte	0x03, 0x5f
        /*0502*/ 	.short	0x0101


	//----- nvinfo : EIATTR_UNUSED_LOAD_BYTE_OFFSET
	.align		4
        /*0504*/ 	.byte	0x04, 0x44
        /*0506*/ 	.short	(.L_143 - .L_142)


	//   ....[0]....
.L_142:
        /*0508*/ 	.word	0x00000b30
        /*050c*/ 	.word	0x0000fff0


	//   ....[1]....
        /*0510*/ 	.word	0x00014120
        /*0514*/ 	.word	0x0000fff0


	//----- nvinfo : EIATTR_INT_WARP_WIDE_INSTR_OFFSETS
	.align		4
.L_143:
        /*0518*/ 	.byte	0x04, 0x31
        /*051a*/ 	.short	(.L_145 - .L_144)


	//   ....[0]....
.L_144:
        /*051c*/ 	.word	0x000001c0


	//   ....[1]....
        /*0520*/ 	.word	0x00000200


	//   ....[2]....
        /*0524*/ 	.word	0x00000270


	//   ....[3]....
        /*0528*/ 	.word	0x000175a0


	//   ....[4]....
        /*052c*/ 	.word	0x00017630


	//   ....[5]....
        /*0530*/ 	.word	0x00017a70


	//   ....[6]....
        /*0534*/ 	.word	0x00017aa0


	//   ....[7]....
        /*0538*/ 	.word	0x00017c90


	//   ....[8]....
        /*053c*/ 	.word	0x00017d60


	//   ....[9]....
        /*0540*/ 	.word	0x00019c80


	//   ....[10]....
        /*0544*/ 	.word	0x00019d10


	//----- nvinfo : EIATTR_COOP_GROUP_MASK_REGIDS
	.align		4
.L_145:
        /*0548*/ 	.byte	0x04, 0x29
        /*054a*/ 	.short	(.L_147 - .L_146)


	//   ....[0]....
.L_146:
        /*054c*/ 	.word	0xffffffff


	//   ....[1]....
        /*0550*/ 	.word	0xffffffff


	//   ....[2]....
        /*0554*/ 	.word	0xffffffff


	//   ....[3]....
        /*0558*/ 	.word	0xffffffff


	//   ....[4]....
        /*055c*/ 	.word	0xffffffff


	//   ....[5]....
        /*0560*/ 	.word	0xffffffff


	//   ....[6]....
        /*0564*/ 	.word	0xffffffff


	//   ....[7]....
        /*0568*/ 	.word	0xffffffff


	//   ....[8]....
        /*056c*/ 	.word	0xffffffff


	//   ....[9]....
        /*0570*/ 	.word	0xffffffff


	//   ....[10]....
        /*0574*/ 	.word	0xffffffff


	//   ....[11]....
        /*0578*/ 	.word	0xffffffff


	//   ....[12]....
        /*057c*/ 	.word	0xffffffff


	//   ....[13]....
        /*0580*/ 	.word	0xffffffff


	//   ....[14]....
        /*0584*/ 	.word	0xffffffff


	//   ....[15]....
        /*0588*/ 	.word	0xffffffff


	//   ....[16]....
        /*058c*/ 	.word	0xffffffff


	//   ....[17]....
        /*0590*/ 	.word	0xffffffff


	//   ....[18]....
        /*0594*/ 	.word	0xffffffff


	//   ....[19]....
        /*0598*/ 	.word	0xffffffff


	//   ....[20]....
        /*059c*/ 	.word	0xffffffff


	//   ....[21]....
        /*05a0*/ 	.word	0xffffffff


	//   ....[22]....
        /*05a4*/ 	.word	0xffffffff


	//   ....[23]....
        /*05a8*/ 	.word	0xffffffff


	//   ....[24]....
        /*05ac*/ 	.word	0xffffffff


	//   ....[25]....
        /*05b0*/ 	.word	0xffffffff


	//   ....[26]....
        /*05b4*/ 	.word	0xffffffff


	//   ....[27]....
        /*05b8*/ 	.word	0xffffffff


	//   ....[28]....
        /*05bc*/ 	.word	0xffffffff


	//   ....[29]....
        /*05c0*/ 	.word	0xffffffff


	//   ....[30]....
        /*05c4*/ 	.word	0xffffffff


	//   ....[31]....
        /*05c8*/ 	.word	0xffffffff


	//   ....[32]....
        /*05cc*/ 	.word	0xffffffff


	//   ....[33]....
        /*05d0*/ 	.word	0xffffffff


	//   ....[34]....
        /*05d4*/ 	.word	0xffffffff


	//   ....[35]....
        /*05d8*/ 	.word	0xffffffff


	//   ....[36]....
        /*05dc*/ 	.word	0xffffffff


	//   ....[37]....
        /*05e0*/ 	.word	0xffffffff


	//   ....[38]....
        /*05e4*/ 	.word	0xffffffff


	//   ....[39]....
        /*05e8*/ 	.word	0xffffffff


	//   ....[40]....
        /*05ec*/ 	.word	0xffffffff


	//   ....[41]....
        /*05f0*/ 	.word	0xffffffff


	//   ....[42]....
        /*05f4*/ 	.word	0xffffffff


	//   ....[43]....
        /*05f8*/ 	.word	0xffffffff


	//   ....[44]....
        /*05fc*/ 	.word	0xffffffff


	//   ....[45]....
        /*0600*/ 	.word	0xffffffff


	//   ....[46]....
        /*0604*/ 	.word	0xffffffff


	//   ....[47]....
        /*0608*/ 	.word	0xffffffff


	//   ....[48]....
        /*060c*/ 	.word	0xffffffff


	//   ....[49]....
        /*0610*/ 	.word	0xffffffff


	//   ....[50]....
        /*0614*/ 	.word	0xffffffff


	//   ....[51]....
        /*0618*/ 	.word	0xffffffff


	//   ....[52]....
        /*061c*/ 	.word	0xffffffff


	//   ....[53]....
        /*0620*/ 	.word	0xffffffff


	//   ....[54]....
        /*0624*/ 	.word	0xffffffff


	//   ....[55]....
        /*0628*/ 	.word	0xffffffff


	//   ....[56]....
        /*062c*/ 	.word	0x0500000f


	//   ....[57]....
        /*0630*/ 	.word	0x0500000f


	//   ....[58]....
        /*0634*/ 	.word	0x0500000f


	//   ....[59]....
        /*0638*/ 	.word	0x0500000f


	//   ....[60]....
        /*063c*/ 	.word	0x0500000f


	//   ....[61]....
        /*0640*/ 	.word	0x0500000f


	//   ....[62]....
        /*0644*/ 	.word	0x0500000f


	//   ....[63]....
        /*0648*/ 	.word	0x0500000f


	//   ....[64]....
        /*064c*/ 	.word	0x0500000f


	//   ....[65]....
        /*0650*/ 	.word	0x0500000f


	//   ....[66]....
        /*0654*/ 	.word	0x0500000f


	//   ....[67]....
        /*0658*/ 	.word	0x0500000f


	//   ....[68]....
        /*065c*/ 	.word	0x0500000f


	//   ....[69]....
        /*0660*/ 	.word	0x0500000f


	//   ....[70]....
        /*0664*/ 	.word	0x0500000f


	//   ....[71]....
        /*0668*/ 	.word	0x0500000f


	//   ....[72]....
        /*066c*/ 	.word	0x0500000f


	//   ....[73]....
        /*0670*/ 	.word	0x0500000f


	//   ....[74]....
        /*0674*/ 	.word	0x0500000f


	//   ....[75]....
        /*0678*/ 	.word	0x0500000f


	//   ....[76]....
        /*067c*/ 	.word	0x0500000f


	//   ....[77]....
        /*0680*/ 	.word	0x0500000f


	//   ....[78]....
        /*0684*/ 	.word	0x0500000f


	//   ....[79]....
        /*0688*/ 	.word	0x0500000f


	//   ....[80]....
        /*068c*/ 	.word	0x0500000f


	//   ....[81]....
        /*0690*/ 	.word	0x0500000f


	//   ....[82]....
        /*0694*/ 	.word	0x0500000f


	//   ....[83]....
        /*0698*/ 	.word	0x0500000f


	//   ....[84]....
        /*069c*/ 	.word	0x0500000f


	//----- nvinfo : EIATTR_COOP_GROUP_INSTR_OFFSETS
	.align		4
.L_147:
        /*06a0*/ 	.byte	0x04, 0x28
        /*06a2*/ 	.short	(.L_149 - .L_148)


	//   ....[0]....
.L_148:
        /*06a4*/ 	.word	0x00000070


	//   ....[1]....
        /*06a8*/ 	.word	0x000001d0


	//   ....[2]....
        /*06ac*/ 	.word	0x00000220


	//   ....[3]....
        /*06b0*/ 	.word	0x00000450


	//   ....[4]....
        /*06b4*/ 	.word	0x000005b0


	//   ....[5]....
        /*06b8*/ 	.word	0x000006d0


	//   ....[6]....
        /*06bc*/ 	.word	0x00000830


	//   ....[7]....
        /*06c0*/ 	.word	0x00006ed0


	//   ....[8]....
        /*06c4*/ 	.word	0x0000d370


	//   ....[9]....
        /*06c8*/ 	.word	0x0000d390


	//   ....[10]....
        /*06cc*/ 	.word	0x0000d940


	//   ....[11]....
        /*06d0*/ 	.word	0x0000d9a0


	//   ....[12]....
        /*06d4*/ 	.word	0x0000ea60


	//   ....[13]....
        /*06d8*/ 	.word	0x00011510


	//   ....[14]....
        /*06dc*/ 	.word	0x00011530


	//   ....[15]....
        /*06e0*/ 	.word	0x00011ae0


	//   ....[16]....
        /*06e4*/ 	.word	0x00011b00


	//   ....[17]....
        /*06e8*/ 	.word	0x000133b0


	//   ....[18]....
        /*06ec*/ 	.word	0x00013b10


	//   ....[19]....
        /*06f0*/ 	.word	0x00013b40


	//   ....[20]....
        /*06f4*/ 	.word	0x00013b80


	//   ....[21]....
        /*06f8*/ 	.word	0x00013b90


	//   ....[22]....
        /*06fc*/ 	.word	0x00015960


	//   ....[23]....
        /*0700*/ 	.word	0x00015af0


	//   ....[24]....
        /*0704*/ 	.word	0x00015b20


	//   ....[25]....
        /*0708*/ 	.word	0x00015b50


	//   ....[26]....
        /*070c*/ 	.word	0x00015b90


	//   ....[27]....
        /*0710*/ 	.word	0x00015be0


	//   ....[28]....
        /*0714*/ 	.word	0x00015c40


	//   ....[29]....
        /*0718*/ 	.word	0x00015e00


	//   ....[30]....
        /*071c*/ 	.word	0x00015e60


	//   ....[31]....
        /*0720*/ 	.word	0x00015ea0


	//   ....[32]....
        /*0724*/ 	.word	0x00015ee0


	//   ....[33]....
        /*0728*/ 	.word	0x00015f10


	//   ....[34]....
        /*072c*/ 	.word	0x00015f40


	//   ....[35]....
        /*0730*/ 	.word	0x00015fc0


	//   ....[36]....
        /*0734*/ 	.word	0x00015ff0


	//   ....[37]....
        /*0738*/ 	.word	0x00016070


	//   ....[38]....
        /*073c*/ 	.word	0x0001a080


	//   ....[39]....
        /*0740*/ 	.word	0x0001a090


	//   ....[40]....
        /*0744*/ 	.word	0x0001a180


	//   ....[41]....
        /*0748*/ 	.word	0x0001a1e0


	//   ....[42]....
        /*074c*/ 	.word	0x0001a220


	//   ....[43]....
        /*0750*/ 	.word	0x0001a260


	//   ....[44]....
        /*0754*/ 	.word	0x0001a290


	//   ....[45]....
        /*0758*/ 	.word	0x0001a2c0


	//   ....[46]....
        /*075c*/ 	.word	0x0001a430


	//   ....[47]....
        /*0760*/ 	.word	0x0001a490


	//   ....[48]....
        /*0764*/ 	.word	0x0001a4d0


	//   ....[49]....
        /*0768*/ 	.word	0x0001a510


	//   ....[50]....
        /*076c*/ 	.word	0x0001a540


	//   ....[51]....
        /*0770*/ 	.word	0x0001a570


	//   ....[52]....
        /*0774*/ 	.word	0x0001a630


	//   ....[53]....
        /*0778*/ 	.word	0x0001a650


	//   ....[54]....
        /*077c*/ 	.word	0x0001a6c0


	//   ....[55]....
        /*0780*/ 	.word	0x0001aaf0


	//   ....[56]....
        /*0784*/ 	.word	0x0001af70


	//   ....[57]....
        /*0788*/ 	.word	0x0001b020


	//   ....[58]....
        /*078c*/ 	.word	0x0001b0c0


	//   ....[59]....
        /*0790*/ 	.word	0x0001b160


	//   ....[60]....
        /*0794*/ 	.word	0x0001b200


	//   ....[61]....
        /*0798*/ 	.word	0x0001b2f0


	//   ....[62]....
        /*079c*/ 	.word	0x0001b390


	//   ....[63]....
        /*07a0*/ 	.word	0x0001b430


	//   ....[64]....
        /*07a4*/ 	.word	0x0001b4d0


	//   ....[65]....
        /*07a8*/ 	.word	0x0001b730


	//   ....[66]....
        /*07ac*/ 	.word	0x0001ba10


	//   ....[67]....
        /*07b0*/ 	.word	0x0001be00


	//   ....[68]....
        /*07b4*/ 	.word	0x0001be90


	//   ....[69]....
        /*07b8*/ 	.word	0x0001bf30


	//   ....[70]....
        /*07bc*/ 	.word	0x0001bfe0


	//   ....[71]....
        /*07c0*/ 	.word	0x0001c060


	//   ....[72]....
        /*07c4*/ 	.word	0x0001c0e0


	//   ....[73]....
        /*07c8*/ 	.word	0x0001c160


	//   ....[74]....
        /*07cc*/ 	.word	0x0001c1e0


	//   ....[75]....
        /*07d0*/ 	.word	0x0001c270


	//   ....[76]....
        /*07d4*/ 	.word	0x0001c320


	//   ....[77]....
        /*07d8*/ 	.word	0x0001c3a0


	//   ....[78]....
        /*07dc*/ 	.word	0x0001c420


	//   ....[79]....
        /*07e0*/ 	.word	0x0001c4a0


	//   ....[80]....
        /*07e4*/ 	.word	0x0001c520


	//   ....[81]....
        /*07e8*/ 	.word	0x0001c590


	//   ....[82]....
        /*07ec*/ 	.word	0x0001c630


	//   ....[83]....
        /*07f0*/ 	.word	0x0001c6c0


	//   ....[84]....
        /*07f4*/ 	.word	0x0001c7e0


	//----- nvinfo : EIATTR_REG_RECONFIG
	.align		4
.L_149:
        /*07f8*/ 	.byte	0x01, 0x54
	.zero		2


	//----- nvinfo : EIATTR_SYSCALL_OFFSETS
	.align		4
        /*07fc*/ 	.byte	0x04, 0x46
        /*07fe*/ 	.short	(.L_151 - .L_150)


	//   ....[0]....
.L_150:
        /*0800*/ 	.word	0x00001b70


	//   ....[1]....
        /*0804*/ 	.word	0x00001cc0


	//   ....[2]....
        /*0808*/ 	.word	0x000070a0


	//   ....[3]....
        /*080c*/ 	.word	0x00007560


	//   ....[4]....
        /*0810*/ 	.word	0x000177b0


	//   ....[5]....
        /*0814*/ 	.word	0x000178e0


	//   ....[6]....
        /*0818*/ 	.word	0x000179e0


	//----- nvinfo : EIATTR_MBARRIER_INSTR_OFFSETS
	.align		4
.L_151:
        /*081c*/ 	.byte	0x04, 0x39
        /*081e*/ 	.short	(.L_153 - .L_152)


	//   ....[0]....
.L_152:
        /*0820*/ 	.word	0x00000300
        /*0824*/ 	.word	0x000000ff
        /*0828*/ 	.word	0x00031c00
        /*082c*/ 	.short	0x0100
        /*082e*/ 	.byte	0x08
	.zero		1


	//   ....[1]....
        /*0830*/ 	.word	0x00000310
        /*0834*/ 	.word	0x000000ff
        /*0838*/ 	.word	0x00031c20
        /*083c*/ 	.short	0x0100
        /*083e*/ 	.byte	0x08
	.zero		1


	//   ....[2]....
        /*0840*/ 	.word	0x00000400
        /*0844*/ 	.word	0x000000ff
        /*0848*/ 	.word	0x00031c30
        /*084c*/ 	.short	0x0100
        /*084e*/ 	.byte	0x08
	.zero		1


	//   ....[3]....
        /*0850*/ 	.word	0x00000410
        /*0854*/ 	.word	0x000000ff
        /*0858*/ 	.word	0x00031c40
        /*085c*/ 	.short	0x0100
        /*085e*/ 	.byte	0x08
	.zero		1


	//   ....[4]....
        /*0860*/ 	.word	0x00000420
        /*0864*/ 	.word	0x000000ff
        /*0868*/ 	.word	0x00031c38
        /*086c*/ 	.short	0x0100
        /*086e*/ 	.byte	0x08
	.zero		1


	//   ....[5]....
        /*0870*/ 	.word	0x00000430
        /*0874*/ 	.word	0x000000ff
        /*0878*/ 	.word	0x00031c48
        /*087c*/ 	.short	0x0100
        /*087e*/ 	.byte	0x08
	.zero		1


	//   ....[6]....
        /*0880*/ 	.word	0x00000560
        /*0884*/ 	.word	0x000000ff
        /*0888*/ 	.word	0x00031c50
        /*088c*/ 	.short	0x0100
        /*088e*/ 	.byte	0x08
	.zero		1


	//   ....[7]....
        /*0890*/ 	.word	0x00000570
        /*0894*/ 	.word	0x000000ff
        /*0898*/ 	.word	0x00031c60
        /*089c*/ 	.short	0x0100
        /*089e*/ 	.byte	0x08
	.zero		1


	//   ....[8]....
        /*08a0*/ 	.word	0x00000580
        /*08a4*/ 	.word	0x000000ff
        /*08a8*/ 	.word	0x00031c58
        /*08ac*/ 	.short	0x0100
        /*08ae*/ 	.byte	0x08
	.zero		1


	//   ....[9]....
        /*08b0*/ 	.word	0x00000590
        /*08b4*/ 	.word	0x000000ff
        /*08b8*/ 	.word	0x00031c68
        /*08bc*/ 	.short	0x0100
        /*08be*/ 	.byte	0x08
	.zero		1


	//   ....[10]....
        /*08c0*/ 	.word	0x00000680
        /*08c4*/ 	.word	0x000000ff
        /*08c8*/ 	.word	0x00031c70
        /*08cc*/ 	.short	0x0100
        /*08ce*/ 	.byte	0x06
	.zero		1


	//   ....[11]....
        /*08d0*/ 	.word	0x00000690
        /*08d4*/ 	.word	0x000000ff
        /*08d8*/ 	.word	0x00031c80
        /*08dc*/ 	.short	0x0100
        /*08de*/ 	.byte	0x06
	.zero		1


	//   ....[12]....
        /*08e0*/ 	.word	0x000006a0
        /*08e4*/ 	.word	0x000000ff
        /*08e8*/ 	.word	0x00031c78
        /*08ec*/ 	.short	0x0100
        /*08ee*/ 	.byte	0x06
	.zero		1


	//   ....[13]....
        /*08f0*/ 	.word	0x000006b0
        /*08f4*/ 	.word	0x000000ff
        /*08f8*/ 	.word	0x00031c88
        /*08fc*/ 	.short	0x0100
        /*08fe*/ 	.byte	0x06
	.zero		1


	//   ....[14]....
        /*0900*/ 	.word	0x000007e0
        /*0904*/ 	.word	0x000000ff
        /*0908*/ 	.word	0x00031c90
        /*090c*/ 	.short	0x0100
        /*090e*/ 	.byte	0x08
	.zero		1


	//   ....[15]....
        /*0910*/ 	.word	0x000007f0
        /*0914*/ 	.word	0x000000ff
        /*0918*/ 	.word	0x00031ca0
        /*091c*/ 	.short	0x0100
        /*091e*/ 	.byte	0x08
	.zero		1


	//   ....[16]....
        /*0920*/ 	.word	0x00000800
        /*0924*/ 	.word	0x000000ff
        /*0928*/ 	.word	0x00031c98
        /*092c*/ 	.short	0x0100
        /*092e*/ 	.byte	0x08
	.zero		1


	//   ....[17]....
        /*0930*/ 	.word	0x00000810
        /*0934*/ 	.word	0x000000ff
        /*0938*/ 	.word	0x00031ca8
        /*093c*/ 	.short	0x0100
        /*093e*/ 	.byte	0x08
	.zero		1


	//   ....[18]....
        /*0940*/ 	.word	0x00000940
        /*0944*/ 	.word	0x000000ff
        /*0948*/ 	.word	0x00031cb0
        /*094c*/ 	.short	0x0100
        /*094e*/ 	.byte	0x08
	.zero		1


	//   ....[19]....
        /*0950*/ 	.word	0x00000950
        /*0954*/ 	.word	0x000000ff
        /*0958*/ 	.word	0x00031cc0
        /*095c*/ 	.short	0x0100
        /*095e*/ 	.byte	0x08
	.zero		1


	//   ....[20]....
        /*0960*/ 	.word	0x00000960
        /*0964*/ 	.word	0x000000ff
        /*0968*/ 	.word	0x00031cb8
        /*096c*/ 	.short	0x0100
        /*096e*/ 	.byte	0x08
	.zero		1


	//   ....[21]....
        /*0970*/ 	.word	0x00000970
        /*0974*/ 	.word	0x000000ff
        /*0978*/ 	.word	0x00031cc8
        /*097c*/ 	.short	0x0100
        /*097e*/ 	.byte	0x08
	.zero		1


	//   ....[22]....
        /*0980*/ 	.word	0x00003120
        /*0984*/ 	.word	0x00000014
        /*0988*/ 	.word	0x00031c90
        /*098c*/ 	.short	0x010a
        /*098e*/ 	.byte	0x3f
	.zero		1


	//   ....[23]....
        /*0990*/ 	.word	0x00004b60
        /*0994*/ 	.word	0x00000014
        /*0998*/ 	.word	0x00031c90
        /*099c*/ 	.short	0x010a
        /*099e*/ 	.byte	0x3f
	.zero		1


	//   ....[24]....
        /*09a0*/ 	.word	0x000065b0
        /*09a4*/ 	.word	0x00000014
        /*09a8*/ 	.word	0x00031c90
        /*09ac*/ 	.short	0x010a
        /*09ae*/ 	.byte	0x3f
	.zero		1


	//   ....[25]....
        /*09b0*/ 	.word	0x00006820
        /*09b4*/ 	.word	0x00000020
        /*09b8*/ 	.word	0x00000000
        /*09bc*/ 	.short	0x0101
        /*09be*/ 	.byte	0x3f
	.zero		1


	//   ....[26]....
        /*09c0*/ 	.word	0x00006860
        /*09c4*/ 	.word	0x00000014
        /*09c8*/ 	.word	0x00031cb0
        /*09cc*/ 	.short	0x010a
        /*09ce*/ 	.byte	0x3f
	.zero		1


	//   ....[27]....
        /*09d0*/ 	.word	0x00006ba0
        /*09d4*/ 	.word	0x00000014
        /*09d8*/ 	.word	0x00000000
        /*09dc*/ 	.short	0x0101
        /*09de*/ 	.byte	0x3f
	.zero		1


	//   ....[28]....
        /*09e0*/ 	.word	0x00007140
        /*09e4*/ 	.word	0x00000012
        /*09e8*/ 	.word	0x00031c00
        /*09ec*/ 	.short	0x010a
        /*09ee*/ 	.byte	0x3f
	.zero		1


	//   ....[29]....
        /*09f0*/ 	.word	0x00007190
        /*09f4*/ 	.word	0x00000012
        /*09f8*/ 	.word	0x00031c00
        /*09fc*/ 	.short	0x010a
        /*09fe*/ 	.byte	0x3f
	.zero		1


	//   ....[30]....
        /*0a00*/ 	.word	0x00007a80
        /*0a04*/ 	.word	0x00000012
        /*0a08*/ 	.word	0x00031c00
        /*0a0c*/ 	.short	0x010a
        /*0a0e*/ 	.byte	0x3f
	.zero		1


	//   ....[31]....
        /*0a10*/ 	.word	0x00009290
        /*0a14*/ 	.word	0x00000012
        /*0a18*/ 	.word	0x00031c00
        /*0a1c*/ 	.short	0x010a
        /*0a1e*/ 	.byte	0x3f
	.zero		1


	//   ....[32]....
        /*0a20*/ 	.word	0x0000a960
        /*0a24*/ 	.word	0x0000000f
        /*0a28*/ 	.word	0x00031c30
        /*0a2c*/ 	.short	0x010a
        /*0a2e*/ 	.byte	0x3f
	.zero		1


	//   ....[33]....
        /*0a30*/ 	.word	0x0000aa30
        /*0a34*/ 	.word	0x0000000f
        /*0a38*/ 	.word	0x00031c30
        /*0a3c*/ 	.short	0x010a
        /*0a3e*/ 	.byte	0x3f
	.zero		1


	//   ....[34]....
        /*0a40*/ 	.word	0x0000dbb0
        /*0a44*/ 	.word	0x0000000f
        /*0a48*/ 	.word	0x00000000
        /*0a4c*/ 	.short	0x0101
        /*0a4e*/ 	.byte	0x3f
	.zero		1


	//   ....[35]....
        /*0a50*/ 	.word	0x0000ed40
        /*0a54*/ 	.word	0x00000000
        /*0a58*/ 	.word	0x00031c30
        /*0a5c*/ 	.short	0x010a
        /*0a5e*/ 	.byte	0x3f
	.zero		1


	//   ....[36]....
        /*0a60*/ 	.word	0x0000ed90
        /*0a64*/ 	.word	0x00000000
        /*0a68*/ 	.word	0x00031c30
        /*0a6c*/ 	.short	0x010a
        /*0a6e*/ 	.byte	0x3f
	.zero		1


	//   ....[37]....
        /*0a70*/ 	.word	0x00011220
        /*0a74*/ 	.word	0x0000000e
        /*0a78*/ 	.word	0x00031c50
        /*0a7c*/ 	.short	0x010a
        /*0a7e*/ 	.byte	0x3f
	.zero		1


	//   ....[38]....
        /*0a80*/ 	.word	0x00011270
        /*0a84*/ 	.word	0x0000000e
        /*0a88*/ 	.word	0x00031c50
        /*0a8c*/ 	.short	0x010a
        /*0a8e*/ 	.byte	0x3f
	.zero		1


	//   ....[39]....
        /*0a90*/ 	.word	0x00012560
        /*0a94*/ 	.word	0x0000004c
        /*0a98*/ 	.word	0x00000000
        /*0a9c*/ 	.short	0x0101
        /*0a9e*/ 	.byte	0x3f
	.zero		1


	//   ....[40]....
        /*0aa0*/ 	.word	0x00012570
        /*0aa4*/ 	.word	0x0000000f
        /*0aa8*/ 	.word	0x00000000
        /*0aac*/ 	.short	0x0101
        /*0aae*/ 	.byte	0x3f
	.zero		1


	//   ....[41]....
        /*0ab0*/ 	.word	0x00013440
        /*0ab4*/ 	.word	0x00000007
        /*0ab8*/ 	.word	0x00031c50
        /*0abc*/ 	.short	0x010a
        /*0abe*/ 	.byte	0x3f
	.zero		1


	//   ....[42]....
        /*0ac0*/ 	.word	0x000134f0
        /*0ac4*/ 	.word	0x00000007
        /*0ac8*/ 	.word	0x00031c50
        /*0acc*/ 	.short	0x010a
        /*0ace*/ 	.byte	0x3f
	.zero		1


	//   ....[43]....
        /*0ad0*/ 	.word	0x00013ec0
        /*0ad4*/ 	.word	0x0000000a
        /*0ad8*/ 	.word	0x00000000
        /*0adc*/ 	.short	0x0101
        /*0ade*/ 	.byte	0x3f
	.zero		1


	//   ....[44]....
        /*0ae0*/ 	.word	0x00014e00
        /*0ae4*/ 	.word	0x00000020
        /*0ae8*/ 	.word	0x00000000
        /*0aec*/ 	.short	0x0101
        /*0aee*/ 	.byte	0x3f
	.zero		1


	//   ....[45]....
        /*0af0*/ 	.word	0x00016a80
        /*0af4*/ 	.word	0x00000006
        /*0af8*/ 	.word	0x00031c20
        /*0afc*/ 	.short	0x010a
        /*0afe*/ 	.byte	0x3f
	.zero		1


	//   ....[46]....
        /*0b00*/ 	.word	0x00016af0
        /*0b04*/ 	.word	0x00000007
        /*0b08*/ 	.word	0x00031ca0
        /*0b0c*/ 	.short	0x010a
        /*0b0e*/ 	.byte	0x3f
	.zero		1


	//   ....[47]....
        /*0b10*/ 	.word	0x00016d40
        /*0b14*/ 	.word	0x00000007
        /*0b18*/ 	.word	0x00031cc0
        /*0b1c*/ 	.short	0x010a
        /*0b1e*/ 	.byte	0x3f
	.zero		1


	//   ....[48]....
        /*0b20*/ 	.word	0x00017030
        /*0b24*/ 	.word	0x00000007
        /*0b28*/ 	.word	0x00031ca0
        /*0b2c*/ 	.short	0x010a
        /*0b2e*/ 	.byte	0x3f
	.zero		1


	//   ....[49]....
        /*0b30*/ 	.word	0x00017270
        /*0b34*/ 	.word	0x00000007
        /*0b38*/ 	.word	0x00031cc0
        /*0b3c*/ 	.short	0x010a
        /*0b3e*/ 	.byte	0x3f
	.zero		1


	//   ....[50]....
        /*0b40*/ 	.word	0x00018050
        /*0b44*/ 	.word	0x00000005
        /*0b48*/ 	.word	0x00031c40
        /*0b4c*/ 	.short	0x010a
        /*0b4e*/ 	.byte	0x3f
	.zero		1


	//   ....[51]....
        /*0b50*/ 	.word	0x00018560
        /*0b54*/ 	.word	0x0000001c
        /*0b58*/ 	.word	0x00031c20
        /*0b5c*/ 	.short	0x010a
        /*0b5e*/ 	.byte	0x3f
	.zero		1


	//   ....[52]....
        /*0b60*/ 	.word	0x00018860
        /*0b64*/ 	.word	0x00000003
        /*0b68*/ 	.word	0x00031c40
        /*0b6c*/ 	.short	0x010a
        /*0b6e*/ 	.byte	0x3f
	.zero		1


	//   ....[53]....
        /*0b70*/ 	.word	0x00018ae0
        /*0b74*/ 	.word	0x00000002
        /*0b78*/ 	.word	0x00000060
        /*0b7c*/ 	.short	0x010a
        /*0b7e*/ 	.byte	0x3f
	.zero		1


	//   ....[54]....
        /*0b80*/ 	.word	0x00019000
        /*0b84*/ 	.word	0x00000003
        /*0b88*/ 	.word	0x00031c40
        /*0b8c*/ 	.short	0x010a
        /*0b8e*/ 	.byte	0x3f
	.zero		1


	//   ....[55]....
        /*0b90*/ 	.word	0x00019280
        /*0b94*/ 	.word	0x00000003
        /*0b98*/ 	.word	0x00000060
        /*0b9c*/ 	.short	0x010a
        /*0b9e*/ 	.byte	0x3f
	.zero		1


	//   ....[56]....
        /*0ba0*/ 	.word	0x000196f0
        /*0ba4*/ 	.word	0x00000002
        /*0ba8*/ 	.word	0x00031c40
        /*0bac*/ 	.short	0x010a
        /*0bae*/ 	.byte	0x3f
	.zero		1


	//   ....[57]....
        /*0bb0*/ 	.word	0x00019990
        /*0bb4*/ 	.word	0x00000002
        /*0bb8*/ 	.word	0x00000060
        /*0bbc*/ 	.short	0x010a
        /*0bbe*/ 	.byte	0x3f
	.zero		1


	//   ....[58]....
        /*0bc0*/ 	.word	0x00019d80
        /*0bc4*/ 	.word	0x00000003
        /*0bc8*/ 	.word	0x00031c60
        /*0bcc*/ 	.short	0x010a
        /*0bce*/ 	.byte	0x3f
	.zero		1


	//   ....[59]....
        /*0bd0*/ 	.word	0x0001aa70
        /*0bd4*/ 	.word	0x00000009
        /*0bd8*/ 	.word	0x00031c20
        /*0bdc*/ 	.short	0x010a
        /*0bde*/ 	.byte	0x3f
	.zero		1


	//   ....[60]....
        /*0be0*/ 	.word	0x0001ac20
        /*0be4*/ 	.word	0x00000007
        /*0be8*/ 	.word	0x00000000
        /*0bec*/ 	.short	0x010a
        /*0bee*/ 	.byte	0x3f
	.zero		1


	//   ....[61]....
        /*0bf0*/ 	.word	0x0001ac90
        /*0bf4*/ 	.word	0x00000003
        /*0bf8*/ 	.word	0x00000000
        /*0bfc*/ 	.short	0x010a
        /*0bfe*/ 	.byte	0x3f
	.zero		1


	//   ....[62]....
        /*0c00*/ 	.word	0x0001acf0
        /*0c04*/ 	.word	0x00000005
        /*0c08*/ 	.word	0x00000000
        /*0c0c*/ 	.short	0x010a
        /*0c0e*/ 	.byte	0x3f
	.zero		1


	//   ....[63]....
        /*0c10*/ 	.word	0x0001ad20
        /*0c14*/ 	.word	0x00000003
        /*0c18*/ 	.word	0x00000000
        /*0c1c*/ 	.short	0x010a
        /*0c1e*/ 	.byte	0x3f
	.zero		1


	//   ....[64]....
        /*0c20*/ 	.word	0x0001ad80
        /*0c24*/ 	.word	0x00000014
        /*0c28*/ 	.word	0x00031c90
        /*0c2c*/ 	.short	0x010a
        /*0c2e*/ 	.byte	0x3f
	.zero		1


	//   ....[65]....
        /*0c30*/ 	.word	0x0001add0
        /*0c34*/ 	.word	0x00000014
        /*0c38*/ 	.word	0x00031c90
        /*0c3c*/ 	.short	0x010a
        /*0c3e*/ 	.byte	0x3f
	.zero		1


	//   ....[66]....
        /*0c40*/ 	.word	0x0001ae20
        /*0c44*/ 	.word	0x00000014
        /*0c48*/ 	.word	0x00031c90
        /*0c4c*/ 	.short	0x010a
        /*0c4e*/ 	.byte	0x3f
	.zero		1


	//   ....[67]....
        /*0c50*/ 	.word	0x0001ae70
        /*0c54*/ 	.word	0x00000014
        /*0c58*/ 	.word	0x00031cb0
        /*0c5c*/ 	.short	0x010a
        /*0c5e*/ 	.byte	0x3f
	.zero		1


	//   ....[68]....
        /*0c60*/ 	.word	0x0001b240
        /*0c64*/ 	.word	0x00000012
        /*0c68*/ 	.word	0x00031c00
        /*0c6c*/ 	.short	0x010a
        /*0c6e*/ 	.byte	0x3f
	.zero		1


	//   ....[69]....
        /*0c70*/ 	.word	0x0001b510
        /*0c74*/ 	.word	0x00000012
        /*0c78*/ 	.word	0x00031c00
        /*0c7c*/ 	.short	0x010a
        /*0c7e*/ 	.byte	0x3f
	.zero		1


	//   ....[70]....
        /*0c80*/ 	.word	0x0001b560
        /*0c84*/ 	.word	0x0000000f
        /*0c88*/ 	.word	0x00031c30
        /*0c8c*/ 	.short	0x010a
        /*0c8e*/ 	.byte	0x3f
	.zero		1


	//   ....[71]....
        /*0c90*/ 	.word	0x0001b5b0
        /*0c94*/ 	.word	0x00000000
        /*0c98*/ 	.word	0x00031c30
        /*0c9c*/ 	.short	0x010a
        /*0c9e*/ 	.byte	0x3f
	.zero		1


	//   ....[72]....
        /*0ca0*/ 	.word	0x0001b600
        /*0ca4*/ 	.word	0x0000000e
        /*0ca8*/ 	.word	0x00031c50
        /*0cac*/ 	.short	0x010a
        /*0cae*/ 	.byte	0x3f
	.zero		1


	//   ....[73]....
        /*0cb0*/ 	.word	0x0001b650
        /*0cb4*/ 	.word	0x00000007
        /*0cb8*/ 	.word	0x00031c50
        /*0cbc*/ 	.short	0x010a
        /*0cbe*/ 	.byte	0x3f
	.zero		1


	//   ....[74]....
        /*0cc0*/ 	.word	0x0001b7f0
        /*0cc4*/ 	.word	0x00000006
        /*0cc8*/ 	.word	0x00031c20
        /*0ccc*/ 	.short	0x010a
        /*0cce*/ 	.byte	0x3f
	.zero		1


	//   ....[75]....
        /*0cd0*/ 	.word	0x0001b840
        /*0cd4*/ 	.word	0x00000007
        /*0cd8*/ 	.word	0x00031ca0
        /*0cdc*/ 	.short	0x010a
        /*0cde*/ 	.byte	0x3f
	.zero		1


	//   ....[76]....
        /*0ce0*/ 	.word	0x0001b890
        /*0ce4*/ 	.word	0x00000007
        /*0ce8*/ 	.word	0x00031cc0
        /*0cec*/ 	.short	0x010a
        /*0cee*/ 	.byte	0x3f
	.zero		1


	//   ....[77]....
        /*0cf0*/ 	.word	0x0001b8e0
        /*0cf4*/ 	.word	0x00000007
        /*0cf8*/ 	.word	0x00031ca0
        /*0cfc*/ 	.short	0x010a
        /*0cfe*/ 	.byte	0x3f
	.zero		1


	//   ....[78]....
        /*0d00*/ 	.word	0x0001b930
        /*0d04*/ 	.word	0x00000007
        /*0d08*/ 	.word	0x00031cc0
        /*0d0c*/ 	.short	0x010a
        /*0d0e*/ 	.byte	0x3f
	.zero		1


	//   ....[79]....
        /*0d10*/ 	.word	0x0001bad0
        /*0d14*/ 	.word	0x00000005
        /*0d18*/ 	.word	0x00031c40
        /*0d1c*/ 	.short	0x010a
        /*0d1e*/ 	.byte	0x3f
	.zero		1


	//   ....[80]....
        /*0d20*/ 	.word	0x0001bb20
        /*0d24*/ 	.word	0x0000001c
        /*0d28*/ 	.word	0x00031c20
        /*0d2c*/ 	.short	0x010a
        /*0d2e*/ 	.byte	0x3f
	.zero		1


	//   ....[81]....
        /*0d30*/ 	.word	0x0001bb70
        /*0d34*/ 	.word	0x00000003
        /*0d38*/ 	.word	0x00031c40
        /*0d3c*/ 	.short	0x010a
        /*0d3e*/ 	.byte	0x3f
	.zero		1


	//   ....[82]....
        /*0d40*/ 	.word	0x0001bbc0
        /*0d44*/ 	.word	0x00000002
        /*0d48*/ 	.word	0x00000060
        /*0d4c*/ 	.short	0x010a
        /*0d4e*/ 	.byte	0x3f
	.zero		1


	//   ....[83]....
        /*0d50*/ 	.word	0x0001bc10
        /*0d54*/ 	.word	0x00000003
        /*0d58*/ 	.word	0x00031c40
        /*0d5c*/ 	.short	0x010a
        /*0d5e*/ 	.byte	0x3f
	.zero		1


	//   ....[84]....
        /*0d60*/ 	.word	0x0001bc60
        /*0d64*/ 	.word	0x00000003
        /*0d68*/ 	.word	0x00000060
        /*0d6c*/ 	.short	0x010a
        /*0d6e*/ 	.byte	0x3f
	.zero		1


	//   ....[85]....
        /*0d70*/ 	.word	0x0001bcb0
        /*0d74*/ 	.word	0x00000002
        /*0d78*/ 	.word	0x00031c40
        /*0d7c*/ 	.short	0x010a
        /*0d7e*/ 	.byte	0x3f
	.zero		1


	//   ....[86]....
        /*0d80*/ 	.word	0x0001bd00
        /*0d84*/ 	.word	0x00000002
        /*0d88*/ 	.word	0x00000060
        /*0d8c*/ 	.short	0x010a
        /*0d8e*/ 	.byte	0x3f
	.zero		1


	//   ....[87]....
        /*0d90*/ 	.word	0x0001bd50
        /*0d94*/ 	.word	0x00000003
        /*0d98*/ 	.word	0x00031c60
        /*0d9c*/ 	.short	0x010a
        /*0d9e*/ 	.byte	0x3f
	.zero		1


	//   ....[88]....
        /*0da0*/ 	.word	0x0001c700
        /*0da4*/ 	.word	0x00000009
        /*0da8*/ 	.word	0x00031c20
        /*0dac*/ 	.short	0x010a
        /*0dae*/ 	.byte	0x3f
	.zero		1


	//   ....[89]....
        /*0db0*/ 	.word	0x0001c8a0
        /*0db4*/ 	.word	0x00000007
        /*0db8*/ 	.word	0x00000000
        /*0dbc*/ 	.short	0x010a
        /*0dbe*/ 	.byte	0x3f
	.zero		1


	//   ....[90]....
        /*0dc0*/ 	.word	0x0001c8f0
        /*0dc4*/ 	.word	0x00000003
        /*0dc8*/ 	.word	0x00000000
        /*0dcc*/ 	.short	0x010a
        /*0dce*/ 	.byte	0x3f
	.zero		1


	//   ....[91]....
        /*0dd0*/ 	.word	0x0001c940
        /*0dd4*/ 	.word	0x00000005
        /*0dd8*/ 	.word	0x00000000
        /*0ddc*/ 	.short	0x010a
        /*0dde*/ 	.byte	0x3f
	.zero		1


	//----- nvinfo : EIATTR_NUM_MBARRIERS
	.align		4
.L_153:
        /*0de0*/ 	.byte	0x03, 0x38
        /*0de2*/ 	.short	0x0016


	//----- nvinfo : EIATTR_EXIT_INSTR_OFFSETS
	.align		4
        /*0de4*/ 	.byte	0x04, 0x1c
        /*0de6*/ 	.short	(.L_155 - .L_154)


	//   ....[0]....
.L_154:
        /*0de8*/ 	.word	0x0001ad70


	//----- nvinfo : EIATTR_MAX_THREADS
	.align		4
.L_155:
        /*0dec*/ 	.byte	0x04, 0x05
        /*0dee*/ 	.short	(.L_157 - .L_156)
.L_156:
        /*0df0*/ 	.word	0x00000200
        /*0df4*/ 	.word	0x00000001
        /*0df8*/ 	.word	0x00000001


	//----- nvinfo : EIATTR_CRS_STACK_SIZE
	.align		4
.L_157:
        /*0dfc*/ 	.byte	0x04, 0x1e
        /*0dfe*/ 	.short	(.L_159 - .L_158)
.L_158:
        /*0e00*/ 	.word	0x00000000


	//----- nvinfo : EIATTR_CBANK_PARAM_SIZE
	.align		4
.L_159:
        /*0e04*/ 	.byte	0x03, 0x19
        /*0e06*/ 	.short	0x0a70


	//----- nvinfo : EIATTR_PARAM_CBANK
	.align		4
        /*0e08*/ 	.byte	0x04, 0x0a
        /*0e0a*/ 	.short	(.L_161 - .L_160)
	.align		4
.L_160:
        /*0e0c*/ 	.word	index@(.nv.constant0._ZN7cutlass13device_kernelIN5flash11enable_sm90INS1_16FlashAttnFwdSm90INS1_25CollectiveMainloopFwdSm90ILi2EN4cute5tupleIJNS5_1CILi1EEES8_S8_EEENS6_IJNS7_ILi192EEENS7_ILi144EEENS7_ILi96EEEEEELi96ENS_6half_tEfNS_4arch4Sm90ELb0ELb0ELb0ELb1ELb0ELb1ELb0ELb0ELb1ELb0ELb0ELb0EEENS1_21CollectiveEpilogueFwdINS6_IJSA_SC_SB_EEES9_SE_SG_Li384ELb1ELb0ELb0ELb0EEENS1_36VarlenDynamicPersistentTileSchedulerILi192ELi144ELi384ELi32ELb0ELb0ELb1ELb0ELb1ELb1EEEEEEEEEvNT_6ParamsE)
        /*0e10*/ 	.short	0x0210
        /*0e12*/ 	.short	0x0a70


	//----- nvinfo : EIATTR_SW_WAR
	.align		4
.L_161:
        /*0e14*/ 	.byte	0x04, 0x36
        /*0e16*/ 	.short	(.L_163 - .L_162)
.L_162:
        /*0e18*/ 	.word	0x00000008
.L_163:


//--------------------- .nv.info._ZN7cutlass13device_kernelIN5flash11enable_sm90INS1_16FlashAttnFwdSm90INS1_25CollectiveMainloopFwdSm90ILi2EN4cute5tupleIJNS5_1CILi1EEES8_S8_EEENS6_IJNS7_ILi192EEENS7_ILi128EEENS7_ILi96EEEEEELi96ENS_6half_tEfNS_4arch4Sm90ELb0ELb1ELb0ELb0ELb0ELb0ELb0ELb0ELb1ELb0ELb0ELb0EEENS1_21CollectiveEpilogueFwdINS6_IJSA_SC_SB_EEES9_SE_SG_Li384ELb0ELb0ELb0ELb0EEENS1_30DynamicPersistentTileSchedulerILi384ELi32ELb0ELb0ELb1EEEEEEEEEvNT_6ParamsE --------------------------
	.section	.nv.info._ZN7cutlass13device_kernelIN5flash11enable_sm90INS1_16FlashAttnFwdSm90INS1_25CollectiveMainloopFwdSm90ILi2EN4cute5tupleIJNS5_1CILi1EEES8_S8_EEENS6_IJNS7_ILi192EEENS7_ILi128EEENS7_ILi96EEEEEELi96ENS_6half_tEfNS_4arch4Sm90ELb0ELb1ELb0ELb0ELb0ELb0ELb0ELb0ELb1ELb0ELb0ELb0EEENS1_21CollectiveEpilogueFwdINS6_IJSA_SC_SB_EEES9_SE_SG_Li384ELb0ELb0ELb0ELb0EEENS1_30DynamicPersistentTileSchedulerILi384ELi32ELb0ELb0ELb1EEEEEEEEEvNT_6ParamsE,"",@"SHT_CUDA_INFO"
	.sectionflags	@""
	.align	4


	//----- nvinfo : EIATTR_CUDA_API_VERSION
	.align		4
        /*0000*/ 	.byte	0x04, 0x37
        /*0002*/ 	.short	(.L_165 - .L_164)
.L_164:
        /*0004*/ 	.word	0x00000082


	//----- nvinfo : EIATTR_KPARAM_INFO
	.align		4
.L_165:
        /*0008*/ 	.byte	0x04, 0x17
        /*000a*/ 	.short	(.L_167 - .L_166)
.L_166:
        /*000c*/ 	.word	0x00000000
        /*0010*/ 	.short	0x0000
        /*0012*/ 	.short	0x0070
        /*0014*/ 	.byte	0x00, 0xf0, 0x01, 0x2e


	//----- nvinfo : EIATTR_SPARSE_MMA_MASK
	.align		4
.L_167:
        /*0018*/ 	.byte	0x03, 0x50
        /*001a*/ 	.short	0x0000


	//----- nvinfo : EIATTR_MAXREG_COUNT
	.align		4
        /*001c*/ 	.byte	0x03, 0x1b
        /*001e*/ 	.short	0x0080


	//----- nvinfo : EIATTR_NUM_BARRIERS
	.align		4
        /*0020*/ 	.byte	0x02, 0x4c
        /*0022*/ 	.byte	0x10
	.zero		1


	//----- nvinfo : EIATTR_EXTERNS
	.align		4
        /*0024*/ 	.byte	0x04, 0x0f
        /*0026*/ 	.short	(.L_169 - .L_168)


	//   ....[0]....
	.align		4
.L_168:
        /*0028*/ 	.word	index@(__assertfail)


	//----- nvinfo : EIATTR_MERCURY_ISA_VERSION
	.align		4
.L_169:
        /*002c*/ 	.byte	0x03, 0x5f
        /*002e*/ 	.short	0x0101


	//----- nvinfo : EIATTR_INT_WARP_WIDE_INSTR_OFFSETS
	.align		4
        /*0030*/ 	.byte	0x04, 0x31
        /*0032*/ 	.short	(.L_171 - .L_170)


	//   ....[0]....
.L_170:
        /*0034*/ 	.word	0x00000180


	//   ....[1]....
        /*0038*/ 	.word	0x000001b0


	//   ....[2]....
        /*003c*/ 	.word	0x000001c0


	//   ....[3]....
        /*0040*/ 	.word	0x0000f370


	//   ....[4]....
        /*0044*/ 	.word	0x0000f400


	//   ....[5]....
        /*0048*/ 	.word	0x0000f920


	//   ....[6]....
        /*004c*/ 	.word	0x00011630


	//   ....[7]....
        /*0050*/ 	.word	0x000116c0


	//----- nvinfo : EIATTR_COOP_GROUP_MASK_REGIDS
	.align		4
.L_171:
        /*0054*/ 	.byte	0x04, 0x29
        /*0056*/ 	.short	(.L_173 - .L_172)


	//   ....[0]....
.L_172:
        /*0058*/ 	.word	0xffffffff


	//   ....[1]....
        /*005c*/ 	.word	0xffffffff


	//   ....[2]....
        /*0060*/ 	.word	0xffffffff


	//   ....[3]....
        /*0064*/ 	.word	0xffffffff


	//   ....[4]....
        /*0068*/ 	.word	0xffffffff


	//   ....[5]....
        /*006c*/ 	.word	0xffffffff


	//   ....[6]....
        /*0070*/ 	.word	0xffffffff


	//   ....[7]....
        /*0074*/ 	.word	0xffffffff


	//   ....[8]....
        /*0078*/ 	.word	0xffffffff


	//   ....[9]....
        /*007c*/ 	.word	0xffffffff


	//   ....[10]....
        /*0080*/ 	.word	0xffffffff


	//   ....[11]....
        /*0084*/ 	.word	0xffffffff


	//   ....[12]....
        /*0088*/ 	.word	0xffffffff


	//   ....[13]....
        /*008c*/ 	.word	0xffffffff


	//   ....[14]....
        /*0090*/ 	.word	0xffffffff


	//   ....[15]....
        /*0094*/ 	.word	0xffffffff


	//   ....[16]....
        /*0098*/ 	.word	0xffffffff


	//   ....[17]....
        /*009c*/ 	.word	0xffffffff


	//   ....[18]....
        /*00a0*/ 	.word	0xffffffff


	//   ....[19]....
        /*00a4*/ 	.word	0xffffffff


	//   ....[20]....
        /*00a8*/ 	.word	0xffffffff


	//   ....[21]....
        /*00ac*/ 	.word	0xffffffff


	//   ....[22]....
        /*00b0*/ 	.word	0xffffffff


	//   ....[23]....
        /*00b4*/ 	.word	0xffffffff


	//   ....[24]....
        /*00b8*/ 	.word	0xffffffff


	//   ....[25]....
        /*00bc*/ 	.word	0xffffffff


	//   ....[26]....
        /*00c0*/ 	.word	0xffffffff


	//   ....[27]....
        /*00c4*/ 	.word	0xffffffff


	//   ....[28]....
        /*00c8*/ 	.word	0xffffffff


	//   ....[29]....
        /*00cc*/ 	.word	0xffffffff


	//   ....[30]....
        /*00d0*/ 	.word	0xffffffff


	//   ....[31]....
        /*00d4*/ 	.word	0xffffffff


	//   ....[32]....
        /*00d8*/ 	.word	0xffffffff


	//   ....[33]....
        /*00dc*/ 	.word	0xffffffff


	//   ....[34]....
        /*00e0*/ 	.word	0xffffffff


	//   ....[35]....
        /*00e4*/ 	.word	0xffffffff


	//   ....[36]....
        /*00e8*/ 	.word	0x0500000f


	//   ....[37]....
        /*00ec*/ 	.word	0x0500000f


	//----- nvinfo : EIATTR_COOP_GROUP_INSTR_OFFSETS
	.align		4
.L_173:
        /*00f0*/ 	.byte	0x04, 0x28
        /*00f2*/ 	.short	(.L_175 - .L_174)


	//   ....[0]....
.L_174:
        /*00f4*/ 	.word	0x00000060


	//   ....[1]....
        /*00f8*/ 	.word	0x00000190


	//   ....[2]....
        /*00fc*/ 	.word	0x000001e0


	//   ....[3]....
        /*0100*/ 	.word	0x000003d0


	//   ....[4]....
        /*0104*/ 	.word	0x00000530


	//   ....[5]....
        /*0108*/ 	.word	0x00000650


	//   ....[6]....
        /*010c*/ 	.word	0x000007b0


	//   ....[7]....
        /*0110*/ 	.word	0x00001810


	//   ....[8]....
        /*0114*/ 	.word	0x000033b0


	//   ....[9]....
        /*0118*/ 	.word	0x000034c0


	//   ....[10]....
        /*011c*/ 	.word	0x00003df0


	//   ....[11]....
        /*0120*/ 	.word	0x00003e40


	//   ....[12]....
        /*0124*/ 	.word	0x00004a10


	//   ....[13]....
        /*0128*/ 	.word	0x00006440


	//   ....[14]....
        /*012c*/ 	.word	0x00006540


	//   ....[15]....
        /*0130*/ 	.word	0x00006da0


	//   ....[16]....
        /*0134*/ 	.word	0x00006e10


	//   ....[17]....
        /*0138*/ 	.word	0x00007dd0


	//   ....[18]....
        /*013c*/ 	.word	0x000087a0


	//   ....[19]....
        /*0140*/ 	.word	0x000087e0


	//   ....[20]....
        /*0144*/ 	.word	0x00008d90


	//   ....[21]....
        /*0148*/ 	.word	0x00008e50


	//   ....[22]....
        /*014c*/ 	.word	0x0000a040


	//   ....[23]....
        /*0150*/ 	.word	0x0000b760


	//   ....[24]....
        /*0154*/ 	.word	0x0000b810


	//   ....[25]....
        /*0158*/ 	.word	0x0000c0b0


	//   ....[26]....
        /*015c*/ 	.word	0x0000c130


	//   ....[27]....
        /*0160*/ 	.word	0x0000d0f0


	//   ....[28]....
        /*0164*/ 	.word	0x0000d200


	//   ....[29]....
        /*0168*/ 	.word	0x0000d260


	//   ....[30]....
        /*016c*/ 	.word	0x0000d380


	//   ....[31]....
        /*0170*/ 	.word	0x0000d3b0


	//   ....[32]....
        /*0174*/ 	.word	0x0000e210


	//   ....[33]....
        /*0178*/ 	.word	0x0000eae0


	//   ....[34]....
        /*017c*/ 	.word	0x00011a10


	//   ....[35]....
        /*0180*/ 	.word	0x00011b90


	//   ....[36]....
        /*0184*/ 	.word	0x00012190


	//   ....[37]....
        /*0188*/ 	.word	0x00012570


	//----- nvinfo : EIATTR_REG_RECONFIG
	.align		4
.L_175:
        /*018c*/ 	.byte	0x01, 0x54
	.zero		2


	//----- nvinfo : EIATTR_SYSCALL_OFFSETS
	.align		4
        /*0190*/ 	.byte	0x04, 0x46
        /*0192*/ 	.short	(.L_177 - .L_176)


	//   ....[0]....
.L_176:
        /*0194*/ 	.word	0x00001a00


	//   ....[1]....
        /*0198*/ 	.word	0x0000f590


	//   ....[2]....
        /*019c*/ 	.word	0x0000f6d0


	//   ....[3]....
        /*01a0*/ 	.word	0x0000f7c0


	//----- nvinfo : EIATTR_MBARRIER_INSTR_OFFSETS
	.align		4
.L_177:
        /*01a4*/ 	.byte	0x04, 0x39
        /*01a6*/ 	.short	(.L_179 - .L_178)


	//   ....[0]....
.L_178:
        /*01a8*/ 	.word	0x00000280
        /*01ac*/ 	.word	0x000000ff
        /*01b0*/ 	.word	0x0002d800
        /*01b4*/ 	.short	0x0100
        /*01b6*/ 	.byte	0x06
	.zero		1


	//   ....[1]....
        /*01b8*/ 	.word	0x00000290
        /*01bc*/ 	.word	0x000000ff
        /*01c0*/ 	.word	0x0002d820
        /*01c4*/ 	.short	0x0100
        /*01c6*/ 	.byte	0x06
	.zero		1


	//   ....[2]....
        /*01c8*/ 	.word	0x00000380
        /*01cc*/ 	.word	0x000000ff
        /*01d0*/ 	.word	0x0002d830
        /*01d4*/ 	.short	0x0100
        /*01d6*/ 	.byte	0x08
	.zero		1


	//   ....[3]....
        /*01d8*/ 	.word	0x00000390
        /*01dc*/ 	.word	0x000000ff
        /*01e0*/ 	.word	0x0002d840
        /*01e4*/ 	.short	0x0100
        /*01e6*/ 	.byte	0x08
	.zero		1


	//   ....[4]....
        /*01e8*/ 	.word	0x000003a0
        /*01ec*/ 	.word	0x000000ff
        /*01f0*/ 	.word	0x0002d838
        /*01f4*/ 	.short	0x0100
        /*01f6*/ 	.byte	0x08
	.zero		1


	//   ....[5]....
        /*01f8*/ 	.word	0x000003b0
        /*01fc*/ 	.word	0x000000ff
        /*0200*/ 	.word	0x0002d848
        /*0204*/ 	.short	0x0100
        /*0206*/ 	.byte	0x08
	.zero		1


	//   ....[6]....
        /*0208*/ 	.word	0x000004e0
        /*020c*/ 	.word	0x000000ff
        /*0210*/ 	.word	0x0002d850
        /*0214*/ 	.short	0x0100
        /*0216*/ 	.byte	0x08
	.zero		1


	//   ....[7]....
        /*0218*/ 	.word	0x000004f0
        /*021c*/ 	.word	0x000000ff
        /*0220*/ 	.word	0x0002d860
        /*0224*/ 	.short	0x0100
        /*0226*/ 	.byte	0x08
	.zero		1


	//   ....[8]....
        /*0228*/ 	.word	0x00000500
        /*022c*/ 	.word	0x000000ff
        /*0230*/ 	.word	0x0002d858
        /*0234*/ 	.short	0x0100
        /*0236*/ 	.byte	0x08
	.zero		1


	//   ....[9]....
        /*0238*/ 	.word	0x00000510
        /*023c*/ 	.word	0x000000ff
        /*0240*/ 	.word	0x0002d868
        /*0244*/ 	.short	0x0100
        /*0246*/ 	.byte	0x08
	.zero		1


	//   ....[10]....
        /*0248*/ 	.word	0x00000600
        /*024c*/ 	.word	0x000000ff
        /*0250*/ 	.word	0x0002d870
        /*0254*/ 	.short	0x0100
        /*0256*/ 	.byte	0x06
	.zero		1


	//   ....[11]....
        /*0258*/ 	.word	0x00000610
        /*025c*/ 	.word	0x000000ff
        /*0260*/ 	.word	0x0002d880
        /*0264*/ 	.short	0x0100
        /*0266*/ 	.byte	0x06
	.zero		1


	//   ....[12]....
        /*0268*/ 	.word	0x00000620
        /*026c*/ 	.word	0x000000ff
        /*0270*/ 	.word	0x0002d878
        /*0274*/ 	.short	0x0100
        /*0276*/ 	.byte	0x06
	.zero		1


	//   ....[13]....
        /*0278*/ 	.word	0x00000630
        /*027c*/ 	.word	0x000000ff
        /*0280*/ 	.word	0x0002d888
        /*0284*/ 	.short	0x0100
        /*0286*/ 	.byte	0x06
	.zero		1


	//   ....[14]....
        /*0288*/ 	.word	0x00000760
        /*028c*/ 	.word	0x000000ff
        /*0290*/ 	.word	0x0002d890
        /*0294*/ 	.short	0x0100
        /*0296*/ 	.byte	0x08
	.zero		1


	//   ....[15]....
        /*0298*/ 	.word	0x00000770
        /*029c*/ 	.word	0x000000ff
        /*02a0*/ 	.word	0x0002d8a0
        /*02a4*/ 	.short	0x0100
        /*02a6*/ 	.byte	0x08
	.zero		1


	//   ....[16]....
        /*02a8*/ 	.word	0x00000780
        /*02ac*/ 	.word	0x000000ff
        /*02b0*/ 	.word	0x0002d898
        /*02b4*/ 	.short	0x0100
        /*02b6*/ 	.byte	0x08
	.zero		1


	//   ....[17]....
        /*02b8*/ 	.word	0x00000790
        /*02bc*/ 	.word	0x000000ff
        /*02c0*/ 	.word	0x0002d8a8
        /*02c4*/ 	.short	0x0100
        /*02c6*/ 	.byte	0x08
	.zero		1


	//   ....[18]....
        /*02c8*/ 	.word	0x000008c0
        /*02cc*/ 	.word	0x000000ff
        /*02d0*/ 	.word	0x0002d8b0
        /*02d4*/ 	.short	0x0100
        /*02d6*/ 	.byte	0x08
	.zero		1


	//   ....[19]....
        /*02d8*/ 	.word	0x000008d0
        /*02dc*/ 	.word	0x000000ff
        /*02e0*/ 	.word	0x0002d8c0
        /*02e4*/ 	.short	0x0100
        /*02e6*/ 	.byte	0x08
	.zero		1


	//   ....[20]....
        /*02e8*/ 	.word	0x000008e0
        /*02ec*/ 	.word	0x000000ff
        /*02f0*/ 	.word	0x0002d8b8
        /*02f4*/ 	.short	0x0100
        /*02f6*/ 	.byte	0x08
	.zero		1


	//   ....[21]....
        /*02f8*/ 	.word	0x000008f0
        /*02fc*/ 	.word	0x000000ff
        /*0300*/ 	.word	0x0002d8c8
        /*0304*/ 	.short	0x0100
        /*0306*/ 	.byte	0x08
	.zero		1


	//   ....[22]....
        /*0308*/ 	.word	0x00001a80
        /*030c*/ 	.word	0x000000ff
        /*0310*/ 	.word	0x0002d800
        /*0314*/ 	.short	0x010a
        /*0316*/ 	.byte	0x27
	.zero		1


	//   ....[23]....
        /*0318*/ 	.word	0x00001b00
        /*031c*/ 	.word	0x00000007
        /*0320*/ 	.word	0x0002d830
        /*0324*/ 	.short	0x010a
        /*0326*/ 	.byte	0x3f
	.zero		1


	//   ....[24]....
        /*0328*/ 	.word	0x00001b50
        /*032c*/ 	.word	0x00000007
        /*0330*/ 	.word	0x0002d830
        /*0334*/ 	.short	0x010a
        /*0336*/ 	.byte	0x3f
	.zero		1


	//   ....[25]....
        /*0338*/ 	.word	0x00001f40
        /*033c*/ 	.word	0x00000000
        /*0340*/ 	.word	0x00000000
        /*0344*/ 	.short	0x0101
        /*0346*/ 	.byte	0x3f
	.zero		1


	//   ....[26]....
        /*0348*/ 	.word	0x00004e60
        /*034c*/ 	.word	0x000000ff
        /*0350*/ 	.word	0x0002d830
        /*0354*/ 	.short	0x010a
        /*0356*/ 	.byte	0x06
	.zero		1


	//   ....[27]....
        /*0358*/ 	.word	0x00004ea0
        /*035c*/ 	.word	0x000000ff
        /*0360*/ 	.word	0x0002d830
        /*0364*/ 	.short	0x010a
        /*0366*/ 	.byte	0x06
	.zero		1


	//   ....[28]....
        /*0368*/ 	.word	0x00005120
        /*036c*/ 	.word	0x000000ff
        /*0370*/ 	.word	0x0002d850
        /*0374*/ 	.short	0x010a
        /*0376*/ 	.byte	0x06
	.zero		1


	//   ....[29]....
        /*0378*/ 	.word	0x00005160
        /*037c*/ 	.word	0x000000ff
        /*0380*/ 	.word	0x0002d850
        /*0384*/ 	.short	0x010a
        /*0386*/ 	.byte	0x06
	.zero		1


	//   ....[30]....
        /*0388*/ 	.word	0x000056d0
        /*038c*/ 	.word	0x0000000b
        /*0390*/ 	.word	0x00000000
        /*0394*/ 	.short	0x0101
        /*0396*/ 	.byte	0x3f
	.zero		1


	//   ....[31]....
        /*0398*/ 	.word	0x000071f0
        /*039c*/ 	.word	0x0000000e
        /*03a0*/ 	.word	0x00000000
        /*03a4*/ 	.short	0x0101
        /*03a6*/ 	.byte	0x3f
	.zero		1


	//   ....[32]....
        /*03a8*/ 	.word	0x00008120
        /*03ac*/ 	.word	0x000000ff
        /*03b0*/ 	.word	0x0002d830
        /*03b4*/ 	.short	0x010a
        /*03b6*/ 	.byte	0x06
	.zero		1


	//   ....[33]....
        /*03b8*/ 	.word	0x00008160
        /*03bc*/ 	.word	0x000000ff
        /*03c0*/ 	.word	0x0002d830
        /*03c4*/ 	.short	0x010a
        /*03c6*/ 	.byte	0x06
	.zero		1


	//   ....[34]....
        /*03c8*/ 	.word	0x000083e0
        /*03cc*/ 	.word	0x000000ff
        /*03d0*/ 	.word	0x0002d850
        /*03d4*/ 	.short	0x010a
        /*03d6*/ 	.byte	0x06
	.zero		1


	//   ....[35]....
        /*03d8*/ 	.word	0x00008420
        /*03dc*/ 	.word	0x000000ff
        /*03e0*/ 	.word	0x0002d850
        /*03e4*/ 	.short	0x010a
        /*03e6*/ 	.byte	0x06
	.zero		1


	//   ....[36]....
        /*03e8*/ 	.word	0x000095e0
        /*03ec*/ 	.word	0x0000002a
        /*03f0*/ 	.word	0x00000000
        /*03f4*/ 	.short	0x0101
        /*03f6*/ 	.byte	0x3f
	.zero		1


	//   ....[37]....
        /*03f8*/ 	.word	0x00009670
        /*03fc*/ 	.word	0x0000002b
        /*0400*/ 	.word	0x00000000
        /*0404*/ 	.short	0x0101
        /*0406*/ 	.byte	0x3f
	.zero		1


	//   ....[38]....
        /*0408*/ 	.word	0x0000a1e0
        /*040c*/ 	.word	0x000000ff
        /*0410*/ 	.word	0x0002d830
        /*0414*/ 	.short	0x010a
        /*0416*/ 	.byte	0x06
	.zero		1


	//   ....[39]....
        /*0418*/ 	.word	0x0000a220
        /*041c*/ 	.word	0x000000ff
        /*0420*/ 	.word	0x0002d830
        /*0424*/ 	.short	0x010a
        /*0426*/ 	.byte	0x06
	.zero		1


	//   ....[40]....
        /*0428*/ 	.word	0x0000a4a0
        /*042c*/ 	.word	0x000000ff
        /*0430*/ 	.word	0x0002d850
        /*0434*/ 	.short	0x010a
        /*0436*/ 	.byte	0x06
	.zero		1


	//   ....[41]....
        /*0438*/ 	.word	0x0000a4e0
        /*043c*/ 	.word	0x000000ff
        /*0440*/ 	.word	0x0002d850
        /*0444*/ 	.short	0x010a
        /*0446*/ 	.byte	0x06
	.zero		1


	//   ....[42]....
        /*0448*/ 	.word	0x0000a9f0
        /*044c*/ 	.word	0x0000000d
        /*0450*/ 	.word	0x00000000
        /*0454*/ 	.short	0x0101
        /*0456*/ 	.byte	0x3f
	.zero		1


	//   ....[43]....
        /*0458*/ 	.word	0x0000c420
        /*045c*/ 	.word	0x0000000c
        /*0460*/ 	.word	0x00000000
        /*0464*/ 	.short	0x0101
        /*0466*/ 	.byte	0x3f
	.zero		1


	//   ....[44]....
        /*0468*/ 	.word	0x0000d170
        /*046c*/ 	.word	0x000000ff
        /*0470*/ 	.word	0x0002d850
        /*0474*/ 	.short	0x010a
        /*0476*/ 	.byte	0x09
	.zero		1


	//   ....[45]....
        /*0478*/ 	.word	0x0000d1b0
        /*047c*/ 	.word	0x000000ff
        /*0480*/ 	.word	0x0002d850
        /*0484*/ 	.short	0x010a
        /*0486*/ 	.byte	0x09
	.zero		1


	//   ....[46]....
        /*0488*/ 	.word	0x0000d7f0
        /*048c*/ 	.word	0x0000000b
        /*0490*/ 	.word	0x00000000
        /*0494*/ 	.short	0x0101
        /*0496*/ 	.byte	0x3f
	.zero		1


	//   ....[47]....
        /*0498*/ 	.word	0x0000e400
        /*049c*/ 	.word	0x000000ff
        /*04a0*/ 	.word	0x00000000
        /*04a4*/ 	.short	0x0101
        /*04a6*/ 	.byte	0x05
	.zero		1


	//   ....[48]....
        /*04a8*/ 	.word	0x0000fbf0
        /*04ac*/ 	.word	0x0000000d
        /*04b0*/ 	.word	0x0002d840
        /*04b4*/ 	.short	0x010a
        /*04b6*/ 	.byte	0x3f
	.zero		1


	//   ....[49]....
        /*04b8*/ 	.word	0x00010070
        /*04bc*/ 	.word	0x000000ff
        /*04c0*/ 	.word	0x0002d820
        /*04c4*/ 	.short	0x010a
        /*04c6*/ 	.byte	0x2a
	.zero		1


	//   ....[50]....
        /*04c8*/ 	.word	0x00010340
        /*04cc*/ 	.word	0x00000003
        /*04d0*/ 	.word	0x0002d840
        /*04d4*/ 	.short	0x010a
        /*04d6*/ 	.byte	0x3f
	.zero		1


	//   ....[51]....
        /*04d8*/ 	.word	0x00010590
        /*04dc*/ 	.word	0x00000002
        /*04e0*/ 	.word	0x00000060
        /*04e4*/ 	.short	0x010a
        /*04e6*/ 	.byte	0x3f
	.zero		1


	//   ....[52]....
        /*04e8*/ 	.word	0x00010a80
        /*04ec*/ 	.word	0x00000004
        /*04f0*/ 	.word	0x0002d840
        /*04f4*/ 	.short	0x010a
        /*04f6*/ 	.byte	0x3f
	.zero		1


	//   ....[53]....
        /*04f8*/ 	.word	0x00010cd0
        /*04fc*/ 	.word	0x00000003
        /*0500*/ 	.word	0x00000060
        /*0504*/ 	.short	0x010a
        /*0506*/ 	.byte	0x3f
	.zero		1


	//   ....[54]....
        /*0508*/ 	.word	0x00011120
        /*050c*/ 	.word	0x00000003
        /*0510*/ 	.word	0x0002d840
        /*0514*/ 	.short	0x010a
        /*0516*/ 	.byte	0x3f
	.zero		1


	//   ....[55]....
        /*0518*/ 	.word	0x00011370
        /*051c*/ 	.word	0x00000003
        /*0520*/ 	.word	0x00000060
        /*0524*/ 	.short	0x010a
        /*0526*/ 	.byte	0x3f
	.zero		1


	//   ....[56]....
        /*0528*/ 	.word	0x00011740
        /*052c*/ 	.word	0x00000003
        /*0530*/ 	.word	0x0002d860
        /*0534*/ 	.short	0x010a
        /*0536*/ 	.byte	0x3f
	.zero		1


	//   ....[57]....
        /*0538*/ 	.word	0x00011b70
        /*053c*/ 	.word	0x00000009
        /*0540*/ 	.word	0x0002d820
        /*0544*/ 	.short	0x010a
        /*0546*/ 	.byte	0x3f
	.zero		1


	//   ....[58]....
        /*0548*/ 	.word	0x00011c90
        /*054c*/ 	.word	0x00000005
        /*0550*/ 	.word	0x00000000
        /*0554*/ 	.short	0x010a
        /*0556*/ 	.byte	0x3f
	.zero		1


	//   ....[59]....
        /*0558*/ 	.word	0x00011d00
        /*055c*/ 	.word	0x00000003
        /*0560*/ 	.word	0x00000000
        /*0564*/ 	.short	0x010a
        /*0566*/ 	.byte	0x3f
	.zero		1


	//   ....[60]....
        /*0568*/ 	.word	0x00011d60
        /*056c*/ 	.word	0x00000013
        /*0570*/ 	.word	0x00000000
        /*0574*/ 	.short	0x010a
        /*0576*/ 	.byte	0x3f
	.zero		1


	//   ....[61]....
        /*0578*/ 	.word	0x00011d90
        /*057c*/ 	.word	0x00000007
        /*0580*/ 	.word	0x00000000
        /*0584*/ 	.short	0x010a
        /*0586*/ 	.byte	0x3f
	.zero		1


	//   ....[62]....
        /*0588*/ 	.word	0x00011e00
        /*058c*/ 	.word	0x00000003
        /*0590*/ 	.word	0x0002d800
        /*0594*/ 	.short	0x010a
        /*0596*/ 	.byte	0x3f
	.zero		1


	//   ....[63]....
        /*0598*/ 	.word	0x00011e50
        /*059c*/ 	.word	0x00000007
        /*05a0*/ 	.word	0x0002d830
        /*05a4*/ 	.short	0x010a
        /*05a6*/ 	.byte	0x3f
	.zero		1


	//   ....[64]....
        /*05a8*/ 	.word	0x00011eb0
        /*05ac*/ 	.word	0x0000000b
        /*05b0*/ 	.word	0x0002d830
        /*05b4*/ 	.short	0x010a
        /*05b6*/ 	.byte	0x3f
	.zero		1


	//   ....[65]....
        /*05b8*/ 	.word	0x00011f10
        /*05bc*/ 	.word	0x0000000b
        /*05c0*/ 	.word	0x0002d850
        /*05c4*/ 	.short	0x010a
        /*05c6*/ 	.byte	0x3f
	.zero		1


	//   ....[66]....
        /*05c8*/ 	.word	0x00011f70
        /*05cc*/ 	.word	0x0000000c
        /*05d0*/ 	.word	0x0002d830
        /*05d4*/ 	.short	0x010a
        /*05d6*/ 	.byte	0x3f
	.zero		1


	//   ....[67]....
        /*05d8*/ 	.word	0x00011fd0
        /*05dc*/ 	.word	0x0000000c
        /*05e0*/ 	.word	0x0002d850
        /*05e4*/ 	.short	0x010a
        /*05e6*/ 	.byte	0x3f
	.zero		1


	//   ....[68]....
        /*05e8*/ 	.word	0x00012030
        /*05ec*/ 	.word	0x0000000e
        /*05f0*/ 	.word	0x0002d830
        /*05f4*/ 	.short	0x010a
        /*05f6*/ 	.byte	0x3f
	.zero		1


	//   ....[69]....
        /*05f8*/ 	.word	0x00012090
        /*05fc*/ 	.word	0x0000000e
        /*0600*/ 	.word	0x0002d850
        /*0604*/ 	.short	0x010a
        /*0606*/ 	.byte	0x3f
	.zero		1


	//   ....[70]....
        /*0608*/ 	.word	0x000120f0
        /*060c*/ 	.word	0x00000003
        /*0610*/ 	.word	0x0002d850
        /*0614*/ 	.short	0x010a
        /*0616*/ 	.byte	0x3f
	.zero		1


	//   ....[71]....
        /*0618*/ 	.word	0x00012240
        /*061c*/ 	.word	0x0000000d
        /*0620*/ 	.word	0x0002d840
        /*0624*/ 	.short	0x010a
        /*0626*/ 	.byte	0x3f
	.zero		1


	//   ....[72]....
        /*0628*/ 	.word	0x000122a0
        /*062c*/ 	.word	0x00000005
        /*0630*/ 	.word	0x0002d820
        /*0634*/ 	.short	0x010a
        /*0636*/ 	.byte	0x3f
	.zero		1


	//   ....[73]....
        /*0638*/ 	.word	0x000122f0
        /*063c*/ 	.word	0x00000003
        /*0640*/ 	.word	0x0002d840
        /*0644*/ 	.short	0x010a
        /*0646*/ 	.byte	0x3f
	.zero		1


	//   ....[74]....
        /*0648*/ 	.word	0x00012340
        /*064c*/ 	.word	0x00000002
        /*0650*/ 	.word	0x00000060
        /*0654*/ 	.short	0x010a
        /*0656*/ 	.byte	0x3f
	.zero		1


	//   ....[75]....
        /*0658*/ 	.word	0x00012390
        /*065c*/ 	.word	0x00000004
        /*0660*/ 	.word	0x0002d840
        /*0664*/ 	.short	0x010a
        /*0666*/ 	.byte	0x3f
	.zero		1


	//   ....[76]....
        /*0668*/ 	.word	0x000123e0
        /*066c*/ 	.word	0x00000003
        /*0670*/ 	.word	0x00000060
        /*0674*/ 	.short	0x010a
        /*0676*/ 	.byte	0x3f
	.zero		1


	//   ....[77]....
        /*0678*/ 	.word	0x00012430
        /*067c*/ 	.word	0x00000003
        /*0680*/ 	.word	0x0002d840
        /*0684*/ 	.short	0x010a
        /*0686*/ 	.byte	0x3f
	.zero		1


	//   ....[78]....
        /*0688*/ 	.word	0x00012480
        /*068c*/ 	.word	0x00000003
        /*0690*/ 	.word	0x00000060
        /*0694*/ 	.short	0x010a
        /*0696*/ 	.byte	0x3f
	.zero		1


	//   ....[79]....
        /*0698*/ 	.word	0x000124d0
        /*069c*/ 	.word	0x00000003
        /*06a0*/ 	.word	0x0002d860
        /*06a4*/ 	.short	0x010a
        /*06a6*/ 	.byte	0x3f
	.zero		1


	//   ....[80]....
        /*06a8*/ 	.word	0x000125b0
        /*06ac*/ 	.word	0x00000009
        /*06b0*/ 	.word	0x0002d820
        /*06b4*/ 	.short	0x010a
        /*06b6*/ 	.byte	0x3f
	.zero		1


	//   ....[81]....
        /*06b8*/ 	.word	0x00012600
        /*06bc*/ 	.word	0x00000005
        /*06c0*/ 	.word	0x00000000
        /*06c4*/ 	.short	0x010a
        /*06c6*/ 	.byte	0x3f
	.zero		1


	//   ....[82]....
        /*06c8*/ 	.word	0x00012650
        /*06cc*/ 	.word	0x00000003
        /*06d0*/ 	.word	0x00000000
        /*06d4*/ 	.short	0x010a
        /*06d6*/ 	.byte	0x3f
	.zero		1


	//   ....[83]....
        /*06d8*/ 	.word	0x000126a0
        /*06dc*/ 	.word	0x00000013
        /*06e0*/ 	.word	0x00000000
        /*06e4*/ 	.short	0x010a
        /*06e6*/ 	.byte	0x3f
	.zero		1


	//----- nvinfo : EIATTR_NUM_MBARRIERS
	.align		4
.L_179:
        /*06e8*/ 	.byte	0x03, 0x38
        /*06ea*/ 	.short	0x0016


	//----- nvinfo : EIATTR_EXIT_INSTR_OFFSETS
	.align		4
        /*06ec*/ 	.byte	0x04, 0x1c
        /*06ee*/ 	.short	(.L_181 - .L_180)


	//   ....[0]....
.L_180:
        /*06f0*/ 	.word	0x00000a50


	//   ....[1]....
        /*06f4*/ 	.word	0x0000eaa0


	//   ....[2]....
        /*06f8*/ 	.word	0x0000eb00


	//   ....[3]....
        /*06fc*/ 	.word	0x00011bb0


	//   ....[4]....
        /*0700*/ 	.word	0x00011de0


	//----- nvinfo : EIATTR_MAX_THREADS
	.align		4
.L_181:
        /*0704*/ 	.byte	0x04, 0x05
        /*0706*/ 	.short	(.L_183 - .L_182)
.L_182:
        /*0708*/ 	.word	0x00000200
        /*070c*/ 	.word	0x00000001
        /*0710*/ 	.word	0x00000001


	//----- nvinfo : EIATTR_CRS_STACK_SIZE
	.align		4
.L_183:
        /*0714*/ 	.byte	0x04, 0x1e
        /*0716*/ 	.short	(.L_185 - .L_184)
.L_184:
        /*0718*/ 	.word	0x00000000


	//----- nvinfo : EIATTR_CBANK_PARAM_SIZE
	.align		4
.L_185:
        /*071c*/ 	.byte	0x03, 0x19
        /*071e*/ 	.short	0x0bf0


	//----- nvinfo : EIATTR_PARAM_CBANK
	.align		4
        /*0720*/ 	.byte	0x04, 0x0a
        /*0722*/ 	.short	(.L_187 - .L_186)
	.align		4
.L_186:
        /*0724*/ 	.word	index@(.nv.constant0._ZN7cutlass13device_kernelIN5flash11enable_sm90INS1_16FlashAttnFwdSm90INS1_25CollectiveMainloopFwdSm90ILi2EN4cute5tupleIJNS5_1CILi1EEES8_S8_EEENS6_IJNS7_ILi192EEENS7_ILi128EEENS7_ILi96EEEEEELi96ENS_6half_tEfNS_4arch4Sm90ELb0ELb1ELb0ELb0ELb0ELb0ELb0ELb0ELb1ELb0ELb0ELb0EEENS1_21CollectiveEpilogueFwdINS6_IJSA_SC_SB_EEES9_SE_SG_Li384ELb0ELb0ELb0ELb0EEENS1_30DynamicPersistentTileSchedulerILi384ELi32ELb0ELb0ELb1EEEEEEEEEvNT_6ParamsE)
        /*0728*/ 	.short	0x0210
        /*072a*/ 	.short	0x0bf0


	//----- nvinfo : EIATTR_SW_WAR
	.align		4
.L_187:
        /*072c*/ 	.byte	0x04, 0x36
        /*072e*/ 	.short	(.L_189 - .L_188)
.L_188:
        /*0730*/ 	.word	0x00000008
.L_189:


//--------------------- .nv.info._ZN7cutlass13device_kernelIN5flash11enable_sm90INS1_16FlashAttnFwdSm90INS1_25CollectiveMainloopFwdSm90ILi2EN4cute5tupleIJNS5_1CILi1EEES8_S8_EEENS6_IJNS7_ILi192EEENS7_ILi128EEENS7_ILi96EEEEEELi96ENS_6half_tEfNS_4arch4Sm90ELb0ELb1ELb0ELb1ELb0ELb0ELb0ELb0ELb1ELb0ELb0ELb0EEENS1_21CollectiveEpilogueFwdINS6_IJSA_SC_SB_EEES9_SE_SG_Li384ELb1ELb0ELb0ELb0EEENS1_36VarlenDynamicPersistentTileSchedulerILi192ELi128ELi384ELi32ELb0ELb0ELb1ELb1ELb0ELb1EEEEEEEEEvNT_6ParamsE --------------------------
	.section	.nv.info._ZN7cutlass13device_kernelIN5flash11enable_sm90INS1_16FlashAttnFwdSm90INS1_25CollectiveMainloopFwdSm90ILi2EN4cute5tupleIJNS5_1CILi1EEES8_S8_EEENS6_IJNS7_ILi192EEENS7_ILi128EEENS7_ILi96EEEEEELi96ENS_6half_tEfNS_4arch4Sm90ELb0ELb1ELb0ELb1ELb0ELb0ELb0ELb0ELb1ELb0ELb0ELb0EEENS1_21CollectiveEpilogueFwdINS6_IJSA_SC_SB_EEES9_SE_SG_Li384ELb1ELb0ELb0ELb0EEENS1_36VarlenDynamicPersistentTileSchedulerILi192ELi128ELi384ELi32ELb0ELb0ELb1ELb1ELb0ELb1EEEEEEEEEvNT_6ParamsE,"",@"SHT_CUDA_INFO"
	.sectionflags	@""
	.align	4


	//----- nvinfo : EIATTR_CUDA_API_VERSION
	.align		4
        /*0000*/ 	.byte	0x04, 0x37
        /*0002*/ 	.short	(.L_191 - .L_190)
.L_190:
        /*0004*/ 	.word	0x00000082


	//----- nvinfo : EIATTR_KPARAM_INFO
	.align		4
.L_191:
        /*0008*/ 	.byte	0x04, 0x17
        /*000a*/ 	.short	(.L_193 - .L_192)
.L_192:
        /*000c*/ 	.word	0x00000000
        /*0010*/ 	.short	0x0000
        /*0012*/ 	.short	0x0070
        /*0014*/ 	.byte	0x00, 0xf0, 0x01, 0x28


	//----- nvinfo : EIATTR_SPARSE_MMA_MASK
	.align		4
.L_193:
        /*0018*/ 	.byte	0x03, 0x50
        /*001a*/ 	.short	0x0000


	//----- nvinfo : EIATTR_MAXREG_COUNT
	.align		4
        /*001c*/ 	.byte	0x03, 0x1b
        /*001e*/ 	.short	0x0080


	//----- nvinfo : EIATTR_NUM_BARRIERS
	.align		4
        /*0020*/ 	.byte	0x02, 0x4c
        /*0022*/ 	.byte	0x10
	.zero		1


	//----- nvinfo : EIATTR_EXTERNS
	.align		4
        /*0024*/ 	.byte	0x04, 0x0f
        /*0026*/ 	.short	(.L_195 - .L_194)


	//   ....[0]....
	.align		4
.L_194:
        /*0028*/ 	.word	index@(__assertfail)


	//----- nvinfo : EIATTR_ANNOTATIONS
	.align		4
.L_195:
        /*002c*/ 	.byte	0x04, 0x55
        /*002e*/ 	.short	(.L_197 - .L_196)


	//   ....[0]....
.L_196:
        /*0030*/ 	.word	0x00000001
        /*0034*/ 	.byte	0x40, 0x02, 0x01, 0x00, 0x01, 0x00, 0x00, 0x00, 0xd0, 0x0c, 0x01, 0x00


	//----- nvinfo : EIATTR_MERCURY_ISA_VERSION
	.align		4
.L_197:
        /*0040*/ 	.byte	0x03, 0x5f
        /*0042*/ 	.short	0x0101


	//----- nvinfo : EIATTR_UNUSED_LOAD_BYTE_OFFSET
	.align		4
        /*0044*/ 	.byte	0x04, 0x44
        /*0046*/ 	.short	(.L_199 - .L_198)


	//   ....[0]....
.L_198:
        /*0048*/ 	.word	0x00000a80
        /*004c*/ 	.word	0x0000fff0


	//   ....[1]....
        /*0050*/ 	.word	0x0000dc80
        /*0054*/ 	.word	0x0000fff0


	//----- nvinfo : EIATTR_INT_WARP_WIDE_INSTR_OFFSETS
	.align		4
.L_199:
        /*0058*/ 	.byte	0x04, 0x31
        /*005a*/ 	.short	(.L_201 - .L_200)


	//   ....[0]....
.L_200:
        /*005c*/ 	.word	0x00000160


	//   ....[1]....
        /*0060*/ 	.word	0x000001a0


	//   ....[2]....
        /*0064*/ 	.word	0x00000210


	//   ....[3]....
        /*0068*/ 	.word	0x00010880


	//   ....[4]....
        /*006c*/ 	.word	0x00010910


	//   ....[5]....
        /*0070*/ 	.word	0x00010dc0


	//   ....[6]....
        /*0074*/ 	.word	0x00010e00


	//   ....[7]....
        /*0078*/ 	.word	0x00010f40


	//   ....[8]....
        /*007c*/ 	.word	0x00011010


	//   ....[9]....
        /*0080*/ 	.word	0x00012ee0


	//   ....[10]....
        /*0084*/ 	.word	0x00012f70


	//----- nvinfo : EIATTR_COOP_GROUP_MASK_REGIDS
	.align		4
.L_201:
        /*0088*/ 	.byte	0x04, 0x29
        /*008a*/ 	.short	(.L_203 - .L_202)


	//   ....[0]....
.L_202:
        /*008c*/ 	.word	0xffffffff


	//   ....[1]....
        /*0090*/ 	.word	0xffffffff


	//   ....[2]....
        /*0094*/ 	.word	0xffffffff


	//   ....[3]....
        /*0098*/ 	.word	0xffffffff


	//   ....[4]....
        /*009c*/ 	.word	0xffffffff


	//   ....[5]....
        /*00a0*/ 	.word	0xffffffff


	//   ....[6]....
        /*00a4*/ 	.word	0xffffffff


	//   ....[7]....
        /*00a8*/ 	.word	0xffffffff


	//   ....[8]....
        /*00ac*/ 	.word	0xffffffff


	//   ....[9]....
        /*00b0*/ 	.word	0xffffffff


	//   ....[10]....
        /*00b4*/ 	.word	0xffffffff


	//   ....[11]....
        /*00b8*/ 	.word	0xffffffff


	//   ....[12]....
        /*00bc*/ 	.word	0xffffffff


	//   ....[13]....
        /*00c0*/ 	.word	0xffffffff


	//   ....[14]....
        /*00c4*/ 	.word	0xffffffff


	//   ....[15]....
        /*00c8*/ 	.word	0xffffffff


	//   ....[16]....
        /*00cc*/ 	.word	0xffffffff


	//   ....[17]....
        /*00d0*/ 	.word	0xffffffff


	//   ....[18]....
        /*00d4*/ 	.word	0xffffffff


	//   ....[19]....
        /*00d8*/ 	.word	0xffffffff


	//   ....[20]....
        /*00dc*/ 	.word	0xffffffff


	//   ....[21]....
        /*00e0*/ 	.word	0xffffffff


	//   ....[22]....
        /*00e4*/ 	.word	0xffffffff


	//   ....[23]....
        /*00e8*/ 	.word	0xffffffff


	//   ....[24]....
        /*00ec*/ 	.word	0xffffffff


	//   ....[25]....
        /*00f0*/ 	.word	0xffffffff


	//   ....[26]....
        /*00f4*/ 	.word	0xffffffff


	//   ....[27]....
        /*00f8*/ 	.word	0xffffffff


	//   ....[28]....
        /*00fc*/ 	.word	0xffffffff


	//   ....[29]....
        /*0100*/ 	.word	0xffffffff


	//   ....[30]....
        /*0104*/ 	.word	0xffffffff


	//   ....[31]....
        /*0108*/ 	.word	0xffffffff


	//   ....[32]....
        /*010c*/ 	.word	0xffffffff


	//   ....[33]....
        /*0110*/ 	.word	0xffffffff


	//   ....[34]....
        /*0114*/ 	.word	0xffffffff


	//   ....[35]....
        /*0118*/ 	.word	0xffffffff


	//   ....[36]....
        /*011c*/ 	.word	0xffffffff


	//   ....[37]....
        /*0120*/ 	.word	0xffffffff


	//   ....[38]....
        /*0124*/ 	.word	0xffffffff


	//   ....[39]....
        /*0128*/ 	.word	0xffffffff


	//   ....[40]....
        /*012c*/ 	.word	0xffffffff


	//   ....[41]....
        /*0130*/ 	.word	0xffffffff


	//   ....[42]....
        /*0134*/ 	.word	0xffffffff


	//   ....[43]....
        /*0138*/ 	.word	0xffffffff


	//   ....[44]....
        /*013c*/ 	.word	0xffffffff


	//   ....[45]....
        /*0140*/ 	.word	0xffffffff


	//   ....[46]....
        /*0144*/ 	.word	0xffffffff


	//   ....[47]....
        /*0148*/ 	.word	0xffffffff


	//   ....[48]....
        /*014c*/ 	.word	0xffffffff


	//   ....[49]....
        /*0150*/ 	.word	0xffffffff


	//   ....[50]....
        /*0154*/ 	.word	0xffffffff


	//   ....[51]....
        /*0158*/ 	.word	0xffffffff


	//   ....[52]....
        /*015c*/ 	.word	0xffffffff


	//   ....[53]....
        /*0160*/ 	.word	0xffffffff


	//   ....[54]....
        /*0164*/ 	.word	0xffffffff


	//   ....[55]....
        /*0168*/ 	.word	0xffffffff


	//   ....[56]....
        /*016c*/ 	.word	0xffffffff


	//   ....[57]....
        /*0170*/ 	.word	0xffffffff


	//   ....[58]....
        /*0174*/ 	.word	0xffffffff


	//   ....[59]....
        /*0178*/ 	.word	0xffffffff


	//   ....[60]....
        /*017c*/ 	.word	0xffffffff


	//   ....[61]....
        /*0180*/ 	.word	0xffffffff


	//   ....[62]....
        /*0184*/ 	.word	0xffffffff


	//   ....[63]....
        /*0188*/ 	.word	0xffffffff


	//   ....[64]....
        /*018c*/ 	.word	0xffffffff


	//   ....[65]....
        /*0190*/ 	.word	0xffffffff


	//   ....[66]....
        /*0194*/ 	.word	0x0500000f


	//   ....[67]....
        /*0198*/ 	.word	0x0500000f


	//   ....[68]....
        /*019c*/ 	.word	0x0500000f


	//   ....[69]....
        /*01a0*/ 	.word	0x0500000f


	//   ....[70]....
        /*01a4*/ 	.word	0x0500000f


	//   ....[71]....
        /*01a8*/ 	.word	0x0500000f


	//   ....[72]....
        /*01ac*/ 	.word	0x0500000f


	//   ....[73]....
        /*01b0*/ 	.word	0x0500000f


	//   ....[74]....
        /*01b4*/ 	.word	0x0500000f


	//   ....[75]....
        /*01b8*/ 	.word	0x0500000f


	//   ....[76]....
        /*01bc*/ 	.word	0x0500000f


	//   ....[77]....
        /*01c0*/ 	.word	0x0500000f


	//   ....[78]....
        /*01c4*/ 	.word	0x0500000f


	//   ....[79]....
        /*01c8*/ 	.word	0x0500000f


	//   ....[80]....
        /*01cc*/ 	.word	0x0500000f


	//   ....[81]....
        /*01d0*/ 	.word	0x0500000f


	//   ....[82]....
        /*01d4*/ 	.word	0x0500000f


	//   ....[83]....
        /*01d8*/ 	.word	0x0500000f


	//   ....[84]....
        /*01dc*/ 	.word	0x0500000f


	//----- nvinfo : EIATTR_COOP_GROUP_INSTR_OFFSETS
	.align		4
.L_203:
        /*01e0*/ 	.byte	0x04, 0x28
        /*01e2*/ 	.short	(.L_205 - .L_204)


	//   ....[0]....
.L_204:
        /*01e4*/ 	.word	0x00000070


	//   ....[1]....
        /*01e8*/ 	.word	0x00000170


	//   ....[2]....
        /*01ec*/ 	.word	0x000001c0


	//   ....[3]....
        /*01f0*/ 	.word	0x000003f0


	//   ....[4]....
        /*01f4*/ 	.word	0x00000550


	//   ....[5]....
        /*01f8*/ 	.word	0x00000670


	//   ....[6]....
        /*01fc*/ 	.word	0x000007d0


	//   ....[7]....
        /*0200*/ 	.word	0x000018b0


	//   ....[8]....
        /*0204*/ 	.word	0x00003420


	//   ....[9]....
        /*0208*/ 	.word	0x00003530


	//   ....[10]....
        /*020c*/ 	.word	0x00003e00


	//   ....[11]....
        /*0210*/ 	.word	0x00003e60


	//   ....[12]....
        /*0214*/ 	.word	0x00004a90


	//   ....[13]....
        /*0218*/ 	.word	0x000064c0


	//   ....[14]....
        /*021c*/ 	.word	0x000065c0


	//   ....[15]....
        /*0220*/ 	.word	0x00006e60


	//   ....[16]....
        /*0224*/ 	.word	0x00006ef0


	//   ....[17]....
        /*0228*/ 	.word	0x00007e50


	//   ....[18]....
        /*022c*/ 	.word	0x000088a0


	//   ....[19]....
        /*0230*/ 	.word	0x000088f0


	//   ....[20]....
        /*0234*/ 	.word	0x00008e50


	//   ....[21]....
        /*0238*/ 	.word	0x00008ed0


	//   ....[22]....
        /*023c*/ 	.word	0x0000a130


	//   ....[23]....
        /*0240*/ 	.word	0x0000b890


	//   ....[24]....
        /*0244*/ 	.word	0x0000b990


	//   ....[25]....
        /*0248*/ 	.word	0x0000c1b0


	//   ....[26]....
        /*024c*/ 	.word	0x0000c260


	//   ....[27]....
        /*0250*/ 	.word	0x0000d220


	//   ....[28]....
        /*0254*/ 	.word	0x0000d330


	//   ....[29]....
        /*0258*/ 	.word	0x0000d390


	//   ....[30]....
        /*025c*/ 	.word	0x0000d4a0


	//   ....[31]....
        /*0260*/ 	.word	0x0000d4c0


	//   ....[32]....
        /*0264*/ 	.word	0x0000f480


	//   ....[33]....
        /*0268*/ 	.word	0x0000f600


	//   ....[34]....
        /*026c*/ 	.word	0x0000f630


	//   ....[35]....
        /*0270*/ 	.word	0x0000f670


	//   ....[36]....
        /*0274*/ 	.word	0x0000f6e0


	//   ....[37]....
        /*0278*/ 	.word	0x0000f740


	//   ....[38]....
        /*027c*/ 	.word	0x0000f780


	//   ....[39]....
        /*0280*/ 	.word	0x0000f900


	//   ....[40]....
        /*0284*/ 	.word	0x0000f960


	//   ....[41]....
        /*0288*/ 	.word	0x0000f9a0


	//   ....[42]....
        /*028c*/ 	.word	0x0000f9e0


	//   ....[43]....
        /*0290*/ 	.word	0x0000fa10


	//   ....[44]....
        /*0294*/ 	.word	0x0000fa40


	//   ....[45]....
        /*0298*/ 	.word	0x0000fae0


	//   ....[46]....
        /*029c*/ 	.word	0x0000fb40


	//   ....[47]....
        /*02a0*/ 	.word	0x0000fbd0


	//   ....[48]....
        /*02a4*/ 	.word	0x000132e0


	//   ....[49]....
        /*02a8*/ 	.word	0x000132f0


	//   ....[50]....
        /*02ac*/ 	.word	0x000133e0


	//   ....[51]....
        /*02b0*/ 	.word	0x00013440


	//   ....[52]....
        /*02b4*/ 	.word	0x00013480


	//   ....[53]....
        /*02b8*/ 	.word	0x000134c0


	//   ....[54]....
        /*02bc*/ 	.word	0x000134f0


	//   ....[55]....
        /*02c0*/ 	.word	0x00013520


	//   ....[56]....
        /*02c4*/ 	.word	0x00013690


	//   ....[57]....
        /*02c8*/ 	.word	0x000136f0


	//   ....[58]....
        /*02cc*/ 	.word	0x00013730


	//   ....[59]....
        /*02d0*/ 	.word	0x00013770


	//   ....[60]....
        /*02d4*/ 	.word	0x000137a0


	//   ....[61]....
        /*02d8*/ 	.word	0x000137d0


	//   ....[62]....
        /*02dc*/ 	.word	0x00013890


	//   ....[63]....
        /*02e0*/ 	.word	0x000138b0


	//   ....[64]....
        /*02e4*/ 	.word	0x00013920


	//   ....[65]....
        /*02e8*/ 	.word	0x00013f70


	//   ....[66]....
        /*02ec*/ 	.word	0x000145d0


	//   ....[67]....
        /*02f0*/ 	.word	0x000149c0


	//   ....[68]....
        /*02f4*/ 	.word	0x00014a50


	//   ....[69]....
        /*02f8*/ 	.word	0x00014af0


	//   ....[70]....
        /*02fc*/ 	.word	0x00014ba0


	//   ....[71]....
        /*0300*/ 	.word	0x00014c20


	//   ....[72]....
        /*0304*/ 	.word	0x00014ca0


	//   ....[73]....
        /*0308*/ 	.word	0x00014d20


	//   ....[74]....
        /*030c*/ 	.word	0x00014da0


	//   ....[75]....
        /*0310*/ 	.word	0x00014e30


	//   ....[76]....
        /*0314*/ 	.word	0x00014ee0


	//   ....[77]....
        /*0318*/ 	.word	0x00014f60


	//   ....[78]....
        /*031c*/ 	.word	0x00014fe0


	//   ....[79]....
        /*0320*/ 	.word	0x00015060


	//   ....[80]....
        /*0324*/ 	.word	0x000150e0


	//   ....[81]....
        /*0328*/ 	.word	0x00015150


	//   ....[82]....
        /*032c*/ 	.word	0x000151f0


	//   ....[83]....
        /*0330*/ 	.word	0x00015280


	//   ....[84]....
        /*0334*/ 	.word	0x000153a0


	//----- nvinfo : EIATTR_REG_RECONFIG
	.align		4
.L_205:
        /*0338*/ 	.byte	0x01, 0x54
	.zero		2


	//----- nvinfo : EIATTR_SYSCALL_OFFSETS
	.align		4
        /*033c*/ 	.byte	0x04, 0x46
        /*033e*/ 	.short	(.L_207 - .L_206)


	//   ....[0]....
.L_206:
        /*0340*/ 	.word	0x00001aa0


	//   ....[1]....
        /*0344*/ 	.word	0x00010a90


	//   ....[2]....
        /*0348*/ 	.word	0x00010bc0


	//   ....[3]....
        /*034c*/ 	.word	0x00010cc0


	//----- nvinfo : EIATTR_MBARRIER_INSTR_OFFSETS
	.align		4
.L_207:
        /*0350*/ 	.byte	0x04, 0x39
        /*0352*/ 	.short	(.L_209 - .L_208)


	//   ....[0]....
.L_208:
        /*0354*/ 	.word	0x000002a0
        /*0358*/ 	.word	0x000000ff
        /*035c*/ 	.word	0x0002d800
        /*0360*/ 	.short	0x0100
        /*0362*/ 	.byte	0x08
	.zero		1


	//   ....[1]....
        /*0364*/ 	.word	0x000002b0
        /*0368*/ 	.word	0x000000ff
        /*036c*/ 	.word	0x0002d820
        /*0370*/ 	.short	0x0100
        /*0372*/ 	.byte	0x08
	.zero		1


	//   ....[2]....
        /*0374*/ 	.word	0x000003a0
        /*0378*/ 	.word	0x000000ff
        /*037c*/ 	.word	0x0002d830
        /*0380*/ 	.short	0x0100
        /*0382*/ 	.byte	0x08
	.zero		1


	//   ....[3]....
        /*0384*/ 	.word	0x000003b0
        /*0388*/ 	.word	0x000000ff
        /*038c*/ 	.word	0x0002d840
        /*0390*/ 	.short	0x0100
        /*0392*/ 	.byte	0x08
	.zero		1


	//   ....[4]....
        /*0394*/ 	.word	0x000003c0
        /*0398*/ 	.word	0x000000ff
        /*039c*/ 	.word	0x0002d838
        /*03a0*/ 	.short	0x0100
        /*03a2*/ 	.byte	0x08
	.zero		1


	//   ....[5]....
        /*03a4*/ 	.word	0x000003d0
        /*03a8*/ 	.word	0x000000ff
        /*03ac*/ 	.word	0x0002d848
        /*03b0*/ 	.short	0x0100
        /*03b2*/ 	.byte	0x08
	.zero		1


	//   ....[6]....
        /*03b4*/ 	.word	0x00000500
        /*03b8*/ 	.word	0x000000ff
        /*03bc*/ 	.word	0x0002d850
        /*03c0*/ 	.short	0x0100
        /*03c2*/ 	.byte	0x08
	.zero		1


	//   ....[7]....
        /*03c4*/ 	.word	0x00000510
        /*03c8*/ 	.word	0x000000ff
        /*03cc*/ 	.word	0x0002d860
        /*03d0*/ 	.short	0x0100
        /*03d2*/ 	.byte	0x08
	.zero		1


	//   ....[8]....
        /*03d4*/ 	.word	0x00000520
        /*03d8*/ 	.word	0x000000ff
        /*03dc*/ 	.word	0x0002d858
        /*03e0*/ 	.short	0x0100
        /*03e2*/ 	.byte	0x08
	.zero		1


	//   ....[9]....
        /*03e4*/ 	.word	0x00000530
        /*03e8*/ 	.word	0x000000ff
        /*03ec*/ 	.word	0x0002d868
        /*03f0*/ 	.short	0x0100
        /*03f2*/ 	.byte	0x08
	.zero		1


	//   ....[10]....
        /*03f4*/ 	.word	0x00000620
        /*03f8*/ 	.word	0x000000ff
        /*03fc*/ 	.word	0x0002d870
        /*0400*/ 	.short	0x0100
        /*0402*/ 	.byte	0x06
	.zero		1


	//   ....[11]....
        /*0404*/ 	.word	0x00000630
        /*0408*/ 	.word	0x000000ff
        /*040c*/ 	.word	0x0002d880
        /*0410*/ 	.short	0x0100
        /*0412*/ 	.byte	0x06
	.zero		1


	//   ....[12]....
        /*0414*/ 	.word	0x00000640
        /*0418*/ 	.word	0x000000ff
        /*041c*/ 	.word	0x0002d878
        /*0420*/ 	.short	0x0100
        /*0422*/ 	.byte	0x06
	.zero		1


	//   ....[13]....
        /*0424*/ 	.word	0x00000650
        /*0428*/ 	.word	0x000000ff
        /*042c*/ 	.word	0x0002d888
        /*0430*/ 	.short	0x0100
        /*0432*/ 	.byte	0x06
	.zero		1


	//   ....[14]....
        /*0434*/ 	.word	0x00000780
        /*0438*/ 	.word	0x000000ff
        /*043c*/ 	.word	0x0002d890
        /*0440*/ 	.short	0x0100
        /*0442*/ 	.byte	0x08
	.zero		1


	//   ....[15]....
        /*0444*/ 	.word	0x00000790
        /*0448*/ 	.word	0x000000ff
        /*044c*/ 	.word	0x0002d8a0
        /*0450*/ 	.short	0x0100
        /*0452*/ 	.byte	0x08
	.zero		1


	//   ....[16]....
        /*0454*/ 	.word	0x000007a0
        /*0458*/ 	.word	0x000000ff
        /*045c*/ 	.word	0x0002d898
        /*0460*/ 	.short	0x0100
        /*0462*/ 	.byte	0x08
	.zero		1


	//   ....[17]....
        /*0464*/ 	.word	0x000007b0
        /*0468*/ 	.word	0x000000ff
        /*046c*/ 	.word	0x0002d8a8
        /*0470*/ 	.short	0x0100
        /*0472*/ 	.byte	0x08
	.zero		1


	//   ....[18]....
        /*0474*/ 	.word	0x000008e0
        /*0478*/ 	.word	0x000000ff
        /*047c*/ 	.word	0x0002d8b0
        /*0480*/ 	.short	0x0100
        /*0482*/ 	.byte	0x08
	.zero		1


	//   ....[19]....
        /*0484*/ 	.word	0x000008f0
        /*0488*/ 	.word	0x000000ff
        /*048c*/ 	.word	0x0002d8c0
        /*0490*/ 	.short	0x0100
        /*0492*/ 	.byte	0x08
	.zero		1


	//   ....[20]....
        /*0494*/ 	.word	0x00000900
        /*0498*/ 	.word	0x000000ff
        /*049c*/ 	.word	0x0002d8b8
        /*04a0*/ 	.short	0x0100
        /*04a2*/ 	.byte	0x08
	.zero		1


	//   ....[21]....
        /*04a4*/ 	.word	0x00000910
        /*04a8*/ 	.word	0x000000ff
        /*04ac*/ 	.word	0x0002d8c8
        /*04b0*/ 	.short	0x0100
        /*04b2*/ 	.byte	0x08
	.zero		1


	//   ....[22]....
        /*04b4*/ 	.word	0x00001b20
        /*04b8*/ 	.word	0x000000ff
        /*04bc*/ 	.word	0x0002d800
        /*04c0*/ 	.short	0x010a
        /*04c2*/ 	.byte	0x2a
	.zero		1


	//   ....[23]....
        /*04c4*/ 	.word	0x00001ba0
        /*04c8*/ 	.word	0x00000005
        /*04cc*/ 	.word	0x0002d830
        /*04d0*/ 	.short	0x010a
        /*04d2*/ 	.byte	0x3f
	.zero		1


	//   ....[24]....
        /*04d4*/ 	.word	0x00001c00
        /*04d8*/ 	.word	0x00000005
        /*04dc*/ 	.word	0x0002d830
        /*04e0*/ 	.short	0x010a
        /*04e2*/ 	.byte	0x3f
	.zero		1


	//   ....[25]....
        /*04e4*/ 	.word	0x00002030
        /*04e8*/ 	.word	0x00000000
        /*04ec*/ 	.word	0x00000000
        /*04f0*/ 	.short	0x0101
        /*04f2*/ 	.byte	0x3f
	.zero		1


	//   ....[26]....
        /*04f4*/ 	.word	0x00004f10
        /*04f8*/ 	.word	0x000000ff
        /*04fc*/ 	.word	0x0002d830
        /*0500*/ 	.short	0x010a
        /*0502*/ 	.byte	0x06
	.zero		1


	//   ....[27]....
        /*0504*/ 	.word	0x00004f50
        /*0508*/ 	.word	0x000000ff
        /*050c*/ 	.word	0x0002d830
        /*0510*/ 	.short	0x010a
        /*0512*/ 	.byte	0x06
	.zero		1


	//   ....[28]....
        /*0514*/ 	.word	0x000051f0
        /*0518*/ 	.word	0x000000ff
        /*051c*/ 	.word	0x0002d850
        /*0520*/ 	.short	0x010a
        /*0522*/ 	.byte	0x06
	.zero		1


	//   ....[29]....
        /*0524*/ 	.word	0x00005230
        /*0528*/ 	.word	0x000000ff
        /*052c*/ 	.word	0x0002d850
        /*0530*/ 	.short	0x010a
        /*0532*/ 	.byte	0x06
	.zero		1


	//   ....[30]....
        /*0534*/ 	.word	0x00005760
        /*0538*/ 	.word	0x0000000e
        /*053c*/ 	.word	0x00000000
        /*0540*/ 	.short	0x0101
        /*0542*/ 	.byte	0x3f
	.zero		1


	//   ....[31]....
        /*0544*/ 	.word	0x000072a0
        /*0548*/ 	.word	0x00000018
        /*054c*/ 	.word	0x00000000
        /*0550*/ 	.short	0x0101
        /*0552*/ 	.byte	0x3f
	.zero		1


	//   ....[32]....
        /*0554*/ 	.word	0x000081d0
        /*0558*/ 	.word	0x000000ff
        /*055c*/ 	.word	0x0002d830
        /*0560*/ 	.short	0x010a
        /*0562*/ 	.byte	0x06
	.zero		1


	//   ....[33]....
        /*0564*/ 	.word	0x00008210
        /*0568*/ 	.word	0x000000ff
        /*056c*/ 	.word	0x0002d830
        /*0570*/ 	.short	0x010a
        /*0572*/ 	.byte	0x06
	.zero		1


	//   ....[34]....
        /*0574*/ 	.word	0x000084b0
        /*0578*/ 	.word	0x000000ff
        /*057c*/ 	.word	0x0002d850
        /*0580*/ 	.short	0x010a
        /*0582*/ 	.byte	0x06
	.zero		1


	//   ....[35]....
        /*0584*/ 	.word	0x000084f0
        /*0588*/ 	.word	0x000000ff
        /*058c*/ 	.word	0x0002d850
        /*0590*/ 	.short	0x010a
        /*0592*/ 	.byte	0x06
	.zero		1


	//   ....[36]....
        /*0594*/ 	.word	0x000096d0
        /*0598*/ 	.word	0x00000022
        /*059c*/ 	.word	0x00000000
        /*05a0*/ 	.short	0x0101
        /*05a2*/ 	.byte	0x3f
	.zero		1


	//   ....[37]....
        /*05a4*/ 	.word	0x00009750
        /*05a8*/ 	.word	0x00000023
        /*05ac*/ 	.word	0x00000000
        /*05b0*/ 	.short	0x0101
        /*05b2*/ 	.byte	0x3f
	.zero		1


	//   ....[38]....
        /*05b4*/ 	.word	0x0000a300
        /*05b8*/ 	.word	0x000000ff
        /*05bc*/ 	.word	0x0002d830
        /*05c0*/ 	.short	0x010a
        /*05c2*/ 	.byte	0x06
	.zero		1


	//   ....[39]....
        /*05c4*/ 	.word	0x0000a340
        /*05c8*/ 	.word	0x000000ff
        /*05cc*/ 	.word	0x0002d830
        /*05d0*/ 	.short	0x010a
        /*05d2*/ 	.byte	0x06
	.zero		1


	//   ....[40]....
        /*05d4*/ 	.word	0x0000a5e0
        /*05d8*/ 	.word	0x000000ff
        /*05dc*/ 	.word	0x0002d850
        /*05e0*/ 	.short	0x010a
        /*05e2*/ 	.byte	0x06
	.zero		1


	//   ....[41]....
        /*05e4*/ 	.word	0x0000a620
        /*05e8*/ 	.word	0x000000ff
        /*05ec*/ 	.word	0x0002d850
        /*05f0*/ 	.short	0x010a
        /*05f2*/ 	.byte	0x06
	.zero		1


	//   ....[42]....
        /*05f4*/ 	.word	0x0000aaf0
        /*05f8*/ 	.word	0x00000007
        /*05fc*/ 	.word	0x00000000
        /*0600*/ 	.short	0x0101
        /*0602*/ 	.byte	0x3f
	.zero		1


	//   ....[43]....
        /*0604*/ 	.word	0x0000c590
        /*0608*/ 	.word	0x0000000d
        /*060c*/ 	.word	0x00000000
        /*0610*/ 	.short	0x0101
        /*0612*/ 	.byte	0x3f
	.zero		1


	//   ....[44]....
        /*0614*/ 	.word	0x0000d2a0
        /*0618*/ 	.word	0x000000ff
        /*061c*/ 	.word	0x0002d850
        /*0620*/ 	.short	0x010a
        /*0622*/ 	.byte	0x09
	.zero		1


	//   ....[45]....
        /*0624*/ 	.word	0x0000d2e0
        /*0628*/ 	.word	0x000000ff
        /*062c*/ 	.word	0x0002d850
        /*0630*/ 	.short	0x010a
        /*0632*/ 	.byte	0x09
	.zero		1


	//   ....[46]....
        /*0634*/ 	.word	0x0000d920
        /*0638*/ 	.word	0x00000005
        /*063c*/ 	.word	0x00000000
        /*0640*/ 	.short	0x0101
        /*0642*/ 	.byte	0x3f
	.zero		1


	//   ....[47]....
        /*0644*/ 	.word	0x0000e920
        /*0648*/ 	.word	0x000000ff
        /*064c*/ 	.word	0x00000000
        /*0650*/ 	.short	0x0101
        /*0652*/ 	.byte	0x04
	.zero		1


	//   ....[48]....
        /*0654*/ 	.word	0x000112f0
        /*0658*/ 	.word	0x00000005
        /*065c*/ 	.word	0x0002d840
        /*0660*/ 	.short	0x010a
        /*0662*/ 	.byte	0x3f
	.zero		1


	//   ....[49]....
        /*0664*/ 	.word	0x000117e0
        /*0668*/ 	.word	0x00000019
        /*066c*/ 	.word	0x0002d820
        /*0670*/ 	.short	0x010a
        /*0672*/ 	.byte	0x3f
	.zero		1


	//   ....[50]....
        /*0674*/ 	.word	0x00011ac0
        /*0678*/ 	.word	0x00000003
        /*067c*/ 	.word	0x0002d840
        /*0680*/ 	.short	0x010a
        /*0682*/ 	.byte	0x3f
	.zero		1


	//   ....[51]....
        /*0684*/ 	.word	0x00011d40
        /*0688*/ 	.word	0x00000002
        /*068c*/ 	.word	0x00000060
        /*0690*/ 	.short	0x010a
        /*0692*/ 	.byte	0x3f
	.zero		1


	//   ....[52]....
        /*0694*/ 	.word	0x00012260
        /*0698*/ 	.word	0x00000003
        /*069c*/ 	.word	0x0002d840
        /*06a0*/ 	.short	0x010a
        /*06a2*/ 	.byte	0x3f
	.zero		1


	//   ....[53]....
        /*06a4*/ 	.word	0x000124e0
        /*06a8*/ 	.word	0x00000003
        /*06ac*/ 	.word	0x00000060
        /*06b0*/ 	.short	0x010a
        /*06b2*/ 	.byte	0x3f
	.zero		1


	//   ....[54]....
        /*06b4*/ 	.word	0x00012960
        /*06b8*/ 	.word	0x00000002
        /*06bc*/ 	.word	0x0002d840
        /*06c0*/ 	.short	0x010a
        /*06c2*/ 	.byte	0x3f
	.zero		1


	//   ....[55]....
        /*06c4*/ 	.word	0x00012c00
        /*06c8*/ 	.word	0x00000002
        /*06cc*/ 	.word	0x00000060
        /*06d0*/ 	.short	0x010a
        /*06d2*/ 	.byte	0x3f
	.zero		1


	//   ....[56]....
        /*06d4*/ 	.word	0x00012fe0
        /*06d8*/ 	.word	0x00000003
        /*06dc*/ 	.word	0x0002d860
        /*06e0*/ 	.short	0x010a
        /*06e2*/ 	.byte	0x3f
	.zero		1


	//   ....[57]....
        /*06e4*/ 	.word	0x00013ef0
        /*06e8*/ 	.word	0x00000009
        /*06ec*/ 	.word	0x0002d820
        /*06f0*/ 	.short	0x010a
        /*06f2*/ 	.byte	0x3f
	.zero		1


	//   ....[58]....
        /*06f4*/ 	.word	0x00014090
        /*06f8*/ 	.word	0x00000007
        /*06fc*/ 	.word	0x00000000
        /*0700*/ 	.short	0x010a
        /*0702*/ 	.byte	0x3f
	.zero		1


	//   ....[59]....
        /*0704*/ 	.word	0x00014100
        /*0708*/ 	.word	0x00000003
        /*070c*/ 	.word	0x00000000
        /*0710*/ 	.short	0x010a
        /*0712*/ 	.byte	0x3f
	.zero		1


	//   ....[60]....
        /*0714*/ 	.word	0x00014160
        /*0718*/ 	.word	0x00000005
        /*071c*/ 	.word	0x00000000
        /*0720*/ 	.short	0x010a
        /*0722*/ 	.byte	0x3f
	.zero		1


	//   ....[61]....
        /*0724*/ 	.word	0x00014190
        /*0728*/ 	.word	0x00000003
        /*072c*/ 	.word	0x00000000
        /*0730*/ 	.short	0x010a
        /*0732*/ 	.byte	0x3f
	.zero		1


	//   ....[62]....
        /*0734*/ 	.word	0x00014200
        /*0738*/ 	.word	0x00000003
        /*073c*/ 	.word	0x0002d800
        /*0740*/ 	.short	0x010a
        /*0742*/ 	.byte	0x3f
	.zero		1


	//   ....[63]....
        /*0744*/ 	.word	0x00014250
        /*0748*/ 	.word	0x00000005
        /*074c*/ 	.word	0x0002d830
        /*0750*/ 	.short	0x010a
        /*0752*/ 	.byte	0x3f
	.zero		1


	//   ....[64]....
        /*0754*/ 	.word	0x000142b0
        /*0758*/ 	.word	0x0000000d
        /*075c*/ 	.word	0x0002d830
        /*0760*/ 	.short	0x010a
        /*0762*/ 	.byte	0x3f
	.zero		1


	//   ....[65]....
        /*0764*/ 	.word	0x00014310
        /*0768*/ 	.word	0x0000000d
        /*076c*/ 	.word	0x0002d850
        /*0770*/ 	.short	0x010a
        /*0772*/ 	.byte	0x3f
	.zero		1


	//   ....[66]....
        /*0774*/ 	.word	0x00014370
        /*0778*/ 	.word	0x00000007
        /*077c*/ 	.word	0x0002d830
        /*0780*/ 	.short	0x010a
        /*0782*/ 	.byte	0x3f
	.zero		1


	//   ....[67]....
        /*0784*/ 	.word	0x000143d0
        /*0788*/ 	.word	0x00000007
        /*078c*/ 	.word	0x0002d850
        /*0790*/ 	.short	0x010a
        /*0792*/ 	.byte	0x3f
	.zero		1


	//   ....[68]....
        /*0794*/ 	.word	0x00014430
        /*0798*/ 	.word	0x00000007
        /*079c*/ 	.word	0x0002d830
        /*07a0*/ 	.short	0x010a
        /*07a2*/ 	.byte	0x3f
	.zero		1


	//   ....[69]....
        /*07a4*/ 	.word	0x00014490
        /*07a8*/ 	.word	0x00000007
        /*07ac*/ 	.word	0x0002d850
        /*07b0*/ 	.short	0x010a
        /*07b2*/ 	.byte	0x3f
	.zero		1


	//   ....[70]....
        /*07b4*/ 	.word	0x000144f0
        /*07b8*/ 	.word	0x00000005
        /*07bc*/ 	.word	0x0002d850
        /*07c0*/ 	.short	0x010a
        /*07c2*/ 	.byte	0x3f
	.zero		1


	//   ....[71]....
        /*07c4*/ 	.word	0x00014690
        /*07c8*/ 	.word	0x00000005
        /*07cc*/ 	.word	0x0002d840
        /*07d0*/ 	.short	0x010a
        /*07d2*/ 	.byte	0x3f
	.zero		1


	//   ....[72]....
        /*07d4*/ 	.word	0x000146e0
        /*07d8*/ 	.word	0x00000019
        /*07dc*/ 	.word	0x0002d820
        /*07e0*/ 	.short	0x010a
        /*07e2*/ 	.byte	0x3f
	.zero		1


	//   ....[73]....
        /*07e4*/ 	.word	0x00014730
        /*07e8*/ 	.word	0x00000003
        /*07ec*/ 	.word	0x0002d840
        /*07f0*/ 	.short	0x010a
        /*07f2*/ 	.byte	0x3f
	.zero		1


	//   ....[74]....
        /*07f4*/ 	.word	0x00014780
        /*07f8*/ 	.word	0x00000002
        /*07fc*/ 	.word	0x00000060
        /*0800*/ 	.short	0x010a
        /*0802*/ 	.byte	0x3f
	.zero		1


	//   ....[75]....
        /*0804*/ 	.word	0x000147d0
        /*0808*/ 	.word	0x00000003
        /*080c*/ 	.word	0x0002d840
        /*0810*/ 	.short	0x010a
        /*0812*/ 	.byte	0x3f
	.zero		1


	//   ....[76]....
        /*0814*/ 	.word	0x00014820
        /*0818*/ 	.word	0x00000003
        /*081c*/ 	.word	0x00000060
        /*0820*/ 	.short	0x010a
        /*0822*/ 	.byte	0x3f
	.zero		1


	//   ....[77]....
        /*0824*/ 	.word	0x00014870
        /*0828*/ 	.word	0x00000002
        /*082c*/ 	.word	0x0002d840
        /*0830*/ 	.short	0x010a
        /*0832*/ 	.byte	0x3f
	.zero		1


	//   ....[78]....
        /*0834*/ 	.word	0x000148c0
        /*0838*/ 	.word	0x00000002
        /*083c*/ 	.word	0x00000060
        /*0840*/ 	.short	0x010a
        /*0842*/ 	.byte	0x3f
	.zero		1


	//   ....[79]....
        /*0844*/ 	.word	0x00014910
        /*0848*/ 	.word	0x00000003
        /*084c*/ 	.word	0x0002d860
        /*0850*/ 	.short	0x010a
        /*0852*/ 	.byte	0x3f
	.zero		1


	//   ....[80]....
        /*0854*/ 	.word	0x000152c0
        /*0858*/ 	.word	0x00000009
        /*085c*/ 	.word	0x0002d820
        /*0860*/ 	.short	0x010a
        /*0862*/ 	.byte	0x3f
	.zero		1


	//   ....[81]....
        /*0864*/ 	.word	0x00015460
        /*0868*/ 	.word	0x00000007
        /*086c*/ 	.word	0x00000000
        /*0870*/ 	.short	0x010a
        /*0872*/ 	.byte	0x3f
	.zero		1


	//   ....[82]....
        /*0874*/ 	.word	0x000154b0
        /*0878*/ 	.word	0x00000003
        /*087c*/ 	.word	0x00000000
        /*0880*/ 	.short	0x010a
        /*0882*/ 	.byte	0x3f
	.zero		1


	//   ....[83]....
        /*0884*/ 	.word	0x00015500
        /*0888*/ 	.word	0x00000005
        /*088c*/ 	.word	0x00000000
        /*0890*/ 	.short	0x010a
        /*0892*/ 	.byte	0x3f
	.zero		1


	//----- nvinfo : EIATTR_NUM_MBARRIERS
	.align		4
.L_209:
        /*0894*/ 	.byte	0x03, 0x38
        /*0896*/ 	.short	0x0016


	//----- nvinfo : EIATTR_EXIT_INSTR_OFFSETS
	.align		4
        /*0898*/ 	.byte	0x04, 0x1c
        /*089a*/ 	.short	(.L_211 - .L_210)


	//   ....[0]....
.L_210:
        /*089c*/ 	.word	0x00000ab0


	//   ....[1]....
        /*08a0*/ 	.word	0x0000f440


	//   ....[2]....
        /*08a4*/ 	.word	0x0000f4a0


	//   ....[3]....
        /*08a8*/ 	.word	0x000141e0


	//----- nvinfo : EIATTR_MAX_THREADS
	.align		4
.L_211:
        /*08ac*/ 	.byte	0x04, 0x05
        /*08ae*/ 	.short	(.L_213 - .L_212)
.L_212:
        /*08b0*/ 	.word	0x00000200
        /*08b4*/ 	.word	0x00000001
        /*08b8*/ 	.word	0x00000001


	//----- nvinfo : EIATTR_CRS_STACK_SIZE
	.align		4
.L_213:
        /*08bc*/ 	.byte	0x04, 0x1e
        /*08be*/ 	.short	(.L_215 - .L_214)
.L_214:
        /*08c0*/ 	.word	0x00000000


	//----- nvinfo : EIATTR_CBANK_PARAM_SIZE
	.align		4
.L_215:
        /*08c4*/ 	.byte	0x03, 0x19
        /*08c6*/ 	.short	0x0a70


	//----- nvinfo : EIATTR_PARAM_CBANK
	.align		4
        /*08c8*/ 	.byte	0x04, 0x0a
        /*08ca*/ 	.short	(.L_217 - .L_216)
	.align		4
.L_216:
        /*08cc*/ 	.word	index@(.nv.constant0._ZN7cutlass13device_kernelIN5flash11enable_sm90INS1_16FlashAttnFwdSm90INS1_25CollectiveMainloopFwdSm90ILi2EN4cute5tupleIJNS5_1CILi1EEES8_S8_EEENS6_IJNS7_ILi192EEENS7_ILi128EEENS7_ILi96EEEEEELi96ENS_6half_tEfNS_4arch4Sm90ELb0ELb1ELb0ELb1ELb0ELb0ELb0ELb0ELb1ELb0ELb0ELb0EEENS1_21CollectiveEpilogueFwdINS6_IJSA_SC_SB_EEES9_SE_SG_Li384ELb1ELb0ELb0ELb0EEENS1_36VarlenDynamicPersistentTileSchedulerILi192ELi128ELi384ELi32ELb0ELb0ELb1ELb1ELb0ELb1EEEEEEEEEvNT_6ParamsE)
        /*08d0*/ 	.short	0x0210
        /*08d2*/ 	.short	0x0a70


	//----- nvinfo : EIATTR_SW_WAR
	.align		4
.L_217:
        /*08d4*/ 	.byte	0x04, 0x36
        /*08d6*/ 	.short	(.L_219 - .L_218)
.L_218:
        /*08d8*/ 	.word	0x00000008
.L_219:


//--------------------- .nv.info._ZN7cutlass13device_kernelIN5flash11enable_sm90INS1_16FlashAttnFwdSm90INS1_25CollectiveMainloopFwdSm90ILi2EN4cute5tupleIJNS5_1CILi1EEES8_S8_EEENS6_IJNS7_ILi192EEENS7_ILi128EEENS7_ILi96EEEEEELi96ENS_6half_tEfNS_4arch4Sm90ELb0ELb1ELb0ELb1ELb0ELb1ELb0ELb0ELb1ELb0ELb0ELb0EEENS1_21CollectiveEpilogueFwdINS6_IJSA_SC_SB_EEES9_SE_SG_Li384ELb1ELb0ELb0ELb0EEENS1_36VarlenDynamicPersistentTileSchedulerILi192ELi128ELi384ELi32ELb0ELb0ELb1ELb1ELb0ELb1EEEEEEEEEvNT_6ParamsE --------------------------
	.section	.nv.info._ZN7cutlass13device_kernelIN5flash11enable_sm90INS1_16FlashAttnFwdSm90INS1_25CollectiveMainloopFwdSm90ILi2EN4cute5tupleIJNS5_1CILi1EEES8_S8_EEENS6_IJNS7_ILi192EEENS7_ILi128EEENS7_ILi96EEEEEELi96ENS_6half_tEfNS_4arch4Sm90ELb0ELb1ELb0ELb1ELb0ELb1ELb0ELb0ELb1ELb0ELb0ELb0EEENS1_21CollectiveEpilogueFwdINS6_IJSA_SC_SB_EEES9_SE_SG_Li384ELb1ELb0ELb0ELb0EEENS1_36VarlenDynamicPersistentTileSchedulerILi192ELi128ELi384ELi32ELb0ELb0ELb1ELb1ELb0ELb1EEEEEEEEEvNT_6ParamsE,"",@"SHT_CUDA_INFO"
	.sectionflags	@""
	.align	4


	//----- nvinfo : EIATTR_CUDA_API_VERSION
	.align		4
        /*0000*/ 	.byte	0x04, 0x37
        /*0002*/ 	.short	(.L_221 - .L_220)
.L_220:
        /*0004*/ 	.word	0x00000082


	//----- nvinfo : EIATTR_KPARAM_INFO
	.align		4
.L_221:
        /*0008*/ 	.byte	0x04, 0x17
        /*000a*/ 	.short	(.L_223 - .L_222)
.L_222:
        /*000c*/ 	.word	0x00000000
        /*0010*/ 	.short	0x0000
        /*0012*/ 	.short	0x0070
        /*0014*/ 	.byte	0x00, 0xf0, 0x01, 0x28


	//----- nvinfo : EIATTR_SPARSE_MMA_MASK
	.align		4
.L_223:
        /*0018*/ 	.byte	0x03, 0x50
        /*001a*/ 	.short	0x0000


	//----- nvinfo : EIATTR_MAXREG_COUNT
	.align		4
        /*001c*/ 	.byte	0x03, 0x1b
        /*001e*/ 	.short	0x0080


	//----- nvinfo : EIATTR_NUM_BARRIERS
	.align		4
        /*0020*/ 	.byte	0x02, 0x4c
        /*0022*/ 	.byte	0x10
	.zero		1


	//----- nvinfo : EIATTR_EXTERNS
	.align		4
        /*0024*/ 	.byte	0x04, 0x0f
        /*0026*/ 	.short	(.L_225 - .L_224)


	//   ....[0]....
	.align		4
.L_224:
        /*0028*/ 	.word	index@(__assertfail)


	//----- nvinfo : EIATTR_ANNOTATIONS
	.align		4
.L_225:
        /*002c*/ 	.byte	0x04, 0x55
        /*002e*/ 	.short	(.L_227 - .L_226)


	//   ....[0]....
.L_226:
        /* <DEDUP_REMOVED lines=67> */


	//----- nvinfo : EIATTR_MERCURY_ISA_VERSION
	.align		4
.L_227:
        /*0450*/ 	.byte	0x03, 0x5f
        /*0452*/ 	.short	0x0101


	//----- nvinfo : EIATTR_UNUSED_LOAD_BYTE_OFFSET
	.align		4
        /*0454*/ 	.byte	0x04, 0x44
        /*0456*/ 	.short	(.L_229 - .L_228)


	//   ....[0]....
.L_228:
        /*0458*/ 	.word	0x00000b00
        /*045c*/ 	.word	0x0000fff0


	//   ....[1]....
        /*0460*/ 	.word	0x00018250
        /*0464*/ 	.word	0x0000fff0


	//----- nvinfo : EIATTR_INT_WARP_WIDE_INSTR_OFFSETS
	.align		4
.L_229:
        /*0468*/ 	.byte	0x04, 0x31
        /*046a*/ 	.short	(.L_231 - .L_230)


	//   ....[0]....
.L_230:
        /*046c*/ 	.word	0x000001b0


	//   ....[1]....
        /*0470*/ 	.word	0x00000250


	//   ....[2]....
        /*0474*/ 	.word	0x000002c0


	//   ....[3]....
        /*0478*/ 	.word	0x0001c160


	//   ....[4]....
        /*047c*/ 	.word	0x0001c1f0


	//   ....[5]....
        /*0480*/ 	.word	0x0001c6a0


	//   ....[6]....
        /*0484*/ 	.word	0x0001c6e0


	//   ....[7]....
        /*0488*/ 	.word	0x0001c820


	//   ....[8]....
        /*048c*/ 	.word	0x0001c8f0


	//   ....[9]....
        /*0490*/ 	.word	0x0001e800


	//   ....[10]....
        /*0494*/ 	.word	0x0001e890


	//----- nvinfo : EIATTR_COOP_GROUP_MASK_REGIDS
	.align		4
.L_231:
        /*0498*/ 	.byte	0x04, 0x29
        /*049a*/ 	.short	(.L_233 - .L_232)


	//   ....[0]....
.L_232:
        /*049c*/ 	.word	0xffffffff


	//   ....[1]....
        /*04a0*/ 	.word	0xffffffff


	//   ....[2]....
        /*04a4*/ 	.word	0xffffffff


	//   ....[3]....
        /*04a8*/ 	.word	0xffffffff


	//   ....[4]....
        /*04ac*/ 	.word	0xffffffff


	//   ....[5]....
        /*04b0*/ 	.word	0xffffffff


	//   ....[6]....
        /*04b4*/ 	.word	0xffffffff


	//   ....[7]....
        /*04b8*/ 	.word	0xffffffff


	//   ....[8]....
        /*04bc*/ 	.word	0xffffffff


	//   ....[9]....
        /*04c0*/ 	.word	0xffffffff


	//   ....[10]....
        /*04c4*/ 	.word	0xffffffff


	//   ....[11]....
        /*04c8*/ 	.word	0xffffffff


	//   ....[12]....
        /*04cc*/ 	.word	0xffffffff


	//   ....[13]....
        /*04d0*/ 	.word	0xffffffff


	//   ....[14]....
        /*04d4*/ 	.word	0xffffffff


	//   ....[15]....
        /*04d8*/ 	.word	0xffffffff


	//   ....[16]....
        /*04dc*/ 	.word	0xffffffff


	//   ....[17]....
        /*04e0*/ 	.word	0xffffffff


	//   ....[18]....
        /*04e4*/ 	.word	0xffffffff


	//   ....[19]....
        /*04e8*/ 	.word	0xffffffff


	//   ....[20]....
        /*04ec*/ 	.word	0xffffffff


	//   ....[21]....
        /*04f0*/ 	.word	0xffffffff


	//   ....[22]....
        /*04f4*/ 	.word	0xffffffff


	//   ....[23]....
        /*04f8*/ 	.word	0xffffffff


	//   ....[24]....
        /*04fc*/ 	.word	0xffffffff


	//   ....[25]....
        /*0500*/ 	.word	0xffffffff


	//   ....[26]....
        /*0504*/ 	.word	0xffffffff


	//   ....[27]....
        /*0508*/ 	.word	0xffffffff


	//   ....[28]....
        /*050c*/ 	.word	0xffffffff


	//   ....[29]....
        /*0510*/ 	.word	0xffffffff


	//   ....[30]....
        /*0514*/ 	.word	0xffffffff


	//   ....[31]....
        /*0518*/ 	.word	0xffffffff


	//   ....[32]....
        /*051c*/ 	.word	0xffffffff


	//   ....[33]....
        /*0520*/ 	.word	0xffffffff


	//   ....[34]....
        /*0524*/ 	.word	0xffffffff


	//   ....[35]....
        /*0528*/ 	.word	0xffffffff


	//   ....[36]....
        /*052c*/ 	.word	0xffffffff


	//   ....[37]....
        /*0530*/ 	.word	0xffffffff


	//   ....[38]....
        /*0534*/ 	.word	0xffffffff


	//   ....[39]....
        /*0538*/ 	.word	0xffffffff


	//   ....[40]....
        /*053c*/ 	.word	0xffffffff


	//   ....[41]....
        /*0540*/ 	.word	0xffffffff


	//   ....[42]....
        /*0544*/ 	.word	0xffffffff


	//   ....[43]....
        /*0548*/ 	.word	0xffffffff


	//   ....[44]....
        /*054c*/ 	.word	0xffffffff


	//   ....[45]....
        /*0550*/ 	.word	0xffffffff


	//   ....[46]....
        /*0554*/ 	.word	0xffffffff


	//   ....[47]....
        /*0558*/ 	.word	0xffffffff


	//   ....[48]....
        /*055c*/ 	.word	0xffffffff


	//   ....[49]....
        /*0560*/ 	.word	0xffffffff


	//   ....[50]....
        /*0564*/ 	.word	0xffffffff


	//   ....[51]....
        /*0568*/ 	.word	0xffffffff


	//   ....[52]....
        /*056c*/ 	.word	0xffffffff


	//   ....[53]....
        /*0570*/ 	.word	0xffffffff


	//   ....[54]....
        /*0574*/ 	.word	0xffffffff


	//   ....[55]....
        /*0578*/ 	.word	0xffffffff


	//   ....[56]....
        /*057c*/ 	.word	0xffffffff


	//   ....[57]....
        /*0580*/ 	.word	0xffffffff


	//   ....[58]....
        /*0584*/ 	.word	0xffffffff


	//   ....[59]....
        /*0588*/ 	.word	0xffffffff


	//   ....[60]....
        /*058c*/ 	.word	0xffffffff


	//   ....[61]....
        /*0590*/ 	.word	0xffffffff


	//   ....[62]....
        /*0594*/ 	.word	0xffffffff


	//   ....[63]....
        /*0598*/ 	.word	0xffffffff


	//   ....[64]....
        /*059c*/ 	.word	0xffffffff


	//   ....[65]....
        /*05a0*/ 	.word	0xffffffff


	//   ....[66]....
        /*05a4*/ 	.word	0x0500000f


	//   ....[67]....
        /*05a8*/ 	.word	0x0500000f


	//   ....[68]....
        /*05ac*/ 	.word	0x0500000f


	//   ....[69]....
        /*05b0*/ 	.word	0x0500000f


	//   ....[70]....
        /*05b4*/ 	.word	0x0500000f


	//   ....[71]....
        /*05b8*/ 	.word	0x0500000f


	//   ....[72]....
        /*05bc*/ 	.word	0x0500000f


	//   ....[73]....
        /*05c0*/ 	.word	0x0500000f


	//   ....[74]....
        /*05c4*/ 	.word	0x0500000f


	//   ....[75]....
        /*05c8*/ 	.word	0x0500000f


	//   ....[76]....
        /*05cc*/ 	.word	0x0500000f


	//   ....[77]....
        /*05d0*/ 	.word	0x0500000f


	//   ....[78]....
        /*05d4*/ 	.word	0x0500000f


	//   ....[79]....
        /*05d8*/ 	.word	0x0500000f


	//   ....[80]....
        /*05dc*/ 	.word	0x0500000f


	//   ....[81]....
        /*05e0*/ 	.word	0x0500000f


	//   ....[82]....
        /*05e4*/ 	.word	0x0500000f


	//   ....[83]....
        /*05e8*/ 	.word	0x0500000f


	//   ....[84]....
        /*05ec*/ 	.word	0x0500000f


	//   ....[85]....
        /*05f0*/ 	.word	0x0500000f


	//   ....[86]....
        /*05f4*/ 	.word	0x0500000f


	//   ....[87]....
        /*05f8*/ 	.word	0x0500000f


	//   ....[88]....
        /*05fc*/ 	.word	0x0500000f


	//   ....[89]....
        /*0600*/ 	.word	0x0500000f


	//   ....[90]....
        /*0604*/ 	.word	0x0500000f


	//   ....[91]....
        /*0608*/ 	.word	0x0500000f


	//   ....[92]....
        /*060c*/ 	.word	0x0500000f


	//   ....[93]....
        /*0610*/ 	.word	0x0500000f


	//   ....[94]....
        /*0614*/ 	.word	0x0500000f


	//----- nvinfo : EIATTR_COOP_GROUP_INSTR_OFFSETS
	.align		4
.L_233:
        /*0618*/ 	.byte	0x04, 0x28
        /*061a*/ 	.short	(.L_235 - .L_234)


	//   ....[0]....
.L_234:
        /*061c*/ 	.word	0x00000060


	//   ....[1]....
        /*0620*/ 	.word	0x000001c0


	//   ....[2]....
        /*0624*/ 	.word	0x00000270


	//   ....[3]....
        /*0628*/ 	.word	0x00000430


	//   ....[4]....
        /*062c*/ 	.word	0x00000590


	//   ....[5]....
        /*0630*/ 	.word	0x000006b0


	//   ....[6]....
        /*0634*/ 	.word	0x00000810


	//   ....[7]....
        /*0638*/ 	.word	0x00007120


	//   ....[8]....
        /*063c*/ 	.word	0x0000cd80


	//   ....[9]....
        /*0640*/ 	.word	0x0000ce20


	//   ....[10]....
        /*0644*/ 	.word	0x0000d560


	//   ....[11]....
        /*0648*/ 	.word	0x0000d5a0


	//   ....[12]....
        /*064c*/ 	.word	0x0000e400


	//   ....[13]....
        /*0650*/ 	.word	0x0000ffe0


	//   ....[14]....
        /*0654*/ 	.word	0x00010000


	//   ....[15]....
        /*0658*/ 	.word	0x00010cc0


	//   ....[16]....
        /*065c*/ 	.word	0x00010ce0


	//   ....[17]....
        /*0660*/ 	.word	0x00011b70


	//   ....[18]....
        /*0664*/ 	.word	0x00012840


	//   ....[19]....
        /*0668*/ 	.word	0x00012860


	//   ....[20]....
        /*066c*/ 	.word	0x00012d90


	//   ....[21]....
        /*0670*/ 	.word	0x00012db0


	//   ....[22]....
        /*0674*/ 	.word	0x00014160


	//   ....[23]....
        /*0678*/ 	.word	0x00015a50


	//   ....[24]....
        /*067c*/ 	.word	0x00015a70


	//   ....[25]....
        /*0680*/ 	.word	0x00016730


	//   ....[26]....
        /*0684*/ 	.word	0x00016750


	//   ....[27]....
        /*0688*/ 	.word	0x000175e0


	//   ....[28]....
        /*068c*/ 	.word	0x000177f0


	//   ....[29]....
        /*0690*/ 	.word	0x00017820


	//   ....[30]....
        /*0694*/ 	.word	0x00017d40


	//   ....[31]....
        /*0698*/ 	.word	0x00017d70


	//   ....[32]....
        /*069c*/ 	.word	0x00019bd0


	//   ....[33]....
        /*06a0*/ 	.word	0x00019d70


	//   ....[34]....
        /*06a4*/ 	.word	0x00019da0


	//   ....[35]....
        /*06a8*/ 	.word	0x00019dd0


	//   ....[36]....
        /*06ac*/ 	.word	0x00019e10


	//   ....[37]....
        /*06b0*/ 	.word	0x00019e60


	//   ....[38]....
        /*06b4*/ 	.word	0x00019ec0


	//   ....[39]....
        /*06b8*/ 	.word	0x0001a080


	//   ....[40]....
        /*06bc*/ 	.word	0x0001a0e0


	//   ....[41]....
        /*06c0*/ 	.word	0x0001a120


	//   ....[42]....
        /*06c4*/ 	.word	0x0001a160


	//   ....[43]....
        /*06c8*/ 	.word	0x0001a190


	//   ....[44]....
        /*06cc*/ 	.word	0x0001a1c0


	//   ....[45]....
        /*06d0*/ 	.word	0x0001a260


	//   ....[46]....
        /*06d4*/ 	.word	0x0001a2c0


	//   ....[47]....
        /*06d8*/ 	.word	0x0001a360


	//   ....[48]....
        /*06dc*/ 	.word	0x0001ec00


	//   ....[49]....
        /*06e0*/ 	.word	0x0001ec10


	//   ....[50]....
        /*06e4*/ 	.word	0x0001ed00


	//   ....[51]....
        /*06e8*/ 	.word	0x0001ed60


	//   ....[52]....
        /*06ec*/ 	.word	0x0001eda0


	//   ....[53]....
        /*06f0*/ 	.word	0x0001ede0


	//   ....[54]....
        /*06f4*/ 	.word	0x0001ee10


	//   ....[55]....
        /*06f8*/ 	.word	0x0001ee40


	//   ....[56]....
        /*06fc*/ 	.word	0x0001efb0


	//   ....[57]....
        /*0700*/ 	.word	0x0001f010


	//   ....[58]....
        /*0704*/ 	.word	0x0001f050


	//   ....[59]....
        /*0708*/ 	.word	0x0001f090


	//   ....[60]....
        /*070c*/ 	.word	0x0001f0c0


	//   ....[61]....
        /*0710*/ 	.word	0x0001f0f0


	//   ....[62]....
        /*0714*/ 	.word	0x0001f1b0


	//   ....[63]....
        /*0718*/ 	.word	0x0001f1d0


	//   ....[64]....
        /*071c*/ 	.word	0x0001f240


	//   ....[65]....
        /*0720*/ 	.word	0x0001f8b0


	//   ....[66]....
        /*0724*/ 	.word	0x0001fcc0


	//   ....[67]....
        /*0728*/ 	.word	0x0001fd60


	//   ....[68]....
        /*072c*/ 	.word	0x0001fe00


	//   ....[69]....
        /*0730*/ 	.word	0x0001fea0


	//   ....[70]....
        /*0734*/ 	.word	0x0001ff40


	//   ....[71]....
        /*0738*/ 	.word	0x00020020


	//   ....[72]....
        /*073c*/ 	.word	0x000200c0


	//   ....[73]....
        /*0740*/ 	.word	0x00020160


	//   ....[74]....
        /*0744*/ 	.word	0x00020200


	//   ....[75]....
        /*0748*/ 	.word	0x00020590


	//   ....[76]....
        /*074c*/ 	.word	0x00020870


	//   ....[77]....
        /*0750*/ 	.word	0x00020c60


	//   ....[78]....
        /*0754*/ 	.word	0x00020cf0


	//   ....[79]....
        /*0758*/ 	.word	0x00020d90


	//   ....[80]....
        /*075c*/ 	.word	0x00020e40


	//   ....[81]....
        /*0760*/ 	.word	0x00020ec0


	//   ....[82]....
        /*0764*/ 	.word	0x00020f40


	//   ....[83]....
        /*0768*/ 	.word	0x00020fc0


	//   ....[84]....
        /*076c*/ 	.word	0x00021040


	//   ....[85]....
        /*0770*/ 	.word	0x000210d0


	//   ....[86]....
        /*0774*/ 	.word	0x00021180


	//   ....[87]....
        /*0778*/ 	.word	0x00021200


	//   ....[88]....
        /*077c*/ 	.word	0x00021280


	//   ....[89]....
        /*0780*/ 	.word	0x00021300


	//   ....[90]....
        /*0784*/ 	.word	0x00021380


	//   ....[91]....
        /*0788*/ 	.word	0x000213f0


	//   ....[92]....
        /*078c*/ 	.word	0x00021490


	//   ....[93]....
        /*0790*/ 	.word	0x00021520


	//   ....[94]....
        /*0794*/ 	.word	0x00021640


	//----- nvinfo : EIATTR_REG_RECONFIG
	.align		4
.L_235:
        /*0798*/ 	.byte	0x01, 0x54
	.zero		2


	//----- nvinfo : EIATTR_SYSCALL_OFFSETS
	.align		4
        /*079c*/ 	.byte	0x04, 0x46
        /*079e*/ 	.short	(.L_237 - .L_236)


	//   ....[0]....
.L_236:
        /*07a0*/ 	.word	0x00001be0


	//   ....[1]....
        /*07a4*/ 	.word	0x00001d30


	//   ....[2]....
        /*07a8*/ 	.word	0x00007330


	//   ....[3]....
        /*07ac*/ 	.word	0x00007670


	//   ....[4]....
        /*07b0*/ 	.word	0x0001c370


	//   ....[5]....
        /*07b4*/ 	.word	0x0001c4a0


	//   ....[6]....
        /*07b8*/ 	.word	0x0001c5a0


	//----- nvinfo : EIATTR_MBARRIER_INSTR_OFFSETS
	.align		4
.L_237:
        /*07bc*/ 	.byte	0x04, 0x39
        /*07be*/ 	.short	(.L_239 - .L_238)


	//   ....[0]....
.L_238:
        /*07c0*/ 	.word	0x000002e0
        /*07c4*/ 	.word	0x000000ff
        /*07c8*/ 	.word	0x0002d800
        /*07cc*/ 	.short	0x0100
        /*07ce*/ 	.byte	0x08
	.zero		1


	//   ....[1]....
        /*07d0*/ 	.word	0x000002f0
        /*07d4*/ 	.word	0x000000ff
        /*07d8*/ 	.word	0x0002d820
        /*07dc*/ 	.short	0x0100
        /*07de*/ 	.byte	0x08
	.zero		1


	//   ....[2]....
        /*07e0*/ 	.word	0x000003e0
        /*07e4*/ 	.word	0x000000ff
        /*07e8*/ 	.word	0x0002d830
        /*07ec*/ 	.short	0x0100
        /*07ee*/ 	.byte	0x08
	.zero		1


	//   ....[3]....
        /*07f0*/ 	.word	0x000003f0
        /*07f4*/ 	.word	0x000000ff
        /*07f8*/ 	.word	0x0002d840
        /*07fc*/ 	.short	0x0100
        /*07fe*/ 	.byte	0x08
	.zero		1


	//   ....[4]....
        /*0800*/ 	.word	0x00000400
        /*0804*/ 	.word	0x000000ff
        /*0808*/ 	.word	0x0002d838
        /*080c*/ 	.short	0x0100
        /*080e*/ 	.byte	0x08
	.zero		1


	//   ....[5]....
        /*0810*/ 	.word	0x00000410
        /*0814*/ 	.word	0x000000ff
        /*0818*/ 	.word	0x0002d848
        /*081c*/ 	.short	0x0100
        /*081e*/ 	.byte	0x08
	.zero		1


	//   ....[6]....
        /*0820*/ 	.word	0x00000540
        /*0824*/ 	.word	0x000000ff
        /*0828*/ 	.word	0x0002d850
        /*082c*/ 	.short	0x0100
        /*082e*/ 	.byte	0x08
	.zero		1


	//   ....[7]....
        /*0830*/ 	.word	0x00000550
        /*0834*/ 	.word	0x000000ff
        /*0838*/ 	.word	0x0002d860
        /*083c*/ 	.short	0x0100
        /*083e*/ 	.byte	0x08
	.zero		1


	//   ....[8]....
        /*0840*/ 	.word	0x00000560
        /*0844*/ 	.word	0x000000ff
        /*0848*/ 	.word	0x0002d858
        /*084c*/ 	.short	0x0100
        /*084e*/ 	.byte	0x08
	.zero		1


	//   ....[9]....
        /*0850*/ 	.word	0x00000570
        /*0854*/ 	.word	0x000000ff
        /*0858*/ 	.word	0x0002d868
        /*085c*/ 	.short	0x0100
        /*085e*/ 	.byte	0x08
	.zero		1


	//   ....[10]....
        /*0860*/ 	.word	0x00000660
        /*0864*/ 	.word	0x000000ff
        /*0868*/ 	.word	0x0002d870
        /*086c*/ 	.short	0x0100
        /*086e*/ 	.byte	0x06
	.zero		1


	//   ....[11]....
        /*0870*/ 	.word	0x00000670
        /*0874*/ 	.word	0x000000ff
        /*0878*/ 	.word	0x0002d880
        /*087c*/ 	.short	0x0100
        /*087e*/ 	.byte	0x06
	.zero		1


	//   ....[12]....
        /*0880*/ 	.word	0x00000680
        /*0884*/ 	.word	0x000000ff
        /*0888*/ 	.word	0x0002d878
        /*088c*/ 	.short	0x0100
        /*088e*/ 	.byte	0x06
	.zero		1


	//   ....[13]....
        /*0890*/ 	.word	0x00000690
        /*0894*/ 	.word	0x000000ff
        /*0898*/ 	.word	0x0002d888
        /*089c*/ 	.short	0x0100
        /*089e*/ 	.byte	0x06
	.zero		1


	//   ....[14]....
        /*08a0*/ 	.word	0x000007c0
        /*08a4*/ 	.word	0x000000ff
        /*08a8*/ 	.word	0x0002d890
        /*08ac*/ 	.short	0x0100
        /*08ae*/ 	.byte	0x08
	.zero		1


	//   ....[15]....
        /*08b0*/ 	.word	0x000007d0
        /*08b4*/ 	.word	0x000000ff
        /*08b8*/ 	.word	0x0002d8a0
        /*08bc*/ 	.short	0x0100
        /*08be*/ 	.byte	0x08
	.zero		1


	//   ....[16]....
        /*08c0*/ 	.word	0x000007e0
        /*08c4*/ 	.word	0x000000ff
        /*08c8*/ 	.word	0x0002d898
        /*08cc*/ 	.short	0x0100
        /*08ce*/ 	.byte	0x08
	.zero		1


	//   ....[17]....
        /*08d0*/ 	.word	0x000007f0
        /*08d4*/ 	.word	0x000000ff
        /*08d8*/ 	.word	0x0002d8a8
        /*08dc*/ 	.short	0x0100
        /*08de*/ 	.byte	0x08
	.zero		1


	//   ....[18]....
        /*08e0*/ 	.word	0x00000920
        /*08e4*/ 	.word	0x000000ff
        /*08e8*/ 	.word	0x0002d8b0
        /*08ec*/ 	.short	0x0100
        /*08ee*/ 	.byte	0x08
	.zero		1


	//   ....[19]....
        /*08f0*/ 	.word	0x00000930
        /*08f4*/ 	.word	0x000000ff
        /*08f8*/ 	.word	0x0002d8c0
        /*08fc*/ 	.short	0x0100
        /*08fe*/ 	.byte	0x08
	.zero		1


	//   ....[20]....
        /*0900*/ 	.word	0x00000940
        /*0904*/ 	.word	0x000000ff
        /*0908*/ 	.word	0x0002d8b8
        /*090c*/ 	.short	0x0100
        /*090e*/ 	.byte	0x08
	.zero		1


	//   ....[21]....
        /*0910*/ 	.word	0x00000950
        /*0914*/ 	.word	0x000000ff
        /*0918*/ 	.word	0x0002d8c8
        /*091c*/ 	.short	0x0100
        /*091e*/ 	.byte	0x08
	.zero		1


	//   ....[22]....
        /*0920*/ 	.word	0x000031e0
        /*0924*/ 	.word	0x0000000f
        /*0928*/ 	.word	0x0002d890
        /*092c*/ 	.short	0x010a
        /*092e*/ 	.byte	0x3f
	.zero		1


	//   ....[23]....
        /*0930*/ 	.word	0x00004ba0
        /*0934*/ 	.word	0x0000000f
        /*0938*/ 	.word	0x0002d890
        /*093c*/ 	.short	0x010a
        /*093e*/ 	.byte	0x3f
	.zero		1


	//   ....[24]....
        /*0940*/ 	.word	0x000064a0
        /*0944*/ 	.word	0x0000000f
        /*0948*/ 	.word	0x0002d890
        /*094c*/ 	.short	0x010a
        /*094e*/ 	.byte	0x3f
	.zero		1


	//   ....[25]....
        /*0950*/ 	.word	0x00006700
        /*0954*/ 	.word	0x0000001c
        /*0958*/ 	.word	0x00000000
        /*095c*/ 	.short	0x0101
        /*095e*/ 	.byte	0x3f
	.zero		1


	//   ....[26]....
        /*0960*/ 	.word	0x00006740
        /*0964*/ 	.word	0x0000000f
        /*0968*/ 	.word	0x0002d8b0
        /*096c*/ 	.short	0x010a
        /*096e*/ 	.byte	0x3f
	.zero		1


	//   ....[27]....
        /*0970*/ 	.word	0x00006a90
        /*0974*/ 	.word	0x0000000f
        /*0978*/ 	.word	0x00000000
        /*097c*/ 	.short	0x0101
        /*097e*/ 	.byte	0x3f
	.zero		1


	//   ....[28]....
        /*0980*/ 	.word	0x000073d0
        /*0984*/ 	.word	0x00000002
        /*0988*/ 	.word	0x0002d800
        /*098c*/ 	.short	0x010a
        /*098e*/ 	.byte	0x3f
	.zero		1


	//   ....[29]....
        /*0990*/ 	.word	0x00007420
        /*0994*/ 	.word	0x00000002
        /*0998*/ 	.word	0x0002d800
        /*099c*/ 	.short	0x010a
        /*099e*/ 	.byte	0x3f
	.zero		1


	//   ....[30]....
        /*09a0*/ 	.word	0x00007f80
        /*09a4*/ 	.word	0x00000002
        /*09a8*/ 	.word	0x0002d800
        /*09ac*/ 	.short	0x010a
        /*09ae*/ 	.byte	0x3f
	.zero		1


	//   ....[31]....
        /*09b0*/ 	.word	0x00009af0
        /*09b4*/ 	.word	0x00000002
        /*09b8*/ 	.word	0x0002d800
        /*09bc*/ 	.short	0x010a
        /*09be*/ 	.byte	0x3f
	.zero		1


	//   ....[32]....
        /*09c0*/ 	.word	0x0000b240
        /*09c4*/ 	.word	0x00000003
        /*09c8*/ 	.word	0x0002d830
        /*09cc*/ 	.short	0x010a
        /*09ce*/ 	.byte	0x3f
	.zero		1


	//   ....[33]....
        /*09d0*/ 	.word	0x0000b3a0
        /*09d4*/ 	.word	0x00000003
        /*09d8*/ 	.word	0x0002d830
        /*09dc*/ 	.short	0x010a
        /*09de*/ 	.byte	0x3f
	.zero		1


	//   ....[34]....
        /*09e0*/ 	.word	0x0000b9a0
        /*09e4*/ 	.word	0x00000000
        /*09e8*/ 	.word	0x00000000
        /*09ec*/ 	.short	0x0101
        /*09ee*/ 	.byte	0x3f
	.zero		1


	//   ....[35]....
        /*09f0*/ 	.word	0x0000e8c0
        /*09f4*/ 	.word	0x0000000f
        /*09f8*/ 	.word	0x0002d830
        /*09fc*/ 	.short	0x010a
        /*09fe*/ 	.byte	0x3f
	.zero		1


	//   ....[36]....
        /*0a00*/ 	.word	0x0000e910
        /*0a04*/ 	.word	0x0000000f
        /*0a08*/ 	.word	0x0002d830
        /*0a0c*/ 	.short	0x010a
        /*0a0e*/ 	.byte	0x3f
	.zero		1


	//   ....[37]....
        /*0a10*/ 	.word	0x0000ed30
        /*0a14*/ 	.word	0x0000000e
        /*0a18*/ 	.word	0x0002d850
        /*0a1c*/ 	.short	0x010a
        /*0a1e*/ 	.byte	0x3f
	.zero		1


	//   ....[38]....
        /*0a20*/ 	.word	0x0000ed70
        /*0a24*/ 	.word	0x0000000e
        /*0a28*/ 	.word	0x0002d850
        /*0a2c*/ 	.short	0x010a
        /*0a2e*/ 	.byte	0x3f
	.zero		1


	//   ....[39]....
        /*0a30*/ 	.word	0x0000f450
        /*0a34*/ 	.word	0x0000000e
        /*0a38*/ 	.word	0x00000000
        /*0a3c*/ 	.short	0x0101
        /*0a3e*/ 	.byte	0x3f
	.zero		1


	//   ....[40]....
        /*0a40*/ 	.word	0x0000fdd0
        /*0a44*/ 	.word	0x00000000
        /*0a48*/ 	.word	0x00000000
        /*0a4c*/ 	.short	0x0101
        /*0a4e*/ 	.byte	0x3f
	.zero		1


	//   ....[41]....
        /*0a50*/ 	.word	0x00011f10
        /*0a54*/ 	.word	0x00000000
        /*0a58*/ 	.word	0x0002d830
        /*0a5c*/ 	.short	0x010a
        /*0a5e*/ 	.byte	0x3f
	.zero		1


	//   ....[42]....
        /*0a60*/ 	.word	0x00011f60
        /*0a64*/ 	.word	0x00000000
        /*0a68*/ 	.word	0x0002d830
        /*0a6c*/ 	.short	0x010a
        /*0a6e*/ 	.byte	0x3f
	.zero		1


	//   ....[43]....
        /*0a70*/ 	.word	0x00012380
        /*0a74*/ 	.word	0x00000003
        /*0a78*/ 	.word	0x0002d850
        /*0a7c*/ 	.short	0x010a
        /*0a7e*/ 	.byte	0x3f
	.zero		1


	//   ....[44]....
        /*0a80*/ 	.word	0x000123c0
        /*0a84*/ 	.word	0x00000003
        /*0a88*/ 	.word	0x0002d850
        /*0a8c*/ 	.short	0x010a
        /*0a8e*/ 	.byte	0x3f
	.zero		1


	//   ....[45]....
        /*0a90*/ 	.word	0x00013400
        /*0a94*/ 	.word	0x00000015
        /*0a98*/ 	.word	0x00000000
        /*0a9c*/ 	.short	0x0101
        /*0a9e*/ 	.byte	0x3f
	.zero		1


	//   ....[46]....
        /*0aa0*/ 	.word	0x00013450
        /*0aa4*/ 	.word	0x0000000e
        /*0aa8*/ 	.word	0x00000000
        /*0aac*/ 	.short	0x0101
        /*0aae*/ 	.byte	0x3f
	.zero		1


	//   ....[47]....
        /*0ab0*/ 	.word	0x00014340
        /*0ab4*/ 	.word	0x00000000
        /*0ab8*/ 	.word	0x0002d830
        /*0abc*/ 	.short	0x010a
        /*0abe*/ 	.byte	0x3f
	.zero		1


	//   ....[48]....
        /*0ac0*/ 	.word	0x00014390
        /*0ac4*/ 	.word	0x00000000
        /*0ac8*/ 	.word	0x0002d830
        /*0acc*/ 	.short	0x010a
        /*0ace*/ 	.byte	0x3f
	.zero		1


	//   ....[49]....
        /*0ad0*/ 	.word	0x000147b0
        /*0ad4*/ 	.word	0x00000003
        /*0ad8*/ 	.word	0x0002d850
        /*0adc*/ 	.short	0x010a
        /*0ade*/ 	.byte	0x3f
	.zero		1


	//   ....[50]....
        /*0ae0*/ 	.word	0x000147f0
        /*0ae4*/ 	.word	0x00000003
        /*0ae8*/ 	.word	0x0002d850
        /*0aec*/ 	.short	0x010a
        /*0aee*/ 	.byte	0x3f
	.zero		1


	//   ....[51]....
        /*0af0*/ 	.word	0x00014e60
        /*0af4*/ 	.word	0x00000003
        /*0af8*/ 	.word	0x00000000
        /*0afc*/ 	.short	0x0101
        /*0afe*/ 	.byte	0x3f
	.zero		1


	//   ....[52]....
        /*0b00*/ 	.word	0x00015840
        /*0b04*/ 	.word	0x00000000
        /*0b08*/ 	.word	0x00000000
        /*0b0c*/ 	.short	0x0101
        /*0b0e*/ 	.byte	0x3f
	.zero		1


	//   ....[53]....
        /*0b10*/ 	.word	0x00017660
        /*0b14*/ 	.word	0x0000000d
        /*0b18*/ 	.word	0x0002d850
        /*0b1c*/ 	.short	0x010a
        /*0b1e*/ 	.byte	0x3f
	.zero		1


	//   ....[54]....
        /*0b20*/ 	.word	0x00017710
        /*0b24*/ 	.word	0x0000000d
        /*0b28*/ 	.word	0x0002d850
        /*0b2c*/ 	.short	0x010a
        /*0b2e*/ 	.byte	0x3f
	.zero		1


	//   ....[55]....
        /*0b30*/ 	.word	0x00017ec0
        /*0b34*/ 	.word	0x0000000a
        /*0b38*/ 	.word	0x00000000
        /*0b3c*/ 	.short	0x0101
        /*0b3e*/ 	.byte	0x3f
	.zero		1


	//   ....[56]....
        /*0b40*/ 	.word	0x00019080
        /*0b44*/ 	.word	0x00000015
        /*0b48*/ 	.word	0x00000000
        /*0b4c*/ 	.short	0x0101
        /*0b4e*/ 	.byte	0x3f
	.zero		1


	//   ....[57]....
        /*0b50*/ 	.word	0x0001b300
        /*0b54*/ 	.word	0x00000008
        /*0b58*/ 	.word	0x0002d820
        /*0b5c*/ 	.short	0x010a
        /*0b5e*/ 	.byte	0x3f
	.zero		1


	//   ....[58]....
        /*0b60*/ 	.word	0x0001b370
        /*0b64*/ 	.word	0x0000000b
        /*0b68*/ 	.word	0x0002d8a0
        /*0b6c*/ 	.short	0x010a
        /*0b6e*/ 	.byte	0x3f
	.zero		1


	//   ....[59]....
        /*0b70*/ 	.word	0x0001b5c0
        /*0b74*/ 	.word	0x0000000b
        /*0b78*/ 	.word	0x0002d8c0
        /*0b7c*/ 	.short	0x010a
        /*0b7e*/ 	.byte	0x3f
	.zero		1


	//   ....[60]....
        /*0b80*/ 	.word	0x0001b8b0
        /*0b84*/ 	.word	0x0000000a
        /*0b88*/ 	.word	0x0002d8a0
        /*0b8c*/ 	.short	0x010a
        /*0b8e*/ 	.byte	0x3f
	.zero		1


	//   ....[61]....
        /*0b90*/ 	.word	0x0001baf0
        /*0b94*/ 	.word	0x0000000a
        /*0b98*/ 	.word	0x0002d8c0
        /*0b9c*/ 	.short	0x010a
        /*0b9e*/ 	.byte	0x3f
	.zero		1


	//   ....[62]....
        /*0ba0*/ 	.word	0x0001cbd0
        /*0ba4*/ 	.word	0x00000005
        /*0ba8*/ 	.word	0x0002d840
        /*0bac*/ 	.short	0x010a
        /*0bae*/ 	.byte	0x3f
	.zero		1


	//   ....[63]....
        /*0bb0*/ 	.word	0x0001d0e0
        /*0bb4*/ 	.word	0x0000001b
        /*0bb8*/ 	.word	0x0002d820
        /*0bbc*/ 	.short	0x010a
        /*0bbe*/ 	.byte	0x3f
	.zero		1


	//   ....[64]....
        /*0bc0*/ 	.word	0x0001d3d0
        /*0bc4*/ 	.word	0x00000003
        /*0bc8*/ 	.word	0x0002d840
        /*0bcc*/ 	.short	0x010a
        /*0bce*/ 	.byte	0x3f
	.zero		1


	//   ....[65]....
        /*0bd0*/ 	.word	0x0001d650
        /*0bd4*/ 	.word	0x00000002
        /*0bd8*/ 	.word	0x00000060
        /*0bdc*/ 	.short	0x010a
        /*0bde*/ 	.byte	0x3f
	.zero		1


	//   ....[66]....
        /*0be0*/ 	.word	0x0001db90
        /*0be4*/ 	.word	0x00000003
        /*0be8*/ 	.word	0x0002d840
        /*0bec*/ 	.short	0x010a
        /*0bee*/ 	.byte	0x3f
	.zero		1


	//   ....[67]....
        /*0bf0*/ 	.word	0x0001de10
        /*0bf4*/ 	.word	0x00000003
        /*0bf8*/ 	.word	0x00000060
        /*0bfc*/ 	.short	0x010a
        /*0bfe*/ 	.byte	0x3f
	.zero		1


	//   ....[68]....
        /*0c00*/ 	.word	0x0001e280
        /*0c04*/ 	.word	0x00000002
        /*0c08*/ 	.word	0x0002d840
        /*0c0c*/ 	.short	0x010a
        /*0c0e*/ 	.byte	0x3f
	.zero		1


	//   ....[69]....
        /*0c10*/ 	.word	0x0001e520
        /*0c14*/ 	.word	0x00000002
        /*0c18*/ 	.word	0x00000060
        /*0c1c*/ 	.short	0x010a
        /*0c1e*/ 	.byte	0x3f
	.zero		1


	//   ....[70]....
        /*0c20*/ 	.word	0x0001e900
        /*0c24*/ 	.word	0x00000003
        /*0c28*/ 	.word	0x0002d860
        /*0c2c*/ 	.short	0x010a
        /*0c2e*/ 	.byte	0x3f
	.zero		1


	//   ....[71]....
        /*0c30*/ 	.word	0x0001f830
        /*0c34*/ 	.word	0x00000009
        /*0c38*/ 	.word	0x0002d820
        /*0c3c*/ 	.short	0x010a
        /*0c3e*/ 	.byte	0x3f
	.zero		1


	//   ....[72]....
        /*0c40*/ 	.word	0x0001f9c0
        /*0c44*/ 	.word	0x00000007
        /*0c48*/ 	.word	0x00000000
        /*0c4c*/ 	.short	0x010a
        /*0c4e*/ 	.byte	0x3f
	.zero		1


	//   ....[73]....
        /*0c50*/ 	.word	0x0001fa30
        /*0c54*/ 	.word	0x00000003
        /*0c58*/ 	.word	0x00000000
        /*0c5c*/ 	.short	0x010a
        /*0c5e*/ 	.byte	0x3f
	.zero		1


	//   ....[74]....
        /*0c60*/ 	.word	0x0001fa90
        /*0c64*/ 	.word	0x00000005
        /*0c68*/ 	.word	0x00000000
        /*0c6c*/ 	.short	0x010a
        /*0c6e*/ 	.byte	0x3f
	.zero		1


	//   ....[75]....
        /*0c70*/ 	.word	0x0001fac0
        /*0c74*/ 	.word	0x00000003
        /*0c78*/ 	.word	0x00000000
        /*0c7c*/ 	.short	0x010a
        /*0c7e*/ 	.byte	0x3f
	.zero		1


	//   ....[76]....
        /*0c80*/ 	.word	0x0001fb20
        /*0c84*/ 	.word	0x0000000f
        /*0c88*/ 	.word	0x0002d890
        /*0c8c*/ 	.short	0x010a
        /*0c8e*/ 	.byte	0x3f
	.zero		1


	//   ....[77]....
        /*0c90*/ 	.word	0x0001fb70
        /*0c94*/ 	.word	0x0000000f
        /*0c98*/ 	.word	0x0002d890
        /*0c9c*/ 	.short	0x010a
        /*0c9e*/ 	.byte	0x3f
	.zero		1


	//   ....[78]....
        /*0ca0*/ 	.word	0x0001fbc0
        /*0ca4*/ 	.word	0x0000000f
        /*0ca8*/ 	.word	0x0002d890
        /*0cac*/ 	.short	0x010a
        /*0cae*/ 	.byte	0x3f
	.zero		1


	//   ....[79]....
        /*0cb0*/ 	.word	0x0001fc10
        /*0cb4*/ 	.word	0x0000000f
        /*0cb8*/ 	.word	0x0002d8b0
        /*0cbc*/ 	.short	0x010a
        /*0cbe*/ 	.byte	0x3f
	.zero		1


	//   ....[80]....
        /*0cc0*/ 	.word	0x0001ff80
        /*0cc4*/ 	.word	0x00000002
        /*0cc8*/ 	.word	0x0002d800
        /*0ccc*/ 	.short	0x010a
        /*0cce*/ 	.byte	0x3f
	.zero		1


	//   ....[81]....
        /*0cd0*/ 	.word	0x00020240
        /*0cd4*/ 	.word	0x00000002
        /*0cd8*/ 	.word	0x0002d800
        /*0cdc*/ 	.short	0x010a
        /*0cde*/ 	.byte	0x3f
	.zero		1


	//   ....[82]....
        /*0ce0*/ 	.word	0x00020290
        /*0ce4*/ 	.word	0x00000003
        /*0ce8*/ 	.word	0x0002d830
        /*0cec*/ 	.short	0x010a
        /*0cee*/ 	.byte	0x3f
	.zero		1


	//   ....[83]....
        /*0cf0*/ 	.word	0x000202e0
        /*0cf4*/ 	.word	0x0000000f
        /*0cf8*/ 	.word	0x0002d830
        /*0cfc*/ 	.short	0x010a
        /*0cfe*/ 	.byte	0x3f
	.zero		1


	//   ....[84]....
        /*0d00*/ 	.word	0x00020330
        /*0d04*/ 	.word	0x0000000e
        /*0d08*/ 	.word	0x0002d850
        /*0d0c*/ 	.short	0x010a
        /*0d0e*/ 	.byte	0x3f
	.zero		1


	//   ....[85]....
        /*0d10*/ 	.word	0x00020380
        /*0d14*/ 	.word	0x00000000
        /*0d18*/ 	.word	0x0002d830
        /*0d1c*/ 	.short	0x010a
        /*0d1e*/ 	.byte	0x3f
	.zero		1


	//   ....[86]....
        /*0d20*/ 	.word	0x000203d0
        /*0d24*/ 	.word	0x00000003
        /*0d28*/ 	.word	0x0002d850
        /*0d2c*/ 	.short	0x010a
        /*0d2e*/ 	.byte	0x3f
	.zero		1


	//   ....[87]....
        /*0d30*/ 	.word	0x00020420
        /*0d34*/ 	.word	0x00000000
        /*0d38*/ 	.word	0x0002d830
        /*0d3c*/ 	.short	0x010a
        /*0d3e*/ 	.byte	0x3f
	.zero		1


	//   ....[88]....
        /*0d40*/ 	.word	0x00020470
        /*0d44*/ 	.word	0x00000003
        /*0d48*/ 	.word	0x0002d850
        /*0d4c*/ 	.short	0x010a
        /*0d4e*/ 	.byte	0x3f
	.zero		1


	//   ....[89]....
        /*0d50*/ 	.word	0x000204c0
        /*0d54*/ 	.word	0x0000000d
        /*0d58*/ 	.word	0x0002d850
        /*0d5c*/ 	.short	0x010a
        /*0d5e*/ 	.byte	0x3f
	.zero		1


	//   ....[90]....
        /*0d60*/ 	.word	0x00020650
        /*0d64*/ 	.word	0x00000008
        /*0d68*/ 	.word	0x0002d820
        /*0d6c*/ 	.short	0x010a
        /*0d6e*/ 	.byte	0x3f
	.zero		1


	//   ....[91]....
        /*0d70*/ 	.word	0x000206a0
        /*0d74*/ 	.word	0x0000000b
        /*0d78*/ 	.word	0x0002d8a0
        /*0d7c*/ 	.short	0x010a
        /*0d7e*/ 	.byte	0x3f
	.zero		1


	//   ....[92]....
        /*0d80*/ 	.word	0x000206f0
        /*0d84*/ 	.word	0x0000000b
        /*0d88*/ 	.word	0x0002d8c0
        /*0d8c*/ 	.short	0x010a
        /*0d8e*/ 	.byte	0x3f
	.zero		1


	//   ....[93]....
        /*0d90*/ 	.word	0x00020740
        /*0d94*/ 	.word	0x0000000a
        /*0d98*/ 	.word	0x0002d8a0
        /*0d9c*/ 	.short	0x010a
        /*0d9e*/ 	.byte	0x3f
	.zero		1


	//   ....[94]....
        /*0da0*/ 	.word	0x00020790
        /*0da4*/ 	.word	0x0000000a
        /*0da8*/ 	.word	0x0002d8c0
        /*0dac*/ 	.short	0x010a
        /*0dae*/ 	.byte	0x3f
	.zero		1


	//   ....[95]....
        /*0db0*/ 	.word	0x00020930
        /*0db4*/ 	.word	0x00000005
        /*0db8*/ 	.word	0x0002d840
        /*0dbc*/ 	.short	0x010a
        /*0dbe*/ 	.byte	0x3f
	.zero		1


	//   ....[96]....
        /*0dc0*/ 	.word	0x00020980
        /*0dc4*/ 	.word	0x0000001b
        /*0dc8*/ 	.word	0x0002d820
        /*0dcc*/ 	.short	0x010a
        /*0dce*/ 	.byte	0x3f
	.zero		1


	//   ....[97]....
        /*0dd0*/ 	.word	0x000209d0
        /*0dd4*/ 	.word	0x00000003
        /*0dd8*/ 	.word	0x0002d840
        /*0ddc*/ 	.short	0x010a
        /*0dde*/ 	.byte	0x3f
	.zero		1


	//   ....[98]....
        /*0de0*/ 	.word	0x00020a20
        /*0de4*/ 	.word	0x00000002
        /*0de8*/ 	.word	0x00000060
        /*0dec*/ 	.short	0x010a
        /*0dee*/ 	.byte	0x3f
	.zero		1


	//   ....[99]....
        /*0df0*/ 	.word	0x00020a70
        /*0df4*/ 	.word	0x00000003
        /*0df8*/ 	.word	0x0002d840
        /*0dfc*/ 	.short	0x010a
        /*0dfe*/ 	.byte	0x3f
	.zero		1


	//   ....[100]....
        /*0e00*/ 	.word	0x00020ac0
        /*0e04*/ 	.word	0x00000003
        /*0e08*/ 	.word	0x00000060
        /*0e0c*/ 	.short	0x010a
        /*0e0e*/ 	.byte	0x3f
	.zero		1


	//   ....[101]....
        /*0e10*/ 	.word	0x00020b10
        /*0e14*/ 	.word	0x00000002
        /*0e18*/ 	.word	0x0002d840
        /*0e1c*/ 	.short	0x010a
        /*0e1e*/ 	.byte	0x3f
	.zero		1


	//   ....[102]....
        /*0e20*/ 	.word	0x00020b60
        /*0e24*/ 	.word	0x00000002
        /*0e28*/ 	.word	0x00000060
        /*0e2c*/ 	.short	0x010a
        /*0e2e*/ 	.byte	0x3f
	.zero		1


	//   ....[103]....
        /*0e30*/ 	.word	0x00020bb0
        /*0e34*/ 	.word	0x00000003
        /*0e38*/ 	.word	0x0002d860
        /*0e3c*/ 	.short	0x010a
        /*0e3e*/ 	.byte	0x3f
	.zero		1


	//   ....[104]....
        /*0e40*/ 	.word	0x00021560
        /*0e44*/ 	.word	0x00000009
        /*0e48*/ 	.word	0x0002d820
        /*0e4c*/ 	.short	0x010a
        /*0e4e*/ 	.byte	0x3f
	.zero		1


	//   ....[105]....
        /*0e50*/ 	.word	0x00021700
        /*0e54*/ 	.word	0x00000007
        /*0e58*/ 	.word	0x00000000
        /*0e5c*/ 	.short	0x010a
        /*0e5e*/ 	.byte	0x3f
	.zero		1


	//   ....[106]....
        /*0e60*/ 	.word	0x00021750
        /*0e64*/ 	.word	0x00000003
        /*0e68*/ 	.word	0x00000000
        /*0e6c*/ 	.short	0x010a
        /*0e6e*/ 	.byte	0x3f
	.zero		1


	//   ....[107]....
        /*0e70*/ 	.word	0x000217a0
        /*0e74*/ 	.word	0x00000005
        /*0e78*/ 	.word	0x00000000
        /*0e7c*/ 	.short	0x010a
        /*0e7e*/ 	.byte	0x3f
	.zero		1


	//----- nvinfo : EIATTR_NUM_MBARRIERS
	.align		4
.L_239:
        /*0e80*/ 	.byte	0x03, 0x38
        /*0e82*/ 	.short	0x0016


	//----- nvinfo : EIATTR_EXIT_INSTR_OFFSETS
	.align		4
        /*0e84*/ 	.byte	0x04, 0x1c
        /*0e86*/ 	.short	(.L_241 - .L_240)


	//   ....[0]....
.L_240:
        /*0e88*/ 	.word	0x0001fb10


	//----- nvinfo : EIATTR_MAX_THREADS
	.align		4
.L_241:
        /*0e8c*/ 	.byte	0x04, 0x05
        /*0e8e*/ 	.short	(.L_243 - .L_242)
.L_242:
        /*0e90*/ 	.word	0x00000200
        /*0e94*/ 	.word	0x00000001
        /*0e98*/ 	.word	0x00000001


	//----- nvinfo : EIATTR_CRS_STACK_SIZE
	.align		4
.L_243:
        /*0e9c*/ 	.byte	0x04, 0x1e
        /*0e9e*/ 	.short	(.L_245 - .L_244)
.L_244:
        /*0ea0*/ 	.word	0x00000000


	//----- nvinfo : EIATTR_CBANK_PARAM_SIZE
	.align		4
.L_245:
        /*0ea4*/ 	.byte	0x03, 0x19
        /*0ea6*/ 	.short	0x0a70


	//----- nvinfo : EIATTR_PARAM_CBANK
	.align		4
        /*0ea8*/ 	.byte	0x04, 0x0a
        /*0eaa*/ 	.short	(.L_247 - .L_246)
	.align		4
.L_246:
        /*0eac*/ 	.word	index@(.nv.constant0._ZN7cutlass13device_kernelIN5flash11enable_sm90INS1_16FlashAttnFwdSm90INS1_25CollectiveMainloopFwdSm90ILi2EN4cute5tupleIJNS5_1CILi1EEES8_S8_EEENS6_IJNS7_ILi192EEENS7_ILi128EEENS7_ILi96EEEEEELi96ENS_6half_tEfNS_4arch4Sm90ELb0ELb1ELb0ELb1ELb0ELb1ELb0ELb0ELb1ELb0ELb0ELb0EEENS1_21CollectiveEpilogueFwdINS6_IJSA_SC_SB_EEES9_SE_SG_Li384ELb1ELb0ELb0ELb0EEENS1_36VarlenDynamicPersistentTileSchedulerILi192ELi128ELi384ELi32ELb0ELb0ELb1ELb1ELb0ELb1EEEEEEEEEvNT_6ParamsE)
        /*0eb0*/ 	.short	0x0210
        /*0eb2*/ 	.short	0x0a70


	//----- nvinfo : EIATTR_SW_WAR
	.align		4
.L_247:
        /*0eb4*/ 	.byte	0x04, 0x36
        /*0eb6*/ 	.short	(.L_249 - .L_248)
.L_248:
        /*0eb8*/ 	.word	0x00000008
.L_249:


//--------------------- .nv.info._ZN7cutlass13device_kernelIN5flash11enable_sm90INS1_16FlashAttnFwdSm90INS1_25CollectiveMainloopFwdSm90ILi2EN4cute5tupleIJNS5_1CILi1EEES8_S8_EEENS6_IJNS7_ILi192EEENS7_ILi144EEENS7_ILi96EEEEEELi96ENS_6half_tEfNS_4arch4Sm90ELb1ELb0ELb0ELb0ELb0ELb0ELb0ELb0ELb1ELb0ELb0ELb0EEENS1_21CollectiveEpilogueFwdINS6_IJSA_SC_SB_EEES9_SE_SG_Li384ELb0ELb0ELb0ELb0EEENS1_30DynamicPersistentTileSchedulerILi384ELi32ELb0ELb0ELb1EEEEEEEEEvNT_6ParamsE --------------------------
	.section	.nv.info._ZN7cutlass13device_kernelIN5flash11enable_sm90INS1_16FlashAttnFwdSm90INS1_25CollectiveMainloopFwdSm90ILi2EN4cute5tupleIJNS5_1CILi1EEES8_S8_EEENS6_IJNS7_ILi192EEENS7_ILi144EEENS7_ILi96EEEEEELi96ENS_6half_tEfNS_4arch4Sm90ELb1ELb0ELb0ELb0ELb0ELb0ELb0ELb0ELb1ELb0ELb0ELb0EEENS1_21CollectiveEpilogueFwdINS6_IJSA_SC_SB_EEES9_SE_SG_Li384ELb0ELb0ELb0ELb0EEENS1_30DynamicPersistentTileSchedulerILi384ELi32ELb0ELb0ELb1EEEEEEEEEvNT_6ParamsE,"",@"SHT_CUDA_INFO"
	.sectionflags	@""
	.align	4


	//----- nvinfo : EIATTR_CUDA_API_VERSION
	.align		4
        /*0000*/ 	.byte	0x04, 0x37
        /*0002*/ 	.short	(.L_251 - .L_250)
.L_250:
        /*0004*/ 	.word	0x00000082


	//----- nvinfo : EIATTR_KPARAM_INFO
	.align		4
.L_251:
        /*0008*/ 	.byte	0x04, 0x17
        /*000a*/ 	.short	(.L_253 - .L_252)
.L_252:
        /*000c*/ 	.word	0x00000000
        /*0010*/ 	.short	0x0000
        /*0012*/ 	.short	0x0070
        /*0014*/ 	.byte	0x00, 0xf0, 0x01, 0x2e


	//----- nvinfo : EIATTR_SPARSE_MMA_MASK
	.align		4
.L_253:
        /*0018*/ 	.byte	0x03, 0x50
        /*001a*/ 	.short	0x0000


	//----- nvinfo : EIATTR_MAXREG_COUNT
	.align		4
        /*001c*/ 	.byte	0x03, 0x1b
        /*001e*/ 	.short	0x0080


	//----- nvinfo : EIATTR_NUM_BARRIERS
	.align		4
        /*0020*/ 	.byte	0x02, 0x4c
        /*0022*/ 	.byte	0x10
	.zero		1


	//----- nvinfo : EIATTR_EXTERNS
	.align		4
        /*0024*/ 	.byte	0x04, 0x0f
        /*0026*/ 	.short	(.L_255 - .L_254)


	//   ....[0]....
	.align		4
.L_254:
        /*0028*/ 	.word	index@(__assertfail)


	//----- nvinfo : EIATTR_MERCURY_ISA_VERSION
	.align		4
.L_255:
        /*002c*/ 	.byte	0x03, 0x5f
        /*002e*/ 	.short	0x0101


	//----- nvinfo : EIATTR_INT_WARP_WIDE_INSTR_OFFSETS
	.align		4
        /*0030*/ 	.byte	0x04, 0x31
        /*0032*/ 	.short	(.L_257 - .L_256)


	//   ....[0]....
.L_256:
        /*0034*/ 	.word	0x00000170


	//   ....[1]....
        /*0038*/ 	.word	0x000001b0


	//   ....[2]....
        /*003c*/ 	.word	0x00000240


	//   ....[3]....
        /*0040*/ 	.word	0x0000ec20


	//   ....[4]....
        /*0044*/ 	.word	0x0000ecc0


	//   ....[5]....
        /*0048*/ 	.word	0x0000f1d0


	//   ....[6]....
        /*004c*/ 	.word	0x00010ed0


	//   ....[7]....
        /*0050*/ 	.word	0x00010f70


	//----- nvinfo : EIATTR_COOP_GROUP_MASK_REGIDS
	.align		4
.L_257:
        /*0054*/ 	.byte	0x04, 0x29
        /*0056*/ 	.short	(.L_259 - .L_258)


	//   ....[0]....
.L_258:
        /*0058*/ 	.word	0xffffffff


	//   ....[1]....
        /*005c*/ 	.word	0xffffffff


	//   ....[2]....
        /*0060*/ 	.word	0xffffffff


	//   ....[3]....
        /*0064*/ 	.word	0xffffffff


	//   ....[4]....
        /*0068*/ 	.word	0xffffffff


	//   ....[5]....
        /*006c*/ 	.word	0xffffffff


	//   ....[6]....
        /*0070*/ 	.word	0xffffffff


	//   ....[7]....
        /*0074*/ 	.word	0xffffffff


	//   ....[8]....
        /*0078*/ 	.word	0xffffffff


	//   ....[9]....
        /*007c*/ 	.word	0xffffffff


	//   ....[10]....
        /*0080*/ 	.word	0xffffffff


	//   ....[11]....
        /*0084*/ 	.word	0xffffffff


	//   ....[12]....
        /*0088*/ 	.word	0xffffffff


	//   ....[13]....
        /*008c*/ 	.word	0xffffffff


	//   ....[14]....
        /*0090*/ 	.word	0xffffffff


	//   ....[15]....
        /*0094*/ 	.word	0xffffffff


	//   ....[16]....
        /*0098*/ 	.word	0xffffffff


	//   ....[17]....
        /*009c*/ 	.word	0xffffffff


	//   ....[18]....
        /*00a0*/ 	.word	0xffffffff


	//   ....[19]....
        /*00a4*/ 	.word	0xffffffff


	//   ....[20]....
        /*00a8*/ 	.word	0xffffffff


	//   ....[21]....
        /*00ac*/ 	.word	0xffffffff


	//   ....[22]....
        /*00b0*/ 	.word	0xffffffff


	//   ....[23]....
        /*00b4*/ 	.word	0xffffffff


	//   ....[24]....
        /*00b8*/ 	.word	0xffffffff


	//   ....[25]....
        /*00bc*/ 	.word	0xffffffff


	//   ....[26]....
        /*00c0*/ 	.word	0xffffffff


	//   ....[27]....
        /*00c4*/ 	.word	0xffffffff


	//   ....[28]....
        /*00c8*/ 	.word	0xffffffff


	//   ....[29]....
        /*00cc*/ 	.word	0xffffffff


	//   ....[30]....
        /*00d0*/ 	.word	0xffffffff


	//   ....[31]....
        /*00d4*/ 	.word	0x0500000f


	//   ....[32]....
        /*00d8*/ 	.word	0x0500000f


	//----- nvinfo : EIATTR_COOP_GROUP_INSTR_OFFSETS
	.align		4
.L_259:
        /*00dc*/ 	.byte	0x04, 0x28
        /*00de*/ 	.short	(.L_261 - .L_260)


	//   ....[0]....
.L_260:
        /*00e0*/ 	.word	0x00000050


	//   ....[1]....
        /*00e4*/ 	.word	0x00000180


	//   ....[2]....
        /*00e8*/ 	.word	0x00000220


	//   ....[3]....
        /*00ec*/ 	.word	0x000003b0


	//   ....[4]....
        /*00f0*/ 	.word	0x00000510


	//   ....[5]....
        /*00f4*/ 	.word	0x00000630


	//   ....[6]....
        /*00f8*/ 	.word	0x00000790


	//   ....[7]....
        /*00fc*/ 	.word	0x000014c0


	//   ....[8]....
        /*0100*/ 	.word	0x000035f0


	//   ....[9]....
        /*0104*/ 	.word	0x00003610


	//   ....[10]....
        /*0108*/ 	.word	0x00004100


	//   ....[11]....
        /*010c*/ 	.word	0x000041b0


	//   ....[12]....
        /*0110*/ 	.word	0x000050d0


	//   ....[13]....
        /*0114*/ 	.word	0x000074e0


	//   ....[14]....
        /*0118*/ 	.word	0x000075e0


	//   ....[15]....
        /*011c*/ 	.word	0x00008020


	//   ....[16]....
        /*0120*/ 	.word	0x00008140


	//   ....[17]....
        /*0124*/ 	.word	0x00009460


	//   ....[18]....
        /*0128*/ 	.word	0x0000b120


	//   ....[19]....
        /*012c*/ 	.word	0x0000b150


	//   ....[20]....
        /*0130*/ 	.word	0x0000b7e0


	//   ....[21]....
        /*0134*/ 	.word	0x0000b850


	//   ....[22]....
        /*0138*/ 	.word	0x0000cc20


	//   ....[23]....
        /*013c*/ 	.word	0x0000cd60


	//   ....[24]....
        /*0140*/ 	.word	0x0000cda0


	//   ....[25]....
        /*0144*/ 	.word	0x0000cef0


	//   ....[26]....
        /*0148*/ 	.word	0x0000cf00


	//   ....[27]....
        /*014c*/ 	.word	0x0000ddc0


	//   ....[28]....
        /*0150*/ 	.word	0x0000e6c0


	//   ....[29]....
        /*0154*/ 	.word	0x000112c0


	//   ....[30]....
        /*0158*/ 	.word	0x00011430


	//   ....[31]....
        /*015c*/ 	.word	0x00011960


	//   ....[32]....
        /*0160*/ 	.word	0x00011d30


	//----- nvinfo : EIATTR_REG_RECONFIG
	.align		4
.L_261:
        /*0164*/ 	.byte	0x01, 0x54
	.zero		2


	//----- nvinfo : EIATTR_SYSCALL_OFFSETS
	.align		4
        /*0168*/ 	.byte	0x04, 0x46
        /*016a*/ 	.short	(.L_263 - .L_262)


	//   ....[0]....
.L_262:
        /*016c*/ 	.word	0x000016a0


	//   ....[1]....
        /*0170*/ 	.word	0x0000ee40


	//   ....[2]....
        /*0174*/ 	.word	0x0000ef70


	//   ....[3]....
        /*0178*/ 	.word	0x0000f060


	//----- nvinfo : EIATTR_MBARRIER_INSTR_OFFSETS
	.align		4
.L_263:
        /*017c*/ 	.byte	0x04, 0x39
        /*017e*/ 	.short	(.L_265 - .L_264)


	//   ....[0]....
.L_264:
        /*0180*/ 	.word	0x00000260
        /*0184*/ 	.word	0x000000ff
        /*0188*/ 	.word	0x00031c00
        /*018c*/ 	.short	0x0100
        /*018e*/ 	.byte	0x06
	.zero		1


	//   ....[1]....
        /*0190*/ 	.word	0x00000270
        /*0194*/ 	.word	0x000000ff
        /*0198*/ 	.word	0x00031c20
        /*019c*/ 	.short	0x0100
        /*019e*/ 	.byte	0x06
	.zero		1


	//   ....[2]....
        /*01a0*/ 	.word	0x00000360
        /*01a4*/ 	.word	0x000000ff
        /*01a8*/ 	.word	0x00031c30
        /*01ac*/ 	.short	0x0100
        /*01ae*/ 	.byte	0x08
	.zero		1


	//   ....[3]....
        /*01b0*/ 	.word	0x00000370
        /*01b4*/ 	.word	0x000000ff
        /*01b8*/ 	.word	0x00031c40
        /*01bc*/ 	.short	0x0100
        /*01be*/ 	.byte	0x08
	.zero		1


	//   ....[4]....
        /*01c0*/ 	.word	0x00000380
        /*01c4*/ 	.word	0x000000ff
        /*01c8*/ 	.word	0x00031c38
        /*01cc*/ 	.short	0x0100
        /*01ce*/ 	.byte	0x08
	.zero		1


	//   ....[5]....
        /*01d0*/ 	.word	0x00000390
        /*01d4*/ 	.word	0x000000ff
        /*01d8*/ 	.word	0x00031c48
        /*01dc*/ 	.short	0x0100
        /*01de*/ 	.byte	0x08
	.zero		1


	//   ....[6]....
        /*01e0*/ 	.word	0x000004c0
        /*01e4*/ 	.word	0x000000ff
        /*01e8*/ 	.word	0x00031c50
        /*01ec*/ 	.short	0x0100
        /*01ee*/ 	.byte	0x08
	.zero		1


	//   ....[7]....
        /*01f0*/ 	.word	0x000004d0
        /*01f4*/ 	.word	0x000000ff
        /*01f8*/ 	.word	0x00031c60
        /*01fc*/ 	.short	0x0100
        /*01fe*/ 	.byte	0x08
	.zero		1


	//   ....[8]....
        /*0200*/ 	.word	0x000004e0
        /*0204*/ 	.word	0x000000ff
        /*0208*/ 	.word	0x00031c58
        /*020c*/ 	.short	0x0100
        /*020e*/ 	.byte	0x08
	.zero		1


	//   ....[9]....
        /*0210*/ 	.word	0x000004f0
        /*0214*/ 	.word	0x000000ff
        /*0218*/ 	.word	0x00031c68
        /*021c*/ 	.short	0x0100
        /*021e*/ 	.byte	0x08
	.zero		1


	//   ....[10]....
        /*0220*/ 	.word	0x000005e0
        /*0224*/ 	.word	0x000000ff
        /*0228*/ 	.word	0x00031c70
        /*022c*/ 	.short	0x0100
        /*022e*/ 	.byte	0x06
	.zero		1


	//   ....[11]....
        /*0230*/ 	.word	0x000005f0
        /*0234*/ 	.word	0x000000ff
        /*0238*/ 	.word	0x00031c80
        /*023c*/ 	.short	0x0100
        /*023e*/ 	.byte	0x06
	.zero		1


	//   ....[12]....
        /*0240*/ 	.word	0x00000600
        /*0244*/ 	.word	0x000000ff
        /*0248*/ 	.word	0x00031c78
        /*024c*/ 	.short	0x0100
        /*024e*/ 	.byte	0x06
	.zero		1


	//   ....[13]....
        /*0250*/ 	.word	0x00000610
        /*0254*/ 	.word	0x000000ff
        /*0258*/ 	.word	0x00031c88
        /*025c*/ 	.short	0x0100
        /*025e*/ 	.byte	0x06
	.zero		1


	//   ....[14]....
        /*0260*/ 	.word	0x00000740
        /*0264*/ 	.word	0x000000ff
        /*0268*/ 	.word	0x00031c90
        /*026c*/ 	.short	0x0100
        /*026e*/ 	.byte	0x08
	.zero		1


	//   ....[15]....
        /*0270*/ 	.word	0x00000750
        /*0274*/ 	.word	0x000000ff
        /*0278*/ 	.word	0x00031ca0
        /*027c*/ 	.short	0x0100
        /*027e*/ 	.byte	0x08
	.zero		1


	//   ....[16]....
        /*0280*/ 	.word	0x00000760
        /*0284*/ 	.word	0x000000ff
        /*0288*/ 	.word	0x00031c98
        /*028c*/ 	.short	0x0100
        /*028e*/ 	.byte	0x08
	.zero		1


	//   ....[17]....
        /*0290*/ 	.word	0x00000770
        /*0294*/ 	.word	0x000000ff
        /*0298*/ 	.word	0x00031ca8
        /*029c*/ 	.short	0x0100
        /*029e*/ 	.byte	0x08
	.zero		1


	//   ....[18]....
        /*02a0*/ 	.word	0x000008a0
        /*02a4*/ 	.word	0x000000ff
        /*02a8*/ 	.word	0x00031cb0
        /*02ac*/ 	.short	0x0100
        /*02ae*/ 	.byte	0x08
	.zero		1


	//   ....[19]....
        /*02b0*/ 	.word	0x000008b0
        /*02b4*/ 	.word	0x000000ff
        /*02b8*/ 	.word	0x00031cc0
        /*02bc*/ 	.short	0x0100
        /*02be*/ 	.byte	0x08
	.zero		1


	//   ....[20]....
        /*02c0*/ 	.word	0x000008c0
        /*02c4*/ 	.word	0x000000ff
        /*02c8*/ 	.word	0x00031cb8
        /*02cc*/ 	.short	0x0100
        /*02ce*/ 	.byte	0x08
	.zero		1


	//   ....[21]....
        /*02d0*/ 	.word	0x000008d0
        /*02d4*/ 	.word	0x000000ff
        /*02d8*/ 	.word	0x00031cc8
        /*02dc*/ 	.short	0x0100
        /*02de*/ 	.byte	0x08
	.zero		1


	//   ....[22]....
        /*02e0*/ 	.word	0x00001700
        /*02e4*/ 	.word	0x000000ff
        /*02e8*/ 	.word	0x00031c00
        /*02ec*/ 	.short	0x010a
        /*02ee*/ 	.byte	0x2f
	.zero		1


	//   ....[23]....
        /*02f0*/ 	.word	0x00001790
        /*02f4*/ 	.word	0x00000003
        /*02f8*/ 	.word	0x00031c30
        /*02fc*/ 	.short	0x010a
        /*02fe*/ 	.byte	0x3f
	.zero		1


	//   ....[24]....
        /*0300*/ 	.word	0x000017f0
        /*0304*/ 	.word	0x00000003
        /*0308*/ 	.word	0x00031c30
        /*030c*/ 	.short	0x010a
        /*030e*/ 	.byte	0x3f
	.zero		1


	//   ....[25]....
        /*0310*/ 	.word	0x00004150
        /*0314*/ 	.word	0x00000006
        /*0318*/ 	.word	0x00000000
        /*031c*/ 	.short	0x0101
        /*031e*/ 	.byte	0x3f
	.zero		1


	//   ....[26]....
        /*0320*/ 	.word	0x000053d0
        /*0324*/ 	.word	0x000000ff
        /*0328*/ 	.word	0x00031c30
        /*032c*/ 	.short	0x010a
        /*032e*/ 	.byte	0x06
	.zero		1


	//   ....[27]....
        /*0330*/ 	.word	0x00005410
        /*0334*/ 	.word	0x000000ff
        /*0338*/ 	.word	0x00031c30
        /*033c*/ 	.short	0x010a
        /*033e*/ 	.byte	0x06
	.zero		1


	//   ....[28]....
        /*0340*/ 	.word	0x00006ad0
        /*0344*/ 	.word	0x000000ff
        /*0348*/ 	.word	0x00031c50
        /*034c*/ 	.short	0x010a
        /*034e*/ 	.byte	0x06
	.zero		1


	//   ....[29]....
        /*0350*/ 	.word	0x00006b10
        /*0354*/ 	.word	0x000000ff
        /*0358*/ 	.word	0x00031c50
        /*035c*/ 	.short	0x010a
        /*035e*/ 	.byte	0x06
	.zero		1


	//   ....[30]....
        /*0360*/ 	.word	0x00008870
        /*0364*/ 	.word	0x0000000a
        /*0368*/ 	.word	0x00000000
        /*036c*/ 	.short	0x0101
        /*036e*/ 	.byte	0x3f
	.zero		1


	//   ....[31]....
        /*0370*/ 	.word	0x000088f0
        /*0374*/ 	.word	0x00000008
        /*0378*/ 	.word	0x00000000
        /*037c*/ 	.short	0x0101
        /*037e*/ 	.byte	0x3f
	.zero		1


	//   ....[32]....
        /*0380*/ 	.word	0x000095e0
        /*0384*/ 	.word	0x000000ff
        /*0388*/ 	.word	0x00031c30
        /*038c*/ 	.short	0x010a
        /*038e*/ 	.byte	0x06
	.zero		1


	//   ....[33]....
        /*0390*/ 	.word	0x00009620
        /*0394*/ 	.word	0x000000ff
        /*0398*/ 	.word	0x00031c30
        /*039c*/ 	.short	0x010a
        /*039e*/ 	.byte	0x06
	.zero		1


	//   ....[34]....
        /*03a0*/ 	.word	0x0000acd0
        /*03a4*/ 	.word	0x000000ff
        /*03a8*/ 	.word	0x00031c50
        /*03ac*/ 	.short	0x010a
        /*03ae*/ 	.byte	0x06
	.zero		1


	//   ....[35]....
        /*03b0*/ 	.word	0x0000ad10
        /*03b4*/ 	.word	0x000000ff
        /*03b8*/ 	.word	0x00031c50
        /*03bc*/ 	.short	0x010a
        /*03be*/ 	.byte	0x06
	.zero		1


	//   ....[36]....
        /*03c0*/ 	.word	0x0000c0a0
        /*03c4*/ 	.word	0x00000087
        /*03c8*/ 	.word	0x00000000
        /*03cc*/ 	.short	0x0101
        /*03ce*/ 	.byte	0x3f
	.zero		1


	//   ....[37]....
        /*03d0*/ 	.word	0x0000c130
        /*03d4*/ 	.word	0x00000077
        /*03d8*/ 	.word	0x00000000
        /*03dc*/ 	.short	0x0101
        /*03de*/ 	.byte	0x3f
	.zero		1


	//   ....[38]....
        /*03e0*/ 	.word	0x0000ccb0
        /*03e4*/ 	.word	0x000000ff
        /*03e8*/ 	.word	0x00031c50
        /*03ec*/ 	.short	0x010a
        /*03ee*/ 	.byte	0x0c
	.zero		1


	//   ....[39]....
        /*03f0*/ 	.word	0x0000ccf0
        /*03f4*/ 	.word	0x000000ff
        /*03f8*/ 	.word	0x00031c50
        /*03fc*/ 	.short	0x010a
        /*03fe*/ 	.byte	0x0c
	.zero		1


	//   ....[40]....
        /*0400*/ 	.word	0x0000d390
        /*0404*/ 	.word	0x00000004
        /*0408*/ 	.word	0x00000000
        /*040c*/ 	.short	0x0101
        /*040e*/ 	.byte	0x3f
	.zero		1


	//   ....[41]....
        /*0410*/ 	.word	0x0000dfb0
        /*0414*/ 	.word	0x000000ff
        /*0418*/ 	.word	0x00000000
        /*041c*/ 	.short	0x0101
        /*041e*/ 	.byte	0x05
	.zero		1


	//   ....[42]....
        /*0420*/ 	.word	0x0000f4b0
        /*0424*/ 	.word	0x0000000d
        /*0428*/ 	.word	0x00031c40
        /*042c*/ 	.short	0x010a
        /*042e*/ 	.byte	0x3f
	.zero		1


	//   ....[43]....
        /*0430*/ 	.word	0x0000f970
        /*0434*/ 	.word	0x00000018
        /*0438*/ 	.word	0x00031c20
        /*043c*/ 	.short	0x010a
        /*043e*/ 	.byte	0x3f
	.zero		1


	//   ....[44]....
        /*0440*/ 	.word	0x0000fc00
        /*0444*/ 	.word	0x00000003
        /*0448*/ 	.word	0x00031c40
        /*044c*/ 	.short	0x010a
        /*044e*/ 	.byte	0x3f
	.zero		1


	//   ....[45]....
        /*0450*/ 	.word	0x0000fe40
        /*0454*/ 	.word	0x00000002
        /*0458*/ 	.word	0x00000060
        /*045c*/ 	.short	0x010a
        /*045e*/ 	.byte	0x3f
	.zero		1


	//   ....[46]....
        /*0460*/ 	.word	0x00010320
        /*0464*/ 	.word	0x0000000a
        /*0468*/ 	.word	0x00031c40
        /*046c*/ 	.short	0x010a
        /*046e*/ 	.byte	0x3f
	.zero		1


	//   ....[47]....
        /*0470*/ 	.word	0x00010560
        /*0474*/ 	.word	0x00000003
        /*0478*/ 	.word	0x00000060
        /*047c*/ 	.short	0x010a
        /*047e*/ 	.byte	0x3f
	.zero		1


	//   ....[48]....
        /*0480*/ 	.word	0x000109b0
        /*0484*/ 	.word	0x00000003
        /*0488*/ 	.word	0x00031c40
        /*048c*/ 	.short	0x010a
        /*048e*/ 	.byte	0x3f
	.zero		1


	//   ....[49]....
        /*0490*/ 	.word	0x00010c10
        /*0494*/ 	.word	0x00000003
        /*0498*/ 	.word	0x00000060
        /*049c*/ 	.short	0x010a
        /*049e*/ 	.byte	0x3f
	.zero		1


	//   ....[50]....
        /*04a0*/ 	.word	0x00010ff0
        /*04a4*/ 	.word	0x00000003
        /*04a8*/ 	.word	0x00031c60
        /*04ac*/ 	.short	0x010a
        /*04ae*/ 	.byte	0x3f
	.zero		1


	//   ....[51]....
        /*04b0*/ 	.word	0x00011410
        /*04b4*/ 	.word	0x00000009
        /*04b8*/ 	.word	0x00031c20
        /*04bc*/ 	.short	0x010a
        /*04be*/ 	.byte	0x3f
	.zero		1


	//   ....[52]....
        /*04c0*/ 	.word	0x00011520
        /*04c4*/ 	.word	0x00000005
        /*04c8*/ 	.word	0x00000000
        /*04cc*/ 	.short	0x010a
        /*04ce*/ 	.byte	0x3f
	.zero		1


	//   ....[53]....
        /*04d0*/ 	.word	0x00011590
        /*04d4*/ 	.word	0x00000003
        /*04d8*/ 	.word	0x00000000
        /*04dc*/ 	.short	0x010a
        /*04de*/ 	.byte	0x3f
	.zero		1


	//   ....[54]....
        /*04e0*/ 	.word	0x000115f0
        /*04e4*/ 	.word	0x00000013
        /*04e8*/ 	.word	0x00000000
        /*04ec*/ 	.short	0x010a
        /*04ee*/ 	.byte	0x3f
	.zero		1


	//   ....[55]....
        /*04f0*/ 	.word	0x00011620
        /*04f4*/ 	.word	0x00000007
        /*04f8*/ 	.word	0x00000000
        /*04fc*/ 	.short	0x010a
        /*04fe*/ 	.byte	0x3f
	.zero		1


	//   ....[56]....
        /*0500*/ 	.word	0x00011690
        /*0504*/ 	.word	0x00000003
        /*0508*/ 	.word	0x00031c00
        /*050c*/ 	.short	0x010a
        /*050e*/ 	.byte	0x3f
	.zero		1


	//   ....[57]....
        /*0510*/ 	.word	0x000116e0
        /*0514*/ 	.word	0x00000003
        /*0518*/ 	.word	0x00031c30
        /*051c*/ 	.short	0x010a
        /*051e*/ 	.byte	0x3f
	.zero		1


	//   ....[58]....
        /*0520*/ 	.word	0x00011740
        /*0524*/ 	.word	0x00000005
        /*0528*/ 	.word	0x00031c30
        /*052c*/ 	.short	0x010a
        /*052e*/ 	.byte	0x3f
	.zero		1


	//   ....[59]....
        /*0530*/ 	.word	0x000117a0
        /*0534*/ 	.word	0x00000005
        /*0538*/ 	.word	0x00031c50
        /*053c*/ 	.short	0x010a
        /*053e*/ 	.byte	0x3f
	.zero		1


	//   ....[60]....
        /*0540*/ 	.word	0x00011800
        /*0544*/ 	.word	0x00000005
        /*0548*/ 	.word	0x00031c30
        /*054c*/ 	.short	0x010a
        /*054e*/ 	.byte	0x3f
	.zero		1


	//   ....[61]....
        /*0550*/ 	.word	0x00011860
        /*0554*/ 	.word	0x00000005
        /*0558*/ 	.word	0x00031c50
        /*055c*/ 	.short	0x010a
        /*055e*/ 	.byte	0x3f
	.zero		1


	//   ....[62]....
        /*0560*/ 	.word	0x000118c0
        /*0564*/ 	.word	0x00000007
        /*0568*/ 	.word	0x00031c50
        /*056c*/ 	.short	0x010a
        /*056e*/ 	.byte	0x3f
	.zero		1


	//   ....[63]....
        /*0570*/ 	.word	0x00011a10
        /*0574*/ 	.word	0x0000000d
        /*0578*/ 	.word	0x00031c40
        /*057c*/ 	.short	0x010a
        /*057e*/ 	.byte	0x3f
	.zero		1


	//   ....[64]....
        /*0580*/ 	.word	0x00011a60
        /*0584*/ 	.word	0x00000018
        /*0588*/ 	.word	0x00031c20
        /*058c*/ 	.short	0x010a
        /*058e*/ 	.byte	0x3f
	.zero		1


	//   ....[65]....
        /*0590*/ 	.word	0x00011ab0
        /*0594*/ 	.word	0x00000003
        /*0598*/ 	.word	0x00031c40
        /*059c*/ 	.short	0x010a
        /*059e*/ 	.byte	0x3f
	.zero		1


	//   ....[66]....
        /*05a0*/ 	.word	0x00011b00
        /*05a4*/ 	.word	0x00000002
        /*05a8*/ 	.word	0x00000060
        /*05ac*/ 	.short	0x010a
        /*05ae*/ 	.byte	0x3f
	.zero		1


	//   ....[67]....
        /*05b0*/ 	.word	0x00011b50
        /*05b4*/ 	.word	0x0000000a
        /*05b8*/ 	.word	0x00031c40
        /*05bc*/ 	.short	0x010a
        /*05be*/ 	.byte	0x3f
	.zero		1


	//   ....[68]....
        /*05c0*/ 	.word	0x00011ba0
        /*05c4*/ 	.word	0x00000003
        /*05c8*/ 	.word	0x00000060
        /*05cc*/ 	.short	0x010a
        /*05ce*/ 	.byte	0x3f
	.zero		1


	//   ....[69]....
        /*05d0*/ 	.word	0x00011bf0
        /*05d4*/ 	.word	0x00000003
        /*05d8*/ 	.word	0x00031c40
        /*05dc*/ 	.short	0x010a
        /*05de*/ 	.byte	0x3f
	.zero		1


	//   ....[70]....
        /*05e0*/ 	.word	0x00011c40
        /*05e4*/ 	.word	0x00000003
        /*05e8*/ 	.word	0x00000060
        /*05ec*/ 	.short	0x010a
        /*05ee*/ 	.byte	0x3f
	.zero		1


	//   ....[71]....
        /*05f0*/ 	.word	0x00011c90
        /*05f4*/ 	.word	0x00000003
        /*05f8*/ 	.word	0x00031c60
        /*05fc*/ 	.short	0x010a
        /*05fe*/ 	.byte	0x3f
	.zero		1


	//   ....[72]....
        /*0600*/ 	.word	0x00011d70
        /*0604*/ 	.word	0x00000009
        /*0608*/ 	.word	0x00031c20
        /*060c*/ 	.short	0x010a
        /*060e*/ 	.byte	0x3f
	.zero		1


	//   ....[73]....
        /*0610*/ 	.word	0x00011dc0
        /*0614*/ 	.word	0x00000005
        /*0618*/ 	.word	0x00000000
        /*061c*/ 	.short	0x010a
        /*061e*/ 	.byte	0x3f
	.zero		1


	//   ....[74]....
        /*0620*/ 	.word	0x00011e10
        /*0624*/ 	.word	0x00000003
        /*0628*/ 	.word	0x00000000
        /*062c*/ 	.short	0x010a
        /*062e*/ 	.byte	0x3f
	.zero		1


	//   ....[75]....
        /*0630*/ 	.word	0x00011e60
        /*0634*/ 	.word	0x00000013
        /*0638*/ 	.word	0x00000000
        /*063c*/ 	.short	0x010a
        /*063e*/ 	.byte	0x3f
	.zero		1


	//----- nvinfo : EIATTR_NUM_MBARRIERS
	.align		4
.L_265:
        /*0640*/ 	.byte	0x03, 0x38
        /*0642*/ 	.short	0x0016


	//----- nvinfo : EIATTR_EXIT_INSTR_OFFSETS
	.align		4
        /*0644*/ 	.byte	0x04, 0x1c
        /*0646*/ 	.short	(.L_267 - .L_266)


	//   ....[0]....
.L_266:
        /*0648*/ 	.word	0x00000a10


	//   ....[1]....
        /*064c*/ 	.word	0x0000e680


	//   ....[2]....
        /*0650*/ 	.word	0x0000e6e0


	//   ....[3]....
        /*0654*/ 	.word	0x00011450


	//   ....[4]....
        /*0658*/ 	.word	0x00011670


	//----- nvinfo : EIATTR_MAX_THREADS
	.align		4
.L_267:
        /*065c*/ 	.byte	0x04, 0x05
        /*065e*/ 	.short	(.L_269 - .L_268)
.L_268:
        /*0660*/ 	.word	0x00000200
        /*0664*/ 	.word	0x00000001
        /*0668*/ 	.word	0x00000001


	//----- nvinfo : EIATTR_CRS_STACK_SIZE
	.align		4
.L_269:
        /*066c*/ 	.byte	0x04, 0x1e
        /*066e*/ 	.short	(.L_271 - .L_270)
.L_270:
        /*0670*/ 	.word	0x00000000


	//----- nvinfo : EIATTR_CBANK_PARAM_SIZE
	.align		4
.L_271:
        /*0674*/ 	.byte	0x03, 0x19
        /*0676*/ 	.short	0x0bf0


	//----- nvinfo : EIATTR_PARAM_CBANK
	.align		4
        /*0678*/ 	.byte	0x04, 0x0a
        /*067a*/ 	.short	(.L_273 - .L_272)
	.align		4
.L_272:
        /*067c*/ 	.word	index@(.nv.constant0._ZN7cutlass13device_kernelIN5flash11enable_sm90INS1_16FlashAttnFwdSm90INS1_25CollectiveMainloopFwdSm90ILi2EN4cute5tupleIJNS5_1CILi1EEES8_S8_EEENS6_IJNS7_ILi192EEENS7_ILi144EEENS7_ILi96EEEEEELi96ENS_6half_tEfNS_4arch4Sm90ELb1ELb0ELb0ELb0ELb0ELb0ELb0ELb0ELb1ELb0ELb0ELb0EEENS1_21CollectiveEpilogueFwdINS6_IJSA_SC_SB_EEES9_SE_SG_Li384ELb0ELb0ELb0ELb0EEENS1_30DynamicPersistentTileSchedulerILi384ELi32ELb0ELb0ELb1EEEEEEEEEvNT_6ParamsE)
        /*0680*/ 	.short	0x0210
        /*0682*/ 	.short	0x0bf0


	//----- nvinfo : EIATTR_SW_WAR
	.align		4
.L_273:
        /*0684*/ 	.byte	0x04, 0x36
        /*0686*/ 	.short	(.L_275 - .L_274)
.L_274:
        /*0688*/ 	.word	0x00000008
.L_275:


//--------------------- .nv.info._ZN7cutlass13device_kernelIN5flash11enable_sm90INS1_16FlashAttnFwdSm90INS1_25CollectiveMainloopFwdSm90ILi2EN4cute5tupleIJNS5_1CILi1EEES8_S8_EEENS6_IJNS7_ILi192EEENS7_ILi144EEENS7_ILi96EEEEEELi96ENS_6half_tEfNS_4arch4Sm90ELb1ELb0ELb0ELb1ELb0ELb0ELb0ELb0ELb1ELb0ELb0ELb0EEENS1_21CollectiveEpilogueFwdINS6_IJSA_SC_SB_EEES9_SE_SG_Li384ELb1ELb0ELb0ELb0EEENS1_36VarlenDynamicPersistentTileSchedulerILi192ELi144ELi384ELi32ELb0ELb0ELb1ELb1ELb1ELb1EEEEEEEEEvNT_6ParamsE --------------------------
	.section	.nv.info._ZN7cutlass13device_kernelIN5flash11enable_sm90INS1_16FlashAttnFwdSm90INS1_25CollectiveMainloopFwdSm90ILi2EN4cute5tupleIJNS5_1CILi1EEES8_S8_EEENS6_IJNS7_ILi192EEENS7_ILi144EEENS7_ILi96EEEEEELi96ENS_6half_tEfNS_4arch4Sm90ELb1ELb0ELb0ELb1ELb0ELb0ELb0ELb0ELb1ELb0ELb0ELb0EEENS1_21CollectiveEpilogueFwdINS6_IJSA_SC_SB_EEES9_SE_SG_Li384ELb1ELb0ELb0ELb0EEENS1_36VarlenDynamicPersistentTileSchedulerILi192ELi144ELi384ELi32ELb0ELb0ELb1ELb1ELb1ELb1EEEEEEEEEvNT_6ParamsE,"",@"SHT_CUDA_INFO"
	.sectionflags	@""
	.align	4


	//----- nvinfo : EIATTR_CUDA_API_VERSION
	.align		4
        /*0000*/ 	.byte	0x04, 0x37
        /*0002*/ 	.short	(.L_277 - .L_276)
.L_276:
        /*0004*/ 	.word	0x00000082


	//----- nvinfo : EIATTR_KPARAM_INFO
	.align		4
.L_277:
        /*0008*/ 	.byte	0x04, 0x17
        /*000a*/ 	.short	(.L_279 - .L_278)
.L_278:
        /*000c*/ 	.word	0x00000000
        /*0010*/ 	.short	0x0000
        /*0012*/ 	.short	0x0070
        /*0014*/ 	.byte	0x00, 0xf0, 0x01, 0x28


	//----- nvinfo : EIATTR_SPARSE_MMA_MASK
	.align		4
.L_279:
        /*0018*/ 	.byte	0x03, 0x50
        /*001a*/ 	.short	0x0000


	//----- nvinfo : EIATTR_MAXREG_COUNT
	.align		4
        /*001c*/ 	.byte	0x03, 0x1b
        /*001e*/ 	.short	0x0080


	//----- nvinfo : EIATTR_NUM_BARRIERS
	.align		4
        /*0020*/ 	.byte	0x02, 0x4c
        /*0022*/ 	.byte	0x10
	.zero		1


	//----- nvinfo : EIATTR_EXTERNS
	.align		4
        /*0024*/ 	.byte	0x04, 0x0f
        /*0026*/ 	.short	(.L_281 - .L_280)


	//   ....[0]....
	.align		4
.L_280:
        /*0028*/ 	.word	index@(__assertfail)


	//----- nvinfo : EIATTR_ANNOTATIONS
	.align		4
.L_281:
        /*002c*/ 	.byte	0x04, 0x55
        /*002e*/ 	.short	(.L_283 - .L_282)


	//   ....[0]....
.L_282:
        /*0030*/ 	.word	0x00000001
        /*0034*/ 	.byte	0x80, 0x09, 0x00, 0x00, 0x01, 0x00, 0x00, 0x00, 0xd0, 0x0a, 0x00, 0x00, 0x01, 0x00, 0x00, 0x00
        /*0044*/ 	.byte	0xf0, 0xff, 0x00, 0x00, 0x01, 0x00, 0x00, 0x00, 0x90, 0x00, 0x01, 0x00, 0x01, 0x00, 0x00, 0x00
        /*0054*/ 	.byte	0x30, 0x02, 0x01, 0x00, 0x01, 0x00, 0x00, 0x00, 0x10, 0x03, 0x01, 0x00, 0x01, 0x00, 0x00, 0x00
        /*0064*/ 	.byte	0xc0, 0x0a, 0x01, 0x00, 0x01, 0x00, 0x00, 0x00, 0xf0, 0x0a, 0x01, 0x00, 0x01, 0x00, 0x00, 0x00
        /*0074*/ 	.byte	0x80, 0x13, 0x01, 0x00, 0x01, 0x00, 0x00, 0x00, 0xf0, 0x15, 0x01, 0x00, 0x01, 0x00, 0x00, 0x00
        /*0084*/ 	.byte	0xf0, 0x3c, 0x01, 0x00, 0x01, 0x00, 0x00, 0x00, 0x90, 0x3e, 0x01, 0x00


	//----- nvinfo : EIATTR_MERCURY_ISA_VERSION
	.align		4
.L_283:
        /*0090*/ 	.byte	0x03, 0x5f
        /*0092*/ 	.short	0x0101


	//----- nvinfo : EIATTR_UNUSED_LOAD_BYTE_OFFSET
	.align		4
        /*0094*/ 	.byte	0x04, 0x44
        /*0096*/ 	.short	(.L_285 - .L_284)


	//   ....[0]....
.L_284:
        /*0098*/ 	.word	0x00000a90
        /*009c*/ 	.word	0x0000fff0


	//   ....[1]....
        /*00a0*/ 	.word	0x0000d9f0
        /*00a4*/ 	.word	0x0000fff0


	//----- nvinfo : EIATTR_INT_WARP_WIDE_INSTR_OFFSETS
	.align		4
.L_285:
        /*00a8*/ 	.byte	0x04, 0x31
        /*00aa*/ 	.short	(.L_287 - .L_286)


	//   ....[0]....
.L_286:
        /*00ac*/ 	.word	0x00000160


	//   ....[1]....
        /*00b0*/ 	.word	0x000001a0


	//   ....[2]....
        /*00b4*/ 	.word	0x00000210


	//   ....[3]....
        /*00b8*/ 	.word	0x00010660


	//   ....[4]....
        /*00bc*/ 	.word	0x00010700


	//   ....[5]....
        /*00c0*/ 	.word	0x00010b60


	//   ....[6]....
        /*00c4*/ 	.word	0x00010b90


	//   ....[7]....
        /*00c8*/ 	.word	0x00010d50


	//   ....[8]....
        /*00cc*/ 	.word	0x00010e20


	//   ....[9]....
        /*00d0*/ 	.word	0x00012d20


	//   ....[10]....
        /*00d4*/ 	.word	0x00012dc0


	//----- nvinfo : EIATTR_COOP_GROUP_MASK_REGIDS
	.align		4
.L_287:
        /*00d8*/ 	.byte	0x04, 0x29
        /*00da*/ 	.short	(.L_289 - .L_288)


	//   ....[0]....
.L_288:
        /*00dc*/ 	.word	0xffffffff


	//   ....[1]....
        /*00e0*/ 	.word	0xffffffff


	//   ....[2]....
        /*00e4*/ 	.word	0xffffffff


	//   ....[3]....
        /*00e8*/ 	.word	0xffffffff


	//   ....[4]....
        /*00ec*/ 	.word	0xffffffff


	//   ....[5]....
        /*00f0*/ 	.word	0xffffffff


	//   ....[6]....
        /*00f4*/ 	.word	0xffffffff


	//   ....[7]....
        /*00f8*/ 	.word	0xffffffff


	//   ....[8]....
        /*00fc*/ 	.word	0xffffffff


	//   ....[9]....
        /*0100*/ 	.word	0xffffffff


	//   ....[10]....
        /*0104*/ 	.word	0xffffffff


	//   ....[11]....
        /*0108*/ 	.word	0xffffffff


	//   ....[12]....
        /*010c*/ 	.word	0xffffffff


	//   ....[13]....
        /*0110*/ 	.word	0xffffffff


	//   ....[14]....
        /*0114*/ 	.word	0xffffffff


	//   ....[15]....
        /*0118*/ 	.word	0xffffffff


	//   ....[16]....
        /*011c*/ 	.word	0xffffffff


	//   ....[17]....
        /*0120*/ 	.word	0xffffffff


	//   ....[18]....
        /*0124*/ 	.word	0xffffffff


	//   ....[19]....
        /*0128*/ 	.word	0xffffffff


	//   ....[20]....
        /*012c*/ 	.word	0xffffffff


	//   ....[21]....
        /*0130*/ 	.word	0xffffffff


	//   ....[22]....
        /*0134*/ 	.word	0xffffffff


	//   ....[23]....
        /*0138*/ 	.word	0xffffffff


	//   ....[24]....
        /*013c*/ 	.word	0xffffffff


	//   ....[25]....
        /*0140*/ 	.word	0xffffffff


	//   ....[26]....
        /*0144*/ 	.word	0xffffffff


	//   ....[27]....
        /*0148*/ 	.word	0xffffffff


	//   ....[28]....
        /*014c*/ 	.word	0xffffffff


	//   ....[29]....
        /*0150*/ 	.word	0xffffffff


	//   ....[30]....
        /*0154*/ 	.word	0xffffffff


	//   ....[31]....
        /*0158*/ 	.word	0xffffffff


	//   ....[32]....
        /*015c*/ 	.word	0xffffffff


	//   ....[33]....
        /*0160*/ 	.word	0xffffffff


	//   ....[34]....
        /*0164*/ 	.word	0xffffffff


	//   ....[35]....
        /*0168*/ 	.word	0xffffffff


	//   ....[36]....
        /*016c*/ 	.word	0xffffffff


	//   ....[37]....
        /*0170*/ 	.word	0xffffffff


	//   ....[38]....
        /*0174*/ 	.word	0xffffffff


	//   ....[39]....
        /*0178*/ 	.word	0xffffffff


	//   ....[40]....
        /*017c*/ 	.word	0xffffffff


	//   ....[41]....
        /*0180*/ 	.word	0xffffffff


	//   ....[42]....
        /*0184*/ 	.word	0xffffffff


	//   ....[43]....
        /*0188*/ 	.word	0xffffffff


	//   ....[44]....
        /*018c*/ 	.word	0xffffffff


	//   ....[45]....
        /*0190*/ 	.word	0xffffffff


	//   ....[46]....
        /*0194*/ 	.word	0xffffffff


	//   ....[47]....
        /*0198*/ 	.word	0xffffffff


	//   ....[48]....
        /*019c*/ 	.word	0xffffffff


	//   ....[49]....
        /*01a0*/ 	.word	0xffffffff


	//   ....[50]....
        /*01a4*/ 	.word	0xffffffff


	//   ....[51]....
        /*01a8*/ 	.word	0xffffffff


	//   ....[52]....
        /*01ac*/ 	.word	0xffffffff


	//   ....[53]....
        /*01b0*/ 	.word	0xffffffff


	//   ....[54]....
        /*01b4*/ 	.word	0xffffffff


	//   ....[55]....
        /*01b8*/ 	.word	0xffffffff


	//   ....[56]....
        /*01bc*/ 	.word	0xffffffff


	//   ....[57]....
        /*01c0*/ 	.word	0xffffffff


	//   ....[58]....
        /*01c4*/ 	.word	0xffffffff


	//   ....[59]....
        /*01c8*/ 	.word	0xffffffff


	//   ....[60]....
        /*01cc*/ 	.word	0xffffffff


	//   ....[61]....
        /*01d0*/ 	.word	0x0500000f


	//   ....[62]....
        /*01d4*/ 	.word	0x0500000f


	//   ....[63]....
        /*01d8*/ 	.word	0x0500000f


	//   ....[64]....
        /*01dc*/ 	.word	0x0500000f


	//   ....[65]....
        /*01e0*/ 	.word	0x0500000f


	//   ....[66]....
        /*01e4*/ 	.word	0x0500000f


	//   ....[67]....
        /*01e8*/ 	.word	0x0500000f


	//   ....[68]....
        /*01ec*/ 	.word	0x0500000f


	//   ....[69]....
        /*01f0*/ 	.word	0x0500000f


	//   ....[70]....
        /*01f4*/ 	.word	0x0500000f


	//   ....[71]....
        /*01f8*/ 	.word	0x0500000f


	//   ....[72]....
        /*01fc*/ 	.word	0x0500000f


	//   ....[73]....
        /*0200*/ 	.word	0x0500000f


	//   ....[74]....
        /*0204*/ 	.word	0x0500000f


	//   ....[75]....
        /*0208*/ 	.word	0x0500000f


	//   ....[76]....
        /*020c*/ 	.word	0x0500000f


	//   ....[77]....
        /*0210*/ 	.word	0x0500000f


	//   ....[78]....
        /*0214*/ 	.word	0x0500000f


	//   ....[79]....
        /*0218*/ 	.word	0x0500000f


	//----- nvinfo : EIATTR_COOP_GROUP_INSTR_OFFSETS
	.align		4
.L_289:
        /*021c*/ 	.byte	0x04, 0x28
        /*021e*/ 	.short	(.L_291 - .L_290)


	//   ....[0]....
.L_290:
        /*0220*/ 	.word	0x00000070


	//   ....[1]....
        /*0224*/ 	.word	0x00000170


	//   ....[2]....
        /*0228*/ 	.word	0x000001c0


	//   ....[3]....
        /*022c*/ 	.word	0x000003f0


	//   ....[4]....
        /*0230*/ 	.word	0x00000550


	//   ....[5]....
        /*0234*/ 	.word	0x00000670


	//   ....[6]....
        /*0238*/ 	.word	0x000007d0


	//   ....[7]....
        /*023c*/ 	.word	0x00001780


	//   ....[8]....
        /*0240*/ 	.word	0x00003990


	//   ....[9]....
        /*0244*/ 	.word	0x00003a50


	//   ....[10]....
        /*0248*/ 	.word	0x000043b0


	//   ....[11]....
        /*024c*/ 	.word	0x00004430


	//   ....[12]....
        /*0250*/ 	.word	0x00005450


	//   ....[13]....
        /*0254*/ 	.word	0x000077f0


	//   ....[14]....
        /*0258*/ 	.word	0x000078f0


	//   ....[15]....
        /*025c*/ 	.word	0x00008330


	//   ....[16]....
        /*0260*/ 	.word	0x000083b0


	//   ....[17]....
        /*0264*/ 	.word	0x00009760


	//   ....[18]....
        /*0268*/ 	.word	0x0000b450


	//   ....[19]....
        /*026c*/ 	.word	0x0000b470


	//   ....[20]....
        /*0270*/ 	.word	0x0000ba20


	//   ....[21]....
        /*0274*/ 	.word	0x0000bb00


	//   ....[22]....
        /*0278*/ 	.word	0x0000cf00


	//   ....[23]....
        /*027c*/ 	.word	0x0000d010


	//   ....[24]....
        /*0280*/ 	.word	0x0000d070


	//   ....[25]....
        /*0284*/ 	.word	0x0000d1a0


	//   ....[26]....
        /*0288*/ 	.word	0x0000d1d0


	//   ....[27]....
        /*028c*/ 	.word	0x0000f470


	//   ....[28]....
        /*0290*/ 	.word	0x0000f610


	//   ....[29]....
        /*0294*/ 	.word	0x0000f640


	//   ....[30]....
        /*0298*/ 	.word	0x0000f680


	//   ....[31]....
        /*029c*/ 	.word	0x0000f6e0


	//   ....[32]....
        /*02a0*/ 	.word	0x0000f740


	//   ....[33]....
        /*02a4*/ 	.word	0x0000f780


	//   ....[34]....
        /*02a8*/ 	.word	0x0000f920


	//   ....[35]....
        /*02ac*/ 	.word	0x0000f980


	//   ....[36]....
        /*02b0*/ 	.word	0x0000f9c0


	//   ....[37]....
        /*02b4*/ 	.word	0x0000fa00


	//   ....[38]....
        /*02b8*/ 	.word	0x0000fa30


	//   ....[39]....
        /*02bc*/ 	.word	0x0000fa60


	//   ....[40]....
        /*02c0*/ 	.word	0x0000fb00


	//   ....[41]....
        /*02c4*/ 	.word	0x0000fb60


	//   ....[42]....
        /*02c8*/ 	.word	0x0000fbf0


	//   ....[43]....
        /*02cc*/ 	.word	0x00013130


	//   ....[44]....
        /*02d0*/ 	.word	0x00013140


	//   ....[45]....
        /*02d4*/ 	.word	0x00013240


	//   ....[46]....
        /*02d8*/ 	.word	0x000132a0


	//   ....[47]....
        /*02dc*/ 	.word	0x000132e0


	//   ....[48]....
        /*02e0*/ 	.word	0x00013320


	//   ....[49]....
        /*02e4*/ 	.word	0x00013350


	//   ....[50]....
        /*02e8*/ 	.word	0x00013380


	//   ....[51]....
        /*02ec*/ 	.word	0x00013500


	//   ....[52]....
        /*02f0*/ 	.word	0x00013560


	//   ....[53]....
        /*02f4*/ 	.word	0x000135a0


	//   ....[54]....
        /*02f8*/ 	.word	0x000135e0


	//   ....[55]....
        /*02fc*/ 	.word	0x00013610


	//   ....[56]....
        /*0300*/ 	.word	0x00013640


	//   ....[57]....
        /*0304*/ 	.word	0x00013700


	//   ....[58]....
        /*0308*/ 	.word	0x00013720


	//   ....[59]....
        /*030c*/ 	.word	0x00013790


	//   ....[60]....
        /*0310*/ 	.word	0x00013e10


	//   ....[61]....
        /*0314*/ 	.word	0x000143d0


	//   ....[62]....
        /*0318*/ 	.word	0x000147c0


	//   ....[63]....
        /*031c*/ 	.word	0x00014850


	//   ....[64]....
        /*0320*/ 	.word	0x000148f0


	//   ....[65]....
        /*0324*/ 	.word	0x000149a0


	//   ....[66]....
        /*0328*/ 	.word	0x00014a20


	//   ....[67]....
        /*032c*/ 	.word	0x00014aa0


	//   ....[68]....
        /*0330*/ 	.word	0x00014b20


	//   ....[69]....
        /*0334*/ 	.word	0x00014ba0


	//   ....[70]....
        /*0338*/ 	.word	0x00014c30


	//   ....[71]....
        /*033c*/ 	.word	0x00014ce0


	//   ....[72]....
        /*0340*/ 	.word	0x00014d60


	//   ....[73]....
        /*0344*/ 	.word	0x00014de0


	//   ....[74]....
        /*0348*/ 	.word	0x00014e60


	//   ....[75]....
        /*034c*/ 	.word	0x00014ee0


	//   ....[76]....
        /*0350*/ 	.word	0x00014f50


	//   ....[77]....
        /*0354*/ 	.word	0x00014ff0


	//   ....[78]....
        /*0358*/ 	.word	0x00015080


	//   ....[79]....
        /*035c*/ 	.word	0x000151a0


	//----- nvinfo : EIATTR_REG_RECONFIG
	.align		4
.L_291:
        /*0360*/ 	.byte	0x01, 0x54
	.zero		2


	//----- nvinfo : EIATTR_SYSCALL_OFFSETS
	.align		4
        /*0364*/ 	.byte	0x04, 0x46
        /*0366*/ 	.short	(.L_293 - .L_292)


	//   ....[0]....
.L_292:
        /*0368*/ 	.word	0x00001980


	//   ....[1]....
        /*036c*/ 	.word	0x00010880


	//   ....[2]....
        /*0370*/ 	.word	0x000109b0


	//   ....[3]....
        /*0374*/ 	.word	0x00010ab0


	//----- nvinfo : EIATTR_MBARRIER_INSTR_OFFSETS
	.align		4
.L_293:
        /*0378*/ 	.byte	0x04, 0x39
        /*037a*/ 	.short	(.L_295 - .L_294)


	//   ....[0]....
.L_294:
        /*037c*/ 	.word	0x000002a0
        /*0380*/ 	.word	0x000000ff
        /*0384*/ 	.word	0x00031c00
        /*0388*/ 	.short	0x0100
        /*038a*/ 	.byte	0x08
	.zero		1


	//   ....[1]....
        /*038c*/ 	.word	0x000002b0
        /*0390*/ 	.word	0x000000ff
        /*0394*/ 	.word	0x00031c20
        /*0398*/ 	.short	0x0100
        /*039a*/ 	.byte	0x08
	.zero		1


	//   ....[2]....
        /*039c*/ 	.word	0x000003a0
        /*03a0*/ 	.word	0x000000ff
        /*03a4*/ 	.word	0x00031c30
        /*03a8*/ 	.short	0x0100
        /*03aa*/ 	.byte	0x08
	.zero		1


	//   ....[3]....
        /*03ac*/ 	.word	0x000003b0
        /*03b0*/ 	.word	0x000000ff
        /*03b4*/ 	.word	0x00031c40
        /*03b8*/ 	.short	0x0100
        /*03ba*/ 	.byte	0x08
	.zero		1


	//   ....[4]....
        /*03bc*/ 	.word	0x000003c0
        /*03c0*/ 	.word	0x000000ff
        /*03c4*/ 	.word	0x00031c38
        /*03c8*/ 	.short	0x0100
        /*03ca*/ 	.byte	0x08
	.zero		1


	//   ....[5]....
        /*03cc*/ 	.word	0x000003d0
        /*03d0*/ 	.word	0x000000ff
        /*03d4*/ 	.word	0x00031c48
        /*03d8*/ 	.short	0x0100
        /*03da*/ 	.byte	0x08
	.zero		1


	//   ....[6]....
        /*03dc*/ 	.word	0x00000500
        /*03e0*/ 	.word	0x000000ff
        /*03e4*/ 	.word	0x00031c50
        /*03e8*/ 	.short	0x0100
        /*03ea*/ 	.byte	0x08
	.zero		1


	//   ....[7]....
        /*03ec*/ 	.word	0x00000510
        /*03f0*/ 	.word	0x000000ff
        /*03f4*/ 	.word	0x00031c60
        /*03f8*/ 	.short	0x0100
        /*03fa*/ 	.byte	0x08
	.zero		1


	//   ....[8]....
        /*03fc*/ 	.word	0x00000520
        /*0400*/ 	.word	0x000000ff
        /*0404*/ 	.word	0x00031c58
        /*0408*/ 	.short	0x0100
        /*040a*/ 	.byte	0x08
	.zero		1


	//   ....[9]....
        /*040c*/ 	.word	0x00000530
        /*0410*/ 	.word	0x000000ff
        /*0414*/ 	.word	0x00031c68
        /*0418*/ 	.short	0x0100
        /*041a*/ 	.byte	0x08
	.zero		1


	//   ....[10]....
        /*041c*/ 	.word	0x00000620
        /*0420*/ 	.word	0x000000ff
        /*0424*/ 	.word	0x00031c70
        /*0428*/ 	.short	0x0100
        /*042a*/ 	.byte	0x06
	.zero		1


	//   ....[11]....
        /*042c*/ 	.word	0x00000630
        /*0430*/ 	.word	0x000000ff
        /*0434*/ 	.word	0x00031c80
        /*0438*/ 	.short	0x0100
        /*043a*/ 	.byte	0x06
	.zero		1


	//   ....[12]....
        /*043c*/ 	.word	0x00000640
        /*0440*/ 	.word	0x000000ff
        /*0444*/ 	.word	0x00031c78
        /*0448*/ 	.short	0x0100
        /*044a*/ 	.byte	0x06
	.zero		1


	//   ....[13]....
        /*044c*/ 	.word	0x00000650
        /*0450*/ 	.word	0x000000ff
        /*0454*/ 	.word	0x00031c88
        /*0458*/ 	.short	0x0100
        /*045a*/ 	.byte	0x06
	.zero		1


	//   ....[14]....
        /*045c*/ 	.word	0x00000780
        /*0460*/ 	.word	0x000000ff
        /*0464*/ 	.word	0x00031c90
        /*0468*/ 	.short	0x0100
        /*046a*/ 	.byte	0x08
	.zero		1


	//   ....[15]....
        /*046c*/ 	.word	0x00000790
        /*0470*/ 	.word	0x000000ff
        /*0474*/ 	.word	0x00031ca0
        /*0478*/ 	.short	0x0100
        /*047a*/ 	.byte	0x08
	.zero		1


	//   ....[16]....
        /*047c*/ 	.word	0x000007a0
        /*0480*/ 	.word	0x000000ff
        /*0484*/ 	.word	0x00031c98
        /*0488*/ 	.short	0x0100
        /*048a*/ 	.byte	0x08
	.zero		1


	//   ....[17]....
        /*048c*/ 	.word	0x000007b0
        /*0490*/ 	.word	0x000000ff
        /*0494*/ 	.word	0x00031ca8
        /*0498*/ 	.short	0x0100
        /*049a*/ 	.byte	0x08
	.zero		1


	//   ....[18]....
        /*049c*/ 	.word	0x000008e0
        /*04a0*/ 	.word	0x000000ff
        /*04a4*/ 	.word	0x00031cb0
        /*04a8*/ 	.short	0x0100
        /*04aa*/ 	.byte	0x08
	.zero		1


	//   ....[19]....
        /*04ac*/ 	.word	0x000008f0
        /*04b0*/ 	.word	0x000000ff
        /*04b4*/ 	.word	0x00031cc0
        /*04b8*/ 	.short	0x0100
        /*04ba*/ 	.byte	0x08
	.zero		1


	//   ....[20]....
        /*04bc*/ 	.word	0x00000900
        /*04c0*/ 	.word	0x000000ff
        /*04c4*/ 	.word	0x00031cb8
        /*04c8*/ 	.short	0x0100
        /*04ca*/ 	.byte	0x08
	.zero		1


	//   ....[21]....
        /*04cc*/ 	.word	0x00000910
        /*04d0*/ 	.word	0x000000ff
        /*04d4*/ 	.word	0x00031cc8
        /*04d8*/ 	.short	0x0100
        /*04da*/ 	.byte	0x08
	.zero		1


	//   ....[22]....
        /*04dc*/ 	.word	0x00001a20
        /*04e0*/ 	.word	0x000000ff
        /*04e4*/ 	.word	0x00031c00
        /*04e8*/ 	.short	0x010a
        /*04ea*/ 	.byte	0x25
	.zero		1


	//   ....[23]....
        /*04ec*/ 	.word	0x00001aa0
        /*04f0*/ 	.word	0x00000003
        /*04f4*/ 	.word	0x00031c30
        /*04f8*/ 	.short	0x010a
        /*04fa*/ 	.byte	0x3f
	.zero		1


	//   ....[24]....
        /*04fc*/ 	.word	0x00001b10
        /*0500*/ 	.word	0x00000003
        /*0504*/ 	.word	0x00031c30
        /*0508*/ 	.short	0x010a
        /*050a*/ 	.byte	0x3f
	.zero		1


	//   ....[25]....
        /*050c*/ 	.word	0x00004440
        /*0510*/ 	.word	0x00000007
        /*0514*/ 	.word	0x00000000
        /*0518*/ 	.short	0x0101
        /*051a*/ 	.byte	0x3f
	.zero		1


	//   ....[26]....
        /*051c*/ 	.word	0x00005700
        /*0520*/ 	.word	0x000000ff
        /*0524*/ 	.word	0x00031c30
        /*0528*/ 	.short	0x010a
        /*052a*/ 	.byte	0x04
	.zero		1


	//   ....[27]....
        /*052c*/ 	.word	0x00005740
        /*0530*/ 	.word	0x000000ff
        /*0534*/ 	.word	0x00031c30
        /*0538*/ 	.short	0x010a
        /*053a*/ 	.byte	0x04
	.zero		1


	//   ....[28]....
        /*053c*/ 	.word	0x00006dd0
        /*0540*/ 	.word	0x000000ff
        /*0544*/ 	.word	0x00031c50
        /*0548*/ 	.short	0x010a
        /*054a*/ 	.byte	0x04
	.zero		1


	//   ....[29]....
        /*054c*/ 	.word	0x00006e10
        /*0550*/ 	.word	0x000000ff
        /*0554*/ 	.word	0x00031c50
        /*0558*/ 	.short	0x010a
        /*055a*/ 	.byte	0x04
	.zero		1


	//   ....[30]....
        /*055c*/ 	.word	0x00008ba0
        /*0560*/ 	.word	0x0000004a
        /*0564*/ 	.word	0x00000000
        /*0568*/ 	.short	0x0101
        /*056a*/ 	.byte	0x3f
	.zero		1


	//   ....[31]....
        /*056c*/ 	.word	0x00008c40
        /*0570*/ 	.word	0x00000072
        /*0574*/ 	.word	0x00000000
        /*0578*/ 	.short	0x0101
        /*057a*/ 	.byte	0x3f
	.zero		1


	//   ....[32]....
        /*057c*/ 	.word	0x000098d0
        /*0580*/ 	.word	0x000000ff
        /*0584*/ 	.word	0x00031c30
        /*0588*/ 	.short	0x010a
        /*058a*/ 	.byte	0x04
	.zero		1


	//   ....[33]....
        /*058c*/ 	.word	0x00009910
        /*0590*/ 	.word	0x000000ff
        /*0594*/ 	.word	0x00031c30
        /*0598*/ 	.short	0x010a
        /*059a*/ 	.byte	0x04
	.zero		1


	//   ....[34]....
        /*059c*/ 	.word	0x0000afa0
        /*05a0*/ 	.word	0x000000ff
        /*05a4*/ 	.word	0x00031c50
        /*05a8*/ 	.short	0x010a
        /*05aa*/ 	.byte	0x04
	.zero		1


	//   ....[35]....
        /*05ac*/ 	.word	0x0000afe0
        /*05b0*/ 	.word	0x000000ff
        /*05b4*/ 	.word	0x00031c50
        /*05b8*/ 	.short	0x010a
        /*05ba*/ 	.byte	0x04
	.zero		1


	//   ....[36]....
        /*05bc*/ 	.word	0x0000c450
        /*05c0*/ 	.word	0x00000089
        /*05c4*/ 	.word	0x00000000
        /*05c8*/ 	.short	0x0101
        /*05ca*/ 	.byte	0x3f
	.zero		1


	//   ....[37]....
        /*05cc*/ 	.word	0x0000c4d0
        /*05d0*/ 	.word	0x00000086
        /*05d4*/ 	.word	0x00000000
        /*05d8*/ 	.short	0x0101
        /*05da*/ 	.byte	0x3f
	.zero		1


	//   ....[38]....
        /*05dc*/ 	.word	0x0000cf80
        /*05e0*/ 	.word	0x000000ff
        /*05e4*/ 	.word	0x00031c50
        /*05e8*/ 	.short	0x010a
        /*05ea*/ 	.byte	0x06
	.zero		1


	//   ....[39]....
        /*05ec*/ 	.word	0x0000cfc0
        /*05f0*/ 	.word	0x000000ff
        /*05f4*/ 	.word	0x00031c50
        /*05f8*/ 	.short	0x010a
        /*05fa*/ 	.byte	0x06
	.zero		1


	//   ....[40]....
        /*05fc*/ 	.word	0x0000d790
        /*0600*/ 	.word	0x00000007
        /*0604*/ 	.word	0x00000000
        /*0608*/ 	.short	0x0101
        /*060a*/ 	.byte	0x3f
	.zero		1


	//   ....[41]....
        /*060c*/ 	.word	0x0000e790
        /*0610*/ 	.word	0x000000ff
        /*0614*/ 	.word	0x00000000
        /*0618*/ 	.short	0x0101
        /*061a*/ 	.byte	0x04
	.zero		1


	//   ....[42]....
        /*061c*/ 	.word	0x00011110
        /*0620*/ 	.word	0x00000005
        /*0624*/ 	.word	0x00031c40
        /*0628*/ 	.short	0x010a
        /*062a*/ 	.byte	0x3f
	.zero		1


	//   ....[43]....
        /*062c*/ 	.word	0x00011630
        /*0630*/ 	.word	0x00000019
        /*0634*/ 	.word	0x00031c20
        /*0638*/ 	.short	0x010a
        /*063a*/ 	.byte	0x3f
	.zero		1


	//   ....[44]....
        /*063c*/ 	.word	0x00011900
        /*0640*/ 	.word	0x00000003
        /*0644*/ 	.word	0x00031c40
        /*0648*/ 	.short	0x010a
        /*064a*/ 	.byte	0x3f
	.zero		1


	//   ....[45]....
        /*064c*/ 	.word	0x00011b80
        /*0650*/ 	.word	0x00000002
        /*0654*/ 	.word	0x00000060
        /*0658*/ 	.short	0x010a
        /*065a*/ 	.byte	0x3f
	.zero		1


	//   ....[46]....
        /*065c*/ 	.word	0x00012090
        /*0660*/ 	.word	0x00000003
        /*0664*/ 	.word	0x00031c40
        /*0668*/ 	.short	0x010a
        /*066a*/ 	.byte	0x3f
	.zero		1


	//   ....[47]....
        /*066c*/ 	.word	0x00012310
        /*0670*/ 	.word	0x00000003
        /*0674*/ 	.word	0x00000060
        /*0678*/ 	.short	0x010a
        /*067a*/ 	.byte	0x3f
	.zero		1


	//   ....[48]....
        /*067c*/ 	.word	0x00012790
        /*0680*/ 	.word	0x00000002
        /*0684*/ 	.word	0x00031c40
        /*0688*/ 	.short	0x010a
        /*068a*/ 	.byte	0x3f
	.zero		1


	//   ....[49]....
        /*068c*/ 	.word	0x00012a30
        /*0690*/ 	.word	0x00000002
        /*0694*/ 	.word	0x00000060
        /*0698*/ 	.short	0x010a
        /*069a*/ 	.byte	0x3f
	.zero		1


	//   ....[50]....
        /*069c*/ 	.word	0x00012e30
        /*06a0*/ 	.word	0x00000003
        /*06a4*/ 	.word	0x00031c60
        /*06a8*/ 	.short	0x010a
        /*06aa*/ 	.byte	0x3f
	.zero		1


	//   ....[51]....
        /*06ac*/ 	.word	0x00013d90
        /*06b0*/ 	.word	0x00000009
        /*06b4*/ 	.word	0x00031c20
        /*06b8*/ 	.short	0x010a
        /*06ba*/ 	.byte	0x3f
	.zero		1


	//   ....[52]....
        /*06bc*/ 	.word	0x00013f50
        /*06c0*/ 	.word	0x00000007
        /*06c4*/ 	.word	0x00000000
        /*06c8*/ 	.short	0x010a
        /*06ca*/ 	.byte	0x3f
	.zero		1


	//   ....[53]....
        /*06cc*/ 	.word	0x00013fc0
        /*06d0*/ 	.word	0x00000003
        /*06d4*/ 	.word	0x00000000
        /*06d8*/ 	.short	0x010a
        /*06da*/ 	.byte	0x3f
	.zero		1


	//   ....[54]....
        /*06dc*/ 	.word	0x00014020
        /*06e0*/ 	.word	0x00000005
        /*06e4*/ 	.word	0x00000000
        /*06e8*/ 	.short	0x010a
        /*06ea*/ 	.byte	0x3f
	.zero		1


	//   ....[55]....
        /*06ec*/ 	.word	0x00014050
        /*06f0*/ 	.word	0x00000003
        /*06f4*/ 	.word	0x00000000
        /*06f8*/ 	.short	0x010a
        /*06fa*/ 	.byte	0x3f
	.zero		1


	//   ....[56]....
        /*06fc*/ 	.word	0x000140c0
        /*0700*/ 	.word	0x00000003
        /*0704*/ 	.word	0x00031c00
        /*0708*/ 	.short	0x010a
        /*070a*/ 	.byte	0x3f
	.zero		1


	//   ....[57]....
        /*070c*/ 	.word	0x00014110
        /*0710*/ 	.word	0x00000003
        /*0714*/ 	.word	0x00031c30
        /*0718*/ 	.short	0x010a
        /*071a*/ 	.byte	0x3f
	.zero		1


	//   ....[58]....
        /*071c*/ 	.word	0x00014170
        /*0720*/ 	.word	0x00000009
        /*0724*/ 	.word	0x00031c30
        /*0728*/ 	.short	0x010a
        /*072a*/ 	.byte	0x3f
	.zero		1


	//   ....[59]....
        /*072c*/ 	.word	0x000141d0
        /*0730*/ 	.word	0x00000009
        /*0734*/ 	.word	0x00031c50
        /*0738*/ 	.short	0x010a
        /*073a*/ 	.byte	0x3f
	.zero		1


	//   ....[60]....
        /*073c*/ 	.word	0x00014230
        /*0740*/ 	.word	0x00000007
        /*0744*/ 	.word	0x00031c30
        /*0748*/ 	.short	0x010a
        /*074a*/ 	.byte	0x3f
	.zero		1


	//   ....[61]....
        /*074c*/ 	.word	0x00014290
        /*0750*/ 	.word	0x00000007
        /*0754*/ 	.word	0x00031c50
        /*0758*/ 	.short	0x010a
        /*075a*/ 	.byte	0x3f
	.zero		1


	//   ....[62]....
        /*075c*/ 	.word	0x000142f0
        /*0760*/ 	.word	0x00000006
        /*0764*/ 	.word	0x00031c50
        /*0768*/ 	.short	0x010a
        /*076a*/ 	.byte	0x3f
	.zero		1


	//   ....[63]....
        /*076c*/ 	.word	0x00014490
        /*0770*/ 	.word	0x00000005
        /*0774*/ 	.word	0x00031c40
        /*0778*/ 	.short	0x010a
        /*077a*/ 	.byte	0x3f
	.zero		1


	//   ....[64]....
        /*077c*/ 	.word	0x000144e0
        /*0780*/ 	.word	0x00000019
        /*0784*/ 	.word	0x00031c20
        /*0788*/ 	.short	0x010a
        /*078a*/ 	.byte	0x3f
	.zero		1


	//   ....[65]....
        /*078c*/ 	.word	0x00014530
        /*0790*/ 	.word	0x00000003
        /*0794*/ 	.word	0x00031c40
        /*0798*/ 	.short	0x010a
        /*079a*/ 	.byte	0x3f
	.zero		1


	//   ....[66]....
        /*079c*/ 	.word	0x00014580
        /*07a0*/ 	.word	0x00000002
        /*07a4*/ 	.word	0x00000060
        /*07a8*/ 	.short	0x010a
        /*07aa*/ 	.byte	0x3f
	.zero		1


	//   ....[67]....
        /*07ac*/ 	.word	0x000145d0
        /*07b0*/ 	.word	0x00000003
        /*07b4*/ 	.word	0x00031c40
        /*07b8*/ 	.short	0x010a
        /*07ba*/ 	.byte	0x3f
	.zero		1


	//   ....[68]....
        /*07bc*/ 	.word	0x00014620
        /*07c0*/ 	.word	0x00000003
        /*07c4*/ 	.word	0x00000060
        /*07c8*/ 	.short	0x010a
        /*07ca*/ 	.byte	0x3f
	.zero		1


	//   ....[69]....
        /*07cc*/ 	.word	0x00014670
        /*07d0*/ 	.word	0x00000002
        /*07d4*/ 	.word	0x00031c40
        /*07d8*/ 	.short	0x010a
        /*07da*/ 	.byte	0x3f
	.zero		1


	//   ....[70]....
        /*07dc*/ 	.word	0x000146c0
        /*07e0*/ 	.word	0x00000002
        /*07e4*/ 	.word	0x00000060
        /*07e8*/ 	.short	0x010a
        /*07ea*/ 	.byte	0x3f
	.zero		1


	//   ....[71]....
        /*07ec*/ 	.word	0x00014710
        /*07f0*/ 	.word	0x00000003
        /*07f4*/ 	.word	0x00031c60
        /*07f8*/ 	.short	0x010a
        /*07fa*/ 	.byte	0x3f
	.zero		1


	//   ....[72]....
        /*07fc*/ 	.word	0x000150c0
        /*0800*/ 	.word	0x00000009
        /*0804*/ 	.word	0x00031c20
        /*0808*/ 	.short	0x010a
        /*080a*/ 	.byte	0x3f
	.zero		1


	//   ....[73]....
        /*080c*/ 	.word	0x00015260
        /*0810*/ 	.word	0x00000007
        /*0814*/ 	.word	0x00000000
        /*0818*/ 	.short	0x010a
        /*081a*/ 	.byte	0x3f
	.zero		1


	//   ....[74]....
        /*081c*/ 	.word	0x000152b0
        /*0820*/ 	.word	0x00000003
        /*0824*/ 	.word	0x00000000
        /*0828*/ 	.short	0x010a
        /*082a*/ 	.byte	0x3f
	.zero		1


	//   ....[75]....
        /*082c*/ 	.word	0x00015300
        /*0830*/ 	.word	0x00000005
        /*0834*/ 	.word	0x00000000
        /*0838*/ 	.short	0x010a
        /*083a*/ 	.byte	0x3f
	.zero		1


	//----- nvinfo : EIATTR_NUM_MBARRIERS
	.align		4
.L_295:
        /*083c*/ 	.byte	0x03, 0x38
        /*083e*/ 	.short	0x0016


	//----- nvinfo : EIATTR_EXIT_INSTR_OFFSETS
	.align		4
        /*0840*/ 	.byte	0x04, 0x1c
        /*0842*/ 	.short	(.L_297 - .L_296)


	//   ....[0]....
.L_296:
        /*0844*/ 	.word	0x00000ac0


	//   ....[1]....
        /*0848*/ 	.word	0x0000f430


	//   ....[2]....
        /*084c*/ 	.word	0x0000f490


	//   ....[3]....
        /*0850*/ 	.word	0x000140a0


	//----- nvinfo : EIATTR_MAX_THREADS
	.align		4
.L_297:
        /*0854*/ 	.byte	0x04, 0x05
        /*0856*/ 	.short	(.L_299 - .L_298)
.L_298:
        /*0858*/ 	.word	0x00000200
        /*085c*/ 	.word	0x00000001
        /*0860*/ 	.word	0x00000001


	//----- nvinfo : EIATTR_CRS_STACK_SIZE
	.align		4
.L_299:
        /*0864*/ 	.byte	0x04, 0x1e
        /*0866*/ 	.short	(.L_301 - .L_300)
.L_300:
        /*0868*/ 	.word	0x00000000


	//----- nvinfo : EIATTR_CBANK_PARAM_SIZE
	.align		4
.L_301:
        /*086c*/ 	.byte	0x03, 0x19
        /*086e*/ 	.short	0x0a70


	//----- nvinfo : EIATTR_PARAM_CBANK
	.align		4
        /*0870*/ 	.byte	0x04, 0x0a
        /*0872*/ 	.short	(.L_303 - .L_302)
	.align		4
.L_302:
        /*0874*/ 	.word	index@(.nv.constant0._ZN7cutlass13device_kernelIN5flash11enable_sm90INS1_16FlashAttnFwdSm90INS1_25CollectiveMainloopFwdSm90ILi2EN4cute5tupleIJNS5_1CILi1EEES8_S8_EEENS6_IJNS7_ILi192EEENS7_ILi144EEENS7_ILi96EEEEEELi96ENS_6half_tEfNS_4arch4Sm90ELb1ELb0ELb0ELb1ELb0ELb0ELb0ELb0ELb1ELb0ELb0ELb0EEENS1_21CollectiveEpilogueFwdINS6_IJSA_SC_SB_EEES9_SE_SG_Li384ELb1ELb0ELb0ELb0EEENS1_36VarlenDynamicPersistentTileSchedulerILi192ELi144ELi384ELi32ELb0ELb0ELb1ELb1ELb1ELb1EEEEEEEEEvNT_6ParamsE)
        /*0878*/ 	.short	0x0210
        /*087a*/ 	.short	0x0a70


	//----- nvinfo : EIATTR_SW_WAR
	.align		4
.L_303:
        /*087c*/ 	.byte	0x04, 0x36
        /*087e*/ 	.short	(.L_305 - .L_304)
.L_304:
        /*0880*/ 	.word	0x00000008
.L_305:


//--------------------- .nv.info._ZN7cutlass13device_kernelIN5flash11enable_sm90INS1_16FlashAttnFwdSm90INS1_25CollectiveMainloopFwdSm90ILi2EN4cute5tupleIJNS5_1CILi1EEES8_S8_EEENS6_IJNS7_ILi192EEENS7_ILi144EEENS7_ILi96EEEEEELi96ENS_6half_tEfNS_4arch4Sm90ELb1ELb0ELb0ELb1ELb0ELb1ELb0ELb0ELb1ELb0ELb0ELb0EEENS1_21CollectiveEpilogueFwdINS6_IJSA_SC_SB_EEES9_SE_SG_Li384ELb1ELb0ELb0ELb0EEENS1_36VarlenDynamicPersistentTileSchedulerILi192ELi144ELi384ELi32ELb0ELb0ELb1ELb1ELb1ELb1EEEEEEEEEvNT_6ParamsE --------------------------
	.section	.nv.info._ZN7cutlass13device_kernelIN5flash11enable_sm90INS1_16FlashAttnFwdSm90INS1_25CollectiveMainloopFwdSm90ILi2EN4cute5tupleIJNS5_1CILi1EEES8_S8_EEENS6_IJNS7_ILi192EEENS7_ILi144EEENS7_ILi96EEEEEELi96ENS_6half_tEfNS_4arch4Sm90ELb1ELb0ELb0ELb1ELb0ELb1ELb0ELb0ELb1ELb0ELb0ELb0EEENS1_21CollectiveEpilogueFwdINS6_IJSA_SC_SB_EEES9_SE_SG_Li384ELb1ELb0ELb0ELb0EEENS1_36VarlenDynamicPersistentTileSchedulerILi192ELi144ELi384ELi32ELb0ELb0ELb1ELb1ELb1ELb1EEEEEEEEEvNT_6ParamsE,"",@"SHT_CUDA_INFO"
	.sectionflags	@""
	.align	4


	//----- nvinfo : EIATTR_CUDA_API_VERSION
	.align		4
        /*0000*/ 	.byte	0x04, 0x37
        /*0002*/ 	.short	(.L_307 - .L_306)
.L_306:
        /*0004*/ 	.word	0x00000082


	//----- nvinfo : EIATTR_KPARAM_INFO
	.align		4
.L_307:
        /*0008*/ 	.byte	0x04, 0x17
        /*000a*/ 	.short	(.L_309 - .L_308)
.L_308:
        /*000c*/ 	.word	0x00000000
        /*0010*/ 	.short	0x0000
        /*0012*/ 	.short	0x0070
        /*0014*/ 	.byte	0x00, 0xf0, 0x01, 0x28


	//----- nvinfo : EIATTR_SPARSE_MMA_MASK
	.align		4
.L_309:
        /*0018*/ 	.byte	0x03, 0x50
        /*001a*/ 	.short	0x0000


	//----- nvinfo : EIATTR_MAXREG_COUNT
	.align		4
        /*001c*/ 	.byte	0x03, 0x1b
        /*001e*/ 	.short	0x0080


	//----- nvinfo : EIATTR_NUM_BARRIERS
	.align		4
        /*0020*/ 	.byte	0x02, 0x4c
        /*0022*/ 	.byte	0x10
	.zero		1


	//----- nvinfo : EIATTR_EXTERNS
	.align		4
        /*0024*/ 	.byte	0x04, 0x0f
        /*0026*/ 	.short	(.L_311 - .L_310)


	//   ....[0]....
	.align		4
.L_310:
        /*0028*/ 	.word	index@(__assertfail)


	//----- nvinfo : EIATTR_ANNOTATIONS
	.align		4
.L_311:
        /*002c*/ 	.byte	0x04, 0x55
        /*002e*/ 	.short	(.L_313 - .L_312)


	//   ....[0]....
.L_312:
        /* <DEDUP_REMOVED lines=94> */


	//----- nvinfo : EIATTR_MERCURY_ISA_VERSION
	.align		4
.L_313:
        /*0600*/ 	.byte	0x03, 0x5f
        /*0602*/ 	.short	0x0101


	//----- nvinfo : EIATTR_UNUSED_LOAD_BYTE_OFFSET
	.align		4
        /*0604*/ 	.byte	0x04, 0x44
        /*0606*/ 	.short	(.L_315 - .L_314)


	//   ....[0]....
.L_314:
        /*0608*/ 	.word	0x00000b00
        /*060c*/ 	.word	0x0000fff0


	//   ....[1]....
        /*0610*/ 	.word	0x00019bb0
        /*0614*/ 	.word	0x0000fff0


	//----- nvinfo : EIATTR_INT_WARP_WIDE_INSTR_OFFSETS
	.align		4
.L_315:
        /*0618*/ 	.byte	0x04, 0x31
        /*061a*/ 	.short	(.L_317 - .L_316)


	//   ....[0]....
.L_316:
        /*061c*/ 	.word	0x000001c0


	//   ....[1]....
        /*0620*/ 	.word	0x00000200


	//   ....[2]....
        /*0624*/ 	.word	0x00000270


	//   ....[3]....
        /*0628*/ 	.word	0x0001d480


	//   ....[4]....
        /*062c*/ 	.word	0x0001d520


	//   ....[5]....
        /*0630*/ 	.word	0x0001d980


	//   ....[6]....
        /*0634*/ 	.word	0x0001d9b0


	//   ....[7]....
        /*0638*/ 	.word	0x0001db80


	//   ....[8]....
        /*063c*/ 	.word	0x0001dc50


	//   ....[9]....
        /*0640*/ 	.word	0x0001fb70


	//   ....[10]....
        /*0644*/ 	.word	0x0001fc10


	//----- nvinfo : EIATTR_COOP_GROUP_MASK_REGIDS
	.align		4
.L_317:
        /*0648*/ 	.byte	0x04, 0x29
        /*064a*/ 	.short	(.L_319 - .L_318)


	//   ....[0]....
.L_318:
        /*064c*/ 	.word	0xffffffff


	//   ....[1]....
        /*0650*/ 	.word	0xffffffff


	//   ....[2]....
        /*0654*/ 	.word	0xffffffff


	//   ....[3]....
        /*0658*/ 	.word	0xffffffff


	//   ....[4]....
        /*065c*/ 	.word	0xffffffff


	//   ....[5]....
        /*0660*/ 	.word	0xffffffff


	//   ....[6]....
        /*0664*/ 	.word	0xffffffff


	//   ....[7]....
        /*0668*/ 	.word	0xffffffff


	//   ....[8]....
        /*066c*/ 	.word	0xffffffff


	//   ....[9]....
        /*0670*/ 	.word	0xffffffff


	//   ....[10]....
        /*0674*/ 	.word	0xffffffff


	//   ....[11]....
        /*0678*/ 	.word	0xffffffff


	//   ....[12]....
        /*067c*/ 	.word	0xffffffff


	//   ....[13]....
        /*0680*/ 	.word	0xffffffff


	//   ....[14]....
        /*0684*/ 	.word	0xffffffff


	//   ....[15]....
        /*0688*/ 	.word	0xffffffff


	//   ....[16]....
        /*068c*/ 	.word	0xffffffff


	//   ....[17]....
        /*0690*/ 	.word	0xffffffff


	//   ....[18]....
        /*0694*/ 	.word	0xffffffff


	//   ....[19]....
        /*0698*/ 	.word	0xffffffff


	//   ....[20]....
        /*069c*/ 	.word	0xffffffff


	//   ....[21]....
        /*06a0*/ 	.word	0xffffffff


	//   ....[22]....
        /*06a4*/ 	.word	0xffffffff


	//   ....[23]....
        /*06a8*/ 	.word	0xffffffff


	//   ....[24]....
        /*06ac*/ 	.word	0xffffffff


	//   ....[25]....
        /*06b0*/ 	.word	0xffffffff


	//   ....[26]....
        /*06b4*/ 	.word	0xffffffff


	//   ....[27]....
        /*06b8*/ 	.word	0xffffffff


	//   ....[28]....
        /*06bc*/ 	.word	0xffffffff


	//   ....[29]....
        /*06c0*/ 	.word	0xffffffff


	//   ....[30]....
        /*06c4*/ 	.word	0xffffffff


	//   ....[31]....
        /*06c8*/ 	.word	0xffffffff


	//   ....[32]....
        /*06cc*/ 	.word	0xffffffff


	//   ....[33]....
        /*06d0*/ 	.word	0xffffffff


	//   ....[34]....
        /*06d4*/ 	.word	0xffffffff


	//   ....[35]....
        /*06d8*/ 	.word	0xffffffff


	//   ....[36]....
        /*06dc*/ 	.word	0xffffffff


	//   ....[37]....
        /*06e0*/ 	.word	0xffffffff


	//   ....[38]....
        /*06e4*/ 	.word	0xffffffff


	//   ....[39]....
        /*06e8*/ 	.word	0xffffffff


	//   ....[40]....
        /*06ec*/ 	.word	0xffffffff


	//   ....[41]....
        /*06f0*/ 	.word	0xffffffff


	//   ....[42]....
        /*06f4*/ 	.word	0xffffffff


	//   ....[43]....
        /*06f8*/ 	.word	0xffffffff


	//   ....[44]....
        /*06fc*/ 	.word	0xffffffff


	//   ....[45]....
        /*0700*/ 	.word	0xffffffff


	//   ....[46]....
        /*0704*/ 	.word	0xffffffff


	//   ....[47]....
        /*0708*/ 	.word	0xffffffff


	//   ....[48]....
        /*070c*/ 	.word	0xffffffff


	//   ....[49]....
        /*0710*/ 	.word	0xffffffff


	//   ....[50]....
        /*0714*/ 	.word	0xffffffff


	//   ....[51]....
        /*0718*/ 	.word	0xffffffff


	//   ....[52]....
        /*071c*/ 	.word	0xffffffff


	//   ....[53]....
        /*0720*/ 	.word	0xffffffff


	//   ....[54]....
        /*0724*/ 	.word	0xffffffff


	//   ....[55]....
        /*0728*/ 	.word	0xffffffff


	//   ....[56]....
        /*072c*/ 	.word	0xffffffff


	//   ....[57]....
        /*0730*/ 	.word	0xffffffff


	//   ....[58]....
        /*0734*/ 	.word	0xffffffff


	//   ....[59]....
        /*0738*/ 	.word	0xffffffff


	//   ....[60]....
        /*073c*/ 	.word	0xffffffff


	//   ....[61]....
        /*0740*/ 	.word	0x0500000f


	//   ....[62]....
        /*0744*/ 	.word	0x0500000f


	//   ....[63]....
        /*0748*/ 	.word	0x0500000f


	//   ....[64]....
        /*074c*/ 	.word	0x0500000f


	//   ....[65]....
        /*0750*/ 	.word	0x0500000f


	//   ....[66]....
        /*0754*/ 	.word	0x0500000f


	//   ....[67]....
        /*0758*/ 	.word	0x0500000f


	//   ....[68]....
        /*075c*/ 	.word	0x0500000f


	//   ....[69]....
        /*0760*/ 	.word	0x0500000f


	//   ....[70]....
        /*0764*/ 	.word	0x0500000f


	//   ....[71]....
        /*0768*/ 	.word	0x0500000f


	//   ....[72]....
        /*076c*/ 	.word	0x0500000f


	//   ....[73]....
        /*0770*/ 	.word	0x0500000f


	//   ....[74]....
        /*0774*/ 	.word	0x0500000f


	//   ....[75]....
        /*0778*/ 	.word	0x0500000f


	//   ....[76]....
        /*077c*/ 	.word	0x0500000f


	//   ....[77]....
        /*0780*/ 	.word	0x0500000f


	//   ....[78]....
        /*0784*/ 	.word	0x0500000f


	//   ....[79]....
        /*0788*/ 	.word	0x0500000f


	//   ....[80]....
        /*078c*/ 	.word	0x0500000f


	//   ....[81]....
        /*0790*/ 	.word	0x0500000f


	//   ....[82]....
        /*0794*/ 	.word	0x0500000f


	//   ....[83]....
        /*0798*/ 	.word	0x0500000f


	//   ....[84]....
        /*079c*/ 	.word	0x0500000f


	//   ....[85]....
        /*07a0*/ 	.word	0x0500000f


	//   ....[86]....
        /*07a4*/ 	.word	0x0500000f


	//   ....[87]....
        /*07a8*/ 	.word	0x0500000f


	//   ....[88]....
        /*07ac*/ 	.word	0x0500000f


	//   ....[89]....
        /*07b0*/ 	.word	0x0500000f


	//----- nvinfo : EIATTR_COOP_GROUP_INSTR_OFFSETS
	.align		4
.L_319:
        /*07b4*/ 	.byte	0x04, 0x28
        /*07b6*/ 	.short	(.L_321 - .L_320)


	//   ....[0]....
.L_320:
        /*07b8*/ 	.word	0x00000070


	//   ....[1]....
        /*07bc*/ 	.word	0x000001d0


	//   ....[2]....
        /*07c0*/ 	.word	0x00000220


	//   ....[3]....
        /*07c4*/ 	.word	0x00000450


	//   ....[4]....
        /*07c8*/ 	.word	0x000005b0


	//   ....[5]....
        /*07cc*/ 	.word	0x000006d0


	//   ....[6]....
        /*07d0*/ 	.word	0x00000830


	//   ....[7]....
        /*07d4*/ 	.word	0x00006db0


	//   ....[8]....
        /*07d8*/ 	.word	0x0000d670


	//   ....[9]....
        /*07dc*/ 	.word	0x0000d690


	//   ....[10]....
        /*07e0*/ 	.word	0x0000df30


	//   ....[11]....
        /*07e4*/ 	.word	0x0000df80


	//   ....[12]....
        /*07e8*/ 	.word	0x0000f290


	//   ....[13]....
        /*07ec*/ 	.word	0x000124a0


	//   ....[14]....
        /*07f0*/ 	.word	0x00012560


	//   ....[15]....
        /*07f4*/ 	.word	0x00012da0


	//   ....[16]....
        /*07f8*/ 	.word	0x00013290


	//   ....[17]....
        /*07fc*/ 	.word	0x00014660


	//   ....[18]....
        /*0800*/ 	.word	0x00016f50


	//   ....[19]....
        /*0804*/ 	.word	0x00016f70


	//   ....[20]....
        /*0808*/ 	.word	0x00017520


	//   ....[21]....
        /*080c*/ 	.word	0x00017540


	//   ....[22]....
        /*0810*/ 	.word	0x00018dd0


	//   ....[23]....
        /*0814*/ 	.word	0x00019530


	//   ....[24]....
        /*0818*/ 	.word	0x00019560


	//   ....[25]....
        /*081c*/ 	.word	0x000195a0


	//   ....[26]....
        /*0820*/ 	.word	0x000195b0


	//   ....[27]....
        /*0824*/ 	.word	0x0001b410


	//   ....[28]....
        /*0828*/ 	.word	0x0001b5c0


	//   ....[29]....
        /*082c*/ 	.word	0x0001b5f0


	//   ....[30]....
        /*0830*/ 	.word	0x0001b620


	//   ....[31]....
        /*0834*/ 	.word	0x0001b660


	//   ....[32]....
        /*0838*/ 	.word	0x0001b6b0


	//   ....[33]....
        /*083c*/ 	.word	0x0001b710


	//   ....[34]....
        /*0840*/ 	.word	0x0001b8e0


	//   ....[35]....
        /*0844*/ 	.word	0x0001b940


	//   ....[36]....
        /*0848*/ 	.word	0x0001b980


	//   ....[37]....
        /*084c*/ 	.word	0x0001b9c0


	//   ....[38]....
        /*0850*/ 	.word	0x0001b9f0


	//   ....[39]....
        /*0854*/ 	.word	0x0001ba20


	//   ....[40]....
        /*0858*/ 	.word	0x0001bad0


	//   ....[41]....
        /*085c*/ 	.word	0x0001bb30


	//   ....[42]....
        /*0860*/ 	.word	0x0001bbc0


	//   ....[43]....
        /*0864*/ 	.word	0x0001ff80


	//   ....[44]....
        /*0868*/ 	.word	0x0001ff90


	//   ....[45]....
        /*086c*/ 	.word	0x00020090


	//   ....[46]....
        /*0870*/ 	.word	0x000200f0


	//   ....[47]....
        /*0874*/ 	.word	0x00020130


	//   ....[48]....
        /*0878*/ 	.word	0x00020170


	//   ....[49]....
        /*087c*/ 	.word	0x000201a0


	//   ....[50]....
        /*0880*/ 	.word	0x000201d0


	//   ....[51]....
        /*0884*/ 	.word	0x00020350


	//   ....[52]....
        /*0888*/ 	.word	0x000203b0


	//   ....[53]....
        /*088c*/ 	.word	0x000203f0


	//   ....[54]....
        /*0890*/ 	.word	0x00020430


	//   ....[55]....
        /*0894*/ 	.word	0x00020460


	//   ....[56]....
        /*0898*/ 	.word	0x00020490


	//   ....[57]....
        /*089c*/ 	.word	0x00020550


	//   ....[58]....
        /*08a0*/ 	.word	0x00020570


	//   ....[59]....
        /*08a4*/ 	.word	0x000205e0


	//   ....[60]....
        /*08a8*/ 	.word	0x00020c60


	//   ....[61]....
        /*08ac*/ 	.word	0x00021060


	//   ....[62]....
        /*08b0*/ 	.word	0x00021100


	//   ....[63]....
        /*08b4*/ 	.word	0x000211a0


	//   ....[64]....
        /*08b8*/ 	.word	0x00021240


	//   ....[65]....
        /*08bc*/ 	.word	0x000212e0


	//   ....[66]....
        /*08c0*/ 	.word	0x000213c0


	//   ....[67]....
        /*08c4*/ 	.word	0x00021460


	//   ....[68]....
        /*08c8*/ 	.word	0x00021500


	//   ....[69]....
        /*08cc*/ 	.word	0x000215a0


	//   ....[70]....
        /*08d0*/ 	.word	0x000218a0


	//   ....[71]....
        /*08d4*/ 	.word	0x00021b80


	//   ....[72]....
        /*08d8*/ 	.word	0x00021f70


	//   ....[73]....
        /*08dc*/ 	.word	0x00022000


	//   ....[74]....
        /*08e0*/ 	.word	0x000220a0


	//   ....[75]....
        /*08e4*/ 	.word	0x00022150


	//   ....[76]....
        /*08e8*/ 	.word	0x000221d0


	//   ....[77]....
        /*08ec*/ 	.word	0x00022250


	//   ....[78]....
        /*08f0*/ 	.word	0x000222d0


	//   ....[79]....
        /*08f4*/ 	.word	0x00022350


	//   ....[80]....
        /*08f8*/ 	.word	0x000223e0


	//   ....[81]....
        /*08fc*/ 	.word	0x00022490


	//   ....[82]....
        /*0900*/ 	.word	0x00022510


	//   ....[83]....
        /*0904*/ 	.word	0x00022590


	//   ....[84]....
        /*0908*/ 	.word	0x00022610


	//   ....[85]....
        /*090c*/ 	.word	0x00022690


	//   ....[86]....
        /*0910*/ 	.word	0x00022700


	//   ....[87]....
        /*0914*/ 	.word	0x000227a0


	//   ....[88]....
        /*0918*/ 	.word	0x00022830


	//   ....[89]....
        /*091c*/ 	.word	0x00022950


	//----- nvinfo : EIATTR_REG_RECONFIG
	.align		4
.L_321:
        /*0920*/ 	.byte	0x01, 0x54
	.zero		2


	//----- nvinfo : EIATTR_SYSCALL_OFFSETS
	.align		4
        /*0924*/ 	.byte	0x04, 0x46
        /*0926*/ 	.short	(.L_323 - .L_322)


	//   ....[0]....
.L_322:
        /*0928*/ 	.word	0x00001a50


	//   ....[1]....
        /*092c*/ 	.word	0x00001ba0


	//   ....[2]....
        /*0930*/ 	.word	0x00006f80


	//   ....[3]....
        /*0934*/ 	.word	0x000072c0


	//   ....[4]....
        /*0938*/ 	.word	0x0001d6a0


	//   ....[5]....
        /*093c*/ 	.word	0x0001d7d0


	//   ....[6]....
        /*0940*/ 	.word	0x0001d8d0


	//----- nvinfo : EIATTR_MBARRIER_INSTR_OFFSETS
	.align		4
.L_323:
        /*0944*/ 	.byte	0x04, 0x39
        /*0946*/ 	.short	(.L_325 - .L_324)


	//   ....[0]....
.L_324:
        /*0948*/ 	.word	0x00000300
        /*094c*/ 	.word	0x000000ff
        /*0950*/ 	.word	0x00031c00
        /*0954*/ 	.short	0x0100
        /*0956*/ 	.byte	0x08
	.zero		1


	//   ....[1]....
        /*0958*/ 	.word	0x00000310
        /*095c*/ 	.word	0x000000ff
        /*0960*/ 	.word	0x00031c20
        /*0964*/ 	.short	0x0100
        /*0966*/ 	.byte	0x08
	.zero		1


	//   ....[2]....
        /*0968*/ 	.word	0x00000400
        /*096c*/ 	.word	0x000000ff
        /*0970*/ 	.word	0x00031c30
        /*0974*/ 	.short	0x0100
        /*0976*/ 	.byte	0x08
	.zero		1


	//   ....[3]....
        /*0978*/ 	.word	0x00000410
        /*097c*/ 	.word	0x000000ff
        /*0980*/ 	.word	0x00031c40
        /*0984*/ 	.short	0x0100
        /*0986*/ 	.byte	0x08
	.zero		1


	//   ....[4]....
        /*0988*/ 	.word	0x00000420
        /*098c*/ 	.word	0x000000ff
        /*0990*/ 	.word	0x00031c38
        /*0994*/ 	.short	0x0100
        /*0996*/ 	.byte	0x08
	.zero		1


	//   ....[5]....
        /*0998*/ 	.word	0x00000430
        /*099c*/ 	.word	0x000000ff
        /*09a0*/ 	.word	0x00031c48
        /*09a4*/ 	.short	0x0100
        /*09a6*/ 	.byte	0x08
	.zero		1


	//   ....[6]....
        /*09a8*/ 	.word	0x00000560
        /*09ac*/ 	.word	0x000000ff
        /*09b0*/ 	.word	0x00031c50
        /*09b4*/ 	.short	0x0100
        /*09b6*/ 	.byte	0x08
	.zero		1


	//   ....[7]....
        /*09b8*/ 	.word	0x00000570
        /*09bc*/ 	.word	0x000000ff
        /*09c0*/ 	.word	0x00031c60
        /*09c4*/ 	.short	0x0100
        /*09c6*/ 	.byte	0x08
	.zero		1


	//   ....[8]....
        /*09c8*/ 	.word	0x00000580
        /*09cc*/ 	.word	0x000000ff
        /*09d0*/ 	.word	0x00031c58
        /*09d4*/ 	.short	0x0100
        /*09d6*/ 	.byte	0x08
	.zero		1


	//   ....[9]....
        /*09d8*/ 	.word	0x00000590
        /*09dc*/ 	.word	0x000000ff
        /*09e0*/ 	.word	0x00031c68
        /*09e4*/ 	.short	0x0100
        /*09e6*/ 	.byte	0x08
	.zero		1


	//   ....[10]....
        /*09e8*/ 	.word	0x00000680
        /*09ec*/ 	.word	0x000000ff
        /*09f0*/ 	.word	0x00031c70
        /*09f4*/ 	.short	0x0100
        /*09f6*/ 	.byte	0x06
	.zero		1


	//   ....[11]....
        /*09f8*/ 	.word	0x00000690
        /*09fc*/ 	.word	0x000000ff
        /*0a00*/ 	.word	0x00031c80
        /*0a04*/ 	.short	0x0100
        /*0a06*/ 	.byte	0x06
	.zero		1


	//   ....[12]....
        /*0a08*/ 	.word	0x000006a0
        /*0a0c*/ 	.word	0x000000ff
        /*0a10*/ 	.word	0x00031c78
        /*0a14*/ 	.short	0x0100
        /*0a16*/ 	.byte	0x06
	.zero		1


	//   ....[13]....
        /*0a18*/ 	.word	0x000006b0
        /*0a1c*/ 	.word	0x000000ff
        /*0a20*/ 	.word	0x00031c88
        /*0a24*/ 	.short	0x0100
        /*0a26*/ 	.byte	0x06
	.zero		1


	//   ....[14]....
        /*0a28*/ 	.word	0x000007e0
        /*0a2c*/ 	.word	0x000000ff
        /*0a30*/ 	.word	0x00031c90
        /*0a34*/ 	.short	0x0100
        /*0a36*/ 	.byte	0x08
	.zero		1


	//   ....[15]....
        /*0a38*/ 	.word	0x000007f0
        /*0a3c*/ 	.word	0x000000ff
        /*0a40*/ 	.word	0x00031ca0
        /*0a44*/ 	.short	0x0100
        /*0a46*/ 	.byte	0x08
	.zero		1


	//   ....[16]....
        /*0a48*/ 	.word	0x00000800
        /*0a4c*/ 	.word	0x000000ff
        /*0a50*/ 	.word	0x00031c98
        /*0a54*/ 	.short	0x0100
        /*0a56*/ 	.byte	0x08
	.zero		1


	//   ....[17]....
        /*0a58*/ 	.word	0x00000810
        /*0a5c*/ 	.word	0x000000ff
        /*0a60*/ 	.word	0x00031ca8
        /*0a64*/ 	.short	0x0100
        /*0a66*/ 	.byte	0x08
	.zero		1


	//   ....[18]....
        /*0a68*/ 	.word	0x00000940
        /*0a6c*/ 	.word	0x000000ff
        /*0a70*/ 	.word	0x00031cb0
        /*0a74*/ 	.short	0x0100
        /*0a76*/ 	.byte	0x08
	.zero		1


	//   ....[19]....
        /*0a78*/ 	.word	0x00000950
        /*0a7c*/ 	.word	0x000000ff
        /*0a80*/ 	.word	0x00031cc0
        /*0a84*/ 	.short	0x0100
        /*0a86*/ 	.byte	0x08
	.zero		1


	//   ....[20]....
        /*0a88*/ 	.word	0x00000960
        /*0a8c*/ 	.word	0x000000ff
        /*0a90*/ 	.word	0x00031cb8
        /*0a94*/ 	.short	0x0100
        /*0a96*/ 	.byte	0x08
	.zero		1


	//   ....[21]....
        /*0a98*/ 	.word	0x00000970
        /*0a9c*/ 	.word	0x000000ff
        /*0aa0*/ 	.word	0x00031cc8
        /*0aa4*/ 	.short	0x0100
        /*0aa6*/ 	.byte	0x08
	.zero		1


	//   ....[22]....
        /*0aa8*/ 	.word	0x00003080
        /*0aac*/ 	.word	0x0000000f
        /*0ab0*/ 	.word	0x00031c90
        /*0ab4*/ 	.short	0x010a
        /*0ab6*/ 	.byte	0x3f
	.zero		1


	//   ....[23]....
        /*0ab8*/ 	.word	0x00004b00
        /*0abc*/ 	.word	0x0000000f
        /*0ac0*/ 	.word	0x00031c90
        /*0ac4*/ 	.short	0x010a
        /*0ac6*/ 	.byte	0x3f
	.zero		1


	//   ....[24]....
        /*0ac8*/ 	.word	0x00006460
        /*0acc*/ 	.word	0x0000000f
        /*0ad0*/ 	.word	0x00031c90
        /*0ad4*/ 	.short	0x010a
        /*0ad6*/ 	.byte	0x3f
	.zero		1


	//   ....[25]....
        /*0ad8*/ 	.word	0x000066d0
        /*0adc*/ 	.word	0x0000001c
        /*0ae0*/ 	.word	0x00000000
        /*0ae4*/ 	.short	0x0101
        /*0ae6*/ 	.byte	0x3f
	.zero		1


	//   ....[26]....
        /*0ae8*/ 	.word	0x00006710
        /*0aec*/ 	.word	0x0000000f
        /*0af0*/ 	.word	0x00031cb0
        /*0af4*/ 	.short	0x010a
        /*0af6*/ 	.byte	0x3f
	.zero		1


	//   ....[27]....
        /*0af8*/ 	.word	0x00006a70
        /*0afc*/ 	.word	0x0000000f
        /*0b00*/ 	.word	0x00000000
        /*0b04*/ 	.short	0x0101
        /*0b06*/ 	.byte	0x3f
	.zero		1


	//   ....[28]....
        /*0b08*/ 	.word	0x00007020
        /*0b0c*/ 	.word	0x00000016
        /*0b10*/ 	.word	0x00031c00
        /*0b14*/ 	.short	0x010a
        /*0b16*/ 	.byte	0x3f
	.zero		1


	//   ....[29]....
        /*0b18*/ 	.word	0x00007070
        /*0b1c*/ 	.word	0x00000016
        /*0b20*/ 	.word	0x00031c00
        /*0b24*/ 	.short	0x010a
        /*0b26*/ 	.byte	0x3f
	.zero		1


	//   ....[30]....
        /*0b28*/ 	.word	0x00007be0
        /*0b2c*/ 	.word	0x00000016
        /*0b30*/ 	.word	0x00031c00
        /*0b34*/ 	.short	0x010a
        /*0b36*/ 	.byte	0x3f
	.zero		1


	//   ....[31]....
        /*0b38*/ 	.word	0x00009710
        /*0b3c*/ 	.word	0x00000016
        /*0b40*/ 	.word	0x00031c00
        /*0b44*/ 	.short	0x010a
        /*0b46*/ 	.byte	0x3f
	.zero		1


	//   ....[32]....
        /*0b48*/ 	.word	0x0000aec0
        /*0b4c*/ 	.word	0x00000015
        /*0b50*/ 	.word	0x00031c30
        /*0b54*/ 	.short	0x010a
        /*0b56*/ 	.byte	0x3f
	.zero		1


	//   ....[33]....
        /*0b58*/ 	.word	0x0000af90
        /*0b5c*/ 	.word	0x00000015
        /*0b60*/ 	.word	0x00031c30
        /*0b64*/ 	.short	0x010a
        /*0b66*/ 	.byte	0x3f
	.zero		1


	//   ....[34]....
        /*0b68*/ 	.word	0x0000e330
        /*0b6c*/ 	.word	0x00000010
        /*0b70*/ 	.word	0x00000000
        /*0b74*/ 	.short	0x0101
        /*0b76*/ 	.byte	0x3f
	.zero		1


	//   ....[35]....
        /*0b78*/ 	.word	0x0000f560
        /*0b7c*/ 	.word	0x00000000
        /*0b80*/ 	.word	0x00031c30
        /*0b84*/ 	.short	0x010a
        /*0b86*/ 	.byte	0x3f
	.zero		1


	//   ....[36]....
        /*0b88*/ 	.word	0x0000f5b0
        /*0b8c*/ 	.word	0x00000000
        /*0b90*/ 	.word	0x00031c30
        /*0b94*/ 	.short	0x010a
        /*0b96*/ 	.byte	0x3f
	.zero		1


	//   ....[37]....
        /*0b98*/ 	.word	0x000119c0
        /*0b9c*/ 	.word	0x0000000e
        /*0ba0*/ 	.word	0x00031c50
        /*0ba4*/ 	.short	0x010a
        /*0ba6*/ 	.byte	0x3f
	.zero		1


	//   ....[38]....
        /*0ba8*/ 	.word	0x00011a10
        /*0bac*/ 	.word	0x0000000e
        /*0bb0*/ 	.word	0x00031c50
        /*0bb4*/ 	.short	0x010a
        /*0bb6*/ 	.byte	0x3f
	.zero		1


	//   ....[39]....
        /*0bb8*/ 	.word	0x00013450
        /*0bbc*/ 	.word	0x0000000f
        /*0bc0*/ 	.word	0x00000000
        /*0bc4*/ 	.short	0x0101
        /*0bc6*/ 	.byte	0x3f
	.zero		1


	//   ....[40]....
        /*0bc8*/ 	.word	0x00013560
        /*0bcc*/ 	.word	0x00000011
        /*0bd0*/ 	.word	0x00000000
        /*0bd4*/ 	.short	0x0101
        /*0bd6*/ 	.byte	0x3f
	.zero		1


	//   ....[41]....
        /*0bd8*/ 	.word	0x000147d0
        /*0bdc*/ 	.word	0x00000000
        /*0be0*/ 	.word	0x00031c30
        /*0be4*/ 	.short	0x010a
        /*0be6*/ 	.byte	0x3f
	.zero		1


	//   ....[42]....
        /*0be8*/ 	.word	0x00014820
        /*0bec*/ 	.word	0x00000000
        /*0bf0*/ 	.word	0x00031c30
        /*0bf4*/ 	.short	0x010a
        /*0bf6*/ 	.byte	0x3f
	.zero		1


	//   ....[43]....
        /*0bf8*/ 	.word	0x00016c50
        /*0bfc*/ 	.word	0x0000000e
        /*0c00*/ 	.word	0x00031c50
        /*0c04*/ 	.short	0x010a
        /*0c06*/ 	.byte	0x3f
	.zero		1


	//   ....[44]....
        /*0c08*/ 	.word	0x00016ca0
        /*0c0c*/ 	.word	0x0000000e
        /*0c10*/ 	.word	0x00031c50
        /*0c14*/ 	.short	0x010a
        /*0c16*/ 	.byte	0x3f
	.zero		1


	//   ....[45]....
        /*0c18*/ 	.word	0x00017f30
        /*0c1c*/ 	.word	0x0000004a
        /*0c20*/ 	.word	0x00000000
        /*0c24*/ 	.short	0x0101
        /*0c26*/ 	.byte	0x3f
	.zero		1


	//   ....[46]....
        /*0c28*/ 	.word	0x00017f90
        /*0c2c*/ 	.word	0x00000049
        /*0c30*/ 	.word	0x00000000
        /*0c34*/ 	.short	0x0101
        /*0c36*/ 	.byte	0x3f
	.zero		1


	//   ....[47]....
        /*0c38*/ 	.word	0x00018e60
        /*0c3c*/ 	.word	0x00000009
        /*0c40*/ 	.word	0x00031c50
        /*0c44*/ 	.short	0x010a
        /*0c46*/ 	.byte	0x3f
	.zero		1


	//   ....[48]....
        /*0c48*/ 	.word	0x00018f10
        /*0c4c*/ 	.word	0x00000009
        /*0c50*/ 	.word	0x00031c50
        /*0c54*/ 	.short	0x010a
        /*0c56*/ 	.byte	0x3f
	.zero		1


	//   ....[49]....
        /*0c58*/ 	.word	0x000198e0
        /*0c5c*/ 	.word	0x00000004
        /*0c60*/ 	.word	0x00000000
        /*0c64*/ 	.short	0x0101
        /*0c66*/ 	.byte	0x3f
	.zero		1


	//   ....[50]....
        /*0c68*/ 	.word	0x0001a860
        /*0c6c*/ 	.word	0x00000020
        /*0c70*/ 	.word	0x00000000
        /*0c74*/ 	.short	0x0101
        /*0c76*/ 	.byte	0x3f
	.zero		1


	//   ....[51]....
        /*0c78*/ 	.word	0x0001c950
        /*0c7c*/ 	.word	0x00000006
        /*0c80*/ 	.word	0x00031c20
        /*0c84*/ 	.short	0x010a
        /*0c86*/ 	.byte	0x3f
	.zero		1


	//   ....[52]....
        /*0c88*/ 	.word	0x0001c9c0
        /*0c8c*/ 	.word	0x00000008
        /*0c90*/ 	.word	0x00031ca0
        /*0c94*/ 	.short	0x010a
        /*0c96*/ 	.byte	0x3f
	.zero		1


	//   ....[53]....
        /*0c98*/ 	.word	0x0001cc10
        /*0c9c*/ 	.word	0x00000008
        /*0ca0*/ 	.word	0x00031cc0
        /*0ca4*/ 	.short	0x010a
        /*0ca6*/ 	.byte	0x3f
	.zero		1


	//   ....[54]....
        /*0ca8*/ 	.word	0x0001cf00
        /*0cac*/ 	.word	0x00000007
        /*0cb0*/ 	.word	0x00031ca0
        /*0cb4*/ 	.short	0x010a
        /*0cb6*/ 	.byte	0x3f
	.zero		1


	//   ....[55]....
        /*0cb8*/ 	.word	0x0001d140
        /*0cbc*/ 	.word	0x00000007
        /*0cc0*/ 	.word	0x00031cc0
        /*0cc4*/ 	.short	0x010a
        /*0cc6*/ 	.byte	0x3f
	.zero		1


	//   ....[56]....
        /*0cc8*/ 	.word	0x0001df50
        /*0ccc*/ 	.word	0x00000005
        /*0cd0*/ 	.word	0x00031c40
        /*0cd4*/ 	.short	0x010a
        /*0cd6*/ 	.byte	0x3f
	.zero		1


	//   ....[57]....
        /*0cd8*/ 	.word	0x0001e460
        /*0cdc*/ 	.word	0x0000001b
        /*0ce0*/ 	.word	0x00031c20
        /*0ce4*/ 	.short	0x010a
        /*0ce6*/ 	.byte	0x3f
	.zero		1


	//   ....[58]....
        /*0ce8*/ 	.word	0x0001e740
        /*0cec*/ 	.word	0x00000003
        /*0cf0*/ 	.word	0x00031c40
        /*0cf4*/ 	.short	0x010a
        /*0cf6*/ 	.byte	0x3f
	.zero		1


	//   ....[59]....
        /*0cf8*/ 	.word	0x0001e9c0
        /*0cfc*/ 	.word	0x00000002
        /*0d00*/ 	.word	0x00000060
        /*0d04*/ 	.short	0x010a
        /*0d06*/ 	.byte	0x3f
	.zero		1


	//   ....[60]....
        /*0d08*/ 	.word	0x0001eee0
        /*0d0c*/ 	.word	0x00000003
        /*0d10*/ 	.word	0x00031c40
        /*0d14*/ 	.short	0x010a
        /*0d16*/ 	.byte	0x3f
	.zero		1


	//   ....[61]....
        /*0d18*/ 	.word	0x0001f160
        /*0d1c*/ 	.word	0x00000003
        /*0d20*/ 	.word	0x00000060
        /*0d24*/ 	.short	0x010a
        /*0d26*/ 	.byte	0x3f
	.zero		1


	//   ....[62]....
        /*0d28*/ 	.word	0x0001f5e0
        /*0d2c*/ 	.word	0x00000002
        /*0d30*/ 	.word	0x00031c40
        /*0d34*/ 	.short	0x010a
        /*0d36*/ 	.byte	0x3f
	.zero		1


	//   ....[63]....
        /*0d38*/ 	.word	0x0001f880
        /*0d3c*/ 	.word	0x00000002
        /*0d40*/ 	.word	0x00000060
        /*0d44*/ 	.short	0x010a
        /*0d46*/ 	.byte	0x3f
	.zero		1


	//   ....[64]....
        /*0d48*/ 	.word	0x0001fc80
        /*0d4c*/ 	.word	0x00000003
        /*0d50*/ 	.word	0x00031c60
        /*0d54*/ 	.short	0x010a
        /*0d56*/ 	.byte	0x3f
	.zero		1


	//   ....[65]....
        /*0d58*/ 	.word	0x00020be0
        /*0d5c*/ 	.word	0x00000009
        /*0d60*/ 	.word	0x00031c20
        /*0d64*/ 	.short	0x010a
        /*0d66*/ 	.byte	0x3f
	.zero		1


	//   ....[66]....
        /*0d68*/ 	.word	0x00020d70
        /*0d6c*/ 	.word	0x00000007
        /*0d70*/ 	.word	0x00000000
        /*0d74*/ 	.short	0x010a
        /*0d76*/ 	.byte	0x3f
	.zero		1


	//   ....[67]....
        /*0d78*/ 	.word	0x00020de0
        /*0d7c*/ 	.word	0x00000003
        /*0d80*/ 	.word	0x00000000
        /*0d84*/ 	.short	0x010a
        /*0d86*/ 	.byte	0x3f
	.zero		1


	//   ....[68]....
        /*0d88*/ 	.word	0x00020e40
        /*0d8c*/ 	.word	0x00000005
        /*0d90*/ 	.word	0x00000000
        /*0d94*/ 	.short	0x010a
        /*0d96*/ 	.byte	0x3f
	.zero		1


	//   ....[69]....
        /*0d98*/ 	.word	0x00020e70
        /*0d9c*/ 	.word	0x00000003
        /*0da0*/ 	.word	0x00000000
        /*0da4*/ 	.short	0x010a
        /*0da6*/ 	.byte	0x3f
	.zero		1


	//   ....[70]....
        /*0da8*/ 	.word	0x00020ed0
        /*0dac*/ 	.word	0x0000000f
        /*0db0*/ 	.word	0x00031c90
        /*0db4*/ 	.short	0x010a
        /*0db6*/ 	.byte	0x3f
	.zero		1


	//   ....[71]....
        /*0db8*/ 	.word	0x00020f20
        /*0dbc*/ 	.word	0x0000000f
        /*0dc0*/ 	.word	0x00031c90
        /*0dc4*/ 	.short	0x010a
        /*0dc6*/ 	.byte	0x3f
	.zero		1


	//   ....[72]....
        /*0dc8*/ 	.word	0x00020f70
        /*0dcc*/ 	.word	0x0000000f
        /*0dd0*/ 	.word	0x00031c90
        /*0dd4*/ 	.short	0x010a
        /*0dd6*/ 	.byte	0x3f
	.zero		1


	//   ....[73]....
        /*0dd8*/ 	.word	0x00020fc0
        /*0ddc*/ 	.word	0x0000000f
        /*0de0*/ 	.word	0x00031cb0
        /*0de4*/ 	.short	0x010a
        /*0de6*/ 	.byte	0x3f
	.zero		1


	//   ....[74]....
        /*0de8*/ 	.word	0x00021320
        /*0dec*/ 	.word	0x00000016
        /*0df0*/ 	.word	0x00031c00
        /*0df4*/ 	.short	0x010a
        /*0df6*/ 	.byte	0x3f
	.zero		1


	//   ....[75]....
        /*0df8*/ 	.word	0x000215e0
        /*0dfc*/ 	.word	0x00000016
        /*0e00*/ 	.word	0x00031c00
        /*0e04*/ 	.short	0x010a
        /*0e06*/ 	.byte	0x3f
	.zero		1


	//   ....[76]....
        /*0e08*/ 	.word	0x00021630
        /*0e0c*/ 	.word	0x00000015
        /*0e10*/ 	.word	0x00031c30
        /*0e14*/ 	.short	0x010a
        /*0e16*/ 	.byte	0x3f
	.zero		1


	//   ....[77]....
        /*0e18*/ 	.word	0x00021680
        /*0e1c*/ 	.word	0x00000000
        /*0e20*/ 	.word	0x00031c30
        /*0e24*/ 	.short	0x010a
        /*0e26*/ 	.byte	0x3f
	.zero		1


	//   ....[78]....
        /*0e28*/ 	.word	0x000216d0
        /*0e2c*/ 	.word	0x0000000e
        /*0e30*/ 	.word	0x00031c50
        /*0e34*/ 	.short	0x010a
        /*0e36*/ 	.byte	0x3f
	.zero		1


	//   ....[79]....
        /*0e38*/ 	.word	0x00021720
        /*0e3c*/ 	.word	0x00000000
        /*0e40*/ 	.word	0x00031c30
        /*0e44*/ 	.short	0x010a
        /*0e46*/ 	.byte	0x3f
	.zero		1


	//   ....[80]....
        /*0e48*/ 	.word	0x00021770
        /*0e4c*/ 	.word	0x0000000e
        /*0e50*/ 	.word	0x00031c50
        /*0e54*/ 	.short	0x010a
        /*0e56*/ 	.byte	0x3f
	.zero		1


	//   ....[81]....
        /*0e58*/ 	.word	0x000217c0
        /*0e5c*/ 	.word	0x00000009
        /*0e60*/ 	.word	0x00031c50
        /*0e64*/ 	.short	0x010a
        /*0e66*/ 	.byte	0x3f
	.zero		1


	//   ....[82]....
        /*0e68*/ 	.word	0x00021960
        /*0e6c*/ 	.word	0x00000006
        /*0e70*/ 	.word	0x00031c20
        /*0e74*/ 	.short	0x010a
        /*0e76*/ 	.byte	0x3f
	.zero		1


	//   ....[83]....
        /*0e78*/ 	.word	0x000219b0
        /*0e7c*/ 	.word	0x00000008
        /*0e80*/ 	.word	0x00031ca0
        /*0e84*/ 	.short	0x010a
        /*0e86*/ 	.byte	0x3f
	.zero		1


	//   ....[84]....
        /*0e88*/ 	.word	0x00021a00
        /*0e8c*/ 	.word	0x00000008
        /*0e90*/ 	.word	0x00031cc0
        /*0e94*/ 	.short	0x010a
        /*0e96*/ 	.byte	0x3f
	.zero		1


	//   ....[85]....
        /*0e98*/ 	.word	0x00021a50
        /*0e9c*/ 	.word	0x00000007
        /*0ea0*/ 	.word	0x00031ca0
        /*0ea4*/ 	.short	0x010a
        /*0ea6*/ 	.byte	0x3f
	.zero		1


	//   ....[86]....
        /*0ea8*/ 	.word	0x00021aa0
        /*0eac*/ 	.word	0x00000007
        /*0eb0*/ 	.word	0x00031cc0
        /*0eb4*/ 	.short	0x010a
        /*0eb6*/ 	.byte	0x3f
	.zero		1


	//   ....[87]....
        /*0eb8*/ 	.word	0x00021c40
        /*0ebc*/ 	.word	0x00000005
        /*0ec0*/ 	.word	0x00031c40
        /*0ec4*/ 	.short	0x010a
        /*0ec6*/ 	.byte	0x3f
	.zero		1


	//   ....[88]....
        /*0ec8*/ 	.word	0x00021c90
        /*0ecc*/ 	.word	0x0000001b
        /*0ed0*/ 	.word	0x00031c20
        /*0ed4*/ 	.short	0x010a
        /*0ed6*/ 	.byte	0x3f
	.zero		1


	//   ....[89]....
        /*0ed8*/ 	.word	0x00021ce0
        /*0edc*/ 	.word	0x00000003
        /*0ee0*/ 	.word	0x00031c40
        /*0ee4*/ 	.short	0x010a
        /*0ee6*/ 	.byte	0x3f
	.zero		1


	//   ....[90]....
        /*0ee8*/ 	.word	0x00021d30
        /*0eec*/ 	.word	0x00000002
        /*0ef0*/ 	.word	0x00000060
        /*0ef4*/ 	.short	0x010a
        /*0ef6*/ 	.byte	0x3f
	.zero		1


	//   ....[91]....
        /*0ef8*/ 	.word	0x00021d80
        /*0efc*/ 	.word	0x00000003
        /*0f00*/ 	.word	0x00031c40
        /*0f04*/ 	.short	0x010a
        /*0f06*/ 	.byte	0x3f
	.zero		1


	//   ....[92]....
        /*0f08*/ 	.word	0x00021dd0
        /*0f0c*/ 	.word	0x00000003
        /*0f10*/ 	.word	0x00000060
        /*0f14*/ 	.short	0x010a
        /*0f16*/ 	.byte	0x3f
	.zero		1


	//   ....[93]....
        /*0f18*/ 	.word	0x00021e20
        /*0f1c*/ 	.word	0x00000002
        /*0f20*/ 	.word	0x00031c40
        /*0f24*/ 	.short	0x010a
        /*0f26*/ 	.byte	0x3f
	.zero		1


	//   ....[94]....
        /*0f28*/ 	.word	0x00021e70
        /*0f2c*/ 	.word	0x00000002
        /*0f30*/ 	.word	0x00000060
        /*0f34*/ 	.short	0x010a
        /*0f36*/ 	.byte	0x3f
	.zero		1


	//   ....[95]....
        /*0f38*/ 	.word	0x00021ec0
        /*0f3c*/ 	.word	0x00000003
        /*0f40*/ 	.word	0x00031c60
        /*0f44*/ 	.short	0x010a
        /*0f46*/ 	.byte	0x3f
	.zero		1


	//   ....[96]....
        /*0f48*/ 	.word	0x00022870
        /*0f4c*/ 	.word	0x00000009
        /*0f50*/ 	.word	0x00031c20
        /*0f54*/ 	.short	0x010a
        /*0f56*/ 	.byte	0x3f
	.zero		1


	//   ....[97]....
        /*0f58*/ 	.word	0x00022a10
        /*0f5c*/ 	.word	0x00000007
        /*0f60*/ 	.word	0x00000000
        /*0f64*/ 	.short	0x010a
        /*0f66*/ 	.byte	0x3f
	.zero		1


	//   ....[98]....
        /*0f68*/ 	.word	0x00022a60
        /*0f6c*/ 	.word	0x00000003
        /*0f70*/ 	.word	0x00000000
        /*0f74*/ 	.short	0x010a
        /*0f76*/ 	.byte	0x3f
	.zero		1


	//   ....[99]....
        /*0f78*/ 	.word	0x00022ab0
        /*0f7c*/ 	.word	0x00000005
        /*0f80*/ 	.word	0x00000000
        /*0f84*/ 	.short	0x010a
        /*0f86*/ 	.byte	0x3f
	.zero		1


	//----- nvinfo : EIATTR_NUM_MBARRIERS
	.align		4
.L_325:
        /*0f88*/ 	.byte	0x03, 0x38
        /*0f8a*/ 	.short	0x0016


	//----- nvinfo : EIATTR_EXIT_INSTR_OFFSETS
	.align		4
        /*0f8c*/ 	.byte	0x04, 0x1c
        /*0f8e*/ 	.short	(.L_327 - .L_326)


	//   ....[0]....
.L_326:
        /*0f90*/ 	.word	0x00020ec0


	//----- nvinfo : EIATTR_MAX_THREADS
	.align		4
.L_327:
        /*0f94*/ 	.byte	0x04, 0x05
        /*0f96*/ 	.short	(.L_329 - .L_328)
.L_328:
        /*0f98*/ 	.word	0x00000200
        /*0f9c*/ 	.word	0x00000001
        /*0fa0*/ 	.word	0x00000001


	//----- nvinfo : EIATTR_CRS_STACK_SIZE
	.align		4
.L_329:
        /*0fa4*/ 	.byte	0x04, 0x1e
        /*0fa6*/ 	.short	(.L_331 - .L_330)
.L_330:
        /*0fa8*/ 	.word	0x00000000


	//----- nvinfo : EIATTR_CBANK_PARAM_SIZE
	.align		4
.L_331:
        /*0fac*/ 	.byte	0x03, 0x19
        /*0fae*/ 	.short	0x0a70


	//----- nvinfo : EIATTR_PARAM_CBANK
	.align		4
        /*0fb0*/ 	.byte	0x04, 0x0a
        /*0fb2*/ 	.short	(.L_333 - .L_332)
	.align		4
.L_332:
        /*0fb4*/ 	.word	index@(.nv.constant0._ZN7cutlass13device_kernelIN5flash11enable_sm90INS1_16FlashAttnFwdSm90INS1_25CollectiveMainloopFwdSm90ILi2EN4cute5tupleIJNS5_1CILi1EEES8_S8_EEENS6_IJNS7_ILi192EEENS7_ILi144EEENS7_ILi96EEEEEELi96ENS_6half_tEfNS_4arch4Sm90ELb1ELb0ELb0ELb1ELb0ELb1ELb0ELb0ELb1ELb0ELb0ELb0EEENS1_21CollectiveEpilogueFwdINS6_IJSA_SC_SB_EEES9_SE_SG_Li384ELb1ELb0ELb0ELb0EEENS1_36VarlenDynamicPersistentTileSchedulerILi192ELi144ELi384ELi32ELb0ELb0ELb1ELb1ELb1ELb1EEEEEEEEEvNT_6ParamsE)
        /*0fb8*/ 	.short	0x0210
        /*0fba*/ 	.short	0x0a70


	//----- nvinfo : EIATTR_SW_WAR
	.align		4
.L_333:
        /*0fbc*/ 	.byte	0x04, 0x36
        /*0fbe*/ 	.short	(.L_335 - .L_334)
.L_334:
        /*0fc0*/ 	.word	0x00000008
.L_335:


//--------------------- .nv.callgraph             --------------------------
	.section	.nv.callgraph,"",@"SHT_CUDA_CALLGRAPH"
	.align	4
	.sectionentsize	8
	.align		4
        /*0000*/ 	.word	0x00000000
	.align		4
        /*0004*/ 	.word	0xffffffff
	.align		4
        /*0008*/ 	.word	index@(_ZN7cutlass13device_kernelIN5flash11enable_sm90INS1_16FlashAttnFwdSm90INS1_25CollectiveMainloopFwdSm90ILi2EN4cute5tupleIJNS5_1CILi1EEES8_S8_EEENS6_IJNS7_ILi192EEENS7_ILi144EEENS7_ILi96EEEEEELi96ENS_6half_tEfNS_4arch4Sm90ELb0ELb0ELb0ELb0ELb0ELb0ELb0ELb0ELb1ELb0ELb0ELb0EEENS1_21CollectiveEpilogueFwdINS6_IJSA_SC_SB_EEES9_SE_SG_Li384ELb0ELb0ELb0ELb0EEENS1_29StaticPersistentTileSchedulerILb0EEEEEEEEEvNT_6ParamsE)
	.align		4
        /*000c*/ 	.word	index@(__assertfail)
	.align		4
        /*0010*/ 	.word	index@(_ZN7cutlass13device_kernelIN5flash11enable_sm90INS1_16FlashAttnFwdSm90INS1_25CollectiveMainloopFwdSm90ILi2EN4cute5tupleIJNS5_1CILi1EEES8_S8_EEENS6_IJNS7_ILi192EEENS7_ILi144EEENS7_ILi96EEEEEELi96ENS_6half_tEfNS_4arch4Sm90ELb0ELb0ELb0ELb1ELb0ELb0ELb0ELb0ELb1ELb0ELb0ELb0EEENS1_21CollectiveEpilogueFwdINS6_IJSA_SC_SB_EEES9_SE_SG_Li384ELb1ELb0ELb0ELb0EEENS1_36VarlenDynamicPersistentTileSchedulerILi192ELi144ELi384ELi32ELb0ELb0ELb1ELb0ELb1ELb1EEEEEEEEEvNT_6ParamsE)
	.align		4
        /*0014*/ 	.word	index@(__assertfail)
	.align		4
        /*0018*/ 	.word	index@(_ZN7cutlass13device_kernelIN5flash11enable_sm90INS1_16FlashAttnFwdSm90INS1_25CollectiveMainloopFwdSm90ILi2EN4cute5tupleIJNS5_1CILi1EEES8_S8_EEENS6_IJNS7_ILi192EEENS7_ILi144EEENS7_ILi96EEEEEELi96ENS_6half_tEfNS_4arch4Sm90ELb0ELb0ELb0ELb1ELb0ELb1ELb0ELb0ELb1ELb0ELb0ELb0EEENS1_21CollectiveEpilogueFwdINS6_IJSA_SC_SB_EEES9_SE_SG_Li384ELb1ELb0ELb0ELb0EEENS1_36VarlenDynamicPersistentTileSchedulerILi192ELi144ELi384ELi32ELb0ELb0ELb1ELb0ELb1ELb1EEEEEEEEEvNT_6ParamsE)
	.align		4
        /*001c*/ 	.word	index@(__assertfail)
	.align		4
        /*0020*/ 	.word	index@(_ZN7cutlass13device_kernelIN5flash11enable_sm90INS1_16FlashAttnFwdSm90INS1_25CollectiveMainloopFwdSm90ILi2EN4cute5tupleIJNS5_1CILi1EEES8_S8_EEENS6_IJNS7_ILi192EEENS7_ILi128EEENS7_ILi96EEEEEELi96ENS_6half_tEfNS_4arch4Sm90ELb0ELb1ELb0ELb0ELb0ELb0ELb0ELb0ELb1ELb0ELb0ELb0EEENS1_21CollectiveEpilogueFwdINS6_IJSA_SC_SB_EEES9_SE_SG_Li384ELb0ELb0ELb0ELb0EEENS1_30DynamicPersistentTileSchedulerILi384ELi32ELb0ELb0ELb1EEEEEEEEEvNT_6ParamsE)
	.align		4
        /*0024*/ 	.word	index@(__assertfail)
	.align		4
        /*0028*/ 	.word	index@(_ZN7cutlass13device_kernelIN5flash11enable_sm90INS1_16FlashAttnFwdSm90INS1_25CollectiveMainloopFwdSm90ILi2EN4cute5tupleIJNS5_1CILi1EEES8_S8_EEENS6_IJNS7_ILi192EEENS7_ILi128EEENS7_ILi96EEEEEELi96ENS_6half_tEfNS_4arch4Sm90ELb0ELb1ELb0ELb1ELb0ELb0ELb0ELb0ELb1ELb0ELb0ELb0EEENS1_21CollectiveEpilogueFwdINS6_IJSA_SC_SB_EEES9_SE_SG_Li384ELb1ELb0ELb0ELb0EEENS1_36VarlenDynamicPersistentTileSchedulerILi192ELi128ELi384ELi32ELb0ELb0ELb1ELb1ELb0ELb1EEEEEEEEEvNT_6ParamsE)
	.align		4
        /*002c*/ 	.word	index@(__assertfail)
	.align		4
        /*0030*/ 	.word	index@(_ZN7cutlass13device_kernelIN5flash11enable_sm90INS1_16FlashAttnFwdSm90INS1_25CollectiveMainloopFwdSm90ILi2EN4cute5tupleIJNS5_1CILi1EEES8_S8_EEENS6_IJNS7_ILi192EEENS7_ILi128EEENS7_ILi96EEEEEELi96ENS_6half_tEfNS_4arch4Sm90ELb0ELb1ELb0ELb1ELb0ELb1ELb0ELb0ELb1ELb0ELb0ELb0EEENS1_21CollectiveEpilogueFwdINS6_IJSA_SC_SB_EEES9_SE_SG_Li384ELb1ELb0ELb0ELb0EEENS1_36VarlenDynamicPersistentTileSchedulerILi192ELi128ELi384ELi32ELb0ELb0ELb1ELb1ELb0ELb1EEEEEEEEEvNT_6ParamsE)
	.align		4
        /*0034*/ 	.word	index@(__assertfail)
	.align		4
        /*0038*/ 	.word	index@(_ZN7cutlass13device_kernelIN5flash11enable_sm90INS1_16FlashAttnFwdSm90INS1_25CollectiveMainloopFwdSm90ILi2EN4cute5tupleIJNS5_1CILi1EEES8_S8_EEENS6_IJNS7_ILi192EEENS7_ILi144EEENS7_ILi96EEEEEELi96ENS_6half_tEfNS_4arch4Sm90ELb1ELb0ELb0ELb0ELb0ELb0ELb0ELb0ELb1ELb0ELb0ELb0EEENS1_21CollectiveEpilogueFwdINS6_IJSA_SC_SB_EEES9_SE_SG_Li384ELb0ELb0ELb0ELb0EEENS1_30DynamicPersistentTileSchedulerILi384ELi32ELb0ELb0ELb1EEEEEEEEEvNT_6ParamsE)
	.align		4
        /*003c*/ 	.word	index@(__assertfail)
	.align		4
        /*0040*/ 	.word	index@(_ZN7cutlass13device_kernelIN5flash11enable_sm90INS1_16FlashAttnFwdSm90INS1_25CollectiveMainloopFwdSm90ILi2EN4cute5tupleIJNS5_1CILi1EEES8_S8_EEENS6_IJNS7_ILi192EEENS7_ILi144EEENS7_ILi96EEEEEELi96ENS_6half_tEfNS_4arch4Sm90ELb1ELb0ELb0ELb1ELb0ELb0ELb0ELb0ELb1ELb0ELb0ELb0EEENS1_21CollectiveEpilogueFwdINS6_IJSA_SC_SB_EEES9_SE_SG_Li384ELb1ELb0ELb0ELb0EEENS1_36VarlenDynamicPersistentTileSchedulerILi192ELi144ELi384ELi32ELb0ELb0ELb1ELb1ELb1ELb1EEEEEEEEEvNT_6ParamsE)
	.align		4
        /*0044*/ 	.word	index@(__assertfail)
	.align		4
        /*0048*/ 	.word	index@(_ZN7cutlass13device_kernelIN5flash11enable_sm90INS1_16FlashAttnFwdSm90INS1_25CollectiveMainloopFwdSm90ILi2EN4cute5tupleIJNS5_1CILi1EEES8_S8_EEENS6_IJNS7_ILi192EEENS7_ILi144EEENS7_ILi96EEEEEELi96ENS_6half_tEfNS_4arch4Sm90ELb1ELb0ELb0ELb1ELb0ELb1ELb0ELb0ELb1ELb0ELb0ELb0EEENS1_21CollectiveEpilogueFwdINS6_IJSA_SC_SB_EEES9_SE_SG_Li384ELb1ELb0ELb0ELb0EEENS1_36VarlenDynamicPersistentTileSchedulerILi192ELi144ELi384ELi32ELb0ELb0ELb1ELb1ELb1ELb1EEEEEEEEEvNT_6ParamsE)
	.align		4
        /*004c*/ 	.word	index@(__assertfail)
	.align		4
        /*0050*/ 	.word	0x00000000
	.align		4
        /*0054*/ 	.word	0xfffffffe
	.align		4
        /*0058*/ 	.word	0x00000000
	.align		4
        /*005c*/ 	.word	0xfffffffd
	.align		4
        /*0060*/ 	.word	0x00000000
	.align		4
        /*0064*/ 	.word	0xfffffffc


//--------------------- .nv.constant4             --------------------------
	.section	.nv.constant4,"a",@progbits
	.align	8
	.align		8
.nv.constant4:
        /*0000*/ 	.dword	__assertfail
	.align		8
        /*0008*/ 	.dword	__unnamed_1
	.align		8
        /*0010*/ 	.dword	__unnamed_2
	.align		8
        /*0018*/ 	.dword	__unnamed_3
	.align		8
        /*0020*/ 	.dword	__unnamed_4
	.align		8
        /*0028*/ 	.dword	__unnamed_5
	.align		8
        /*0030*/ 	.dword	__unnamed_6
	.align		8
        /*0038*/ 	.dword	__unnamed_7
	.align		8
        /*0040*/ 	.dword	__unnamed_8
	.align		8
        /*0048*/ 	.dword	__unnamed_9
	.align		8
        /*0050*/ 	.dword	_ZN65_INTERNAL_2621eed2_29_flash_fwd_hdim96_fp16_sm90_cu_677d2eb9_33494cuda3std3__45__cpo5beginE
	.align		8
        /*0058*/ 	.dword	_ZN65_INTERNAL_2621eed2_29_flash_fwd_hdim96_fp16_sm90_cu_677d2eb9_33494cuda3std3__45__cpo3endE
	.align		8
        /*0060*/ 	.dword	_ZN65_INTERNAL_2621eed2_29_flash_fwd_hdim96_fp16_sm90_cu_677d2eb9_33494cuda3std3__45__cpo6cbeginE
	.align		8
        /*0068*/ 	.dword	_ZN65_INTERNAL_2621eed2_29_flash_fwd_hdim96_fp16_sm90_cu_677d2eb9_33494cuda3std3__45__cpo4cendE
	.align		8
        /*0070*/ 	.dword	_ZN65_INTERNAL_2621eed2_29_flash_fwd_hdim96_fp16_sm90_cu_677d2eb9_33494cuda3std3__467_GLOBAL__N__2621eed2_29_flash_fwd_hdim96_fp16_sm90_cu_677d2eb9_33496ignoreE
	.align		8
        /*0078*/ 	.dword	_ZN65_INTERNAL_2621eed2_29_flash_fwd_hdim96_fp16_sm90_cu_677d2eb9_33494cuda3std3__419piecewise_constructE
	.align		8
        /*0080*/ 	.dword	_ZN65_INTERNAL_2621eed2_29_flash_fwd_hdim96_fp16_sm90_cu_677d2eb9_33494cuda3std3__48in_placeE
	.align		8
        /*0088*/ 	.dword	_ZN65_INTERNAL_2621eed2_29_flash_fwd_hdim96_fp16_sm90_cu_677d2eb9_33494cuda3std6ranges3__45__cpo4swapE
	.align		8
        /*0090*/ 	.dword	_ZN65_INTERNAL_2621eed2_29_flash_fwd_hdim96_fp16_sm90_cu_677d2eb9_33494cuda3std6ranges3__45__cpo9iter_moveE
	.align		8
        /*0098*/ 	.dword	_ZN65_INTERNAL_2621eed2_29_flash_fwd_hdim96_fp16_sm90_cu_677d2eb9_33494cute7productE
	.align		8
        /*00a0*/ 	.dword	_ZN65_INTERNAL_2621eed2_29_flash_fwd_hdim96_fp16_sm90_cu_677d2eb9_33494cute1_E
	.align		8
        /*00a8*/ 	.dword	$str$20
	.align		8
        /*00b0*/ 	.dword	$str$21


//--------------------- .text._ZN7cutlass13device_kernelIN5flash11enable_sm90INS1_16FlashAttnFwdSm90INS1_25CollectiveMainloopFwdSm90ILi2EN4cute5tupleIJNS5_1CILi1EEES8_S8_EEENS6_IJNS7_ILi192EEENS7_ILi144EEENS7_ILi96EEEEEELi96ENS_6half_tEfNS_4arch4Sm90ELb0ELb0ELb0ELb0ELb0ELb0ELb0ELb0ELb1ELb0ELb0ELb0EEENS1_21CollectiveEpilogueFwdINS6_IJSA_SC_SB_EEES9_SE_SG_Li384ELb0ELb0ELb0ELb0EEENS1_29StaticPersistentTileSchedulerILb0EEEEEEEEEvNT_6ParamsE --------------------------
	.section	.text._ZN7cutlass13device_kernelIN5flash11enable_sm90INS1_16FlashAttnFwdSm90INS1_25CollectiveMainloopFwdSm90ILi2EN4cute5tupleIJNS5_1CILi1EEES8_S8_EEENS6_IJNS7_ILi192EEENS7_ILi144EEENS7_ILi96EEEEEELi96ENS_6half_tEfNS_4arch4Sm90ELb0ELb0ELb0ELb0ELb0ELb0ELb0ELb0ELb1ELb0ELb0ELb0EEENS1_21CollectiveEpilogueFwdINS6_IJSA_SC_SB_EEES9_SE_SG_Li384ELb0ELb0ELb0ELb0EEENS1_29StaticPersistentTileSchedulerILb0EEEEEEEEEvNT_6ParamsE,"ax",@progbits
	.align	128
.text._ZN7cutlass13device_kernelIN5flash11enable_sm90INS1_16FlashAttnFwdSm90INS1_25CollectiveMainloopFwdSm90ILi2EN4cute5tupleIJNS5_1CILi1EEES8_S8_EEENS6_IJNS7_ILi192EEENS7_ILi144EEENS7_ILi96EEEEEELi96ENS_6half_tEfNS_4arch4Sm90ELb0ELb0ELb0ELb0ELb0ELb0ELb0ELb0ELb1ELb0ELb0ELb0EEENS1_21CollectiveEpilogueFwdINS6_IJSA_SC_SB_EEES9_SE_SG_Li384ELb0ELb0ELb0ELb0EEENS1_29StaticPersistentTileSchedulerILb0EEEEEEEEEvNT_6ParamsE:
        .type           _ZN7cutlass13device_kernelIN5flash11enable_sm90INS1_16FlashAttnFwdSm90INS1_25CollectiveMainloopFwdSm90ILi2EN4cute5tupleIJNS5_1CILi1EEES8_S8_EEENS6_IJNS7_ILi192EEENS7_ILi144EEENS7_ILi96EEEEEELi96ENS_6half_tEfNS_4arch4Sm90ELb0ELb0ELb0ELb0ELb0ELb0ELb0ELb0ELb1ELb0ELb0ELb0EEENS1_21CollectiveEpilogueFwdINS6_IJSA_SC_SB_EEES9_SE_SG_Li384ELb0ELb0ELb0ELb0EEENS1_29StaticPersistentTileSchedulerILb0EEEEEEEEEvNT_6ParamsE,@function
        .size           _ZN7cutlass13device_kernelIN5flash11enable_sm90INS1_16FlashAttnFwdSm90INS1_25CollectiveMainloopFwdSm90ILi2EN4cute5tupleIJNS5_1CILi1EEES8_S8_EEENS6_IJNS7_ILi192EEENS7_ILi144EEENS7_ILi96EEEEEELi96ENS_6half_tEfNS_4arch4Sm90ELb0ELb0ELb0ELb0ELb0ELb0ELb0ELb0ELb1ELb0ELb0ELb0EEENS1_21CollectiveEpilogueFwdINS6_IJSA_SC_SB_EEES9_SE_SG_Li384ELb0ELb0ELb0ELb0EEENS1_29StaticPersistentTileSchedulerILb0EEEEEEEEEvNT_6ParamsE,(.L_x_2207 - _ZN7cutlass13device_kernelIN5flash11enable_sm90INS1_16FlashAttnFwdSm90INS1_25CollectiveMainloopFwdSm90ILi2EN4cute5tupleIJNS5_1CILi1EEES8_S8_EEENS6_IJNS7_ILi192EEENS7_ILi144EEENS7_ILi96EEEEEELi96ENS_6half_tEfNS_4arch4Sm90ELb0ELb0ELb0ELb0ELb0ELb0ELb0ELb0ELb1ELb0ELb0ELb0EEENS1_21CollectiveEpilogueFwdINS6_IJSA_SC_SB_EEES9_SE_SG_Li384ELb0ELb0ELb0ELb0EEENS1_29StaticPersistentTileSchedulerILb0EEEEEEEEEvNT_6ParamsE)
        .other          _ZN7cutlass13device_kernelIN5flash11enable_sm90INS1_16FlashAttnFwdSm90INS1_25CollectiveMainloopFwdSm90ILi2EN4cute5tupleIJNS5_1CILi1EEES8_S8_EEENS6_IJNS7_ILi192EEENS7_ILi144EEENS7_ILi96EEEEEELi96ENS_6half_tEfNS_4arch4Sm90ELb0ELb0ELb0ELb0ELb0ELb0ELb0ELb0ELb1ELb0ELb0ELb0EEENS1_21CollectiveEpilogueFwdINS6_IJSA_SC_SB_EEES9_SE_SG_Li384ELb0ELb0ELb0ELb0EEENS1_29StaticPersistentTileSchedulerILb0EEEEEEEEEvNT_6ParamsE,@"STO_CUDA_ENTRY STV_DEFAULT"
_ZN7cutlass13device_kernelIN5flash11enable_sm90INS1_16FlashAttnFwdSm90INS1_25CollectiveMainloopFwdSm90ILi2EN4cute5tupleIJNS5_1CILi1EEES8_S8_EEENS6_IJNS7_ILi192EEENS7_ILi144EEENS7_ILi96EEEEEELi96ENS_6half_tEfNS_4arch4Sm90ELb0ELb0ELb0ELb0ELb0ELb0ELb0ELb0ELb1ELb0ELb0ELb0EEENS1_21CollectiveEpilogueFwdINS6_IJSA_SC_SB_EEES9_SE_SG_Li384ELb0ELb0ELb0ELb0EEENS1_29StaticPersistentTileSchedulerILb0EEEEEEEEEvNT_6ParamsE:
[----:B------:R-:W1:Y:S02]  /*0000*/  LDC R1, c[0x0][0x28] ;  /* 0x00000a00ff017b82 */ /* 0x000e640000000800 */
[----:B-1----:R-:W-:Y:S01]  /*0010*/  VIADD R1, R1, 0xfffffff8 ;  /* 0xfffffff801017836 */ /* 0x002fe20000000000 */
[----:B------:R-:W1:Y:S01]  /*0020*/  S2R R3, SR_TID.X ;  /* 0x0000000000037919 */ /* 0x000e620000002100 */
[----:B------:R-:W-:Y:S01]  /*0030*/  ELECT P0, URZ, PT ;  /* 0x00000000003f782f */ /* 0x000fe20003800000 */
[----:B------:R-:W-:Y:S01]  /*0040*/  BSSY B0, `(.L_x_0) ;  /* 0x0000013000007945 */ /* 0x000fe20003800000 */
[----:B-1----:R-:W-:-:S05]  /*0050*/  SHF.R.U32.HI R0, RZ, 0x5, R3 ;  /* 0x00000005ff007819 */ /* 0x002fca0000011603 */
[----:B------:R-:W1:Y:S02]  /*0060*/  SHFL.IDX PT, R2, R0, RZ, 0x1f ;  /* 0x00001fff00027589 */ /* 0x000e6400000e0000 */
[----:B-1----:R-:W-:-:S13]  /*0070*/  ISETP.EQ.AND P0, PT, R2, RZ, P0 ;  /* 0x000000ff0200720c */ /* 0x002fda0000702270 */
[----:B------:R-:W-:Y:S05]  /*0080*/  @!P0 BRA `(.L_x_1) ;  /* 0x0000000000388947 */ /* 0x000fea0003800000 */
[----:B------:R-:W-:Y:S02]  /*0090*/  ULDC.64 UR4, c[0x0][0x198] ;  /* 0x0000660000047ab9 */ /* 0x000fe40000000a00 */
[----:B------:R-:W-:Y:S02]  /*00a0*/  UIADD3 UR6, UP0, UR4, 0x270, URZ ;  /* 0x0000027004067890 */ /* 0x000fe4000ff1e03f */
[----:B------:R-:W-:Y:S02]  /*00b0*/  UIADD3 UR8, UP1, UR4, 0x370, URZ ;  /* 0x0000037004087890 */ /* 0x000fe4000ff3e03f */
[----:B------:R-:W-:Y:S02]  /*00c0*/  UIADD3 UR10, UP2, UR4, 0x470, URZ ;  /* 0x00000470040a7890 */ /* 0x000fe4000ff5e03f */
[----:B------:R-:W-:Y:S02]  /*00d0*/  UIADD3 UR4, UP3, UR4, 0x9f0, URZ ;  /* 0x000009f004047890 */ /* 0x000fe4000ff7e03f */
[----:B------:R-:W-:-:S02]  /*00e0*/  UIADD3.X UR7, URZ, UR5, URZ, UP0, !UPT ;  /* 0x000000053f077290 */ /* 0x000fc400087fe43f */
[----:B------:R-:W-:Y:S02]  /*00f0*/  UIADD3.X UR9, URZ, UR5, URZ, UP1, !UPT ;  /* 0x000000053f097290 */ /* 0x000fe40008ffe43f */
[----:B------:R-:W-:Y:S02]  /*0100*/  UIADD3.X UR11, URZ, UR5, URZ, UP2, !UPT ;  /* 0x000000053f0b7290 */ /* 0x000fe400097fe43f */
[----:B------:R-:W-:-:S03]  /*0110*/  UIADD3.X UR5, URZ, UR5, URZ, UP3, !UPT ;  /* 0x000000053f057290 */ /* 0x000fc60009ffe43f */
[----:B------:R1:W-:Y:S02]  /*0120*/  UTMACCTL.PF [UR6] ;  /* 0x00000000060079b9 */ /* 0x0003e40008040000 */
[----:B------:R1:W-:Y:S02]  /*0130*/  UTMACCTL.PF [UR8] ;  /* 0x00000000080079b9 */ /* 0x0003e40008040000 */
[----:B------:R1:W-:Y:S02]  /*0140*/  UTMACCTL.PF [UR10] ;  /* 0x000000000a0079b9 */ /* 0x0003e40008040000 */
[----:B------:R1:W-:Y:S02]  /*0150*/  UTMACCTL.PF [UR4] ;  /* 0x00000000040079b9 */ /* 0x0003e40008040000 */
[----:B-1----:R-:W-:Y:S01]  /*0160*/  NOP ;  /* 0x0000000000007918 */ /* 0x002fe20000000000 */
.L_x_1:
[----:B------:R-:W-:Y:S05]  /*0170*/  BSYNC B0 ;  /* 0x0000000000007941 */ /* 0x000fea0003800000 */
.L_x_0:
[----:B------:R-:W-:Y:S01]  /*0180*/  VOTEU.ANY UP0, P0 ;  /* 0x00000000003f7886 */ /* 0x000fe20000000100 */
[----:B------:R-:W1:Y:S01]  /*0190*/  SHFL.IDX PT, R2, R0, RZ, 0x1f ;  /* 0x00001fff00027589 */ /* 0x000e6200000e0000 */
[----:B------:R-:W-:Y:S01]  /*01a0*/  UMOV UR4, 0x1 ;  /* 0x0000000100047882 */ /* 0x000fe20000000000 */
[----:B------:R-:W-:Y:S01]  /*01b0*/  SHF.R.U32.HI R3, RZ, 0x7, R3 ;  /* 0x00000007ff037819 */ /* 0x000fe20000011603 */
[----:B------:R-:W-:Y:S01]  /*01c0*/  VOTEU.ANY UP1, P0 ;  /* 0x00000000003f7886 */ /* 0x000fe20000020100 */
[----:B------:R-:W2:Y:S01]  /*01d0*/  @UP0 S2UR UR7, SR_CgaCtaId ;  /* 0x00000000000709c3 */ /* 0x000ea20000008800 */
[----:B------:R-:W-:Y:S01]  /*01e0*/  @UP0 UMOV UR6, 0x400 ;  /* 0x0000040000060882 */ /* 0x000fe20000000000 */
[----:B------:R-:W-:-:S04]  /*01f0*/  @UP0 UIADD3 UR4, -UR4, 0x100000, URZ ;  /* 0x0010000004040890 */ /* 0x000fc8000fffe13f */
[----:B------:R-:W-:Y:S02]  /*0200*/  @UP0 USHF.L.U32 UR5, UR4, 0xb, URZ ;  /* 0x0000000b04050899 */ /* 0x000fe4000800063f */
[----:B------:R-:W-:Y:S01]  /*0210*/  @UP0 USHF.L.U32 UR4, UR4, 0x1, URZ ;  /* 0x0000000104040899 */ /* 0x000fe2000800063f */
[----:B-1----:R-:W-:Y:S02]  /*0220*/  ISETP.NE.AND P1, PT, R2, RZ, PT ;  /* 0x000000ff0200720c */ /* 0x002fe40003f25270 */
[----:B------:R1:W3:Y:S01]  /*0230*/  SHFL.IDX PT, R2, R3, RZ, 0x1f ;  /* 0x00001fff03027589 */ /* 0x0002e200000e0000 */
[----:B--2---:R-:W-:Y:S01]  /*0240*/  @UP0 ULEA UR6, UR7, UR6, 0x18 ;  /* 0x0000000607060291 */ /* 0x004fe2000f8ec03f */
[----:B------:R-:W-:Y:S02]  /*0250*/  VOTEU.ANY UP0, P0 ;  /* 0x00000000003f7886 */ /* 0x000fe40000000100 */
[----:B------:R-:W2:Y:S09]  /*0260*/  FENCE.VIEW.ASYNC.S ;  /* 0x00000000000073c6 */ /* 0x000eb20000000000 */
[----:B--2---:R1:W2:Y:S01]  /*0270*/  @UP0 SYNCS.EXCH.64 URZ, [UR6+0x31c00], UR4 ;  /* 0x031c0004063f05b2 */ /* 0x0042a20008000100 */
[----:B------:R1:W4:Y:S02]  /*0280*/  @UP1 SYNCS.EXCH.64 URZ, [UR6+0x31c20], UR4 ;  /* 0x031c2004063f15b2 */ /* 0x0003240008000100 */
[----:B-1----:R-:W-:Y:S05]  /*0290*/  @P1 BRA `(.L_x_2) ;  /* 0x0000000000481947 */ /* 0x002fea0003800000 */
[----:B------:R-:W1:Y:S01]  /*02a0*/  S2UR UR5, SR_CgaCtaId ;  /* 0x00000000000579c3 */ /* 0x000e620000008800 */
[----:B------:R-:W-:Y:S01]  /*02b0*/  UMOV UR4, 0x400 ;  /* 0x0000040000047882 */ /* 0x000fe20000000000 */
[----:B------:R-:W-:Y:S01]  /*02c0*/  UMOV UR6, 0x1 ;  /* 0x0000000100067882 */ /* 0x000fe20000000000 */
[----:B------:R-:W-:Y:S01]  /*02d0*/  UMOV UR9, 0x3 ;  /* 0x0000000300097882 */ /* 0x000fe20000000000 */
[----:B------:R-:W-:-:S04]  /*02e0*/  UIADD3 UR6, -UR6, 0x100000, URZ ;  /* 0x0010000006067890 */ /* 0x000fc8000fffe13f */
[----:B------:R-:W-:Y:S02]  /*02f0*/  USHF.L.U32 UR7, UR6, 0xb, URZ ;  /* 0x0000000b06077899 */ /* 0x000fe4000800063f */
[----:B------:R-:W-:Y:S01]  /*0300*/  USHF.L.U32 UR6, UR6, 0x1, URZ ;  /* 0x0000000106067899 */ /* 0x000fe2000800063f */
[----:B------:R-:W-:Y:S01]  /*0310*/  ELECT P0, URZ, PT ;  /* 0x00000000003f782f */ /* 0x000fe20003800000 */
[----:B-1----:R-:W-:Y:S02]  /*0320*/  ULEA UR8, UR5, UR4, 0x18 ;  /* 0x0000000405087291 */ /* 0x002fe4000f8ec03f */
[----:B------:R-:W-:-:S04]  /*0330*/  UIADD3 UR4, -UR9, 0x100000, URZ ;  /* 0x0010000009047890 */ /* 0x000fc8000fffe13f */
[----:B------:R-:W-:Y:S02]  /*0340*/  USHF.L.U32 UR5, UR4, 0xb, URZ ;  /* 0x0000000b04057899 */ /* 0x000fe4000800063f */
[----:B------:R-:W-:Y:S01]  /*0350*/  USHF.L.U32 UR4, UR4, 0x1, URZ ;  /* 0x0000000104047899 */ /* 0x000fe2000800063f */
[----:B------:R-:W1:Y:S03]  /*0360*/  FENCE.VIEW.ASYNC.S ;  /* 0x00000000000073c6 */ /* 0x000e660000000000 */
[----:B-1----:R1:W1:Y:S08]  /*0370*/  SYNCS.EXCH.64 URZ, [UR8+0x31c30], UR6 ;  /* 0x031c3006083f75b2 */ /* 0x0022700008000100 */
[----:B------:R1:W1:Y:S01]  /*0380*/  SYNCS.EXCH.64 URZ, [UR8+0x31c40], UR4 ;  /* 0x031c4004083f75b2 */ /* 0x0002620008000100 */
[----:B------:R1:W1:Y:S01]  /*0390*/  SYNCS.EXCH.64 URZ, [UR8+0x31c38], UR6 ;  /* 0x031c3806083f75b2 */ /* 0x0002620008000100 */
[----:B------:R1:W1:Y:S01]  /*03a0*/  SYNCS.EXCH.64 URZ, [UR8+0x31c48], UR4 ;  /* 0x031c4804083f75b2 */ /* 0x0002620008000100 */
[----:B------:R-:W-:Y:S01]  /*03b0*/  NOP ;  /* 0x0000000000007918 */ /* 0x000fe20000000000 */
.L_x_2:
[----:B------:R-:W5:Y:S01]  /*03c0*/  SHFL.IDX PT, R3, R0, RZ, 0x1f ;  /* 0x00001fff00037589 */ /* 0x000f6200000e0000 */
[----:B------:R-:W-:Y:S01]  /*03d0*/  NOP ;  /* 0x0000000000007918 */ /* 0x000fe20000000000 */
[----:B-----5:R-:W-:-:S13]  /*03e0*/  ISETP.NE.AND P0, PT, R3, RZ, PT ;  /* 0x000000ff0300720c */ /* 0x020fda0003f05270 */
[----:B------:R-:W-:Y:S05]  /*03f0*/  @P0 BRA `(.L_x_3) ;  /* 0x0000000000480947 */ /* 0x000fea0003800000 */
[----:B-1----:R-:W1:Y:S01]  /*0400*/  S2UR UR5, SR_CgaCtaId ;  /* 0x00000000000579c3 */ /* 0x002e620000008800 */
[----:B------:R-:W-:Y:S01]  /*0410*/  UMOV UR4, 0x400 ;  /* 0x0000040000047882 */ /* 0x000fe20000000000 */
[----:B------:R-:W-:Y:S01]  /*0420*/  UMOV UR6, 0x1 ;  /* 0x0000000100067882 */ /* 0x000fe20000000000 */
[----:B------:R-:W-:Y:S01]  /*0430*/  UMOV UR7, 0x3 ;  /* 0x0000000300077882 */ /* 0x000fe20000000000 */
[----:B------:R-:W-:Y:S01]  /*0440*/  ELECT P0, URZ, PT ;  /* 0x00000000003f782f */ /* 0x000fe20003800000 */
[----:B-1----:R-:W-:Y:S02]  /*0450*/  ULEA UR8, UR5, UR4, 0x18 ;  /* 0x0000000405087291 */ /* 0x002fe4000f8ec03f */
[----:B------:R-:W-:-:S04]  /*0460*/  UIADD3 UR4, -UR6, 0x100000, URZ ;  /* 0x0010000006047890 */ /* 0x000fc8000fffe13f */
[----:B------:R-:W-:Y:S02]  /*0470*/  USHF.L.U32 UR5, UR4, 0xb, URZ ;  /* 0x0000000b04057899 */ /* 0x000fe4000800063f */
[----:B------:R-:W-:Y:S02]  /*0480*/  USHF.L.U32 UR4, UR4, 0x1, URZ ;  /* 0x0000000104047899 */ /* 0x000fe4000800063f */
        /* <DEDUP_REMOVED lines=9> */
.L_x_3:
[----:B------:R-:W5:Y:S01]  /*0520*/  SHFL.IDX PT, R3, R0, RZ, 0x1f ;  /* 0x00001fff00037589 */ /* 0x000f6200000e0000 */
[----:B------:R-:W-:Y:S01]  /*0530*/  NOP ;  /* 0x0000000000007918 */ /* 0x000fe20000000000 */
[----:B-----5:R-:W-:-:S13]  /*0540*/  ISETP.NE.AND P0, PT, R3, RZ, PT ;  /* 0x000000ff0300720c */ /* 0x020fda0003f05270 */
[----:B------:R-:W-:Y:S05]  /*0550*/  @P0 BRA `(.L_x_4) ;  /* 0x0000000000380947 */ /* 0x000fea0003800000 */
[----:B-1----:R-:W1:Y:S01]  /*0560*/  S2UR UR5, SR_CgaCtaId ;  /* 0x00000000000579c3 */ /* 0x002e620000008800 */
[----:B------:R-:W-:Y:S01]  /*0570*/  UMOV UR4, 0x400 ;  /* 0x0000040000047882 */ /* 0x000fe20000000000 */
[----:B------:R-:W-:Y:S01]  /*0580*/  UMOV UR7, 0x1 ;  /* 0x0000000100077882 */ /* 0x000fe20000000000 */
[----:B------:R-:W-:Y:S01]  /*0590*/  ELECT P0, URZ, PT ;  /* 0x00000000003f782f */ /* 0x000fe20003800000 */
[----:B-1----:R-:W-:Y:S02]  /*05a0*/  ULEA UR6, UR5, UR4, 0x18 ;  /* 0x0000000405067291 */ /* 0x002fe4000f8ec03f */
[----:B------:R-:W-:-:S04]  /*05b0*/  UIADD3 UR4, -UR7, 0x100000, URZ ;  /* 0x0010000007047890 */ /* 0x000fc8000fffe13f */
[----:B------:R-:W-:Y:S02]  /*05c0*/  USHF.L.U32 UR5, UR4, 0xb, URZ ;  /* 0x0000000b04057899 */ /* 0x000fe4000800063f */
[----:B------:R-:W-:Y:S01]  /*05d0*/  USHF.L.U32 UR4, UR4, 0x1, URZ ;  /* 0x0000000104047899 */ /* 0x000fe2000800063f */
[----:B------:R-:W1:Y:S11]  /*05e0*/  FENCE.VIEW.ASYNC.S ;  /* 0x00000000000073c6 */ /* 0x000e760000000000 */
[----:B-1----:R1:W1:Y:S01]  /*05f0*/  SYNCS.EXCH.64 URZ, [UR6+0x31c70], UR4 ;  /* 0x031c7004063f75b2 */ /* 0x0022620008000100 */
[----:B------:R1:W1:Y:S01]  /*0600*/  SYNCS.EXCH.64 URZ, [UR6+0x31c80], UR4 ;  /* 0x031c8004063f75b2 */ /* 0x0002620008000100 */
[----:B------:R1:W1:Y:S01]  /*0610*/  SYNCS.EXCH.64 URZ, [UR6+0x31c78], UR4 ;  /* 0x031c7804063f75b2 */ /* 0x0002620008000100 */
[----:B------:R1:W1:Y:S01]  /*0620*/  SYNCS.EXCH.64 URZ, [UR6+0x31c88], UR4 ;  /* 0x031c8804063f75b2 */ /* 0x0002620008000100 */
[----:B------:R-:W-:Y:S01]  /*0630*/  NOP ;  /* 0x0000000000007918 */ /* 0x000fe20000000000 */
.L_x_4:
        /* <DEDUP_REMOVED lines=22> */
.L_x_5:
        /* <DEDUP_REMOVED lines=22> */
.L_x_6:
[----:B---3--:R-:W-:Y:S01]  /*0900*/  ISETP.NE.AND P0, PT, R2, RZ, PT ;  /* 0x000000ff0200720c */ /* 0x008fe20003f05270 */
[----:B------:R-:W-:Y:S01]  /*0910*/  IMAD.MOV.U32 R2, RZ, RZ, 0x1 ;  /* 0x00000001ff027424 */ /* 0x000fe200078e00ff */
[----:B------:R-:W-:-:S04]  /*0920*/  NOP ;  /* 0x0000000000007918 */ /* 0x000fc80000000000 */
[----:B------:R-:W-:-:S05]  /*0930*/  SEL R2, R2, 0x2, !P0 ;  /* 0x0000000202027807 */ /* 0x000fca0004000000 */
[----:B------:R3:W-:Y:S01]  /*0940*/  STL [R1], R2 ;  /* 0x0000000201007387 */ /* 0x0007e20000100800 */
[----:B-12-4-:R-:W-:Y:S06]  /*0950*/  BAR.SYNC.DEFER_BLOCKING 0x0 ;  /* 0x0000000000007b1d */ /* 0x016fec0000010000 */
[----:B------:R-:W-:Y:S05]  /*0960*/  @!P0 BRA `(.L_x_7) ;  /* 0x0000008c00148947 */ /* 0x000fea0003800000 */
.L_x_8:
[----:B------:R-:W-:-:S08]  /*0970*/  NOP ;  /* 0x0000000000007918 */ /* 0x000fd00000000000 */
[----:B------:R-:W1:Y:S02]  /*0980*/  USETMAXREG.TRY_ALLOC.CTAPOOL UP0, 0xa0 ;  /* 0x000000a0000079c8 */ /* 0x000e640008000600 */
[----:B-1----:R-:W-:-:S13]  /*0990*/  PLOP3.LUT P0, PT, PT, PT, UP0, 0x80, 0x0 ;  /* 0x000000000000781c */ /* 0x002fda0003f0f008 */
[----:B------:R-:W-:Y:S05]  /*09a0*/  @!P0 BRA `(.L_x_8) ;  /* 0xfffffffc00f08947 */ /* 0x000fea000383ffff */
[----:B------:R-:W1:Y:S01]  /*09b0*/  S2R R0, SR_TID.X ;  /* 0x0000000000007919 */ /* 0x000e620000002100 */
[----:B------:R-:W2:Y:S08]  /*09c0*/  S2UR UR7, SR_CTAID.X ;  /* 0x00000000000779c3 */ /* 0x000eb00000002500 */
[----:B------:R-:W-:Y:S06]  /*09d0*/  BAR.ARV 0x8, 0x1a0 ;  /* 0x0206800000007b1d */ /* 0x000fec0000002000 */
[----:B-1----:R-:W-:-:S04]  /*09e0*/  SHF.R.U32.HI R0, RZ, 0x7, R0 ;  /* 0x00000007ff007819 */ /* 0x002fc80000011600 */
[----:B------:R-:W-:Y:S02]  /*09f0*/  ISETP.NE.AND P0, PT, R0, 0x1, PT ;  /* 0x000000010000780c */ /* 0x000fe40003f05270 */
[----:B------:R-:W2:Y:S11]  /*0a00*/  LDC R0, c[0x0][0xda4] ;  /* 0x00036900ff007b82 */ /* 0x000eb60000000800 */
[----:B------:R-:W-:Y:S06]  /*0a10*/  @!P0 BAR.ARV 0x9, 0x100 ;  /* 0x0244000000008b1d */ /* 0x000fec0000002000 */
[----:B--2---:R-:W-:-:S13]  /*0a20*/  ISETP.LE.AND P0, PT, R0, UR7, PT ;  /* 0x0000000700007c0c */ /* 0x004fda000bf03270 */
[----:B------:R-:W-:Y:S05]  /*0a30*/  @P0 EXIT ;  /* 0x000000000000094d */ /* 0x000fea0003800000 */
[----:B------:R-:W2:Y:S01]  /*0a40*/  LDL.LU R12, [R1] ;  /* 0x00000000010c7983 */ /* 0x000ea20000300800 */
[----:B------:R-:W1:Y:S01]  /*0a50*/  S2UR UR4, SR_CgaCtaId ;  /* 0x00000000000479c3 */ /* 0x000e620000008800 */
[----:B---3--:R-:W3:Y:S02]  /*0a60*/  S2R R2, SR_TID.X ;  /* 0x0000000000027919 */ /* 0x008ee40000002100 */
[----:B---3--:R-:W-:-:S05]  /*0a70*/  VIADD R145, R2, 0xffffff80 ;  /* 0xffffff8002917836 */ /* 0x008fca0000000000 */
[----:B------:R-:W-:-:S04]  /*0a80*/  SHF.R.S32.HI R0, RZ, 0x1f, R145 ;  /* 0x0000001fff007819 */ /* 0x000fc80000011491 */
[CC--:B------:R-:W-:Y:S02]  /*0a90*/  LEA.HI R2, R0.reuse, R145.reuse, RZ, 0x4 ;  /* 0x0000009100027211 */ /* 0x0c0fe400078f20ff */
[-C--:B------:R-:W-:Y:S02]  /*0aa0*/  LEA.HI R148, R0, R145.reuse, RZ, 0x7 ;  /* 0x0000009100947211 */ /* 0x080fe400078f38ff */
[----:B------:R-:W-:Y:S02]  /*0ab0*/  LOP3.LUT R4, R2, 0xfffffff0, RZ, 0xc0, !PT ;  /* 0xfffffff002047812 */ /* 0x000fe400078ec0ff */
[----:B------:R-:W-:Y:S02]  /*0ac0*/  LOP3.LUT R6, R148, 0xffffff80, RZ, 0xc0, !PT ;  /* 0xffffff8094067812 */ /* 0x000fe400078ec0ff */
[----:B------:R-:W-:Y:S01]  /*0ad0*/  LEA.HI R149, R0, R145, RZ, 0x5 ;  /* 0x0000009100957211 */ /* 0x000fe200078f28ff */
[C---:B------:R-:W-:Y:S02]  /*0ae0*/  IMAD.IADD R4, R145.reuse, 0x1, -R4 ;  /* 0x0000000191047824 */ /* 0x040fe400078e0a04 */
[----:B------:R-:W-:-:S05]  /*0af0*/  IMAD.IADD R145, R145, 0x1, -R6 ;  /* 0x0000000191917824 */ /* 0x000fca00078e0a06 */
[----:B------:R-:W-:Y:S02]  /*0b00*/  SHF.R.S32.HI R6, RZ, 0x1f, R145 ;  /* 0x0000001fff067819 */ /* 0x000fe40000011491 */
[----:B------:R-:W-:Y:S02]  /*0b10*/  SHF.R.S32.HI R3, RZ, 0x1f, R4 ;  /* 0x0000001fff037819 */ /* 0x000fe40000011404 */
[----:B------:R-:W-:Y:S02]  /*0b20*/  LEA.HI R8, R6, R145, RZ, 0x2 ;  /* 0x0000009106087211 */ /* 0x000fe400078f10ff */
[----:B------:R-:W-:Y:S02]  /*0b30*/  SHF.R.S32.HI R5, RZ, 0x4, R2 ;  /* 0x00000004ff057819 */ /* 0x000fe40000011402 */
[CC--:B------:R-:W-:Y:S02]  /*0b40*/  LEA.HI R0, R3.reuse, R4.reuse, RZ, 0x3 ;  /* 0x0000000403007211 */ /* 0x0c0fe400078f18ff */
[----:B------:R-:W-:-:S02]  /*0b50*/  LEA.HI R3, R3, R4, RZ, 0x2 ;  /* 0x0000000403037211 */ /* 0x000fc400078f10ff */
[--C-:B------:R-:W-:Y:S02]  /*0b60*/  SHF.R.S32.HI R9, RZ, 0x2, R8.reuse ;  /* 0x00000002ff097819 */ /* 0x100fe40000011408 */
[----:B------:R-:W-:Y:S02]  /*0b70*/  SHF.R.S32.HI R10, RZ, 0x1f, R8 ;  /* 0x0000001fff0a7819 */ /* 0x000fe40000011408 */
[----:B------:R-:W-:Y:S01]  /*0b80*/  LEA.HI R2, R2, R5, RZ, 0x1 ;  /* 0x0000000502027211 */ /* 0x000fe200078f08ff */
[----:B------:R-:W3:Y:S01]  /*0b90*/  S2UR UR6, SR_SWINHI ;  /* 0x00000000000679c3 */ /* 0x000ee20000002f00 */
[----:B------:R-:W-:Y:S01]  /*0ba0*/  LOP3.LUT R7, R3, 0x7fffffc, RZ, 0xc0, !PT ;  /* 0x07fffffc03077812 */ /* 0x000fe200078ec0ff */
[----:B------:R-:W-:Y:S01]  /*0bb0*/  IMAD.SHL.U32 R0, R0, 0x10, RZ ;  /* 0x0000001000007824 */ /* 0x000fe200078e00ff */
[----:B------:R-:W-:Y:S02]  /*0bc0*/  LEA.HI R10, R10, R9, RZ, 0x3 ;  /* 0x000000090a0a7211 */ /* 0x000fe400078f18ff */
[----:B------:R-:W-:-:S02]  /*0bd0*/  LOP3.LUT R2, R2, 0x1ffffffe, RZ, 0xc0, !PT ;  /* 0x1ffffffe02027812 */ /* 0x000fc400078ec0ff */
[----:B------:R-:W-:Y:S02]  /*0be0*/  SHF.R.S32.HI R3, RZ, 0x2, R3 ;  /* 0x00000002ff037819 */ /* 0x000fe40000011403 */
[----:B------:R-:W-:Y:S01]  /*0bf0*/  LOP3.LUT R10, R10, 0xfffffff8, RZ, 0xc0, !PT ;  /* 0xfffffff80a0a7812 */ /* 0x000fe200078ec0ff */
[----:B------:R-:W-:Y:S01]  /*0c00*/  IMAD.IADD R2, R5, 0x1, -R2 ;  /* 0x0000000105027824 */ /* 0x000fe200078e0a02 */
[----:B------:R-:W-:Y:S01]  /*0c10*/  SHF.R.S32.HI R149, RZ, 0x5, R149 ;  /* 0x00000005ff957819 */ /* 0x000fe20000011495 */
[----:B------:R-:W-:Y:S01]  /*0c20*/  IMAD.SHL.U32 R3, R3, 0x40, RZ ;  /* 0x0000004003037824 */ /* 0x000fe200078e00ff */
[----:B------:R-:W-:Y:S01]  /*0c30*/  LOP3.LUT R0, R0, 0x7fffff80, RZ, 0xc0, !PT ;  /* 0x7fffff8000007812 */ /* 0x000fe200078ec0ff */
[----:B------:R-:W-:Y:S01]  /*0c40*/  IMAD.IADD R11, R9, 0x1, -R10 ;  /* 0x00000001090b7824 */ /* 0x000fe200078e0a0a */
[----:B------:R-:W-:Y:S01]  /*0c50*/  SHF.R.S32.HI R148, RZ, 0x7, R148 ;  /* 0x00000007ff947819 */ /* 0x000fe20000011494 */
[----:B------:R-:W-:Y:S01]  /*0c60*/  IMAD R9, R149, 0x10, R4 ;  /* 0x0000001095097824 */ /* 0x000fe200078e0204 */
[----:B------:R-:W-:Y:S01]  /*0c70*/  LOP3.LUT R3, R3, 0x40, RZ, 0xc0, !PT ;  /* 0x0000004003037812 */ /* 0x000fe200078ec0ff */
[----:B------:R-:W-:-:S02]  /*0c80*/  IMAD.SHL.U32 R2, R2, 0x8, RZ ;  /* 0x0000000802027824 */ /* 0x000fc400078e00ff */
[----:B------:R-:W-:Y:S02]  /*0c90*/  IMAD.IADD R7, R4, 0x1, -R7 ;  /* 0x0000000104077824 */ /* 0x000fe400078e0a07 */
[----:B------:R-:W-:Y:S01]  /*0ca0*/  IMAD R0, R149, 0x100, R0 ;  /* 0x0000010095007824 */ /* 0x000fe200078e0200 */
[----:B------:R-:W-:Y:S01]  /*0cb0*/  UMOV UR39, 0x400 ;  /* 0x0000040000277882 */ /* 0x000fe20000000000 */
[--C-:B------:R-:W-:Y:S01]  /*0cc0*/  IMAD.U32 R9, R9, 0x20, R2.reuse ;  /* 0x0000002009097824 */ /* 0x100fe200078e0002 */
[----:B------:R-:W-:Y:S01]  /*0cd0*/  LOP3.LUT R2, R3, 0x8, R2, 0xf8, !PT ;  /* 0x0000000803027812 */ /* 0x000fe200078ef802 */
[----:B------:R-:W-:Y:S01]  /*0ce0*/  IMAD R7, R7, 0x10, R0 ;  /* 0x0000001007077824 */ /* 0x000fe200078e0200 */
[----:B------:R-:W-:Y:S01]  /*0cf0*/  SHF.R.U32.HI R3, RZ, 0x3, R3 ;  /* 0x00000003ff037819 */ /* 0x000fe20000011603 */
[----:B------:R-:W-:Y:S01]  /*0d00*/  IMAD.HI R0, R148, 0x55555556, RZ ;  /* 0x5555555694007827 */ /* 0x000fe200078e02ff */
[----:B-1----:R-:W-:Y:S01]  /*0d10*/  ULEA UR39, UR4, UR39, 0x18 ;  /* 0x0000002704277291 */ /* 0x002fe2000f8ec03f */
[----:B------:R-:W-:-:S02]  /*0d20*/  LEA.HI R6, R6, R145, RZ, 0x5 ;  /* 0x0000009106067211 */ /* 0x000fc400078f28ff */
[----:B------:R-:W-:Y:S02]  /*0d30*/  LOP3.LUT R2, R2, R3, RZ, 0x3c, !PT ;  /* 0x0000000302027212 */ /* 0x000fe400078e3cff */
[----:B------:R-:W-:Y:S02]  /*0d40*/  LEA.HI R5, R0, R0, RZ, 0x1 ;  /* 0x0000000000057211 */ /* 0x000fe400078f08ff */
[----:B------:R-:W-:Y:S02]  /*0d50*/  LOP3.LUT R8, R8, 0x7ffffffc, RZ, 0xc0, !PT ;  /* 0x7ffffffc08087812 */ /* 0x000fe400078ec0ff */
[----:B------:R-:W-:Y:S01]  /*0d60*/  SHF.R.S32.HI R6, RZ, 0x5, R6 ;  /* 0x00000005ff067819 */ /* 0x000fe20000011406 */
[----:B------:R-:W-:Y:S01]  /*0d70*/  UMOV UR4, UR39 ;  /* 0x0000002700047c82 */ /* 0x000fe20008000000 */
[----:B---3--:R-:W-:Y:S01]  /*0d80*/  UMOV UR5, UR6 ;  /* 0x0000000600057c82 */ /* 0x008fe20008000000 */
[----:B------:R-:W-:Y:S02]  /*0d90*/  IMAD.IADD R2, R2, 0x1, R7 ;  /* 0x0000000102027824 */ /* 0x000fe400078e0207 */
[----:B------:R-:W-:-:S02]  /*0da0*/  IMAD.MOV.U32 R151, RZ, RZ, -0x2 ;  /* 0xfffffffeff977424 */ /* 0x000fc400078e00ff */
[----:B------:R-:W-:Y:S02]  /*0db0*/  IMAD.IADD R8, R145, 0x1, -R8 ;  /* 0x0000000191087824 */ /* 0x000fe400078e0a08 */
[----:B------:R-:W-:Y:S02]  /*0dc0*/  IMAD.U32 R16, RZ, RZ, UR4 ;  /* 0x00000004ff107e24 */ /* 0x000fe4000f8e00ff */
[----:B------:R-:W-:Y:S02]  /*0dd0*/  IMAD.U32 R17, RZ, RZ, UR5 ;  /* 0x00000005ff117e24 */ /* 0x000fe4000f8e00ff */
[----:B------:R-:W-:Y:S02]  /*0de0*/  IMAD R5, R5, -0x3, R148 ;  /* 0xfffffffd05057824 */ /* 0x000fe400078e0294 */
[----:B------:R-:W-:Y:S01]  /*0df0*/  IMAD R6, R6, 0x10, R11 ;  /* 0x0000001006067824 */ /* 0x000fe200078e020b */
[----:B------:R-:W-:Y:S01]  /*0e00*/  LEA R2, R2, UR39, 0x1 ;  /* 0x0000002702027c11 */ /* 0x000fe2000f8e08ff */
[----:B------:R-:W-:-:S02]  /*0e10*/  IMAD R151, R8, R151, 0x90 ;  /* 0x0000009008977424 */ /* 0x000fc400078e0297 */
[----:B------:R-:W-:Y:S01]  /*0e20*/  IMAD.WIDE R16, R9, 0x2, R16 ;  /* 0x0000000209107825 */ /* 0x000fe200078e0210 */
[----:B------:R-:W-:-:S03]  /*0e30*/  UMOV UR60, URZ ;  /* 0x0000003f003c7c82 */ /* 0x000fc60008000000 */
[----:B------:R-:W-:Y:S02]  /*0e40*/  IMAD R150, R5, 0x40, R6 ;  /* 0x0000004005967824 */ /* 0x000fe400078e0206 */
[----:B------:R-:W-:Y:S02]  /*0e50*/  IMAD.U32 R19, RZ, RZ, UR7 ;  /* 0x00000007ff137e24 */ /* 0x000fe4000f8e00ff */
[----:B------:R-:W-:Y:S01]  /*0e60*/  IMAD.MOV.U32 R144, RZ, RZ, RZ ;  /* 0x000000ffff907224 */ /* 0x000fe200078e00ff */
[----:B------:R-:W-:Y:S01]  /*0e70*/  UMOV UR38, URZ ;  /* 0x0000003f00267c82 */ /* 0x000fe20008000000 */
[----:B--2---:R-:W-:-:S07]  /*0e80*/  LOP3.LUT R18, R12, 0x1, RZ, 0xfc, !PT ;  /* 0x000000010c127812 */ /* 0x004fce00078efcff */
.L_x_31:
[----:B------:R-:W1:Y:S01]  /*0e90*/  SHFL.IDX PT, R0, R148, RZ, 0x1f ;  /* 0x00001fff94007589 */ /* 0x000e6200000e0000 */
[----:B------:R-:W2:Y:S01]  /*0ea0*/  LDC R64, c[0x0][0x2e0] ;  /* 0x0000b800ff407b82 */ /* 0x000ea20000000800 */
[----:B------:R-:W-:Y:S01]  /*0eb0*/  ULDC UR4, c[0x0][0xda8] ;  /* 0x00036a0000047ab9 */ /* 0x000fe20000000800 */
[----:B------:R-:W-:Y:S01]  /*0ec0*/  R2UR UR11, R19 ;  /* 0x00000000130b72ca */ /* 0x000fe200000e0000 */
[----:B------:R-:W-:Y:S01]  /*0ed0*/  ULDC.64 UR6, c[0x0][0x3f8] ;  /* 0x0000fe0000067ab9 */ /* 0x000fe20000000a00 */
[----:B------:R-:W-:Y:S02]  /*0ee0*/  UISETP.NE.AND UP1, UPT, UR4, 0x1, UPT ;  /* 0x000000010400788c */ /* 0x000fe4000bf25270 */
[----:B------:R-:W-:Y:S01]  /*0ef0*/  UISETP.NE.U32.AND UP0, UPT, UR6, URZ, UPT ;  /* 0x0000003f0600728c */ /* 0x000fe2000bf05070 */
[----:B------:R-:W-:Y:S01]  /*0f00*/  ULDC UR4, c[0x0][0xdb4] ;  /* 0x00036d0000047ab9 */ /* 0x000fe20000000800 */
[----:B------:R-:W-:Y:S02]  /*0f10*/  ULDC UR8, c[0x0][0x404] ;  /* 0x0001010000087ab9 */ /* 0x000fe40000000800 */
[----:B------:R-:W-:-:S02]  /*0f20*/  UISETP.NE.AND.EX UP0, UPT, UR7, URZ, UPT, UP0 ;  /* 0x0000003f0700728c */ /* 0x000fc4000bf05300 */
[----:B------:R-:W-:Y:S02]  /*0f30*/  UISETP.NE.AND UP2, UPT, UR4, 0x1, UPT ;  /* 0x000000010400788c */ /* 0x000fe4000bf45270 */
[----:B------:R-:W-:Y:S02]  /*0f40*/  UIADD3 UR9, UR39, 0x24300, URZ ;  /* 0x0002430027097890 */ /* 0x000fe4000fffe03f */
[----:B------:R-:W-:Y:S01]  /*0f50*/  USEL UR8, UR8, 0x1, UP0 ;  /* 0x0000000108087887 */ /* 0x000fe20008000000 */
[----:B------:R-:W-:Y:S01]  /*0f60*/  @UP1 ULDC UR4, c[0x0][0xdac] ;  /* 0x00036b0000041ab9 */ /* 0x000fe20000000800 */
[----:B------:R-:W-:Y:S02]  /*0f70*/  ULOP3.LUT UP0, URZ, UR9, 0x9f, URZ, 0xc0, !UPT ;  /* 0x0000009f093f7892 */ /* 0x000fe4000f80c03f */
[----:B------:R-:W-:Y:S01]  /*0f80*/  UIMAD.WIDE.U32 UR4, UR11, UR4, URZ ;  /* 0x000000040b0472a5 */ /* 0x000fe2000f8e003f */
[----:B-1----:R-:W-:Y:S01]  /*0f90*/  R2UR UR37, R0 ;  /* 0x00000000002572ca */ /* 0x002fe200000e0000 */
[----:B------:R-:W-:Y:S01]  /*0fa0*/  @UP1 ULDC UR10, c[0x0][0xdb0] ;  /* 0x00036c00000a1ab9 */ /* 0x000fe20000000800 */
[----:B------:R-:W-:Y:S01]  /*0fb0*/  UMOV UR12, UR11 ;  /* 0x0000000b000c7c82 */ /* 0x000fe20008000000 */
[----:B--2---:R-:W-:Y:S01]  /*0fc0*/  IMAD R64, R64, UR8, RZ ;  /* 0x0000000840407c24 */ /* 0x004fe2000f8e02ff */
[----:B------:R-:W-:Y:S01]  /*0fd0*/  @UP1 USHF.R.U32.HI UR12, URZ, UR10, UR5 ;  /* 0x0000000a3f0c1299 */ /* 0x000fe20008011605 */
[----:B------:R-:W-:-:S02]  /*0fe0*/  PLOP3.LUT P0, PT, PT, PT, UP0, 0x80, 0x0 ;  /* 0x000000000000781c */ /* 0x000fc40003f0f008 */
[----:B------:R-:W-:-:S03]  /*0ff0*/  VIADD R0, R64, 0x8f ;  /* 0x0000008f40007836 */ /* 0x000fc60000000000 */
[----:B------:R-:W-:Y:S01]  /*1000*/  IMAD.U32 R147, RZ, RZ, UR12 ;  /* 0x0000000cff937e24 */ /* 0x000fe2000f8e00ff */
[----:B------:R-:W-:Y:S01]  /*1010*/  UMOV UR36, UR12 ;  /* 0x0000000c00247c82 */ /* 0x000fe20008000000 */
[----:B------:R-:W-:Y:S01]  /*1020*/  IMAD.HI R0, R0, 0x38e38e39, RZ ;  /* 0x38e38e3900007827 */ /* 0x000fe200078e02ff */
[----:B------:R-:W-:-:S04]  /*1030*/  UIMAD.WIDE UR6, UR37, 0x55555556, URZ ;  /* 0x55555556250678a5 */ /* 0x000fc8000f8e023f */
[----:B------:R-:W-:Y:S01]  /*1040*/  ULEA.HI UR40, UR7, UR7, URZ, 0x1 ;  /* 0x0000000707287291 */ /* 0x000fe2000f8f083f */
[----:B------:R-:W-:Y:S02]  /*1050*/  SHF.R.U32.HI R3, RZ, 0x1f, R0 ;  /* 0x0000001fff037819 */ /* 0x000fe40000011600 */
[----:B------:R-:W-:Y:S01]  /*1060*/  @UP2 ULDC.64 UR6, c[0x0][0xdb8] ;  /* 0x00036e0000062ab9 */ /* 0x000fe20000000a00 */
[----:B------:R-:W-:Y:S01]  /*1070*/  UIMAD UR40, UR40, -0x3, UR37 ;  /* 0xfffffffd282878a4 */ /* 0x000fe2000f8e0225 */
[----:B------:R-:W-:Y:S01]  /*1080*/  LEA.HI.SX32 R22, R0, R3, 0x1b ;  /* 0x0000000300167211 */ /* 0x000fe200078fdaff */
[----:B------:R-:W-:Y:S02]  /*1090*/  UIMAD.WIDE.U32 UR4, UR12, UR6, URZ ;  /* 0x000000060c0472a5 */ /* 0x000fe4000f8e003f */
[----:B------:R-:W-:Y:S02]  /*10a0*/  ULEA UR6, UR40, UR9, 0xb ;  /* 0x0000000928067291 */ /* 0x000fe4000f8e583f */
[----:B------:R-:W-:-:S02]  /*10b0*/  @UP2 USHF.R.U32.HI UR36, URZ, UR7, UR5 ;  /* 0x000000073f242299 */ /* 0x000fc40008011605 */
[----:B------:R-:W-:Y:S01]  /*10c0*/  USHF.R.U32.HI UR6, URZ, 0x4, UR6 ;  /* 0x000000043f067899 */ /* 0x000fe20008011606 */
[----:B------:R-:W-:-:S03]  /*10d0*/  UMOV UR4, UR11 ;  /* 0x0000000b00047c82 */ /* 0x000fc60008000000 */
[----:B------:R-:W-:Y:S01]  /*10e0*/  ULOP3.LUT UR61, UR6, 0x3fff, URZ, 0xc0, !UPT ;  /* 0x00003fff063d7892 */ /* 0x000fe2000f8ec03f */
[----:B------:R-:W-:Y:S01]  /*10f0*/  IMAD.U32 R146, RZ, RZ, UR4 ;  /* 0x00000004ff927e24 */ /* 0x000fe2000f8e00ff */
[----:B------:R-:W-:Y:S10]  /*1100*/  @!P0 BRA `(.L_x_9) ;  /* 0x0000000000408947 */ /* 0x000ff40003800000 */
[----:B------:R-:W-:Y:S01]  /*1110*/  MOV R0, 0x0 ;  /* 0x0000000000007802 */ /* 0x000fe20000000f00 */
[----:B------:R-:W-:Y:S01]  /*1120*/  ULDC.64 UR4, c[0x4][0xa8] ;  /* 0x01002a0000047ab9 */ /* 0x000fe20000000a00 */
[----:B------:R-:W-:Y:S01]  /*1130*/  ULDC.64 UR6, c[0x4][0x20] ;  /* 0x0100080000067ab9 */ /* 0x000fe20000000a00 */
[----:B------:R-:W-:Y:S01]  /*1140*/  IMAD.U32 R4, RZ, RZ, UR4 ;  /* 0x00000004ff047e24 */ /* 0x000fe2000f8e00ff */
[----:B------:R1:W2:Y:S01]  /*1150*/  LDC.64 R14, c[0x4][R0] ;  /* 0x01000000000e7b82 */ /* 0x0002a20000000a00 */
[----:B------:R-:W-:Y:S01]  /*1160*/  IMAD.U32 R5, RZ, RZ, UR5 ;  /* 0x00000005ff057e24 */ /* 0x000fe2000f8e00ff */
[----:B------:R-:W-:Y:S01]  /*1170*/  ULDC.64 UR4, c[0x4][0xb0] ;  /* 0x01002c0000047ab9 */ /* 0x000fe20000000a00 */
[----:B------:R-:W-:Y:S02]  /*1180*/  IMAD.U32 R10, RZ, RZ, UR6 ;  /* 0x00000006ff0a7e24 */ /* 0x000fe4000f8e00ff */
[----:B------:R-:W-:Y:S02]  /*1190*/  IMAD.U32 R6, RZ, RZ, UR4 ;  /* 0x00000004ff067e24 */ /* 0x000fe4000f8e00ff */
[----:B------:R-:W-:-:S02]  /*11a0*/  IMAD.U32 R7, RZ, RZ, UR5 ;  /* 0x00000005ff077e24 */ /* 0x000fc4000f8e00ff */
[----:B------:R-:W-:Y:S02]  /*11b0*/  IMAD.U32 R11, RZ, RZ, UR7 ;  /* 0x00000007ff0b7e24 */ /* 0x000fe4000f8e00ff */
[----:B------:R-:W-:Y:S02]  /*11c0*/  IMAD.MOV.U32 R8, RZ, RZ, 0x70 ;  /* 0x00000070ff087424 */ /* 0x000fe400078e00ff */
[----:B------:R-:W-:Y:S02]  /*11d0*/  IMAD.MOV.U32 R12, RZ, RZ, 0x1 ;  /* 0x00000001ff0c7424 */ /* 0x000fe400078e00ff */
[----:B-1----:R-:W-:-:S07]  /*11e0*/  IMAD.MOV.U32 R13, RZ, RZ, RZ ;  /* 0x000000ffff0d7224 */ /* 0x002fce00078e00ff */
[----:B------:R-:W-:-:S07]  /*11f0*/  LEPC R20, `(.L_x_9) ;  /* 0x000000001014794e */ /* 0x000fce0000000000 */
[----:B--2---:R-:W-:Y:S05]  /*1200*/  CALL.ABS.NOINC R14 ;  /* 0x000000000e007343 */ /* 0x004fea0003c00000 */
.L_x_9:
[----:B------:R-:W-:Y:S02]  /*1210*/  LOP3.LUT R0, R144, 0x1, RZ, 0xc0, !PT ;  /* 0x0000000190007812 */ /* 0x000fe400078ec0ff */
[----:B------:R-:W-:Y:S02]  /*1220*/  ISETP.NE.AND P0, PT, R18, 0x3, PT ;  /* 0x000000031200780c */ /* 0x000fe40003f05270 */
[----:B------:R-:W-:-:S04]  /*1230*/  SHF.L.U32 R0, R0, 0x1f, RZ ;  /* 0x0000001f00007819 */ /* 0x000fc800000006ff */
[----:B------:R-:W1:Y:S02]  /*1240*/  SYNCS.PHASECHK.TRANS64.TRYWAIT P1, [UR39+0x31c00], R0 ;  /* 0x031c0000ff0075a7 */ /* 0x000e640008020167 */
[----:B-1----:R-:W-:Y:S05]  /*1250*/  @!P1 BRA `(.L_x_10) ;  /* 0x000000b000449947 */ /* 0x002fea0003800000 */
.L_x_89:
[----:B------:R-:W-:Y:S05]  /*1260*/  @!P0 BRA `(.L_x_11) ;  /* 0x0000000000048947 */ /* 0x000fea0003800000 */
[----:B------:R-:W-:Y:S01]  /*1270*/  BPT.TRAP 0x1 ;  /* 0x000000040000795c */ /* 0x000fe20000300000 */
.L_x_11:
[----:B------:R-:W-:Y:S02]  /*1280*/  IMAD.U32 R4, RZ, RZ, UR38 ;  /* 0x00000026ff047e24 */ /* 0x000fe4000f8e00ff */
[----:B-1----:R-:W-:-:S03]  /*1290*/  IMAD.U32 R3, RZ, RZ, UR60 ;  /* 0x0000003cff037e24 */ /* 0x002fc6000f8e00ff */
[----:B------:R-:W-:Y:S02]  /*12a0*/  LEA R4, R4, UR39, 0x3 ;  /* 0x0000002704047c11 */ /* 0x000fe4000f8e18ff */
[----:B------:R-:W-:-:S04]  /*12b0*/  SHF.L.U32 R3, R3, 0x1f, RZ ;  /* 0x0000001f03037819 */ /* 0x000fc800000006ff */
[----:B------:R1:W2:Y:S01]  /*12c0*/  SYNCS.PHASECHK.TRANS64.TRYWAIT P2, [R4+URZ+0x31c30], R3 ;  /* 0x031c3003040075a7 */ /* 0x0002a2000804017f */
[----:B------:R-:W-:Y:S05]  /*12d0*/  @!P0 BRA `(.L_x_12) ;  /* 0x0000000000048947 */ /* 0x000fea0003800000 */
[----:B------:R-:W-:Y:S01]  /*12e0*/  BPT.TRAP 0x1 ;  /* 0x000000040000795c */ /* 0x000fe20000300000 */
.L_x_12:
[----:B------:R-:W3:Y:S01]  /*12f0*/  S2R R0, SR_TID.X ;  /* 0x0000000000007919 */ /* 0x000ee20000002100 */
[----:B------:R-:W-:Y:S01]  /*1300*/  IMAD.MOV.U32 R71, RZ, RZ, RZ ;  /* 0x000000ffff477224 */ /* 0x000fe200078e00ff */
[----:B---3--:R-:W-:Y:S01]  /*1310*/  LOP3.LUT P1, RZ, R0, 0x7f, RZ, 0xc0, !PT ;  /* 0x0000007f00ff7812 */ /* 0x008fe2000782c0ff */
[----:B--2---:R-:W-:-:S12]  /*1320*/  @P2 BRA `(.L_x_13) ;  /* 0x0000000000082947 */ /* 0x004fd80003800000 */
[----:B------:R-:W2:Y:S02]  /*1330*/  SYNCS.PHASECHK.TRANS64.TRYWAIT P2, [R4+URZ+0x31c30], R3 ;  /* 0x031c3003040075a7 */ /* 0x000ea4000804017f */
[----:B--2---:R-:W-:Y:S05]  /*1340*/  @!P2 BRA `(.L_x_14) ;  /* 0x000000b00020a947 */ /* 0x004fea0003800000 */
.L_x_13:
[----:B------:R-:W-:Y:S05]  /*1350*/  WARPSYNC.ALL ;  /* 0x0000000000007948 */ /* 0x000fea0003800000 */
[----:B------:R-:W-:Y:S01]  /*1360*/  UIADD3 UR4, UR39, 0x16a00, URZ ;  /* 0x00016a0027047890 */ /* 0x000fe2000fffe03f */
[----:B------:R-:W-:Y:S01]  /*1370*/  WARPGROUP.ARRIVE ;  /* 0x00000000000079c5 */ /* 0x000fe20000000000 */
[----:B------:R-:W-:Y:S01]  /*1380*/  ULEA UR40, UR40, UR39, 0xc ;  /* 0x0000002728287291 */ /* 0x000fe2000f8e603f */
[----:B------:R-:W-:Y:S01]  /*1390*/  IMAD.IADD R5, R151, 0x1, R64 ;  /* 0x0000000197057824 */ /* 0x000fe200078e0240 */
[----:B------:R-:W-:Y:S01]  /*13a0*/  USHF.R.U32.HI UR4, URZ, 0x4, UR4 ;  /* 0x000000043f047899 */ /* 0x000fe20008011604 */
[----:B------:R-:W-:Y:S01]  /*13b0*/  P2R R9, PR, RZ, 0x2 ;  /* 0x00000002ff097803 */ /* 0x000fe20000000000 */
[----:B------:R-:W-:Y:S01]  /*13c0*/  UIADD3 UR40, UR40, 0xda00, URZ ;  /* 0x0000da0028287890 */ /* 0x000fe2000fffe03f */
[----:B------:R-:W-:Y:S01]  /*13d0*/  IMAD R5, R22, -0x90, R5 ;  /* 0xffffff7016057824 */ /* 0x000fe200078e0205 */
[----:B------:R-:W-:Y:S01]  /*13e0*/  ULOP3.LUT UR4, UR4, 0x3fff, URZ, 0xc0, !UPT ;  /* 0x00003fff04047892 */ /* 0x000fe2000f8ec03f */
[----:B------:R-:W-:Y:S01]  /*13f0*/  P2R R7, PR, RZ, 0x1 ;  /* 0x00000001ff077803 */ /* 0x000fe20000000000 */
[----:B------:R-:W-:-:S02]  /*1400*/  USHF.R.U32.HI UR40, URZ, 0x4, UR40 ;  /* 0x000000043f287899 */ /* 0x000fc40008011628 */
[----:B------:R-:W-:Y:S01]  /*1410*/  ULOP3.LUT UR7, UR4, 0x10000, URZ, 0xfc, !UPT ;  /* 0x0001000004077892 */ /* 0x000fe2000f8efc3f */
[C---:B------:R-:W-:Y:S01]  /*1420*/  ISETP.GT.AND P2, PT, R5.reuse, RZ, PT ;  /* 0x000000ff0500720c */ /* 0x040fe20003f44270 */
[----:B------:R-:W-:Y:S01]  /*1430*/  ULOP3.LUT UR5, UR40, 0x3fff, URZ, 0xc0, !UPT ;  /* 0x00003fff28057892 */ /* 0x000fe2000f8ec03f */
[C---:B------:R-:W-:Y:S01]  /*1440*/  ISETP.GT.AND P3, PT, R5.reuse, 0x1, PT ;  /* 0x000000010500780c */ /* 0x040fe20003f64270 */
[----:B------:R-:W-:Y:S01]  /*1450*/  UIMAD UR4, UR38, 0x6c0, UR7 ;  /* 0x000006c0260478a4 */ /* 0x000fe2000f8e0207 */
[C---:B------:R-:W-:Y:S01]  /*1460*/  ISETP.GT.AND P4, PT, R5.reuse, 0x8, PT ;  /* 0x000000080500780c */ /* 0x040fe20003f84270 */
[----:B------:R-:W-:Y:S01]  /*1470*/  ULOP3.LUT UR5, UR5, 0x10000, URZ, 0xfc, !UPT ;  /* 0x0001000005057892 */ /* 0x000fe2000f8efc3f */
[C---:B------:R-:W-:Y:S01]  /*1480*/  ISETP.GT.AND P5, PT, R5.reuse, 0x9, PT ;  /* 0x000000090500780c */ /* 0x040fe20003fa4270 */
[----:B------:R-:W-:Y:S01]  /*1490*/  UMOV UR31, 0x80000020 ;  /* 0x80000020001f7882 */ /* 0x000fe20000000000 */
[----:B------:R-:W-:Y:S01]  /*14a0*/  UMOV UR29, 0x80000020 ;  /* 0x80000020001d7882 */ /* 0x000fe20000000000 */
[----:B------:R-:W-:Y:S01]  /*14b0*/  UIADD3 UR10, UR4, 0x40, URZ ;  /* 0x00000040040a7890 */ /* 0x000fe2000fffe03f */
[C---:B------:R-:W-:Y:S01]  /*14c0*/  ISETP.GT.AND P6, PT, R5.reuse, 0x41, PT ;  /* 0x000000410500780c */ /* 0x040fe20003fc4270 */
[----:B------:R-:W-:Y:S01]  /*14d0*/  UMOV UR30, UR4 ;  /* 0x00000004001e7c82 */ /* 0x000fe20008000000 */
[----:B------:R-:W-:Y:S01]  /*14e0*/  UMOV UR28, UR5 ;  /* 0x00000005001c7c82 */ /* 0x000fe20008000000 */
[----:B------:R-:W-:Y:S01]  /*14f0*/  UMOV UR9, UR29 ;  /* 0x0000001d00097c82 */ /* 0x000fe20008000000 */
[----:B------:R-:W-:Y:S01]  /*1500*/  HGMMA.64x16x16.F32 R96, gdesc[UR28], RZ, !UPT, gsb0 ;  /* 0x002000001c6079f0 */ /* 0x000fe2000c0008ff */
[----:B------:R-:W-:Y:S01]  /*1510*/  UMOV UR8, UR28 ;  /* 0x0000001c00087c82 */ /* 0x000fe20008000000 */
[----:B------:R-:W-:Y:S01]  /*1520*/  UMOV UR11, 0x80000020 ;  /* 0x80000020000b7882 */ /* 0x000fe20000000000 */
[----:B------:R-:W-:Y:S01]  /*1530*/  UIADD3 UR6, UR4, 0xc0, URZ ;  /* 0x000000c004067890 */ /* 0x000fe2000fffe03f */
[C---:B------:R-:W-:Y:S01]  /*1540*/  ISETP.GT.AND P1, PT, R5.reuse, 0x69, PT ;  /* 0x000000690500780c */ /* 0x040fe20003f24270 */
[----:B------:R-:W-:Y:S01]  /*1550*/  UIADD3 UR12, UR4, 0x100, URZ ;  /* 0x00000100040c7890 */ /* 0x000fe2000fffe03f */
[----:B------:R-:W-:Y:S01]  /*1560*/  ISETP.GT.AND P0, PT, R5, 0x70, PT ;  /* 0x000000700500780c */ /* 0x000fe20003f04270 */
[----:B------:R-:W-:-:S02]  /*1570*/  UIADD3 UR13, UR4, 0x140, URZ ;  /* 0x00000140040d7890 */ /* 0x000fc4000fffe03f */
[----:B------:R-:W-:Y:S02]  /*1580*/  UIADD3 UR14, UR4, 0x180, URZ ;  /* 0x00000180040e7890 */ /* 0x000fe4000fffe03f */
[----:B------:R-:W-:Y:S02]  /*1590*/  UIADD3 UR15, UR5, 0x300, URZ ;  /* 0x00000300050f7890 */ /* 0x000fe4000fffe03f */
[----:B------:R-:W-:Y:S02]  /*15a0*/  UIADD3 UR16, UR4, 0x3c0, URZ ;  /* 0x000003c004107890 */ /* 0x000fe4000fffe03f */
[----:B------:R-:W-:Y:S01]  /*15b0*/  UIADD3 UR18, UR4, 0x242, URZ ;  /* 0x0000024204127890 */ /* 0x000fe2000fffe03f */
[----:B------:R-:W-:Y:S01]  /*15c0*/  UMOV UR17, 0x80000020 ;  /* 0x8000002000117882 */ /* 0x000fe20000000000 */
[----:B------:R-:W-:Y:S01]  /*15d0*/  UMOV UR19, 0x80000020 ;  /* 0x8000002000137882 */ /* 0x000fe20000000000 */
[----:B------:R-:W-:Y:S02]  /*15e0*/  UIADD3 UR20, UR5, 0x600, URZ ;  /* 0x0000060005147890 */ /* 0x000fe4000fffe03f */
[----:B------:R-:W-:Y:S01]  /*15f0*/  UIADD3 UR22, UR4, 0x480, URZ ;  /* 0x0000048004167890 */ /* 0x000fe2000fffe03f */
[----:B------:R-:W-:Y:S01]  /*1600*/  UMOV UR21, 0x80000020 ;  /* 0x8000002000157882 */ /* 0x000fe20000000000 */
[----:B------:R-:W-:Y:S01]  /*1610*/  UMOV UR23, 0x80000020 ;  /* 0x8000002000177882 */ /* 0x000fe20000000000 */
[----:B------:R-:W-:-:S02]  /*1620*/  UIADD3 UR24, UR5, 0x602, URZ ;  /* 0x0000060205187890 */ /* 0x000fc4000fffe03f */
[----:B------:R-:W-:Y:S01]  /*1630*/  UIADD3 UR26, UR4, 0x482, URZ ;  /* 0x00000482041a7890 */ /* 0x000fe2000fffe03f */
[----:B------:R-:W-:Y:S01]  /*1640*/  UMOV UR25, 0x80000020 ;  /* 0x8000002000197882 */ /* 0x000fe20000000000 */
[----:B------:R-:W-:Y:S01]  /*1650*/  UMOV UR27, 0x80000020 ;  /* 0x80000020001b7882 */ /* 0x000fe20000000000 */
[----:B------:R-:W-:Y:S02]  /*1660*/  WARPGROUP.DEPBAR.LE gsb0, 0x0 ;  /* 0x00008000000079c5 */ /* 0x000fe40000010000 */
[----:B------:R-:W-:-:S06]  /*1670*/  WARPGROUP.ARRIVE ;  /* 0x00000000000079c5 */ /* 0x000fcc0000000000 */
[----:B------:R-:W-:Y:S01]  /*1680*/  HGMMA.64x16x16.F32 R88, gdesc[UR8], RZ, !UPT, gsb0 ;  /* 0x00200000085879f0 */ /* 0x000fe2000c0008ff */
[----:B------:R-:W-:Y:S01]  /*1690*/  UIADD3 UR10, UR4, 0x80, URZ ;  /* 0x00000080040a7890 */ /* 0x000fe2000fffe03f */
[----:B------:R-:W-:Y:S01]  /*16a0*/  UMOV UR8, UR28 ;  /* 0x0000001c00087c82 */ /* 0x000fe20008000000 */
[----:B------:R-:W-:Y:S01]  /*16b0*/  UMOV UR9, UR29 ;  /* 0x0000001d00097c82 */ /* 0x000fe20008000000 */
[----:B------:R-:W-:Y:S01]  /*16c0*/  UMOV UR11, 0x80000020 ;  /* 0x80000020000b7882 */ /* 0x000fe20000000000 */
[----:B------:R-:W-:Y:S02]  /*16d0*/  WARPGROUP.DEPBAR.LE gsb0, 0x0 ;  /* 0x00008000000079c5 */ /* 0x000fe40000010000 */
[----:B------:R-:W-:-:S06]  /*16e0*/  WARPGROUP.ARRIVE ;  /* 0x00000000000079c5 */ /* 0x000fcc0000000000 */
[----:B------:R-:W-:Y:S01]  /*16f0*/  HGMMA.64x16x16.F32 R80, gdesc[UR8], RZ, !UPT, gsb0 ;  /* 0x00200000085079f0 */ /* 0x000fe2000c0008ff */
[----:B------:R-:W-:Y:S01]  /*1700*/  UMOV UR8, UR28 ;  /* 0x0000001c00087c82 */ /* 0x000fe20008000000 */
[----:B------:R-:W-:Y:S01]  /*1710*/  UMOV UR9, UR29 ;  /* 0x0000001d00097c82 */ /* 0x000fe20008000000 */
[----:B------:R-:W-:Y:S01]  /*1720*/  UMOV UR10, UR6 ;  /* 0x00000006000a7c82 */ /* 0x000fe20008000000 */
[----:B------:R-:W-:Y:S01]  /*1730*/  UMOV UR11, 0x80000020 ;  /* 0x80000020000b7882 */ /* 0x000fe20000000000 */
[----:B------:R-:W-:Y:S01]  /*1740*/  UIADD3 UR6, UR4, 0x1c0, URZ ;  /* 0x000001c004067890 */ /* 0x000fe2000fffe03f */
        /* <DEDUP_REMOVED lines=44> */
[----:B------:R-:W-:Y:S01]  /*1a10*/  UMOV UR9, 0x80000020 ;  /* 0x8000002000097882 */ /* 0x000fe20000000000 */
[----:B------:R-:W-:Y:S01]  /*1a20*/  UMOV UR10, UR14 ;  /* 0x0000000e000a7c82 */ /* 0x000fe20008000000 */
[----:B------:R-:W-:Y:S01]  /*1a30*/  UMOV UR11, 0x80000020 ;  /* 0x80000020000b7882 */ /* 0x000fe20000000000 */
[----:B------:R-:W-:Y:S02]  /*1a40*/  UIADD3 UR13, UR4, 0x142, URZ ;  /* 0x00000142040d7890 */ /* 0x000fe4000fffe03f */
[----:B------:R-:W-:Y:S01]  /*1a50*/  UIADD3 UR14, UR4, 0x182, URZ ;  /* 0x00000182040e7890 */ /* 0x000fe2000fffe03f */
[----:B------:R-:W-:Y:S02]  /*1a60*/  WARPGROUP.DEPBAR.LE gsb0, 0x0 ;  /* 0x00008000000079c5 */ /* 0x000fe40000010000 */
[----:B------:R-:W-:-:S06]  /*1a70*/  WARPGROUP.ARRIVE ;  /* 0x00000000000079c5 */ /* 0x000fcc0000000000 */
[----:B------:R-:W-:Y:S01]  /*1a80*/  HGMMA.64x16x16.F32 R96, gdesc[UR8], R96, gsb0 ;  /* 0x00200000086079f0 */ /* 0x000fe20008000860 */
[----:B------:R-:W-:Y:S01]  /*1a90*/  UIADD3 UR10, UR4, 0x42, URZ ;  /* 0x00000042040a7890 */ /* 0x000fe2000fffe03f */
[----:B------:R-:W-:Y:S01]  /*1aa0*/  UMOV UR11, 0x80000020 ;  /* 0x80000020000b7882 */ /* 0x000fe20000000000 */
        /* <DEDUP_REMOVED lines=8> */
[----:B------:R-:W-:Y:S01]  /*1b30*/  UMOV UR10, UR6 ;  /* 0x00000006000a7c82 */ /* 0x000fe20008000000 */
[----:B------:R-:W-:Y:S01]  /*1b40*/  UMOV UR11, 0x80000020 ;  /* 0x80000020000b7882 */ /* 0x000fe20000000000 */
[----:B------:R-:W-:Y:S01]  /*1b50*/  UIADD3 UR6, UR4, 0x1c2, URZ ;  /* 0x000001c204067890 */ /* 0x000fe2000fffe03f */
        /* <DEDUP_REMOVED lines=29> */
[----:B------:R-:W-:Y:S01]  /*1d30*/  UMOV UR12, UR15 ;  /* 0x0000000f000c7c82 */ /* 0x000fe20008000000 */
[----:B------:R-:W-:Y:S01]  /*1d40*/  UMOV UR15, 0x80000020 ;  /* 0x80000020000f7882 */ /* 0x000fe20000000000 */
[----:B------:R-:W-:Y:S02]  /*1d50*/  WARPGROUP.DEPBAR.LE gsb0, 0x0 ;  /* 0x00008000000079c5 */ /* 0x000fe40000010000 */
[----:B------:R-:W-:-:S06]  /*1d60*/  WARPGROUP.ARRIVE ;  /* 0x00000000000079c5 */ /* 0x000fcc0000000000 */
[----:B------:R-:W-:Y:S01]  /*1d70*/  HGMMA.64x16x16.F32 R24, gdesc[UR8], R24, gsb0 ;  /* 0x00200000081879f0 */ /* 0x000fe20008000818 */
        /* <DEDUP_REMOVED lines=29> */
[----:B------:R-:W-:Y:S02]  /*1f50*/  UIADD3 UR11, UR5, 0x302, URZ ;  /* 0x00000302050b7890 */ /* 0x000fe4000fffe03f */
[----:B------:R-:W-:Y:S01]  /*1f60*/  UIADD3 UR5, UR4, 0x540, URZ ;  /* 0x0000054004057890 */ /* 0x000fe2000fffe03f */
[----:B------:R-:W-:Y:S02]  /*1f70*/  WARPGROUP.DEPBAR.LE gsb0, 0x0 ;  /* 0x00008000000079c5 */ /* 0x000fe40000010000 */
[----:B------:R-:W-:-:S06]  /*1f80*/  WARPGROUP.ARRIVE ;  /* 0x00000000000079c5 */ /* 0x000fcc0000000000 */
[----:B------:R-:W-:Y:S01]  /*1f90*/  HGMMA.64x16x16.F32 R48, gdesc[UR12], R48, gsb0 ;  /* 0x002000000c3079f0 */ /* 0x000fe20008000830 */
[----:B------:R-:W-:Y:S01]  /*1fa0*/  UMOV UR14, UR16 ;  /* 0x00000010000e7c82 */ /* 0x000fe20008000000 */
[----:B------:R-:W-:Y:S01]  /*1fb0*/  UMOV UR15, 0x80000020 ;  /* 0x80000020000f7882 */ /* 0x000fe20000000000 */
[----:B------:R-:W-:Y:S01]  /*1fc0*/  UMOV UR16, UR11 ;  /* 0x0000000b00107c82 */ /* 0x000fe20008000000 */
        /* <DEDUP_REMOVED lines=16> */
[----:B------:R-:W-:Y:S02]  /*20d0*/  UIADD3 UR14, UR4, 0x3c2, URZ ;  /* 0x000003c2040e7890 */ /* 0x000fe4000fffe03f */
        /* <DEDUP_REMOVED lines=46> */
[----:B------:R-:W-:Y:S03]  /*23c0*/  HGMMA.64x16x16.F32 R24, gdesc[UR16], R24, gsb0 ;  /* 0x00200000101879f0 */ /* 0x000fe60008000818 */
        /* <DEDUP_REMOVED lines=53> */
[----:B------:R-:W-:Y:S01]  /*2720*/  WARPGROUP.ARRIVE ;  /* 0x00000000000079c5 */ /* 0x000fe20000000000 */
[----:B------:R-:W-:Y:S02]  /*2730*/  FSEL R96, R96, -INF , P2 ;  /* 0xff80000060607808 */ /* 0x000fe40001000000 */
[----:B------:R-:W-:Y:S02]  /*2740*/  FSEL R97, R97, -INF , P3 ;  /* 0xff80000061617808 */ /* 0x000fe40001800000 */
[----:B------:R-:W-:Y:S01]  /*2750*/  FSEL R100, R100, -INF , P4 ;  /* 0xff80000064647808 */ /* 0x000fe20002000000 */
[----:B------:R-:W-:Y:S01]  /*2760*/  HGMMA.64x16x16.F32 R88, gdesc[UR24], R88, gsb0 ;  /* 0x00200000185879f0 */ /* 0x000fe20008000858 */
[----:B------:R-:W-:Y:S01]  /*2770*/  UIADD3 UR26, UR4, 0x502, URZ ;  /* 0x00000502041a7890 */ /* 0x000fe2000fffe03f */
[----:B-12---:R-:W-:Y:S01]  /*2780*/  FMNMX.FTZ R3, R96, R97, !PT ;  /* 0x0000006160037209 */ /* 0x006fe20007810000 */
[----:B------:R-:W-:Y:S01]  /*2790*/  UMOV UR27, 0x80000020 ;  /* 0x80000020001b7882 */ /* 0x000fe20000000000 */
[----:B------:R-:W-:-:S02]  /*27a0*/  FSEL R98, R98, -INF , P2 ;  /* 0xff80000062627808 */ /* 0x000fc40001000000 */
[----:B------:R-:W-:Y:S02]  /*27b0*/  FSEL R66, R101, -INF , P5 ;  /* 0xff80000065427808 */ /* 0x000fe40002800000 */
[----:B------:R-:W-:Y:S02]  /*27c0*/  ISETP.GT.AND P2, PT, R5, 0x10, PT ;  /* 0x000000100500780c */ /* 0x000fe40003f44270 */
[----:B------:R-:W-:Y:S02]  /*27d0*/  FMNMX.FTZ R3, R100, R3, !PT ;  /* 0x0000000364037209 */ /* 0x000fe40007810000 */
[----:B------:R-:W-:Y:S02]  /*27e0*/  FSEL R99, R99, -INF , P3 ;  /* 0xff80000063637808 */ /* 0x000fe40001800000 */
[----:B------:R-:W-:Y:S02]  /*27f0*/  ISETP.GT.AND P3, PT, R5, 0x11, PT ;  /* 0x000000110500780c */ /* 0x000fe40003f64270 */
[----:B------:R-:W-:-:S02]  /*2800*/  FMNMX.FTZ R3, R66, R3, !PT ;  /* 0x0000000342037209 */ /* 0x000fc40007810000 */
[----:B------:R-:W-:Y:S02]  /*2810*/  FSEL R102, R102, -INF , P4 ;  /* 0xff80000066667808 */ /* 0x000fe40002000000 */
[----:B------:R-:W-:Y:S02]  /*2820*/  ISETP.GT.AND P4, PT, R5, 0x18, PT ;  /* 0x000000180500780c */ /* 0x000fe40003f84270 */
[----:B------:R-:W-:Y:S02]  /*2830*/  FSEL R6, R103, -INF , P5 ;  /* 0xff80000067067808 */ /* 0x000fe40002800000 */
[----:B------:R-:W-:Y:S01]  /*2840*/  ISETP.GT.AND P5, PT, R5, 0x19, PT ;  /* 0x000000190500780c */ /* 0x000fe20003fa4270 */
[----:B------:R-:W-:Y:S02]  /*2850*/  WARPGROUP.DEPBAR.LE gsb0, 0x0 ;  /* 0x00008000000079c5 */ /* 0x000fe40000010000 */
[----:B------:R-:W-:Y:S01]  /*2860*/  WARPGROUP.ARRIVE ;  /* 0x00000000000079c5 */ /* 0x000fe20000000000 */
[----:B------:R-:W-:-:S02]  /*2870*/  FSEL R88, R88, -INF , P2 ;  /* 0xff80000058587808 */ /* 0x000fc40001000000 */
[----:B------:R-:W-:Y:S02]  /*2880*/  FSEL R70, R89, -INF , P3 ;  /* 0xff80000059467808 */ /* 0x000fe40001800000 */
[----:B------:R-:W-:Y:S01]  /*2890*/  FMNMX.FTZ R3, R88, R3, !PT ;  /* 0x0000000358037209 */ /* 0x000fe20007810000 */
[----:B------:R-:W-:Y:S01]  /*28a0*/  HGMMA.64x16x16.F32 R80, gdesc[UR24], R80, gsb0 ;  /* 0x00200000185079f0 */ /* 0x000fe20008000850 */
[----:B------:R-:W-:Y:S01]  /*28b0*/  UIADD3 UR26, UR4, 0x542, URZ ;  /* 0x00000542041a7890 */ /* 0x000fe2000fffe03f */
[----:B------:R-:W-:Y:S01]  /*28c0*/  FSEL R92, R92, -INF , P4 ;  /* 0xff8000005c5c7808 */ /* 0x000fe20002000000 */
[----:B------:R-:W-:Y:S01]  /*28d0*/  UMOV UR27, 0x80000020 ;  /* 0x80000020001b7882 */ /* 0x000fe20000000000 */
[----:B------:R-:W-:Y:S02]  /*28e0*/  FMNMX.FTZ R3, R70, R3, !PT ;  /* 0x0000000346037209 */ /* 0x000fe40007810000 */
[----:B------:R-:W-:Y:S02]  /*28f0*/  FSEL R90, R90, -INF , P2 ;  /* 0xff8000005a5a7808 */ /* 0x000fe40001000000 */
[----:B------:R-:W-:-:S02]  /*2900*/  FSEL R104, R93, -INF , P5 ;  /* 0xff8000005d687808 */ /* 0x000fc40002800000 */
[----:B------:R-:W-:Y:S02]  /*2910*/  ISETP.GT.AND P2, PT, R5, 0x20, PT ;  /* 0x000000200500780c */ /* 0x000fe40003f44270 */
[----:B------:R-:W-:Y:S02]  /*2920*/  FMNMX.FTZ R3, R92, R3, !PT ;  /* 0x000000035c037209 */ /* 0x000fe40007810000 */
[----:B------:R-:W-:Y:S02]  /*2930*/  FSEL R8, R91, -INF , P3 ;  /* 0xff8000005b087808 */ /* 0x000fe40001800000 */
[----:B------:R-:W-:Y:S02]  /*2940*/  ISETP.GT.AND P3, PT, R5, 0x21, PT ;  /* 0x000000210500780c */ /* 0x000fe40003f64270 */
[----:B------:R-:W-:Y:S02]  /*2950*/  FMNMX.FTZ R3, R104, R3, !PT ;  /* 0x0000000368037209 */ /* 0x000fe40007810000 */
[----:B------:R-:W-:-:S02]  /*2960*/  FSEL R94, R94, -INF , P4 ;  /* 0xff8000005e5e7808 */ /* 0x000fc40002000000 */
[----:B------:R-:W-:Y:S02]  /*2970*/  ISETP.GT.AND P4, PT, R5, 0x28, PT ;  /* 0x000000280500780c */ /* 0x000fe40003f84270 */
[----:B------:R-:W-:Y:S02]  /*2980*/  FSEL R10, R95, -INF , P5 ;  /* 0xff8000005f0a7808 */ /* 0x000fe40002800000 */
[----:B------:R-:W-:Y:S01]  /*2990*/  ISETP.GT.AND P5, PT, R5, 0x29, PT ;  /* 0x000000290500780c */ /* 0x000fe20003fa4270 */
[----:B------:R-:W-:Y:S02]  /*29a0*/  WARPGROUP.DEPBAR.LE gsb0, 0x0 ;  /* 0x00008000000079c5 */ /* 0x000fe40000010000 */
[----:B------:R-:W-:Y:S01]  /*29b0*/  WARPGROUP.ARRIVE ;  /* 0x00000000000079c5 */ /* 0x000fe20000000000 */
[----:B------:R-:W-:Y:S02]  /*29c0*/  FSEL R106, R80, -INF , P2 ;  /* 0xff800000506a7808 */ /* 0x000fe40001000000 */
[----:B------:R-:W-:-:S02]  /*29d0*/  FSEL R108, R81, -INF , P3 ;  /* 0xff800000516c7808 */ /* 0x000fc40001800000 */
[----:B------:R-:W-:Y:S01]  /*29e0*/  FMNMX.FTZ R3, R106, R3, !PT ;  /* 0x000000036a037209 */ /* 0x000fe20007810000 */
[----:B------:R-:W-:Y:S01]  /*29f0*/  HGMMA.64x16x16.F32 R72, gdesc[UR24], R72, gsb0 ;  /* 0x00200000184879f0 */ /* 0x000fe20008000848 */
[----:B------:R-:W-:Y:S01]  /*2a00*/  UIADD3 UR26, UR4, 0x582, URZ ;  /* 0x00000582041a7890 */ /* 0x000fe2000fffe03f */
[----:B------:R-:W-:Y:S01]  /*2a10*/  FSEL R84, R84, -INF , P4 ;  /* 0xff80000054547808 */ /* 0x000fe20002000000 */
[----:B------:R-:W-:Y:S01]  /*2a20*/  UMOV UR27, 0x80000020 ;  /* 0x80000020001b7882 */ /* 0x000fe20000000000 */
[----:B------:R-:W-:Y:S02]  /*2a30*/  FMNMX.FTZ R3, R108, R3, !PT ;  /* 0x000000036c037209 */ /* 0x000fe40007810000 */
[----:B------:R-:W-:Y:S02]  /*2a40*/  FSEL R82, R82, -INF , P2 ;  /* 0xff80000052527808 */ /* 0x000fe40001000000 */
[----:B------:R-:W-:Y:S02]  /*2a50*/  FSEL R110, R85, -INF , P5 ;  /* 0xff800000556e7808 */ /* 0x000fe40002800000 */
[----:B------:R-:W-:-:S02]  /*2a60*/  ISETP.GT.AND P2, PT, R5, 0x30, PT ;  /* 0x000000300500780c */ /* 0x000fc40003f44270 */
[----:B------:R-:W-:Y:S02]  /*2a70*/  FMNMX.FTZ R3, R84, R3, !PT ;  /* 0x0000000354037209 */ /* 0x000fe40007810000 */
[----:B------:R-:W-:Y:S02]  /*2a80*/  FSEL R12, R83, -INF , P3 ;  /* 0xff800000530c7808 */ /* 0x000fe40001800000 */
[C---:B------:R-:W-:Y:S02]  /*2a90*/  ISETP.GT.AND P3, PT, R5.reuse, 0x31, PT ;  /* 0x000000310500780c */ /* 0x040fe40003f64270 */
[----:B------:R-:W-:Y:S02]  /*2aa0*/  FMNMX.FTZ R3, R110, R3, !PT ;  /* 0x000000036e037209 */ /* 0x000fe40007810000 */
[----:B------:R-:W-:Y:S02]  /*2ab0*/  FSEL R86, R86, -INF , P4 ;  /* 0xff80000056567808 */ /* 0x000fe40002000000 */
[----:B------:R-:W-:-:S02]  /*2ac0*/  ISETP.GT.AND P4, PT, R5, 0x38, PT ;  /* 0x000000380500780c */ /* 0x000fc40003f84270 */
[----:B------:R-:W-:Y:S02]  /*2ad0*/  FSEL R14, R87, -INF , P5 ;  /* 0xff800000570e7808 */ /* 0x000fe40002800000 */
[----:B------:R-:W-:Y:S01]  /*2ae0*/  ISETP.GT.AND P5, PT, R5, 0x39, PT ;  /* 0x000000390500780c */ /* 0x000fe20003fa4270 */
[----:B------:R-:W-:Y:S02]  /*2af0*/  WARPGROUP.DEPBAR.LE gsb0, 0x0 ;  /* 0x00008000000079c5 */ /* 0x000fe40000010000 */
[----:B------:R-:W-:Y:S01]  /*2b00*/  WARPGROUP.ARRIVE ;  /* 0x00000000000079c5 */ /* 0x000fe20000000000 */
[----:B------:R-:W-:Y:S02]  /*2b10*/  FSEL R112, R72, -INF , P2 ;  /* 0xff80000048707808 */ /* 0x000fe40001000000 */
[----:B------:R-:W-:Y:S02]  /*2b20*/  FSEL R116, R73, -INF , P3 ;  /* 0xff80000049747808 */ /* 0x000fe40001800000 */
[----:B------:R-:W-:Y:S01]  /*2b30*/  FMNMX.FTZ R3, R112, R3, !PT ;  /* 0x0000000370037209 */ /* 0x000fe20007810000 */
[----:B------:R-:W-:Y:S01]  /*2b40*/  HGMMA.64x16x16.F32 R56, gdesc[UR24], R56, gsb0 ;  /* 0x00200000183879f0 */ /* 0x000fe20008000838 */
[----:B------:R-:W-:Y:S01]  /*2b50*/  UMOV UR26, UR5 ;  /* 0x00000005001a7c82 */ /* 0x000fe20008000000 */
[----:B------:R-:W-:Y:S01]  /*2b60*/  UMOV UR27, 0x80000020 ;  /* 0x80000020001b7882 */ /* 0x000fe20000000000 */
[----:B------:R-:W-:Y:S01]  /*2b70*/  UIADD3 UR5, UR4, 0x642, URZ ;  /* 0x0000064204057890 */ /* 0x000fe2000fffe03f */
[----:B------:R-:W-:-:S02]  /*2b80*/  FSEL R122, R76, -INF , P4 ;  /* 0xff8000004c7a7808 */ /* 0x000fc40002000000 */
[----:B------:R-:W-:Y:S02]  /*2b90*/  FMNMX.FTZ R3, R116, R3, !PT ;  /* 0x0000000374037209 */ /* 0x000fe40007810000 */
[----:B------:R-:W-:Y:S02]  /*2ba0*/  FSEL R74, R74, -INF , P2 ;  /* 0xff8000004a4a7808 */ /* 0x000fe40001000000 */
[----:B------:R-:W-:Y:S02]  /*2bb0*/  FSEL R124, R77, -INF , P5 ;  /* 0xff8000004d7c7808 */ /* 0x000fe40002800000 */
[----:B------:R-:W-:Y:S02]  /*2bc0*/  ISETP.GT.AND P2, PT, R5, 0x40, PT ;  /* 0x000000400500780c */ /* 0x000fe40003f44270 */
[----:B------:R-:W-:Y:S02]  /*2bd0*/  FMNMX.FTZ R3, R122, R3, !PT ;  /* 0x000000037a037209 */ /* 0x000fe40007810000 */
[----:B------:R-:W-:-:S02]  /*2be0*/  FSEL R68, R79, -INF , P5 ;  /* 0xff8000004f447808 */ /* 0x000fc40002800000 */
[----:B------:R-:W-:Y:S02]  /*2bf0*/  FMNMX.FTZ R3, R124, R3, !PT ;  /* 0x000000037c037209 */ /* 0x000fe40007810000 */
[C---:B------:R-:W-:Y:S02]  /*2c00*/  ISETP.GT.AND P5, PT, R5.reuse, 0x48, PT ;  /* 0x000000480500780c */ /* 0x040fe40003fa4270 */
[----:B------:R-:W-:Y:S02]  /*2c10*/  FSEL R78, R78, -INF , P4 ;  /* 0xff8000004e4e7808 */ /* 0x000fe40002000000 */
[----:B------:R-:W-:Y:S02]  /*2c20*/  ISETP.GT.AND P4, PT, R5, 0x49, PT ;  /* 0x000000490500780c */ /* 0x000fe40003f84270 */
[----:B------:R-:W-:Y:S02]  /*2c30*/  FSEL R20, R75, -INF , P3 ;  /* 0xff8000004b147808 */ /* 0x000fe40001800000 */
[----:B------:R-:W-:Y:S01]  /*2c40*/  ISETP.GT.AND P3, PT, R5, 0x50, PT ;  /* 0x000000500500780c */ /* 0x000fe20003f64270 */
[----:B------:R-:W-:-:S02]  /*2c50*/  WARPGROUP.DEPBAR.LE gsb0, 0x0 ;  /* 0x00008000000079c5 */ /* 0x000fc40000010000 */
[----:B------:R-:W-:Y:S01]  /*2c60*/  WARPGROUP.ARRIVE ;  /* 0x00000000000079c5 */ /* 0x000fe20000000000 */
[----:B------:R-:W-:Y:S02]  /*2c70*/  FSEL R132, R56, -INF , P2 ;  /* 0xff80000038847808 */ /* 0x000fe40001000000 */
[----:B------:R-:W-:Y:S02]  /*2c80*/  FSEL R128, R57, -INF , P6 ;  /* 0xff80000039807808 */ /* 0x000fe40003000000 */
[----:B------:R-:W-:Y:S01]  /*2c90*/  FMNMX.FTZ R3, R132, R3, !PT ;  /* 0x0000000384037209 */ /* 0x000fe20007810000 */
[----:B------:R-:W-:Y:S01]  /*2ca0*/  HGMMA.64x16x16.F32 R48, gdesc[UR24], R48, gsb0 ;  /* 0x00200000183079f0 */ /* 0x000fe20008000830 */
[----:B------:R-:W-:Y:S01]  /*2cb0*/  UIADD3 UR26, UR4, 0x602, URZ ;  /* 0x00000602041a7890 */ /* 0x000fe2000fffe03f */
[----:B------:R-:W-:Y:S01]  /*2cc0*/  FSEL R130, R60, -INF , P5 ;  /* 0xff8000003c827808 */ /* 0x000fe20002800000 */
[----:B------:R-:W-:Y:S01]  /*2cd0*/  UMOV UR27, 0x80000020 ;  /* 0x80000020001b7882 */ /* 0x000fe20000000000 */
[----:B------:R-:W-:-:S02]  /*2ce0*/  FMNMX.FTZ R3, R128, R3, !PT ;  /* 0x0000000380037209 */ /* 0x000fc40007810000 */
[----:B------:R-:W-:Y:S02]  /*2cf0*/  FSEL R134, R61, -INF , P4 ;  /* 0xff8000003d867808 */ /* 0x000fe40002000000 */
[----:B------:R-:W-:Y:S02]  /*2d00*/  FMNMX.FTZ R3, R130, R3, !PT ;  /* 0x0000000382037209 */ /* 0x000fe40007810000 */
[----:B------:R-:W-:Y:S02]  /*2d10*/  FSEL R58, R58, -INF , P2 ;  /* 0xff8000003a3a7808 */ /* 0x000fe40001000000 */
[----:B------:R-:W-:Y:S02]  /*2d20*/  ISETP.GT.AND P2, PT, R5, 0x51, PT ;  /* 0x000000510500780c */ /* 0x000fe40003f44270 */
[----:B------:R-:W-:Y:S02]  /*2d30*/  FMNMX.FTZ R3, R134, R3, !PT ;  /* 0x0000000386037209 */ /* 0x000fe40007810000 */
[----:B------:R-:W-:-:S02]  /*2d40*/  FSEL R62, R62, -INF , P5 ;  /* 0xff8000003e3e7808 */ /* 0x000fc40002800000 */
[----:B------:R-:W-:Y:S01]  /*2d50*/  ISETP.GT.AND P5, PT, R5, 0x59, PT ;  /* 0x000000590500780c */ /* 0x000fe20003fa4270 */
[----:B------:R-:W-:Y:S02]  /*2d60*/  WARPGROUP.DEPBAR.LE gsb0, 0x0 ;  /* 0x00008000000079c5 */ /* 0x000fe40000010000 */
[----:B------:R-:W-:Y:S01]  /*2d70*/  WARPGROUP.ARRIVE ;  /* 0x00000000000079c5 */ /* 0x000fe20000000000 */
[----:B------:R-:W-:Y:S02]  /*2d80*/  FSEL R118, R48, -INF , P3 ;  /* 0xff80000030767808 */ /* 0x000fe40001800000 */
[----:B------:R-:W-:Y:S02]  /*2d90*/  FSEL R48, R59, -INF , P6 ;  /* 0xff8000003b307808 */ /* 0x000fe40003000000 */
[----:B------:R-:W-:Y:S01]  /*2da0*/  ISETP.GT.AND P6, PT, R5, 0x58, PT ;  /* 0x000000580500780c */ /* 0x000fe20003fc4270 */
[----:B------:R-:W-:Y:S01]  /*2db0*/  HGMMA.64x16x16.F32 R40, gdesc[UR24], R40, gsb0 ;  /* 0x00200000182879f0 */ /* 0x000fe20008000828 */
[----:B------:R-:W-:Y:S01]  /*2dc0*/  UMOV UR26, UR5 ;  /* 0x00000005001a7c82 */ /* 0x000fe20008000000 */
[----:B------:R-:W-:Y:S01]  /*2dd0*/  UMOV UR27, 0x80000020 ;  /* 0x80000020001b7882 */ /* 0x000fe20000000000 */
[----:B------:R-:W-:-:S02]  /*2de0*/  FSEL R76, R49, -INF , P2 ;  /* 0xff800000314c7808 */ /* 0x000fc40001000000 */
[----:B------:R-:W-:Y:S02]  /*2df0*/  FMNMX.FTZ R3, R118, R3, !PT ;  /* 0x0000000376037209 */ /* 0x000fe40007810000 */
[----:B------:R-:W-:Y:S02]  /*2e00*/  FSEL R114, R52, -INF , P6 ;  /* 0xff80000034727808 */ /* 0x000fe40003000000 */
[----:B------:R-:W-:Y:S02]  /*2e10*/  FMNMX.FTZ R3, R76, R3, !PT ;  /* 0x000000034c037209 */ /* 0x000fe40007810000 */
[----:B------:R-:W-:Y:S02]  /*2e20*/  FSEL R52, R63, -INF , P4 ;  /* 0xff8000003f347808 */ /* 0x000fe40002000000 */
[----:B------:R-:W-:Y:S02]  /*2e30*/  ISETP.GT.AND P4, PT, R5, 0x60, PT ;  /* 0x000000600500780c */ /* 0x000fe40003f84270 */
[----:B------:R-:W-:-:S02]  /*2e40*/  FSEL R120, R53, -INF , P5 ;  /* 0xff80000035787808 */ /* 0x000fc40002800000 */
[----:B------:R-:W-:Y:S02]  /*2e50*/  FMNMX.FTZ R3, R114, R3, !PT ;  /* 0x0000000372037209 */ /* 0x000fe40007810000 */
[----:B------:R-:W-:Y:S02]  /*2e60*/  FSEL R50, R50, -INF , P3 ;  /* 0xff80000032327808 */ /* 0x000fe40001800000 */
[----:B------:R-:W-:Y:S02]  /*2e70*/  ISETP.GT.AND P3, PT, R5, 0x61, PT ;  /* 0x000000610500780c */ /* 0x000fe40003f64270 */
        /* <DEDUP_REMOVED lines=14> */
[----:B------:R-:W-:Y:S01]  /*2f60*/  FMNMX.FTZ R3, R136, R3, !PT ;  /* 0x0000000388037209 */ /* 0x000fe20007810000 */
[----:B------:R-:W-:Y:S01]  /*2f70*/  ULDC UR4, c[0x0][0x988] ;  /* 0x0002620000047ab9 */ /* 0x000fe20000000800 */
[----:B------:R-:W-:-:S02]  /*2f80*/  FSEL R140, R45, -INF , P1 ;  /* 0xff8000002d8c7808 */ /* 0x000fc40000800000 */
[----:B------:R-:W-:Y:S02]  /*2f90*/  FMNMX.FTZ R3, R138, R3, !PT ;  /* 0x000000038a037209 */ /* 0x000fe40007810000 */
[C---:B------:R-:W-:Y:S02]  /*2fa0*/  ISETP.GT.AND P1, PT, R5.reuse, 0x71, PT ;  /* 0x000000710500780c */ /* 0x040fe40003f24270 */
[----:B------:R-:W-:Y:S02]  /*2fb0*/  FMNMX.FTZ R3, R140, R3, !PT ;  /* 0x000000038c037209 */ /* 0x000fe40007810000 */
[----:B------:R-:W-:Y:S02]  /*2fc0*/  FSEL R46, R46, -INF , P2 ;  /* 0xff8000002e2e7808 */ /* 0x000fe40001000000 */
[----:B------:R-:W-:Y:S02]  /*2fd0*/  ISETP.GT.AND P2, PT, R5, 0x79, PT ;  /* 0x000000790500780c */ /* 0x000fe40003f44270 */
[----:B------:R-:W-:-:S02]  /*2fe0*/  FSEL R42, R42, -INF , P4 ;  /* 0xff8000002a2a7808 */ /* 0x000fc40002000000 */
[----:B------:R-:W-:Y:S02]  /*2ff0*/  ISETP.GT.AND P4, PT, R5, 0x81, PT ;  /* 0x000000810500780c */ /* 0x000fe40003f84270 */
[----:B------:R-:W-:Y:S02]  /*3000*/  FSEL R40, R55, -INF , P5 ;  /* 0xff80000037287808 */ /* 0x000fe40002800000 */
[----:B------:R-:W-:Y:S02]  /*3010*/  ISETP.GT.AND P5, PT, R5, 0x88, PT ;  /* 0x000000880500780c */ /* 0x000fe40003fa4270 */
[----:B------:R-:W-:Y:S02]  /*3020*/  P2R R15, PR, RZ, 0x4 ;  /* 0x00000004ff0f7803 */ /* 0x000fe40000000000 */
[----:B------:R-:W-:Y:S01]  /*3030*/  P2R R23, PR, RZ, 0x2 ;  /* 0x00000002ff177803 */ /* 0x000fe20000000000 */
[----:B------:R-:W-:Y:S02]  /*3040*/  WARPGROUP.DEPBAR.LE gsb0, 0x0 ;  /* 0x00008000000079c5 */ /* 0x000fe40000010000 */
[----:B------:R-:W-:Y:S01]  /*3050*/  WARPGROUP.ARRIVE ;  /* 0x00000000000079c5 */ /* 0x000fe20000000000 */
[----:B------:R-:W-:-:S02]  /*3060*/  FSEL R142, R32, -INF , P0 ;  /* 0xff800000208e7808 */ /* 0x000fc40000000000 */
[----:B------:R-:W-:Y:S02]  /*3070*/  ISETP.GT.AND P0, PT, R5, 0x78, PT ;  /* 0x000000780500780c */ /* 0x000fe40003f04270 */
[----:B------:R-:W-:Y:S01]  /*3080*/  FSEL R152, R33, -INF , P1 ;  /* 0xff80000021987808 */ /* 0x000fe20000800000 */
[----:B------:R-:W-:Y:S01]  /*3090*/  HGMMA.64x16x16.F32 R24, gdesc[UR24], R24, gsb0 ;  /* 0x00200000181879f0 */ /* 0x000fe20008000818 */
[----:B------:R-:W-:Y:S02]  /*30a0*/  FMNMX.FTZ R3, R142, R3, !PT ;  /* 0x000000038e037209 */ /* 0x000fe40007810000 */
[----:B------:R-:W-:Y:S02]  /*30b0*/  FSEL R41, R36, -INF , P0 ;  /* 0xff80000024297808 */ /* 0x000fe40000000000 */
[----:B------:R-:W-:Y:S02]  /*30c0*/  FMNMX.FTZ R0, R152, R3, !PT ;  /* 0x0000000398007209 */ /* 0x000fe40007810000 */
[----:B------:R-:W-:-:S02]  /*30d0*/  FSEL R32, R43, -INF , P3 ;  /* 0xff8000002b207808 */ /* 0x000fc40001800000 */
[----:B------:R-:W-:Y:S02]  /*30e0*/  FSEL R49, R37, -INF , P2 ;  /* 0xff80000025317808 */ /* 0x000fe40001000000 */
[----:B------:R-:W-:Y:S02]  /*30f0*/  FMNMX.FTZ R0, R41, R0, !PT ;  /* 0x0000000029007209 */ /* 0x000fe40007810000 */
[----:B------:R-:W-:Y:S02]  /*3100*/  ISETP.GT.AND P3, PT, R5, 0x80, PT ;  /* 0x000000800500780c */ /* 0x000fe40003f64270 */
[----:B------:R-:W-:Y:S02]  /*3110*/  FMNMX.FTZ R0, R49, R0, !PT ;  /* 0x0000000031007209 */ /* 0x000fe40007810000 */
[----:B------:R-:W-:Y:S02]  /*3120*/  P2R R21, PR, RZ, 0x1 ;  /* 0x00000001ff157803 */ /* 0x000fe40000000000 */
[----:B------:R-:W-:-:S02]  /*3130*/  ISETP.GT.AND P0, PT, R5, 0x69, PT ;  /* 0x000000690500780c */ /* 0x000fc40003f04270 */
[----:B------:R-:W-:-:S04]  /*3140*/  ISETP.GT.AND P1, PT, R5, 0x70, PT ;  /* 0x000000700500780c */ /* 0x000fc80003f24270 */
[----:B------:R-:W-:Y:S02]  /*3150*/  FSEL R34, R34, -INF , P1 ;  /* 0xff80000022227808 */ /* 0x000fe40000800000 */
[----:B------:R-:W-:Y:S01]  /*3160*/  ISETP.NE.AND P1, PT, R23, RZ, PT ;  /* 0x000000ff1700720c */ /* 0x000fe20003f25270 */
[----:B------:R-:W-:Y:S02]  /*3170*/  WARPGROUP.DEPBAR.LE gsb0, 0x0 ;  /* 0x00008000000079c5 */ /* 0x000fe40000010000 */
[----:B------:R-:W-:Y:S02]  /*3180*/  FSEL R37, R24, -INF , P3 ;  /* 0xff80000018257808 */ /* 0x000fe40001800000 */
[----:B------:R-:W-:Y:S02]  /*3190*/  FSEL R45, R25, -INF , P4 ;  /* 0xff800000192d7808 */ /* 0x000fe40002000000 */
[----:B------:R-:W-:Y:S02]  /*31a0*/  FMNMX.FTZ R0, R37, R0, !PT ;  /* 0x0000000025007209 */ /* 0x000fe40007810000 */
[----:B------:R-:W-:-:S02]  /*31b0*/  FSEL R154, R28, -INF , P5 ;  /* 0xff8000001c9a7808 */ /* 0x000fc40002800000 */
[----:B------:R-:W-:Y:S02]  /*31c0*/  FMNMX.FTZ R3, R45, R0, !PT ;  /* 0x000000002d037209 */ /* 0x000fe40007810000 */
[----:B------:R-:W-:Y:S02]  /*31d0*/  FSEL R156, R29, -INF , P6 ;  /* 0xff8000001d9c7808 */ /* 0x000fe40003000000 */
[----:B------:R-:W-:Y:S02]  /*31e0*/  FMNMX.FTZ R3, R154, R3, !PT ;  /* 0x000000039a037209 */ /* 0x000fe40007810000 */
[----:B------:R-:W-:Y:S02]  /*31f0*/  FSEL R24, R47, -INF , P0 ;  /* 0xff8000002f187808 */ /* 0x000fe40000000000 */
[----:B------:R-:W-:Y:S01]  /*3200*/  FMNMX.FTZ R11, R156, R3, !PT ;  /* 0x000000039c0b7209 */ /* 0x000fe20007810000 */
[----:B------:R-:W-:Y:S01]  /*3210*/  IMAD.U32 R3, RZ, RZ, UR4 ;  /* 0x00000004ff037e24 */ /* 0x000fe2000f8e00ff */
[----:B------:R-:W-:-:S02]  /*3220*/  ISETP.NE.AND P0, PT, R21, RZ, PT ;  /* 0x000000ff1500720c */ /* 0x000fc40003f05270 */
[----:B------:R-:W-:Y:S01]  /*3230*/  FSEL R28, R35, -INF , P1 ;  /* 0xff800000231c7808 */ /* 0x000fe20000800000 */
[----:B------:R-:W1:Y:S01]  /*3240*/  SHFL.BFLY PT, R0, R11, 0x2, 0x1f ;  /* 0x0c401f000b007f89 */ /* 0x000e6200000e0000 */
[----:B------:R-:W-:Y:S02]  /*3250*/  FSEL R38, R38, -INF , P0 ;  /* 0xff80000026267808 */ /* 0x000fe40000000000 */
[----:B------:R-:W-:Y:S02]  /*3260*/  FSEL R26, R26, -INF , P3 ;  /* 0xff8000001a1a7808 */ /* 0x000fe40001800000 */
[----:B------:R-:W-:Y:S02]  /*3270*/  ISETP.NE.AND P0, PT, R7, RZ, PT ;  /* 0x000000ff0700720c */ /* 0x000fe40003f05270 */
[----:B------:R-:W-:-:S13]  /*3280*/  ISETP.NE.AND P1, PT, R9, RZ, PT ;  /* 0x000000ff0900720c */ /* 0x000fda0003f25270 */
[----:B------:R-:W-:Y:S01]  /*3290*/  @!P1 VIADD R4, R4, 0x31c40 ;  /* 0x00031c4004049836 */ /* 0x000fe20000000000 */
[----:B-1----:R-:W-:Y:S02]  /*32a0*/  FMNMX.FTZ R13, R11, R0, !PT ;  /* 0x000000000b0d7209 */ /* 0x002fe40007810000 */
[----:B------:R-:W-:Y:S02]  /*32b0*/  FMNMX.FTZ R11, R98, R99, !PT ;  /* 0x00000063620b7209 */ /* 0x000fe40007810000 */
[----:B------:R-:W-:Y:S01]  /*32c0*/  @!P1 PRMT R4, RZ, 0x654, R4 ;  /* 0x00000654ff049816 */ /* 0x000fe20000000004 */
[----:B------:R-:W1:Y:S01]  /*32d0*/  SHFL.BFLY PT, R0, R13, 0x1, 0x1f ;  /* 0x0c201f000d007f89 */ /* 0x000e6200000e0000 */
[----:B------:R-:W-:Y:S02]  /*32e0*/  FMNMX.FTZ R11, R102, R11, !PT ;  /* 0x0000000b660b7209 */ /* 0x000fe40007810000 */
[----:B------:R2:W-:Y:S01]  /*32f0*/  @!P1 SYNCS.ARRIVE.TRANS64.RED.A1T0 RZ, [R4+URZ], RZ ;  /* 0x000000ff04ff99a7 */ /* 0x0005e2000810043f */
[----:B-1----:R-:W-:-:S02]  /*3300*/  FMNMX.FTZ R0, R13, R0, !PT ;  /* 0x000000000d007209 */ /* 0x002fc40007810000 */
[----:B------:R-:W-:Y:S02]  /*3310*/  FMNMX.FTZ R13, R6, R11, !PT ;  /* 0x0000000b060d7209 */ /* 0x000fe40007810000 */
[C---:B------:R-:W-:Y:S01]  /*3320*/  FSETP.NEU.FTZ.AND P2, PT, R0.reuse, -INF , PT ;  /* 0xff8000000000780b */ /* 0x040fe20003f5d000 */
[----:B------:R-:W-:Y:S01]  /*3330*/  FMUL.FTZ R43, R0, R3 ;  /* 0x00000003002b7220 */ /* 0x000fe20000410000 */
[----:B------:R-:W-:-:S04]  /*3340*/  FMNMX.FTZ R13, R90, R13, !PT ;  /* 0x0000000d5a0d7209 */ /* 0x000fc80007810000 */
[----:B------:R-:W-:Y:S02]  /*3350*/  FMNMX.FTZ R13, R8, R13, !PT ;  /* 0x0000000d080d7209 */ /* 0x000fe40007810000 */
[----:B------:R-:W-:Y:S02]  /*3360*/  FSEL R43, R43, RZ, P2 ;  /* 0x000000ff2b2b7208 */ /* 0x000fe40001000000 */
[----:B------:R-:W-:Y:S02]  /*3370*/  FMNMX.FTZ R13, R94, R13, !PT ;  /* 0x0000000d5e0d7209 */ /* 0x000fe40007810000 */
[----:B------:R-:W-:Y:S01]  /*3380*/  ISETP.NE.AND P2, PT, R15, RZ, PT ;  /* 0x000000ff0f00720c */ /* 0x000fe20003f45270 */
[--C-:B------:R-:W-:Y:S01]  /*3390*/  FFMA.FTZ R29, R106, R3, -R43.reuse ;  /* 0x000000036a1d7223 */ /* 0x100fe2000001082b */
[----:B------:R-:W-:Y:S01]  /*33a0*/  FMNMX.FTZ R13, R10, R13, !PT ;  /* 0x0000000d0a0d7209 */ /* 0x000fe20007810000 */
[-CC-:B------:R-:W-:Y:S01]  /*33b0*/  FFMA.FTZ R72, R108, R3.reuse, -R43.reuse ;  /* 0x000000036c487223 */ /* 0x180fe2000001082b */
[----:B------:R-:W-:Y:S01]  /*33c0*/  FSEL R106, R39, -INF , P2 ;  /* 0xff800000276a7808 */ /* 0x000fe20001000000 */
        /* <DEDUP_REMOVED lines=10> */
[----:B------:R-:W-:Y:S01]  /*3470*/  MUFU.EX2 R5, R5 ;  /* 0x0000000500057308 */ /* 0x000fe20000000800 */
[-CC-:B------:R-:W-:Y:S01]  /*3480*/  FFMA.FTZ R118, R118, R3.reuse, -R43.reuse ;  /* 0x0000000376767223 */ /* 0x180fe2000001082b */
[--C-:B------:R-:W-:Y:S01]  /*3490*/  FFMA.FTZ R92, R92, R3, -R43.reuse ;  /* 0x000000035c5c7223 */ /* 0x100fe2000001082b */
[----:B------:R-:W-:Y:S01]  /*34a0*/  FMNMX.FTZ R13, R14, R13, !PT ;  /* 0x0000000d0e0d7209 */ /* 0x000fe20007810000 */
[-CC-:B------:R-:W-:Y:S01]  /*34b0*/  FFMA.FTZ R100, R66, R3.reuse, -R43.reuse ;  /* 0x0000000342647223 */ /* 0x180fe2000001082b */
[-CC-:B------:R-:W-:Y:S01]  /*34c0*/  FFMA.FTZ R80, R70, R3.reuse, -R43.reuse ;  /* 0x0000000346507223 */ /* 0x180fe2000001082b */
[--C-:B------:R-:W-:Y:S01]  /*34d0*/  FFMA.FTZ R44, R104, R3, -R43.reuse ;  /* 0x00000003682c7223 */ /* 0x100fe2000001082b */
[----:B------:R-:W-:Y:S01]  /*34e0*/  FMNMX.FTZ R13, R74, R13, !PT ;  /* 0x0000000d4a0d7209 */ /* 0x000fe20007810000 */
[----:B------:R-:W2:Y:S01]  /*34f0*/  MUFU.EX2 R96, R96 ;  /* 0x0000006000607308 */ /* 0x000ea20000000800 */
[-CC-:B------:R-:W-:Y:S01]  /*3500*/  FFMA.FTZ R9, R88, R3.reuse, -R43.reuse ;  /* 0x0000000358097223 */ /* 0x180fe2000001082b */
[--C-:B------:R-:W-:Y:S01]  /*3510*/  FFMA.FTZ R25, R84, R3, -R43.reuse ;  /* 0x0000000354197223 */ /* 0x100fe2000001082b */
[----:B------:R-:W-:Y:S01]  /*3520*/  FMNMX.FTZ R13, R20, R13, !PT ;  /* 0x0000000d140d7209 */ /* 0x000fe20007810000 */
[-CC-:B------:R-:W-:Y:S01]  /*3530*/  FFMA.FTZ R70, R110, R3.reuse, -R43.reuse ;  /* 0x000000036e467223 */ /* 0x180fe2000001082b */
[-CC-:B------:R-:W-:Y:S01]  /*3540*/  FFMA.FTZ R31, R114, R3.reuse, -R43.reuse ;  /* 0x00000003721f7223 */ /* 0x180fe2000001082b */
        /* <DEDUP_REMOVED lines=10> */
[----:B------:R1:W-:Y:S01]  /*35f0*/  MUFU.EX2 R13, R112 ;  /* 0x00000070000d7308 */ /* 0x0003e20000000800 */
        /* <DEDUP_REMOVED lines=8> */
[----:B-1----:R-:W-:Y:S01]  /*3680*/  FSEL R112, R30, -INF , P5 ;  /* 0xff8000001e707808 */ /* 0x002fe20002800000 */
[--C-:B------:R-:W-:Y:S01]  /*3690*/  FFMA.FTZ R30, R76, R3, -R43.reuse ;  /* 0x000000034c1e7223 */ /* 0x100fe2000001082b */
[----:B------:R-:W-:Y:S01]  /*36a0*/  FMNMX.FTZ R21, R52, R15, !PT ;  /* 0x0000000f34157209 */ /* 0x000fe20007810000 */
[-CC-:B------:R-:W-:Y:S01]  /*36b0*/  FFMA.FTZ R41, R41, R3.reuse, -R43.reuse ;  /* 0x0000000329297223 */ /* 0x180fe2000001082b */
[-CC-:B------:R-:W-:Y:S01]  /*36c0*/  FFMA.FTZ R114, R49, R3.reuse, -R43.reuse ;  /* 0x0000000331727223 */ /* 0x180fe2000001082b */
[--C-:B------:R-:W-:Y:S01]  /*36d0*/  FFMA.FTZ R37, R37, R3, -R43.reuse ;  /* 0x0000000325257223 */ /* 0x100fe2000001082b */
[----:B------:R-:W-:Y:S01]  /*36e0*/  FMNMX.FTZ R21, R50, R21, !PT ;  /* 0x0000001532157209 */ /* 0x000fe20007810000 */
[-CC-:B------:R-:W-:Y:S01]  /*36f0*/  FFMA.FTZ R120, R156, R3.reuse, -R43.reuse ;  /* 0x000000039c787223 */ /* 0x180fe2000001082b */
[----:B---3--:R-:W-:Y:S01]  /*3700*/  FFMA.FTZ R92, R140, R3, -R43 ;  /* 0x000000038c5c7223 */ /* 0x008fe2000001082b */
[----:B------:R-:W-:Y:S01]  /*3710*/  MUFU.EX2 R100, R100 ;  /* 0x0000006400647308 */ /* 0x000fe20000000800 */
[----:B------:R-:W-:-:S02]  /*3720*/  FMNMX.FTZ R21, R56, R21, !PT ;  /* 0x0000001538157209 */ /* 0x000fc40007810000 */
[----:B--2---:R-:W-:Y:S02]  /*3730*/  F2FP.F16.F32.PACK_AB R4, R96, R5 ;  /* 0x000000056004723e */ /* 0x004fe400000000ff */
[----:B------:R-:W-:-:S03]  /*3740*/  FMNMX.FTZ R21, R54, R21, !PT ;  /* 0x0000001536157209 */ /* 0x000fc60007810000 */
[----:B------:R-:W-:Y:S01]  /*3750*/  MUFU.EX2 R9, R9 ;  /* 0x0000000900097308 */ /* 0x000fe20000000800 */
[----:B------:R-:W-:-:S04]  /*3760*/  FMNMX.FTZ R21, R40, R21, !PT ;  /* 0x0000001528157209 */ /* 0x000fc80007810000 */
        /* <DEDUP_REMOVED lines=13> */
[----:B------:R1:W-:Y:S01]  /*3840*/  MUFU.EX2 R33, R118 ;  /* 0x0000007600217308 */ /* 0x0003e20000000800 */
[----:B------:R-:W-:-:S04]  /*3850*/  FMNMX.FTZ R35, R108, R35, !PT ;  /* 0x000000236c237209 */ /* 0x000fc80007810000 */
[----:B------:R-:W-:-:S03]  /*3860*/  FMNMX.FTZ R35, R112, R35, !PT ;  /* 0x0000002370237209 */ /* 0x000fc60007810000 */
[----:B------:R-:W-:Y:S01]  /*3870*/  MUFU.EX2 R25, R25 ;  /* 0x0000001900197308 */ /* 0x000fe20000000800 */
[----:B------:R-:W-:Y:S01]  /*3880*/  FMNMX.FTZ R27, R116, R35, !PT ;  /* 0x00000023741b7209 */ /* 0x000fe20007810000 */
[-CC-:B-1----:R-:W-:Y:S01]  /*3890*/  FFMA.FTZ R118, R45, R3.reuse, -R43.reuse ;  /* 0x000000032d767223 */ /* 0x182fe2000001082b */
[-CC-:B------:R-:W-:Y:S01]  /*38a0*/  FFMA.FTZ R35, R126, R3.reuse, -R43.reuse ;  /* 0x000000037e237223 */ /* 0x180fe2000001082b */
[----:B------:R-:W-:Y:S02]  /*38b0*/  FFMA.FTZ R45, R154, R3, -R43 ;  /* 0x000000039a2d7223 */ /* 0x000fe4000001082b */
[----:B------:R-:W1:Y:S02]  /*38c0*/  SHFL.BFLY PT, R76, R27, 0x2, 0x1f ;  /* 0x0c401f001b4c7f89 */ /* 0x000e6400000e0000 */
[----:B------:R-:W-:Y:S08]  /*38d0*/  MUFU.EX2 R70, R70 ;  /* 0x0000004600467308 */ /* 0x000ff00000000800 */
[----:B------:R-:W-:Y:S08]  /*38e0*/  MUFU.EX2 R60, R60 ;  /* 0x0000003c003c7308 */ /* 0x000ff00000000800 */
[----:B------:R-:W-:Y:S01]  /*38f0*/  MUFU.EX2 R15, R122 ;  /* 0x0000007a000f7308 */ /* 0x000fe20000000800 */
[----:B-1----:R-:W-:-:S07]  /*3900*/  FMNMX.FTZ R51, R27, R76, !PT ;  /* 0x0000004c1b337209 */ /* 0x002fce0007810000 */
[----:B------:R-:W-:Y:S01]  /*3910*/  MUFU.EX2 R36, R36 ;  /* 0x0000002400247308 */ /* 0x000fe20000000800 */
[----:B------:R-:W1:Y:S07]  /*3920*/  SHFL.BFLY PT, R76, R51, 0x1, 0x1f ;  /* 0x0c201f00334c7f89 */ /* 0x000e6e00000e0000 */
[----:B------:R-:W-:Y:S08]  /*3930*/  MUFU.EX2 R23, R23 ;  /* 0x0000001700177308 */ /* 0x000ff00000000800 */
[----:B------:R-:W-:Y:S08]  /*3940*/  MUFU.EX2 R66, R66 ;  /* 0x0000004200427308 */ /* 0x000ff00000000800 */
[----:B------:R-:W-:Y:S01]  /*3950*/  MUFU.EX2 R21, R130 ;  /* 0x0000008200157308 */ /* 0x000fe20000000800 */
[----:B-1----:R-:W-:-:S04]  /*3960*/  FMNMX.FTZ R76, R51, R76, !PT ;  /* 0x0000004c334c7209 */ /* 0x002fc80007810000 */
[C---:B------:R-:W-:Y:S01]  /*3970*/  FSETP.NEU.FTZ.AND P2, PT, R76.reuse, -INF , PT ;  /* 0xff8000004c00780b */ /* 0x040fe20003f5d000 */
[-C--:B------:R-:W-:Y:S02]  /*3980*/  FMUL.FTZ R27, R76, R3.reuse ;  /* 0x000000034c1b7220 */ /* 0x080fe40000410000 */
[----:B------:R-:W-:Y:S03]  /*3990*/  MUFU.EX2 R84, R84 ;  /* 0x0000005400547308 */ /* 0x000fe60000000800 */
[----:B------:R-:W-:Y:S02]  /*39a0*/  FSEL R27, R27, RZ, P2 ;  /* 0x000000ff1b1b7208 */ /* 0x000fe40001000000 */
[----:B------:R-:W-:Y:S01]  /*39b0*/  ISETP.GE.AND P2, PT, R64, 0x91, PT ;  /* 0x000000914000780c */ /* 0x000fe20003f46270 */
[----:B------:R-:W-:Y:S02]  /*39c0*/  IMAD.MOV.U32 R64, RZ, RZ, R71 ;  /* 0x000000ffff407224 */ /* 0x000fe400078e0047 */
[----:B------:R-:W-:Y:S01]  /*39d0*/  MUFU.EX2 R30, R30 ;  /* 0x0000001e001e7308 */ /* 0x000fe20000000800 */
[-CC-:B------:R-:W-:Y:S01]  /*39e0*/  FFMA.FTZ R98, R98, R3.reuse, -R27.reuse ;  /* 0x0000000362627223 */ /* 0x180fe2000001081b */
[-CC-:B------:R-:W-:Y:S01]  /*39f0*/  FFMA.FTZ R99, R99, R3.reuse, -R27.reuse ;  /* 0x0000000363637223 */ /* 0x180fe2000001081b */
[-CC-:B------:R-:W-:Y:S01]  /*3a00*/  FFMA.FTZ R102, R102, R3.reuse, -R27.reuse ;  /* 0x0000000366667223 */ /* 0x180fe2000001081b */
[-CC-:B------:R-:W-:Y:S01]  /*3a10*/  FFMA.FTZ R6, R6, R3.reuse, -R27.reuse ;  /* 0x0000000306067223 */ /* 0x180fe2000001081b */
[-CC-:B------:R-:W-:Y:S01]  /*3a20*/  FFMA.FTZ R43, R90, R3.reuse, -R27.reuse ;  /* 0x000000035a2b7223 */ /* 0x180fe2000001081b */
[-CC-:B------:R-:W-:Y:S01]  /*3a30*/  FFMA.FTZ R90, R8, R3.reuse, -R27.reuse ;  /* 0x00000003085a7223 */ /* 0x180fe2000001081b */
[-CC-:B------:R-:W-:Y:S01]  /*3a40*/  FFMA.FTZ R49, R94, R3.reuse, -R27.reuse ;  /* 0x000000035e317223 */ /* 0x180fe2000001081b */
        /* <DEDUP_REMOVED lines=8> */
[----:B------:R-:W1:Y:S01]  /*3ad0*/  MUFU.EX2 R99, R99 ;  /* 0x0000006300637308 */ /* 0x000e620000000800 */
[-CC-:B------:R-:W-:Y:S01]  /*3ae0*/  FFMA.FTZ R57, R78, R3.reuse, -R27.reuse ;  /* 0x000000034e397223 */ /* 0x180fe2000001081b */
[-CC-:B------:R-:W-:Y:S01]  /*3af0*/  FFMA.FTZ R68, R68, R3.reuse, -R27.reuse ;  /* 0x0000000344447223 */ /* 0x180fe2000001081b */
[-CC-:B------:R-:W-:Y:S01]  /*3b00*/  FFMA.FTZ R20, R58, R3.reuse, -R27.reuse ;  /* 0x000000033a147223 */ /* 0x180fe2000001081b */
[-CC-:B------:R-:W-:Y:S01]  /*3b10*/  FFMA.FTZ R59, R48, R3.reuse, -R27.reuse ;  /* 0x00000003303b7223 */ /* 0x180fe2000001081b */
[-CC-:B------:R-:W-:Y:S01]  /*3b20*/  FFMA.FTZ R61, R52, R3.reuse, -R27.reuse ;  /* 0x00000003343d7223 */ /* 0x180fe2000001081b */
[-CC-:B------:R-:W-:Y:S01]  /*3b30*/  FFMA.FTZ R89, R42, R3.reuse, -R27.reuse ;  /* 0x000000032a597223 */ /* 0x180fe2000001081b */
[-CC-:B------:R-:W-:Y:S01]  /*3b40*/  FFMA.FTZ R48, R62, R3.reuse, -R27.reuse ;  /* 0x000000033e307223 */ /* 0x180fe2000001081b */
[----:B------:R-:W2:Y:S01]  /*3b50*/  MUFU.EX2 R102, R102 ;  /* 0x0000006600667308 */ /* 0x000ea20000000800 */
[-CC-:B------:R-:W-:Y:S01]  /*3b60*/  FFMA.FTZ R50, R50, R3.reuse, -R27.reuse ;  /* 0x0000000332327223 */ /* 0x180fe2000001081b */
[-CC-:B------:R-:W-:Y:S01]  /*3b70*/  FFMA.FTZ R63, R56, R3.reuse, -R27.reuse ;  /* 0x00000003383f7223 */ /* 0x180fe2000001081b */
[-CC-:B------:R-:W-:Y:S01]  /*3b80*/  FFMA.FTZ R54, R54, R3.reuse, -R27.reuse ;  /* 0x0000000336367223 */ /* 0x180fe2000001081b */
[-CC-:B------:R-:W-:Y:S01]  /*3b90*/  FFMA.FTZ R32, R32, R3.reuse, -R27.reuse ;  /* 0x0000000320207223 */ /* 0x180fe2000001081b */
[-CC-:B------:R-:W-:Y:S01]  /*3ba0*/  FFMA.FTZ R46, R46, R3.reuse, -R27.reuse ;  /* 0x000000032e2e7223 */ /* 0x180fe2000001081b */
[-CC-:B------:R-:W-:Y:S01]  /*3bb0*/  FFMA.FTZ R24, R24, R3.reuse, -R27.reuse ;  /* 0x0000000318187223 */ /* 0x180fe2000001081b */
[-C--:B------:R-:W-:Y:S01]  /*3bc0*/  FFMA.FTZ R34, R34, R3.reuse, -R27 ;  /* 0x0000000322227223 */ /* 0x080fe2000001081b */
[----:B------:R3:W4:Y:S01]  /*3bd0*/  MUFU.EX2 R65, R6 ;  /* 0x0000000600417308 */ /* 0x0007220000000800 */
[----:B-1----:R-:W-:Y:S01]  /*3be0*/  FADD.FTZ R67, R98, R99 ;  /* 0x0000006362437221 */ /* 0x002fe20000010000 */
[-CC-:B------:R-:W-:Y:S01]  /*3bf0*/  FFMA.FTZ R42, R28, R3.reuse, -R27.reuse ;  /* 0x000000031c2a7223 */ /* 0x180fe2000001081b */
[-CC-:B------:R-:W-:Y:S01]  /*3c00*/  FFMA.FTZ R38, R38, R3.reuse, -R27.reuse ;  /* 0x0000000326267223 */ /* 0x180fe2000001081b */
[-CC-:B------:R-:W-:Y:S01]  /*3c10*/  FFMA.FTZ R106, R106, R3.reuse, -R27.reuse ;  /* 0x000000036a6a7223 */ /* 0x180fe2000001081b */
[-CC-:B------:R-:W-:Y:S01]  /*3c20*/  FFMA.FTZ R52, R26, R3.reuse, -R27.reuse ;  /* 0x000000031a347223 */ /* 0x180fe2000001081b */
[-CC-:B------:R-:W-:Y:S01]  /*3c30*/  FFMA.FTZ R108, R108, R3.reuse, -R27.reuse ;  /* 0x000000036c6c7223 */ /* 0x180fe2000001081b */
[-C--:B------:R-:W-:Y:S01]  /*3c40*/  FFMA.FTZ R112, R112, R3.reuse, -R27 ;  /* 0x0000000370707223 */ /* 0x080fe2000001081b */
[----:B------:R-:W1:Y:S01]  /*3c50*/  MUFU.EX2 R43, R43 ;  /* 0x0000002b002b7308 */ /* 0x000e620000000800 */
[----:B---3--:R-:W-:Y:S01]  /*3c60*/  FADD.FTZ R6, R5, R96 ;  /* 0x0000006005067221 */ /* 0x008fe20000010000 */
[----:B--2---:R-:W-:Y:S01]  /*3c70*/  FADD.FTZ R8, R102, R67 ;  /* 0x0000004366087221 */ /* 0x004fe20000010000 */
[----:B------:R-:W-:Y:S01]  /*3c80*/  FFMA.FTZ R116, R116, R3, -R27 ;  /* 0x0000000374747223 */ /* 0x000fe2000001081b */
[----:B------:R-:W-:Y:S01]  /*3c90*/  F2FP.F16.F32.PACK_AB R5, R99, R98 ;  /* 0x000000626305723e */ /* 0x000fe200000000ff */
[----:B------:R-:W-:Y:S01]  /*3ca0*/  FADD.FTZ R69, R7, R6 ;  /* 0x0000000607457221 */ /* 0x000fe20000010000 */
[C---:B------:R-:W-:Y:S01]  /*3cb0*/  F2FP.F16.F32.PACK_AB R6, R100.reuse, R7 ;  /* 0x000000076406723e */ /* 0x040fe200000000ff */
[----:B------:R-:W-:Y:S01]  /*3cc0*/  IMAD.MOV.U32 R62, RZ, RZ, R71 ;  /* 0x000000ffff3e7224 */ /* 0x000fe200078e0047 */
[----:B------:R-:W2:Y:S01]  /*3cd0*/  MUFU.EX2 R90, R90 ;  /* 0x0000005a005a7308 */ /* 0x000ea20000000800 */
[----:B------:R-:W-:Y:S01]  /*3ce0*/  FADD.FTZ R10, R100, R69 ;  /* 0x00000045640a7221 */ /* 0x000fe20000010000 */
[C---:B----4-:R-:W-:Y:S01]  /*3cf0*/  FADD.FTZ R8, R65.reuse, R8 ;  /* 0x0000000841087221 */ /* 0x050fe20000010000 */
[----:B------:R-:W-:Y:S01]  /*3d00*/  F2FP.F16.F32.PACK_AB R7, R65, R102 ;  /* 0x000000664107723e */ /* 0x000fe200000000ff */
[----:B------:R-:W-:Y:S01]  /*3d10*/  FFMA.FTZ R65, R40, R3, -R27 ;  /* 0x0000000328417223 */ /* 0x000fe2000001081b */
[----:B------:R-:W-:Y:S01]  /*3d20*/  FADD.FTZ R67, R9, R10 ;  /* 0x0000000a09437221 */ /* 0x000fe20000010000 */
[----:B------:R-:W-:-:S02]  /*3d30*/  IMAD.MOV.U32 R58, RZ, RZ, R71 ;  /* 0x000000ffff3a7224 */ /* 0x000fc400078e0047 */
[----:B------:R-:W3:Y:S01]  /*3d40*/  MUFU.EX2 R49, R49 ;  /* 0x0000003100317308 */ /* 0x000ee20000000800 */
[----:B-1----:R-:W-:Y:S01]  /*3d50*/  FADD.FTZ R69, R43, R8 ;  /* 0x000000082b457221 */ /* 0x002fe20000010000 */
[----:B------:R-:W-:Y:S01]  /*3d60*/  FADD.FTZ R8, R80, R67 ;  /* 0x0000004350087221 */ /* 0x000fe20000010000 */
[----:B------:R1:W-:Y:S01]  /*3d70*/  STSM.16.M88.4 [R2+0x24300], R4 ;  /* 0x0243000402007844 */ /* 0x0003e20000000200 */
[----:B------:R-:W-:Y:S02]  /*3d80*/  IMAD.MOV.U32 R56, RZ, RZ, R71 ;  /* 0x000000ffff387224 */ /* 0x000fe400078e0047 */
[----:B------:R-:W-:Y:S02]  /*3d90*/  FADD.FTZ R67, R11, R8 ;  /* 0x000000080b437221 */ /* 0x000fe40000010000 */
[----:B------:R-:W4:Y:S01]  /*3da0*/  MUFU.EX2 R94, R94 ;  /* 0x0000005e005e7308 */ /* 0x000f220000000800 */
[----:B--2---:R-:W-:Y:S01]  /*3db0*/  FADD.FTZ R10, R90, R69 ;  /* 0x000000455a0a7221 */ /* 0x004fe20000010000 */
[----:B------:R-:W-:-:S04]  /*3dc0*/  FADD.FTZ R8, R44, R67 ;  /* 0x000000432c087221 */ /* 0x000fc80000010000 */
[----:B------:R-:W-:Y:S02]  /*3dd0*/  FADD.FTZ R67, R29, R8 ;  /* 0x000000081d437221 */ /* 0x000fe40000010000 */
[----:B------:R-:W2:Y:S01]  /*3de0*/  MUFU.EX2 R51, R51 ;  /* 0x0000003300337308 */ /* 0x000ea20000000800 */
[----:B---3--:R-:W-:Y:S01]  /*3df0*/  FADD.FTZ R69, R49, R10 ;  /* 0x0000000a31457221 */ /* 0x008fe20000010000 */
[C---:B------:R-:W-:Y:S01]  /*3e00*/  FADD.FTZ R8, R72.reuse, R67 ;  /* 0x0000004348087221 */ /* 0x040fe20000010000 */
[----:B-1----:R-:W-:Y:S01]  /*3e10*/  F2FP.F16.F32.PACK_AB R4, R72, R29 ;  /* 0x0000001d4804723e */ /* 0x002fe200000000ff */
[----:B------:R-:W-:Y:S02]  /*3e20*/  IMAD.MOV.U32 R29, RZ, RZ, R71 ;  /* 0x000000ffff1d7224 */ /* 0x000fe400078e0047 */
[----:B------:R-:W-:Y:S02]  /*3e30*/  FADD.FTZ R67, R25, R8 ;  /* 0x0000000819437221 */ /* 0x000fe40000010000 */
[----:B------:R-:W1:Y:S01]  /*3e40*/  MUFU.EX2 R82, R82 ;  /* 0x0000005200527308 */ /* 0x000e620000000800 */
[----:B----4-:R-:W-:-:S07]  /*3e50*/  FADD.FTZ R10, R94, R69 ;  /* 0x000000455e0a7221 */ /* 0x010fce0000010000 */
[----:B------:R-:W3:Y:S01]  /*3e60*/  MUFU.EX2 R12, R12 ;  /* 0x0000000c000c7308 */ /* 0x000ee20000000800 */
[----:B--2---:R-:W-:Y:S01]  /*3e70*/  FADD.FTZ R69, R51, R10 ;  /* 0x0000000a33457221 */ /* 0x004fe20000010000 */
[----:B------:R-:W-:-:S04]  /*3e80*/  FADD.FTZ R10, R70, R67 ;  /* 0x00000043460a7221 */ /* 0x000fc80000010000 */
[----:B------:R-:W-:Y:S01]  /*3e90*/  FADD.FTZ R67, R13, R10 ;  /* 0x0000000a0d437221 */ /* 0x000fe20000010000 */
[----:B------:R-:W-:Y:S01]  /*3ea0*/  F2FP.F16.F32.PACK_AB R10, R44, R11 ;  /* 0x0000000b2c0a723e */ /* 0x000fe200000000ff */
[----:B------:R-:W2:Y:S01]  /*3eb0*/  MUFU.EX2 R53, R53 ;  /* 0x0000003500357308 */ /* 0x000ea20000000800 */
[----:B-1----:R-:W-:Y:S01]  /*3ec0*/  FADD.FTZ R69, R82, R69 ;  /* 0x0000004552457221 */ /* 0x002fe20000010000 */
[----:B------:R-:W-:Y:S01]  /*3ed0*/  F2FP.F16.F32.PACK_AB R11, R94, R49 ;  /* 0x000000315e0b723e */ /* 0x000fe200000000ff */
[--C-:B------:R-:W-:Y:S02]  /*3ee0*/  IMAD.MOV.U32 R49, RZ, RZ, R71.reuse ;  /* 0x000000ffff317224 */ /* 0x100fe400078e0047 */
[----:B------:R-:W-:-:S03]  /*3ef0*/  IMAD.MOV.U32 R44, RZ, RZ, R71 ;  /* 0x000000ffff2c7224 */ /* 0x000fc600078e0047 */
[----:B------:R-:W1:Y:S01]  /*3f00*/  MUFU.EX2 R14, R14 ;  /* 0x0000000e000e7308 */ /* 0x000e620000000800 */
[----:B---3--:R-:W-:Y:S01]  /*3f10*/  FADD.FTZ R8, R12, R69 ;  /* 0x000000450c087221 */ /* 0x008fe20000010000 */
[----:B------:R-:W-:-:S06]  /*3f20*/  IMAD.MOV.U32 R69, RZ, RZ, R71 ;  /* 0x000000ffff457224 */ /* 0x000fcc00078e0047 */
[----:B------:R-:W3:Y:S01]  /*3f30*/  MUFU.EX2 R55, R55 ;  /* 0x0000003700377308 */ /* 0x000ee20000000800 */
[----:B--2---:R-:W-:Y:S01]  /*3f40*/  FADD.FTZ R27, R53, R8 ;  /* 0x00000008351b7221 */ /* 0x004fe20000010000 */
[----:B------:R-:W-:Y:S02]  /*3f50*/  F2FP.F16.F32.PACK_AB R8, R80, R9 ;  /* 0x000000095008723e */ /* 0x000fe400000000ff */
[----:B------:R-:W-:Y:S01]  /*3f60*/  F2FP.F16.F32.PACK_AB R9, R90, R43 ;  /* 0x0000002b5a09723e */ /* 0x000fe200000000ff */
[----:B------:R-:W-:-:S03]  /*3f70*/  IMAD.MOV.U32 R43, RZ, RZ, R71 ;  /* 0x000000ffff2b7224 */ /* 0x000fc600078e0047 */
[----:B------:R-:W2:Y:S01]  /*3f80*/  MUFU.EX2 R57, R57 ;  /* 0x0000003900397308 */ /* 0x000ea20000000800 */
[----:B-1----:R-:W-:Y:S01]  /*3f90*/  FADD.FTZ R26, R14, R27 ;  /* 0x0000001b0e1a7221 */ /* 0x002fe20000010000 */
[----:B------:R-:W-:Y:S06]  /*3fa0*/  STSM.16.M88.4 [R2+0x25b00], R8 ;  /* 0x025b000802007844 */ /* 0x000fec0000000200 */
[----:B------:R-:W1:Y:S01]  /*3fb0*/  MUFU.EX2 R68, R68 ;  /* 0x0000004400447308 */ /* 0x000e620000000800 */
[----:B---3--:R-:W-:-:S07]  /*3fc0*/  FADD.FTZ R26, R55, R26 ;  /* 0x0000001a371a7221 */ /* 0x008fce0000010000 */
[----:B------:R-:W3:Y:S01]  /*3fd0*/  MUFU.EX2 R20, R20 ;  /* 0x0000001400147308 */ /* 0x000ee20000000800 */
[----:B--2---:R-:W-:-:S07]  /*3fe0*/  FADD.FTZ R7, R57, R26 ;  /* 0x0000001a39077221 */ /* 0x004fce0000010000 */
[----:B------:R2:W-:Y:S01]  /*3ff0*/  MUFU.EX2 R28, R32 ;  /* 0x00000020001c7308 */ /* 0x0005e20000000800 */
[----:B-1----:R-:W-:-:S07]  /*4000*/  FADD.FTZ R7, R68, R7 ;  /* 0x0000000744077221 */ /* 0x002fce0000010000 */
[----:B------:R-:W1:Y:S01]  /*4010*/  MUFU.EX2 R59, R59 ;  /* 0x0000003b003b7308 */ /* 0x000e620000000800 */
[----:B--2---:R-:W-:Y:S01]  /*4020*/  FADD.FTZ R32, R60, R67 ;  /* 0x000000433c207221 */ /* 0x004fe20000010000 */
[----:B------:R-:W-:-:S03]  /*4030*/  IMAD.MOV.U32 R67, RZ, RZ, R71 ;  /* 0x000000ffff437224 */ /* 0x000fc600078e0047 */
[----:B------:R-:W-:-:S03]  /*4040*/  FADD.FTZ R5, R15, R32 ;  /* 0x000000200f057221 */ /* 0x000fc60000010000 */
[----:B------:R-:W2:Y:S01]  /*4050*/  MUFU.EX2 R48, R48 ;  /* 0x0000003000307308 */ /* 0x000ea20000000800 */
[----:B------:R-:W-:Y:S01]  /*4060*/  FADD.FTZ R6, R36, R5 ;  /* 0x0000000524067221 */ /* 0x000fe20000010000 */
[----:B------:R-:W-:Y:S01]  /*4070*/  F2FP.F16.F32.PACK_AB R5, R82, R51 ;  /* 0x000000335205723e */ /* 0x000fe200000000ff */
[--C-:B------:R-:W-:Y:S02]  /*4080*/  IMAD.MOV.U32 R51, RZ, RZ, R71.reuse ;  /* 0x000000ffff337224 */ /* 0x100fe400078e0047 */
[----:B------:R-:W-:Y:S01]  /*4090*/  FADD.FTZ R27, R23, R6 ;  /* 0x00000006171b7221 */ /* 0x000fe20000010000 */
[----:B------:R-:W-:Y:S01]  /*40a0*/  F2FP.F16.F32.PACK_AB R6, R70, R25 ;  /* 0x000000194606723e */ /* 0x000fe200000000ff */
[----:B------:R-:W-:Y:S01]  /*40b0*/  IMAD.MOV.U32 R70, RZ, RZ, R71 ;  /* 0x000000ffff467224 */ /* 0x000fe200078e0047 */
[----:B------:R-:W4:Y:S01]  /*40c0*/  MUFU.EX2 R61, R61 ;  /* 0x0000003d003d7308 */ /* 0x000f220000000800 */
[----:B------:R-:W-:-:S04]  /*40d0*/  FADD.FTZ R26, R66, R27 ;  /* 0x0000001b421a7221 */ /* 0x000fc80000010000 */
[----:B------:R-:W-:-:S03]  /*40e0*/  FADD.FTZ R27, R21, R26 ;  /* 0x0000001a151b7221 */ /* 0x000fc60000010000 */
[----:B------:R-:W5:Y:S01]  /*40f0*/  MUFU.EX2 R50, R50 ;  /* 0x0000003200327308 */ /* 0x000f620000000800 */
[----:B------:R-:W-:-:S04]  /*4100*/  FADD.FTZ R26, R84, R27 ;  /* 0x0000001b541a7221 */ /* 0x000fc80000010000 */
[----:B------:R-:W-:-:S03]  /*4110*/  FADD.FTZ R27, R33, R26 ;  /* 0x0000001a211b7221 */ /* 0x000fc60000010000 */
[----:B------:R3:W-:Y:S01]  /*4120*/  MUFU.EX2 R91, R24 ;  /* 0x00000018005b7308 */ /* 0x0007e20000000800 */
[----:B------:R-:W-:-:S07]  /*4130*/  FADD.FTZ R26, R30, R27 ;  /* 0x0000001b1e1a7221 */ /* 0x000fce0000010000 */
[----:B------:R-:W5:Y:S01]  /*4140*/  MUFU.EX2 R63, R63 ;  /* 0x0000003f003f7308 */ /* 0x000f620000000800 */
[----:B---3--:R-:W-:Y:S01]  /*4150*/  FADD.FTZ R24, R20, R7 ;  /* 0x0000000714187221 */ /* 0x008fe20000010000 */
[----:B------:R-:W-:Y:S01]  /*4160*/  F2FP.F16.F32.PACK_AB R7, R53, R12 ;  /* 0x0000000c3507723e */ /* 0x000fe200000000ff */
[----:B------:R-:W-:Y:S01]  /*4170*/  IMAD.MOV.U32 R53, RZ, RZ, R71 ;  /* 0x000000ffff357224 */ /* 0x000fe200078e0047 */
[----:B------:R-:W-:Y:S01]  /*4180*/  F2FP.F16.F32.PACK_AB R12, R60, R13 ;  /* 0x0000000d3c0c723e */ /* 0x000fe200000000ff */
[----:B-1----:R-:W-:Y:S01]  /*4190*/  FADD.FTZ R25, R59, R24 ;  /* 0x000000183b197221 */ /* 0x002fe20000010000 */
[----:B------:R-:W-:Y:S01]  /*41a0*/  F2FP.F16.F32.PACK_AB R13, R55, R14 ;  /* 0x0000000e370d723e */ /* 0x000fe200000000ff */
[----:B------:R1:W-:Y:S01]  /*41b0*/  STSM.16.M88.4 [R2+0x27300], R4 ;  /* 0x0273000402007844 */ /* 0x0003e20000000200 */
[----:B------:R-:W3:Y:S01]  /*41c0*/  MUFU.EX2 R31, R31 ;  /* 0x0000001f001f7308 */ /* 0x000ee20000000800 */
[----:B--2---:R-:W-:Y:S01]  /*41d0*/  FADD.FTZ R24, R48, R25 ;  /* 0x0000001930187221 */ /* 0x004fe20000010000 */
[----:B------:R-:W-:Y:S01]  /*41e0*/  F2FP.F16.F32.PACK_AB R14, R36, R15 ;  /* 0x0000000f240e723e */ /* 0x000fe200000000ff */
[--C-:B------:R-:W-:Y:S01]  /*41f0*/  IMAD.MOV.U32 R60, RZ, RZ, R71.reuse ;  /* 0x000000ffff3c7224 */ /* 0x100fe200078e0047 */
[----:B------:R-:W-:Y:S01]  /*4200*/  F2FP.F16.F32.PACK_AB R15, R68, R57 ;  /* 0x00000039440f723e */ /* 0x000fe200000000ff */
[----:B----4-:R-:W-:Y:S01]  /*4210*/  FADD.FTZ R25, R61, R24 ;  /* 0x000000183d197221 */ /* 0x010fe20000010000 */
[----:B------:R-:W-:-:S02]  /*4220*/  IMAD.MOV.U32 R68, RZ, RZ, R71 ;  /* 0x000000ffff447224 */ /* 0x000fc400078e0047 */
[----:B------:R2:W4:Y:S01]  /*4230*/  MUFU.EX2 R40, R54 ;  /* 0x0000003600287308 */ /* 0x0005220000000800 */
[----:B-----5:R-:W-:Y:S01]  /*4240*/  FADD.FTZ R24, R50, R25 ;  /* 0x0000001932187221 */ /* 0x020fe20000010000 */
[----:B------:R-:W-:Y:S01]  /*4250*/  STSM.16.M88.4 [R2+0x28b00], R12 ;  /* 0x028b000c02007844 */ /* 0x000fe20000000200 */
[--C-:B------:R-:W-:Y:S02]  /*4260*/  IMAD.MOV.U32 R57, RZ, RZ, R71.reuse ;  /* 0x000000ffff397224 */ /* 0x100fe400078e0047 */
[----:B------:R-:W-:Y:S01]  /*4270*/  FADD.FTZ R25, R63, R24 ;  /* 0x000000183f197221 */ /* 0x000fe20000010000 */
[----:B------:R-:W-:Y:S01]  /*4280*/  F2FP.F16.F32.PACK_AB R24, R66, R23 ;  /* 0x000000174218723e */ /* 0x000fe200000000ff */
[--C-:B------:R-:W-:Y:S01]  /*4290*/  IMAD.MOV.U32 R66, RZ, RZ, R71.reuse ;  /* 0x000000ffff427224 */ /* 0x100fe200078e0047 */
[----:B------:R-:W5:Y:S01]  /*42a0*/  MUFU.EX2 R104, R104 ;  /* 0x0000006800687308 */ /* 0x000f620000000800 */
[----:B---3--:R-:W-:Y:S01]  /*42b0*/  FADD.FTZ R27, R31, R26 ;  /* 0x0000001a1f1b7221 */ /* 0x008fe20000010000 */
[----:B------:R-:W-:Y:S01]  /*42c0*/  F2FP.F16.F32.PACK_AB R26, R84, R21 ;  /* 0x00000015541a723e */ /* 0x000fe200000000ff */
[--C-:B------:R-:W-:Y:S01]  /*42d0*/  IMAD.MOV.U32 R55, RZ, RZ, R71.reuse ;  /* 0x000000ffff377224 */ /* 0x100fe200078e0047 */
[----:B-1----:R-:W-:Y:S01]  /*42e0*/  F2FP.F16.F32.PACK_AB R4, R30, R33 ;  /* 0x000000211e04723e */ /* 0x002fe200000000ff */
[----:B--2---:R-:W-:-:S02]  /*42f0*/  IMAD.MOV.U32 R54, RZ, RZ, R71 ;  /* 0x000000ffff367224 */ /* 0x004fc400078e0047 */
[----:B------:R-:W-:Y:S01]  /*4300*/  IMAD.MOV.U32 R36, RZ, RZ, R71 ;  /* 0x000000ffff247224 */ /* 0x000fe200078e0047 */
[----:B------:R-:W1:Y:S01]  /*4310*/  MUFU.EX2 R65, R65 ;  /* 0x0000004100417308 */ /* 0x000e620000000800 */
[----:B----4-:R-:W-:Y:S01]  /*4320*/  FADD.FTZ R32, R40, R25 ;  /* 0x0000001928207221 */ /* 0x010fe20000010000 */
[----:B------:R-:W-:Y:S01]  /*4330*/  F2FP.F16.F32.PACK_AB R25, R59, R20 ;  /* 0x000000143b19723e */ /* 0x000fe200000000ff */
[--C-:B------:R-:W-:Y:S02]  /*4340*/  IMAD.MOV.U32 R59, RZ, RZ, R71.reuse ;  /* 0x000000ffff3b7224 */ /* 0x100fe400078e0047 */
[--C-:B------:R-:W-:Y:S02]  /*4350*/  IMAD.MOV.U32 R33, RZ, RZ, R71.reuse ;  /* 0x000000ffff217224 */ /* 0x100fe400078e0047 */
[----:B------:R-:W-:Y:S01]  /*4360*/  IMAD.MOV.U32 R30, RZ, RZ, R71 ;  /* 0x000000ffff1e7224 */ /* 0x000fe200078e0047 */
[----:B------:R-:W2:Y:S01]  /*4370*/  MUFU.EX2 R35, R35 ;  /* 0x0000002300237308 */ /* 0x000ea20000000800 */
[----:B-----5:R-:W-:Y:S01]  /*4380*/  FADD.FTZ R8, R104, R27 ;  /* 0x0000001b68087221 */ /* 0x020fe20000010000 */
[----:B------:R-:W-:Y:S01]  /*4390*/  F2FP.F16.F32.PACK_AB R27, R61, R48 ;  /* 0x000000303d1b723e */ /* 0x000fe200000000ff */
[----:B------:R-:W-:-:S02]  /*43a0*/  IMAD.MOV.U32 R61, RZ, RZ, R71 ;  /* 0x000000ffff3d7224 */ /* 0x000fc400078e0047 */
[----:B------:R-:W-:Y:S02]  /*43b0*/  IMAD.MOV.U32 R48, RZ, RZ, R71 ;  /* 0x000000ffff307224 */ /* 0x000fe400078e0047 */
[----:B------:R3:W-:Y:S01]  /*43c0*/  STSM.16.M88.4 [R2+0x2a300], R24 ;  /* 0x02a3001802007844 */ /* 0x0007e20000000200 */
[----:B------:R-:W4:Y:S01]  /*43d0*/  MUFU.EX2 R89, R89 ;  /* 0x0000005900597308 */ /* 0x000f220000000800 */
[----:B-1----:R-:W-:-:S07]  /*43e0*/  FADD.FTZ R32, R65, R32 ;  /* 0x0000002041207221 */ /* 0x002fce0000010000 */
[----:B------:R-:W1:Y:S01]  /*43f0*/  MUFU.EX2 R88, R88 ;  /* 0x0000005800587308 */ /* 0x000e620000000800 */
[----:B--2---:R-:W-:Y:S01]  /*4400*/  FADD.FTZ R5, R35, R8 ;  /* 0x0000000823057221 */ /* 0x004fe20000010000 */
[----:B---3--:R-:W-:-:S06]  /*4410*/  IMAD.MOV.U32 R27, RZ, RZ, R71 ;  /* 0x000000ffff1b7224 */ /* 0x008fcc00078e0047 */
[----:B------:R-:W2:Y:S01]  /*4420*/  MUFU.EX2 R39, R39 ;  /* 0x0000002700277308 */ /* 0x000ea20000000800 */
[----:B----4-:R-:W-:Y:S01]  /*4430*/  FADD.FTZ R7, R89, R32 ;  /* 0x0000002059077221 */ /* 0x010fe20000010000 */
[C---:B------:R-:W-:Y:S01]  /*4440*/  F2FP.F16.F32.PACK_AB R89, R28.reuse, R89 ;  /* 0x000000591c59723e */ /* 0x040fe200000000ff */
[----:B------:R-:W-:Y:S02]  /*4450*/  IMAD.MOV.U32 R32, RZ, RZ, R71 ;  /* 0x000000ffff207224 */ /* 0x000fe400078e0047 */
[----:B------:R-:W-:Y:S01]  /*4460*/  FADD.FTZ R7, R28, R7 ;  /* 0x000000071c077221 */ /* 0x000fe20000010000 */
[----:B------:R-:W-:Y:S02]  /*4470*/  IMAD.MOV.U32 R28, RZ, RZ, R71 ;  /* 0x000000ffff1c7224 */ /* 0x000fe400078e0047 */
[----:B------:R-:W3:Y:S01]  /*4480*/  MUFU.EX2 R46, R46 ;  /* 0x0000002e002e7308 */ /* 0x000ee20000000800 */
[C---:B-1----:R-:W-:Y:S01]  /*4490*/  FADD.FTZ R6, R88.reuse, R5 ;  /* 0x0000000558067221 */ /* 0x042fe20000010000 */
[----:B------:R-:W-:Y:S01]  /*44a0*/  F2FP.F16.F32.PACK_AB R5, R63, R50 ;  /* 0x000000323f05723e */ /* 0x000fe200000000ff */
[--C-:B------:R-:W-:Y:S01]  /*44b0*/  IMAD.MOV.U32 R63, RZ, RZ, R71.reuse ;  /* 0x000000ffff3f7224 */ /* 0x100fe200078e0047 */
[----:B------:R-:W-:Y:S01]  /*44c0*/  F2FP.F16.F32.PACK_AB R88, R88, R35 ;  /* 0x000000235858723e */ /* 0x000fe200000000ff */
[----:B------:R-:W-:-:S02]  /*44d0*/  IMAD.MOV.U32 R50, RZ, RZ, R71 ;  /* 0x000000ffff327224 */ /* 0x000fc400078e0047 */
[--C-:B------:R-:W-:Y:S01]  /*44e0*/  IMAD.MOV.U32 R35, RZ, RZ, R71.reuse ;  /* 0x000000ffff237224 */ /* 0x100fe200078e0047 */
[----:B------:R-:W1:Y:S01]  /*44f0*/  MUFU.EX2 R92, R92 ;  /* 0x0000005c005c7308 */ /* 0x000e620000000800 */
[----:B--2---:R-:W-:Y:S01]  /*4500*/  FADD.FTZ R11, R39, R6 ;  /* 0x00000006270b7221 */ /* 0x004fe20000010000 */
[----:B------:R-:W-:Y:S01]  /*4510*/  F2FP.F16.F32.PACK_AB R6, R104, R31 ;  /* 0x0000001f6806723e */ /* 0x000fe200000000ff */
[--C-:B------:R-:W-:Y:S02]  /*4520*/  IMAD.MOV.U32 R31, RZ, RZ, R71.reuse ;  /* 0x000000ffff1f7224 */ /* 0x100fe400078e0047 */
[--C-:B------:R-:W-:Y:S02]  /*4530*/  IMAD.MOV.U32 R26, RZ, RZ, R71.reuse ;  /* 0x000000ffff1a7224 */ /* 0x100fe400078e0047 */
[----:B------:R-:W-:Y:S01]  /*4540*/  IMAD.MOV.U32 R25, RZ, RZ, R71 ;  /* 0x000000ffff197224 */ /* 0x000fe200078e0047 */
[----:B------:R-:W2:Y:S01]  /*4550*/  MUFU.EX2 R47, R47 ;  /* 0x0000002f002f7308 */ /* 0x000ea20000000800 */
[----:B---3--:R-:W-:Y:S01]  /*4560*/  FADD.FTZ R8, R46, R7 ;  /* 0x000000072e087221 */ /* 0x008fe20000010000 */
[----:B------:R-:W-:Y:S01]  /*4570*/  F2FP.F16.F32.PACK_AB R7, R65, R40 ;  /* 0x000000284107723e */ /* 0x000fe200000000ff */
[----:B------:R-:W-:-:S02]  /*4580*/  IMAD.MOV.U32 R65, RZ, RZ, R71 ;  /* 0x000000ffff417224 */ /* 0x000fc400078e0047 */
[----:B------:R-:W-:Y:S02]  /*4590*/  IMAD.MOV.U32 R40, RZ, RZ, R71 ;  /* 0x000000ffff287224 */ /* 0x000fe400078e0047 */
[----:B------:R3:W-:Y:S01]  /*45a0*/  STSM.16.M88.4 [R2+0x2bb00], R4 ;  /* 0x02bb000402007844 */ /* 0x0007e20000000200 */
[----:B------:R-:W4:Y:S01]  /*45b0*/  MUFU.EX2 R34, R34 ;  /* 0x0000002200227308 */ /* 0x000f220000000800 */
[C---:B-1----:R-:W-:Y:S01]  /*45c0*/  FADD.FTZ R10, R92.reuse, R11 ;  /* 0x0000000b5c0a7221 */ /* 0x042fe20000010000 */
[C---:B------:R-:W-:Y:S01]  /*45d0*/  FADD.FTZ R11, R91.reuse, R8 ;  /* 0x000000085b0b7221 */ /* 0x040fe20000010000 */
[----:B------:R-:W-:Y:S01]  /*45e0*/  F2FP.F16.F32.PACK_AB R90, R92, R39 ;  /* 0x000000275c5a723e */ /* 0x000fe200000000ff */
[--C-:B------:R-:W-:Y:S01]  /*45f0*/  IMAD.MOV.U32 R39, RZ, RZ, R71.reuse ;  /* 0x000000ffff277224 */ /* 0x100fe200078e0047 */
[----:B------:R-:W-:Y:S01]  /*4600*/  F2FP.F16.F32.PACK_AB R91, R91, R46 ;  /* 0x0000002e5b5b723e */ /* 0x000fe200000000ff */
[--C-:B------:R-:W-:Y:S02]  /*4610*/  IMAD.MOV.U32 R46, RZ, RZ, R71.reuse ;  /* 0x000000ffff2e7224 */ /* 0x100fe400078e0047 */
[----:B------:R-:W1:Y:S01]  /*4620*/  MUFU.EX2 R110, R110 ;  /* 0x0000006e006e7308 */ /* 0x000e620000000800 */
[----:B--2---:R-:W-:Y:S01]  /*4630*/  FADD.FTZ R13, R47, R10 ;  /* 0x0000000a2f0d7221 */ /* 0x004fe20000010000 */
[----:B------:R2:W-:Y:S01]  /*4640*/  STSM.16.M88.4 [R2+0x2d300], R88 ;  /* 0x02d3005802007844 */ /* 0x0005e20000000200 */
[----:B------:R-:W-:-:S05]  /*4650*/  IMAD.MOV.U32 R24, RZ, RZ, R71 ;  /* 0x000000ffff187224 */ /* 0x000fca00078e0047 */
[----:B------:R5:W3:Y:S01]  /*4660*/  MUFU.EX2 R113, R42 ;  /* 0x0000002a00717308 */ /* 0x000ae20000000800 */
[----:B----4-:R-:W-:-:S07]  /*4670*/  FADD.FTZ R10, R34, R11 ;  /* 0x0000000b220a7221 */ /* 0x010fce0000010000 */
[----:B------:R-:W4:Y:S01]  /*4680*/  MUFU.EX2 R41, R41 ;  /* 0x0000002900297308 */ /* 0x000f220000000800 */
[----:B-1----:R-:W-:Y:S01]  /*4690*/  FADD.FTZ R12, R110, R13 ;  /* 0x0000000d6e0c7221 */ /* 0x002fe20000010000 */
[----:B-----5:R-:W-:-:S06]  /*46a0*/  IMAD.MOV.U32 R42, RZ, RZ, R71 ;  /* 0x000000ffff2a7224 */ /* 0x020fcc00078e0047 */
[----:B------:R-:W1:Y:S01]  /*46b0*/  MUFU.EX2 R38, R38 ;  /* 0x0000002600267308 */ /* 0x000e620000000800 */
[C---:B---3--:R-:W-:Y:S01]  /*46c0*/  FADD.FTZ R13, R113.reuse, R10 ;  /* 0x0000000a710d7221 */ /* 0x048fe20000010000 */
[----:B------:R-:W-:Y:S01]  /*46d0*/  F2FP.F16.F32.PACK_AB R113, R113, R34 ;  /* 0x000000227171723e */ /* 0x000fe200000000ff */
[----:B------:R-:W-:-:S05]  /*46e0*/  IMAD.MOV.U32 R34, RZ, RZ, R71 ;  /* 0x000000ffff227224 */ /* 0x000fca00078e0047 */
[----:B------:R-:W3:Y:S01]  /*46f0*/  MUFU.EX2 R114, R114 ;  /* 0x0000007200727308 */ /* 0x000ee20000000800 */
[----:B----4-:R-:W-:-:S07]  /*4700*/  FADD.FTZ R15, R41, R12 ;  /* 0x0000000c290f7221 */ /* 0x010fce0000010000 */
[----:B------:R-:W4:Y:S01]  /*4710*/  MUFU.EX2 R115, R106 ;  /* 0x0000006a00737308 */ /* 0x000f220000000800 */
[----:B-1----:R-:W-:-:S07]  /*4720*/  FADD.FTZ R10, R38, R13 ;  /* 0x0000000d260a7221 */ /* 0x002fce0000010000 */
[----:B------:R-:W1:Y:S01]  /*4730*/  MUFU.EX2 R37, R37 ;  /* 0x0000002500257308 */ /* 0x000e620000000800 */
[C---:B---3--:R-:W-:Y:S01]  /*4740*/  FADD.FTZ R4, R114.reuse, R15 ;  /* 0x0000000f72047221 */ /* 0x048fe20000010000 */
[----:B------:R-:W-:Y:S01]  /*4750*/  F2FP.F16.F32.PACK_AB R114, R114, R41 ;  /* 0x000000297272723e */ /* 0x000fe200000000ff */
[----:B------:R-:W-:-:S05]  /*4760*/  IMAD.MOV.U32 R41, RZ, RZ, R71 ;  /* 0x000000ffff297224 */ /* 0x000fca00078e0047 */
[----:B------:R-:W3:Y:S01]  /*4770*/  MUFU.EX2 R118, R118 ;  /* 0x0000007600767308 */ /* 0x000ee20000000800 */
[C---:B----4-:R-:W-:Y:S01]  /*4780*/  FADD.FTZ R5, R115.reuse, R10 ;  /* 0x0000000a73057221 */ /* 0x050fe20000010000 */
[----:B------:R-:W-:Y:S01]  /*4790*/  F2FP.F16.F32.PACK_AB R115, R115, R38 ;  /* 0x000000267373723e */ /* 0x000fe200000000ff */
[----:B------:R-:W-:-:S05]  /*47a0*/  IMAD.MOV.U32 R38, RZ, RZ, R71 ;  /* 0x000000ffff267224 */ /* 0x000fca00078e0047 */
[----:B------:R-:W-:Y:S01]  /*47b0*/  MUFU.EX2 R45, R45 ;  /* 0x0000002d002d7308 */ /* 0x000fe20000000800 */
[----:B-1----:R-:W-:-:S07]  /*47c0*/  FADD.FTZ R7, R37, R4 ;  /* 0x0000000425077221 */ /* 0x002fce0000010000 */
[----:B------:R-:W1:Y:S01]  /*47d0*/  MUFU.EX2 R120, R120 ;  /* 0x0000007800787308 */ /* 0x000e620000000800 */
[C---:B---3--:R-:W-:Y:S01]  /*47e0*/  F2FP.F16.F32.PACK_AB R12, R118.reuse, R37 ;  /* 0x00000025760c723e */ /* 0x048fe200000000ff */
[----:B------:R-:W-:Y:S01]  /*47f0*/  FADD.FTZ R6, R118, R7 ;  /* 0x0000000776067221 */ /* 0x000fe20000010000 */
[----:B------:R-:W-:-:S05]  /*4800*/  IMAD.MOV.U32 R37, RZ, RZ, R71 ;  /* 0x000000ffff257224 */ /* 0x000fca00078e0047 */
[----:B------:R-:W3:Y:S08]  /*4810*/  MUFU.EX2 R52, R52 ;  /* 0x0000003400347308 */ /* 0x000ef00000000800 */
[----:B------:R-:W4:Y:S01]  /*4820*/  MUFU.EX2 R9, R108 ;  /* 0x0000006c00097308 */ /* 0x000f220000000800 */
[----:B-1----:R-:W-:Y:S01]  /*4830*/  F2FP.F16.F32.PACK_AB R14, R120, R45 ;  /* 0x0000002d780e723e */ /* 0x002fe200000000ff */
[----:B------:R-:W-:-:S04]  /*4840*/  FADD.FTZ R45, R45, R6 ;  /* 0x000000062d2d7221 */ /* 0x000fc80000010000 */
[----:B------:R-:W-:Y:S01]  /*4850*/  FADD.FTZ R6, R120, R45 ;  /* 0x0000002d78067221 */ /* 0x000fe20000010000 */
[----:B------:R-:W-:Y:S01]  /*4860*/  IMAD.MOV.U32 R45, RZ, RZ, R71 ;  /* 0x000000ffff2d7224 */ /* 0x000fe200078e0047 */
[----:B------:R1:W-:Y:S01]  /*4870*/  MUFU.EX2 R8, R112 ;  /* 0x0000007000087308 */ /* 0x0003e20000000800 */
[----:B---3--:R-:W-:-:S07]  /*4880*/  FADD.FTZ R4, R52, R5 ;  /* 0x0000000534047221 */ /* 0x008fce0000010000 */
[----:B------:R-:W3:Y:S01]  /*4890*/  MUFU.EX2 R11, R116 ;  /* 0x00000074000b7308 */ /* 0x000ee20000000800 */
[----:B-1----:R-:W-:Y:S01]  /*48a0*/  F2FP.F16.F32.PACK_AB R112, R110, R47 ;  /* 0x0000002f6e70723e */ /* 0x002fe200000000ff */
[C---:B----4-:R-:W-:Y:S01]  /*48b0*/  FADD.FTZ R5, R9.reuse, R4 ;  /* 0x0000000409057221 */ /* 0x050fe20000010000 */
[----:B------:R-:W-:Y:S01]  /*48c0*/  F2FP.F16.F32.PACK_AB R13, R9, R52 ;  /* 0x00000034090d723e */ /* 0x000fe200000000ff */
[--C-:B------:R-:W-:Y:S02]  /*48d0*/  IMAD.MOV.U32 R52, RZ, RZ, R71.reuse ;  /* 0x000000ffff347224 */ /* 0x100fe400078e0047 */
[----:B------:R2:W-:Y:S01]  /*48e0*/  STSM.16.M88.4 [R2+0x2eb00], R112 ;  /* 0x02eb007002007844 */ /* 0x0005e20000000200 */
[----:B------:R-:W-:Y:S01]  /*48f0*/  IMAD.MOV.U32 R47, RZ, RZ, R71 ;  /* 0x000000ffff2f7224 */ /* 0x000fe200078e0047 */
[----:B---3--:R-:W-:Y:S01]  /*4900*/  F2FP.F16.F32.PACK_AB R15, R11, R8 ;  /* 0x000000080b0f723e */ /* 0x008fe200000000ff */
[----:B------:R-:W-:-:S04]  /*4910*/  FADD.FTZ R8, R8, R5 ;  /* 0x0000000508087221 */ /* 0x000fc80000010000 */
[----:B------:R2:W-:Y:S01]  /*4920*/  STSM.16.M88.4 [R2+0x30300], R12 ;  /* 0x0303000c02007844 */ /* 0x0005e20000000200 */
[----:B------:R-:W-:Y:S01]  /*4930*/  FADD.FTZ R7, R11, R8 ;  /* 0x000000080b077221 */ /* 0x000fe20000010000 */
[----:B------:R1:W-:Y:S06]  /*4940*/  MEMBAR.ALL.CTA ;  /* 0x0000000000007992 */ /* 0x0003ec0000008000 */
[----:B-1----:R-:W1:Y:S02]  /*4950*/  FENCE.VIEW.ASYNC.S ;  /* 0x00000000000073c6 */ /* 0x002e640000000000 */
[----:B-1----:R-:W-:Y:S01]  /*4960*/  NOP ;  /* 0x0000000000007918 */ /* 0x002fe20000000000 */
[----:B------:R-:W-:Y:S05]  /*4970*/  @!P2 BRA `(.L_x_15) ;  /* 0x000000380034a947 */ /* 0x000fea0003800000 */
[----:B------:R-:W-:Y:S01]  /*4980*/  VIADD R4, R22, 0xfffffffe ;  /* 0xfffffffe16047836 */ /* 0x000fe20000000000 */
[----:B------:R-:W-:Y:S01]  /*4990*/  CS2R R70, SRZ ;  /* 0x0000000000467805 */ /* 0x000fe2000001ff00 */
[----:B------:R-:W-:Y:S01]  /*49a0*/  IMAD.MOV.U32 R8, RZ, RZ, R76 ;  /* 0x000000ffff087224 */ /* 0x000fe200078e004c */
[----:B------:R-:W-:Y:S01]  /*49b0*/  CS2R R68, SRZ ;  /* 0x0000000000447805 */ /* 0x000fe2000001ff00 */
[----:B------:R-:W-:Y:S01]  /*49c0*/  IMAD.MOV.U32 R5, RZ, RZ, R0 ;  /* 0x000000ffff057224 */ /* 0x000fe200078e0000 */
[----:B------:R-:W-:Y:S02]  /*49d0*/  CS2R R66, SRZ ;  /* 0x0000000000427805 */ /* 0x000fe4000001ff00 */
[----:B------:R-:W-:Y:S02]  /*49e0*/  CS2R R64, SRZ ;  /* 0x0000000000407805 */ /* 0x000fe4000001ff00 */
[----:B------:R-:W-:Y:S02]  /*49f0*/  CS2R R62, SRZ ;  /* 0x00000000003e7805 */ /* 0x000fe4000001ff00 */
[----:B------:R-:W-:-:S02]  /*4a00*/  CS2R R60, SRZ ;  /* 0x00000000003c7805 */ /* 0x000fc4000001ff00 */
[----:B------:R-:W-:Y:S02]  /*4a10*/  CS2R R58, SRZ ;  /* 0x00000000003a7805 */ /* 0x000fe4000001ff00 */
[----:B------:R-:W-:Y:S02]  /*4a20*/  CS2R R56, SRZ ;  /* 0x0000000000387805 */ /* 0x000fe4000001ff00 */
        /* <DEDUP_REMOVED lines=15> */
[----:B------:R-:W-:Y:S01]  /*4b20*/  CS2R R24, SRZ ;  /* 0x0000000000187805 */ /* 0x000fe2000001ff00 */
[----:B------:R-:W-:Y:S01]  /*4b30*/  UMOV UR6, UR60 ;  /* 0x0000003c00067c82 */ /* 0x000fe20008000000 */
[----:B------:R-:W-:-:S05]  /*4b40*/  UMOV UR5, UR38 ;  /* 0x0000002600057c82 */ /* 0x000fca0008000000 */
.L_x_24:
[----:B------:R-:W-:Y:S01]  /*4b50*/  UIADD3 UR38, UR5, 0x1, URZ ;  /* 0x0000000105267890 */ /* 0x000fe2000fffe03f */
[----:B------:R-:W-:-:S03]  /*4b60*/  ISETP.NE.AND P3, PT, RZ, UR37, PT ;  /* 0x00000025ff007c0c */ /* 0x000fc6000bf65270 */
[----:B------:R-:W-:-:S04]  /*4b70*/  UISETP.NE.AND UP0, UPT, UR38, 0x2, UPT ;  /* 0x000000022600788c */ /* 0x000fc8000bf05270 */
[----:B------:R-:W-:Y:S02]  /*4b80*/  USEL UR60, URZ, 0x1, UP0 ;  /* 0x000000013f3c7887 */ /* 0x000fe40008000000 */
[----:B------:R-:W-:Y:S02]  /*4b90*/  USEL UR38, UR38, URZ, UP0 ;  /* 0x0000003f26267287 */ /* 0x000fe40008000000 */
[----:B------:R-:W-:Y:S02]  /*4ba0*/  ULOP3.LUT UR60, UR6, UR60, URZ, 0x3c, !UPT ;  /* 0x0000003c063c7292 */ /* 0x000fe4000f8e3c3f */
[----:B-1----:R-:W-:Y:S10]  /*4bb0*/  @P3 BRA `(.L_x_16) ;  /* 0x00000000002c3947 */ /* 0x002ff40003800000 */
[----:B------:R-:W-:Y:S05]  /*4bc0*/  @!P0 BRA `(.L_x_17) ;  /* 0x0000000000048947 */ /* 0x000fea0003800000 */
[----:B------:R-:W-:Y:S01]  /*4bd0*/  BPT.TRAP 0x1 ;  /* 0x000000040000795c */ /* 0x000fe20000300000 */
.L_x_17:
[----:B------:R-:W-:Y:S01]  /*4be0*/  ULEA UR4, UR38, UR39, 0x3 ;  /* 0x0000002726047291 */ /* 0x000fe2000f8e183f */
[----:B------:R-:W-:-:S05]  /*4bf0*/  IMAD.U32 R0, RZ, RZ, UR60 ;  /* 0x0000003cff007e24 */ /* 0x000fca000f8e00ff */
[----:B------:R-:W-:-:S04]  /*4c00*/  SHF.L.U32 R0, R0, 0x1f, RZ ;  /* 0x0000001f00007819 */ /* 0x000fc800000006ff */
[----:B------:R1:W3:Y:S01]  /*4c10*/  SYNCS.PHASECHK.TRANS64.TRYWAIT P2, [UR4+0x31c30], R0 ;  /* 0x031c3000ff0075a7 */ /* 0x0002e20008040144 */
[----:B------:R-:W-:Y:S05]  /*4c20*/  @!P0 BRA `(.L_x_18) ;  /* 0x0000000000048947 */ /* 0x000fea0003800000 */
[----:B------:R-:W-:Y:S01]  /*4c30*/  BPT.TRAP 0x1 ;  /* 0x000000040000795c */ /* 0x000fe20000300000 */
.L_x_18:
[----:B---3--:R-:W-:Y:S05]  /*4c40*/  @P2 BRA `(.L_x_16) ;  /* 0x0000000000082947 */ /* 0x008fea0003800000 */
[----:B------:R-:W3:Y:S02]  /*4c50*/  SYNCS.PHASECHK.TRANS64.TRYWAIT P2, [UR4+0x31c30], R0 ;  /* 0x031c3000ff0075a7 */ /* 0x000ee40008040144 */
[----:B---3--:R-:W-:Y:S05]  /*4c60*/  @!P2 BRA `(.L_x_19) ;  /* 0x0000007400eca947 */ /* 0x008fea0003800000 */
.L_x_16:
[----:B---3--:R-:W3:Y:S01]  /*4c70*/  S2R R3, SR_TID.X ;  /* 0x0000000000037919 */ /* 0x008ee20000002100 */
[----:B------:R-:W-:Y:S01]  /*4c80*/  UIMAD UR4, UR38, 0x6c0, UR7 ;  /* 0x000006c0260478a4 */ /* 0x000fe2000f8e0207 */
[----:B------:R-:W-:Y:S01]  /*4c90*/  UMOV UR31, 0x80000020 ;  /* 0x80000020001f7882 */ /* 0x000fe20000000000 */
[----:B------:R-:W-:Y:S02]  /*4ca0*/  UMOV UR32, UR28 ;  /* 0x0000001c00207c82 */ /* 0x000fe40008000000 */
[----:B------:R-:W-:Y:S01]  /*4cb0*/  UIADD3 UR34, UR4, 0x40, URZ ;  /* 0x0000004004227890 */ /* 0x000fe2000fffe03f */
[----:B------:R-:W-:Y:S02]  /*4cc0*/  UMOV UR33, UR29 ;  /* 0x0000001d00217c82 */ /* 0x000fe40008000000 */
[----:B------:R-:W-:Y:S01]  /*4cd0*/  UMOV UR30, UR4 ;  /* 0x00000004001e7c82 */ /* 0x000fe20008000000 */
[----:B------:R-:W-:Y:S01]  /*4ce0*/  UMOV UR35, 0x80000020 ;  /* 0x8000002000237882 */ /* 0x000fe20000000000 */
[----:B------:R-:W-:Y:S01]  /*4cf0*/  UIADD3 UR42, UR4, 0x80, URZ ;  /* 0x00000080042a7890 */ /* 0x000fe2000fffe03f */
[----:B------:R-:W-:Y:S01]  /*4d00*/  UMOV UR40, UR28 ;  /* 0x0000001c00287c82 */ /* 0x000fe20008000000 */
        /* <DEDUP_REMOVED lines=15> */
[----:B---3--:R-:W-:Y:S01]  /*4e00*/  SHF.R.U32.HI R3, RZ, 0x7, R3 ;  /* 0x00000007ff037819 */ /* 0x008fe20000011603 */
[----:B------:R-:W-:Y:S01]  /*4e10*/  UMOV UR56, UR28 ;  /* 0x0000001c00387c82 */ /* 0x000fe20008000000 */
[----:B------:R-:W-:Y:S01]  /*4e20*/  UMOV UR57, UR29 ;  /* 0x0000001d00397c82 */ /* 0x000fe20008000000 */
[----:B------:R-:W-:Y:S01]  /*4e30*/  UMOV UR59, 0x80000020 ;  /* 0x80000020003b7882 */ /* 0x000fe20000000000 */
[----:B------:R-:W-:Y:S01]  /*4e40*/  UIADD3 UR10, UR4, 0x200, URZ ;  /* 0x00000200040a7890 */ /* 0x000fe2000fffe03f */
[----:B-1----:R-:W-:Y:S01]  /*4e50*/  VIADD R0, R3, 0x8 ;  /* 0x0000000803007836 */ /* 0x002fe20000000000 */
[----:B------:R-:W-:Y:S01]  /*4e60*/  UMOV UR11, 0x80000020 ;  /* 0x80000020000b7882 */ /* 0x000fe20000000000 */
[----:B------:R-:W-:Y:S01]  /*4e70*/  UIADD3 UR14, UR4, 0x202, URZ ;  /* 0x00000202040e7890 */ /* 0x000fe2000fffe03f */
[----:B------:R-:W-:-:S02]  /*4e80*/  UMOV UR15, 0x80000020 ;  /* 0x80000020000f7882 */ /* 0x000fc40000000000 */
[----:B------:R1:W-:Y:S01]  /*4e90*/  BAR.SYNC.DEFER_BLOCKING R0, 0x100 ;  /* 0x000400000000751d */ /* 0x0003e20000010000 */
[----:B------:R-:W-:Y:S02]  /*4ea0*/  UIADD3 UR18, UR4, 0x242, URZ ;  /* 0x0000024204127890 */ /* 0x000fe4000fffe03f */
[----:B------:R-:W-:Y:S02]  /*4eb0*/  UIADD3 UR22, UR4, 0x480, URZ ;  /* 0x0000048004167890 */ /* 0x000fe4000fffe03f */
[----:B------:R-:W-:Y:S01]  /*4ec0*/  UIADD3 UR26, UR4, 0x482, URZ ;  /* 0x00000482041a7890 */ /* 0x000fe2000fffe03f */
[----:B------:R-:W-:Y:S01]  /*4ed0*/  UMOV UR19, 0x80000020 ;  /* 0x8000002000137882 */ /* 0x000fe20000000000 */
[----:B------:R-:W-:Y:S01]  /*4ee0*/  UMOV UR23, 0x80000020 ;  /* 0x8000002000177882 */ /* 0x000fe20000000000 */
[----:B------:R-:W-:Y:S01]  /*4ef0*/  UMOV UR27, 0x80000020 ;  /* 0x80000020001b7882 */ /* 0x000fe20000000000 */
[----:B------:R-:W-:-:S06]  /*4f00*/  WARPGROUP.ARRIVE ;  /* 0x00000000000079c5 */ /* 0x000fcc0000000000 */
[----:B------:R-:W-:Y:S01]  /*4f10*/  HGMMA.64x16x16.F32 R136, gdesc[UR28], RZ, !UPT, gsb0 ;  /* 0x002000001c8879f0 */ /* 0x000fe2000c0008ff */
[----:B------:R-:W-:Y:S01]  /*4f20*/  UIADD3 UR30, UR4, 0x1c0, URZ ;  /* 0x000001c0041e7890 */ /* 0x000fe2000fffe03f */
        /* <DEDUP_REMOVED lines=16> */
[----:B--2---:R-:W-:-:S06]  /*5030*/  WARPGROUP.ARRIVE ;  /* 0x00000000000079c5 */ /* 0x004fcc0000000000 */
        /* <DEDUP_REMOVED lines=30> */
[----:B------:R-:W-:Y:S01]  /*5220*/  UMOV UR31, 0x80000020 ;  /* 0x80000020001f7882 */ /* 0x000fe20000000000 */
[----:B------:R-:W-:Y:S01]  /*5230*/  UIADD3 UR10, UR4, 0x2, URZ ;  /* 0x00000002040a7890 */ /* 0x000fe2000fffe03f */
[----:B------:R-:W-:Y:S02]  /*5240*/  WARPGROUP.DEPBAR.LE gsb0, 0x0 ;  /* 0x00008000000079c5 */ /* 0x000fe40000010000 */
[----:B------:R-:W-:-:S06]  /*5250*/  WARPGROUP.ARRIVE ;  /* 0x00000000000079c5 */ /* 0x000fcc0000000000 */
[----:B------:R-:W-:Y:S03]  /*5260*/  HGMMA.64x16x16.F32 R72, gdesc[UR28], RZ, !UPT, gsb0 ;  /* 0x002000001c4879f0 */ /* 0x000fe6000c0008ff */
        /* <DEDUP_REMOVED lines=9> */
[----:B------:R-:W-:Y:S01]  /*5300*/  UMOV UR32, UR12 ;  /* 0x0000000c00207c82 */ /* 0x000fe20008000000 */
[----:B------:R-:W-:Y:S01]  /*5310*/  UMOV UR33, UR13 ;  /* 0x0000000d00217c82 */ /* 0x000fe20008000000 */
        /* <DEDUP_REMOVED lines=218> */
[----:B------:R-:W-:Y:S01]  /*60c0*/  UIADD3 UR4, UR4, 0x682, URZ ;  /* 0x0000068204047890 */ /* 0x000fe2000fffe03f */
[----:B------:R-:W-:Y:S02]  /*60d0*/  WARPGROUP.DEPBAR.LE gsb0, 0x0 ;  /* 0x00008000000079c5 */ /* 0x000fe40000010000 */
[----:B------:R-:W-:-:S06]  /*60e0*/  WARPGROUP.ARRIVE ;  /* 0x00000000000079c5 */ /* 0x000fcc0000000000 */
[----:B------:R-:W-:Y:S03]  /*60f0*/  HGMMA.64x16x16.F32 R128, gdesc[UR32], R128, gsb0 ;  /* 0x00200000208079f0 */ /* 0x000fe60008000880 */
        /* <DEDUP_REMOVED lines=24> */
[----:B-1----:R-:W-:Y:S05]  /*6280*/  @P3 BRA `(.L_x_20) ;  /* 0x00000000002c3947 */ /* 0x002fea0003800000 */
[----:B------:R-:W-:Y:S05]  /*6290*/  @!P0 BRA `(.L_x_21) ;  /* 0x0000000000048947 */ /* 0x000fea0003800000 */
[----:B------:R-:W-:Y:S01]  /*62a0*/  BPT.TRAP 0x1 ;  /* 0x000000040000795c */ /* 0x000fe20000300000 */
.L_x_21:
[----:B------:R-:W-:Y:S01]  /*62b0*/  ULEA UR4, UR5, UR39, 0x3 ;  /* 0x0000002705047291 */ /* 0x000fe2000f8e183f */
[----:B------:R-:W-:-:S05]  /*62c0*/  IMAD.U32 R0, RZ, RZ, UR6 ;  /* 0x00000006ff007e24 */ /* 0x000fca000f8e00ff */
[----:B------:R-:W-:-:S04]  /*62d0*/  SHF.L.U32 R0, R0, 0x1f, RZ ;  /* 0x0000001f00007819 */ /* 0x000fc800000006ff */
[----:B------:R1:W2:Y:S01]  /*62e0*/  SYNCS.PHASECHK.TRANS64.TRYWAIT P2, [UR4+0x31c50], R0 ;  /* 0x031c5000ff0075a7 */ /* 0x0002a20008040144 */
[----:B------:R-:W-:Y:S05]  /*62f0*/  @!P0 BRA `(.L_x_22) ;  /* 0x0000000000048947 */ /* 0x000fea0003800000 */
[----:B------:R-:W-:Y:S01]  /*6300*/  BPT.TRAP 0x1 ;  /* 0x000000040000795c */ /* 0x000fe20000300000 */
.L_x_22:
[----:B--2---:R-:W-:Y:S05]  /*6310*/  @P2 BRA `(.L_x_20) ;  /* 0x0000000000082947 */ /* 0x004fea0003800000 */
[----:B------:R-:W2:Y:S02]  /*6320*/  SYNCS.PHASECHK.TRANS64.TRYWAIT P2, [UR4+0x31c50], R0 ;  /* 0x031c5000ff0075a7 */ /* 0x000ea40008040144 */
[----:B--2---:R-:W-:Y:S05]  /*6330*/  @!P2 BRA `(.L_x_23) ;  /* 0x000000600050a947 */ /* 0x004fea0003800000 */
.L_x_20:
[----:B------:R-:W-:Y:S01]  /*6340*/  UIADD3 UR4, UR39, 0x200, URZ ;  /* 0x0000020027047890 */ /* 0x000fe2000fffe03f */
[----:B------:R-:W-:Y:S01]  /*6350*/  WARPGROUP.ARRIVE ;  /* 0x00000000000079c5 */ /* 0x000fe20000000000 */
[----:B------:R-:W-:Y:S01]  /*6360*/  UMOV UR33, 0xc0000010 ;  /* 0xc000001000217882 */ /* 0x000fe20000000000 */
[----:B------:R-:W-:Y:S01]  /*6370*/  UMOV UR35, 0x80000020 ;  /* 0x8000002000237882 */ /* 0x000fe20000000000 */
[----:B------:R-:W-:Y:S01]  /*6380*/  USHF.R.U32.HI UR4, URZ, 0x4, UR4 ;  /* 0x000000043f047899 */ /* 0x000fe20008011604 */
[----:B-12---:R-:W-:Y:S02]  /*6390*/  FMNMX.FTZ R0, R136, R5, !PT ;  /* 0x0000000588007209 */ /* 0x006fe40007810000 */
[----:B------:R-:W1:Y:S01]  /*63a0*/  S2R R152, SR_TID.X ;  /* 0x0000000000987919 */ /* 0x000e620000002100 */
[----:B------:R-:W-:Y:S01]  /*63b0*/  FMNMX.FTZ R20, R138, R8, !PT ;  /* 0x000000088a147209 */ /* 0x000fe20007810000 */
[----:B------:R-:W-:Y:S01]  /*63c0*/  ULOP3.LUT UR4, UR4, 0x3fff, URZ, 0xc0, !UPT ;  /* 0x00003fff04047892 */ /* 0x000fe2000f8ec03f */
[----:B------:R-:W-:-:S02]  /*63d0*/  FMNMX.FTZ R3, R137, R0, !PT ;  /* 0x0000000089037209 */ /* 0x000fc40007810000 */
[----:B------:R-:W-:Y:S01]  /*63e0*/  FMNMX.FTZ R21, R139, R20, !PT ;  /* 0x000000148b157209 */ /* 0x000fe20007810000 */
[----:B------:R-:W-:Y:S01]  /*63f0*/  ULOP3.LUT UR6, UR4, 0x2400000, URZ, 0xfc, !UPT ;  /* 0x0240000004067892 */ /* 0x000fe2000f8efc3f */
[----:B------:R-:W-:Y:S01]  /*6400*/  FMNMX.FTZ R0, R140, R3, !PT ;  /* 0x000000038c007209 */ /* 0x000fe20007810000 */
[----:B------:R-:W-:Y:S01]  /*6410*/  ULOP3.LUT UR4, UR61, 0x10000, URZ, 0xfc, !UPT ;  /* 0x000100003d047892 */ /* 0x000fe2000f8efc3f */
[----:B------:R-:W-:Y:S01]  /*6420*/  FMNMX.FTZ R22, R142, R21, !PT ;  /* 0x000000158e167209 */ /* 0x000fe20007810000 */
[----:B------:R-:W-:Y:S01]  /*6430*/  UIMAD UR6, UR5, 0x6c0, UR6 ;  /* 0x000006c0050678a4 */ /* 0x000fe2000f8e0206 */
[----:B------:R-:W-:Y:S02]  /*6440*/  FMNMX.FTZ R3, R141, R0, !PT ;  /* 0x000000008d037209 */ /* 0x000fe40007810000 */
[----:B------:R-:W-:Y:S02]  /*6450*/  FMNMX.FTZ R23, R143, R22, !PT ;  /* 0x000000168f177209 */ /* 0x000fe40007810000 */
[----:B------:R-:W-:Y:S01]  /*6460*/  UMOV UR32, UR4 ;  /* 0x0000000400207c82 */ /* 0x000fe20008000000 */
[----:B------:R-:W-:Y:S01]  /*6470*/  FMNMX.FTZ R0, R128, R3, !PT ;  /* 0x0000000380007209 */ /* 0x000fe20007810000 */
[----:B------:R-:W-:Y:S01]  /*6480*/  UMOV UR34, UR6 ;  /* 0x0000000600227c82 */ /* 0x000fe20008000000 */
[----:B------:R-:W-:Y:S01]  /*6490*/  FMNMX.FTZ R22, R130, R23, !PT ;  /* 0x0000001782167209 */ /* 0x000fe20007810000 */
[----:B------:R-:W-:Y:S01]  /*64a0*/  HGMMA.64x96x16.F32 R24, gdesc[UR32].tnspB, R24, gsb0 ;  /* 0x41600000201879f0 */ /* 0x000fe20008000818 */
[----:B------:R-:W-:Y:S01]  /*64b0*/  UIADD3 UR32, UR4, 0x180, URZ ;  /* 0x0000018004207890 */ /* 0x000fe2000fffe03f */
[----:B------:R-:W-:Y:S01]  /*64c0*/  FMNMX.FTZ R3, R129, R0, !PT ;  /* 0x0000000081037209 */ /* 0x000fe20007810000 */
[----:B------:R-:W-:Y:S01]  /*64d0*/  UIADD3 UR34, UR6, 0x40, URZ ;  /* 0x0000004006227890 */ /* 0x000fe2000fffe03f */
[----:B------:R-:W-:Y:S01]  /*64e0*/  FMNMX.FTZ R23, R131, R22, !PT ;  /* 0x0000001683177209 */ /* 0x000fe20007810000 */
[----:B------:R-:W-:Y:S01]  /*64f0*/  UMOV UR33, 0xc0000010 ;  /* 0xc000001000217882 */ /* 0x000fe20000000000 */
[----:B------:R-:W-:Y:S01]  /*6500*/  UMOV UR35, 0x80000020 ;  /* 0x8000002000237882 */ /* 0x000fe20000000000 */
[----:B------:R-:W-:-:S04]  /*6510*/  FMNMX.FTZ R0, R132, R3, !PT ;  /* 0x0000000384007209 */ /* 0x000fc80007810000 */
[----:B------:R-:W-:Y:S02]  /*6520*/  FMNMX.FTZ R3, R133, R0, !PT ;  /* 0x0000000085037209 */ /* 0x000fe40007810000 */
[----:B-1----:R-:W-:Y:S02]  /*6530*/  ISETP.GE.U32.AND P2, PT, R152, 0x180, PT ;  /* 0x000001809800780c */ /* 0x002fe40003f46070 */
[----:B------:R-:W-:Y:S02]  /*6540*/  FMNMX.FTZ R0, R120, R3, !PT ;  /* 0x0000000378007209 */ /* 0x000fe40007810000 */
[----:B------:R-:W-:Y:S02]  /*6550*/  SHF.R.U32.HI R152, RZ, 0x7, R152 ;  /* 0x00000007ff987819 */ /* 0x000fe40000011698 */
[----:B------:R-:W-:-:S04]  /*6560*/  FMNMX.FTZ R3, R121, R0, !PT ;  /* 0x0000000079037209 */ /* 0x000fc80007810000 */
        /* <DEDUP_REMOVED lines=19> */
[----:B------:R-:W-:Y:S01]  /*66a0*/  FMNMX.FTZ R3, R81, R0, !PT ;  /* 0x0000000051037209 */ /* 0x000fe20007810000 */
[----:B------:R-:W-:Y:S02]  /*66b0*/  WARPGROUP.DEPBAR.LE gsb0, 0x0 ;  /* 0x00008000000079c5 */ /* 0x000fe40000010000 */
[----:B------:R-:W-:Y:S01]  /*66c0*/  WARPGROUP.ARRIVE ;  /* 0x00000000000079c5 */ /* 0x000fe20000000000 */
[----:B------:R-:W-:-:S04]  /*66d0*/  FMNMX.FTZ R0, R84, R3, !PT ;  /* 0x0000000354007209 */ /* 0x000fc80007810000 */
[----:B------:R-:W-:Y:S01]  /*66e0*/  FMNMX.FTZ R3, R85, R0, !PT ;  /* 0x0000000055037209 */ /* 0x000fe20007810000 */
[----:B------:R-:W-:Y:S01]  /*66f0*/  HGMMA.64x96x16.F32 R24, gdesc[UR32].tnspB, R24, gsb0 ;  /* 0x41600000201879f0 */ /* 0x000fe20008000818 */
[----:B------:R-:W-:Y:S02]  /*6700*/  UIADD3 UR32, UR4, 0x300, URZ ;  /* 0x0000030004207890 */ /* 0x000fe4000fffe03f */
[----:B------:R-:W-:Y:S01]  /*6710*/  UIADD3 UR34, UR6, 0x80, URZ ;  /* 0x0000008006227890 */ /* 0x000fe2000fffe03f */
[----:B------:R-:W-:Y:S01]  /*6720*/  FMNMX.FTZ R0, R72, R3, !PT ;  /* 0x0000000348007209 */ /* 0x000fe20007810000 */
[----:B------:R-:W-:Y:S01]  /*6730*/  UMOV UR33, 0xc0000010 ;  /* 0xc000001000217882 */ /* 0x000fe20000000000 */
[----:B------:R-:W-:Y:S02]  /*6740*/  UMOV UR35, 0x80000020 ;  /* 0x8000002000237882 */ /* 0x000fe40000000000 */
[----:B------:R-:W-:-:S04]  /*6750*/  FMNMX.FTZ R3, R73, R0, !PT ;  /* 0x0000000049037209 */ /* 0x000fc80007810000 */
[----:B------:R-:W-:Y:S02]  /*6760*/  FMNMX.FTZ R0, R76, R3, !PT ;  /* 0x000000034c007209 */ /* 0x000fe40007810000 */
[----:B------:R-:W1:Y:S02]  /*6770*/  LDC R3, c[0x0][0x988] ;  /* 0x00026200ff037b82 */ /* 0x000e640000000800 */
[----:B------:R-:W-:-:S05]  /*6780*/  FMNMX.FTZ R9, R77, R0, !PT ;  /* 0x000000004d097209 */ /* 0x000fca0007810000 */
[----:B------:R-:W2:Y:S02]  /*6790*/  SHFL.BFLY PT, R0, R9, 0x2, 0x1f ;  /* 0x0c401f0009007f89 */ /* 0x000ea400000e0000 */
[----:B--2---:R-:W-:-:S05]  /*67a0*/  FMNMX.FTZ R11, R9, R0, !PT ;  /* 0x00000000090b7209 */ /* 0x004fca0007810000 */
[----:B------:R-:W2:Y:S02]  /*67b0*/  SHFL.BFLY PT, R0, R11, 0x1, 0x1f ;  /* 0x0c201f000b007f89 */ /* 0x000ea400000e0000 */
[----:B--2---:R-:W-:-:S05]  /*67c0*/  FMNMX.FTZ R0, R11, R0, !PT ;  /* 0x000000000b007209 */ /* 0x004fca0007810000 */
[----:B------:R-:W-:-:S04]  /*67d0*/  FADD.FTZ R10, -R0, R5 ;  /* 0x00000005000a7221 */ /* 0x000fc80000010100 */
[-C--:B-1----:R-:W-:Y:S01]  /*67e0*/  FMUL.FTZ R5, R10, R3.reuse ;  /* 0x000000030a057220 */ /* 0x082fe20000410000 */
[----:B------:R-:W-:-:S04]  /*67f0*/  FMUL.FTZ R10, R0, R3 ;  /* 0x00000003000a7220 */ /* 0x000fc80000410000 */
[-CC-:B------:R-:W-:Y:S01]  /*6800*/  FFMA.FTZ R14, R128, R3.reuse, -R10.reuse ;  /* 0x00000003800e7223 */ /* 0x180fe2000001080a */
[--C-:B------:R-:W-:Y:S01]  /*6810*/  FFMA.FTZ R128, R120, R3, -R10.reuse ;  /* 0x0000000378807223 */ /* 0x100fe2000001080a */
[----:B------:R-:W-:Y:S01]  /*6820*/  FMNMX.FTZ R120, R134, R23, !PT ;  /* 0x0000001786787209 */ /* 0x000fe20007810000 */
[-CC-:B------:R-:W-:Y:S01]  /*6830*/  FFMA.FTZ R23, R121, R3.reuse, -R10.reuse ;  /* 0x0000000379177223 */ /* 0x180fe2000001080a */
[-CC-:B------:R-:W-:Y:S01]  /*6840*/  FFMA.FTZ R15, R129, R3.reuse, -R10.reuse ;  /* 0x00000003810f7223 */ /* 0x180fe2000001080a */
[-CC-:B------:R-:W-:Y:S01]  /*6850*/  FFMA.FTZ R129, R124, R3.reuse, -R10.reuse ;  /* 0x000000037c817223 */ /* 0x180fe2000001080a */
[----:B------:R-:W-:Y:S01]  /*6860*/  FMNMX.FTZ R121, R135, R120, !PT ;  /* 0x0000007887797209 */ /* 0x000fe20007810000 */
[-CC-:B------:R-:W-:Y:S01]  /*6870*/  FFMA.FTZ R132, R132, R3.reuse, -R10.reuse ;  /* 0x0000000384847223 */ /* 0x180fe2000001080a */
[----:B------:R-:W-:Y:S01]  /*6880*/  MUFU.EX2 R22, R128 ;  /* 0x0000008000167308 */ /* 0x000fe20000000800 */
[--C-:B------:R-:W-:Y:S01]  /*6890*/  FFMA.FTZ R9, R136, R3, -R10.reuse ;  /* 0x0000000388097223 */ /* 0x100fe2000001080a */
[----:B------:R-:W-:Y:S01]  /*68a0*/  FMNMX.FTZ R120, R122, R121, !PT ;  /* 0x000000797a787209 */ /* 0x000fe20007810000 */
[-CC-:B------:R-:W-:Y:S01]  /*68b0*/  FFMA.FTZ R11, R137, R3.reuse, -R10.reuse ;  /* 0x00000003890b7223 */ /* 0x180fe2000001080a */
[-CC-:B------:R-:W-:Y:S01]  /*68c0*/  FFMA.FTZ R12, R140, R3.reuse, -R10.reuse ;  /* 0x000000038c0c7223 */ /* 0x180fe2000001080a */
[----:B------:R-:W-:Y:S01]  /*68d0*/  FFMA.FTZ R13, R141, R3, -R10 ;  /* 0x000000038d0d7223 */ /* 0x000fe2000001080a */
[----:B------:R-:W-:-:S02]  /*68e0*/  WARPGROUP.DEPBAR.LE gsb0, 0x0 ;  /* 0x00008000000079c5 */ /* 0x000fc40000010000 */
[----:B------:R-:W-:Y:S01]  /*68f0*/  WARPGROUP.ARRIVE ;  /* 0x00000000000079c5 */ /* 0x000fe20000000000 */
[----:B------:R-:W-:Y:S01]  /*6900*/  FMNMX.FTZ R121, R123, R120, !PT ;  /* 0x000000787b797209 */ /* 0x000fe20007810000 */
[----:B------:R1:W-:Y:S01]  /*6910*/  MUFU.EX2 R20, R132 ;  /* 0x0000008400147308 */ /* 0x0003e20000000800 */
[-CC-:B------:R-:W-:Y:S01]  /*6920*/  FFMA.FTZ R21, R133, R3.reuse, -R10.reuse ;  /* 0x0000000385157223 */ /* 0x180fe2000001080a */
[--C-:B------:R-:W-:Y:S01]  /*6930*/  FFMA.FTZ R112, R112, R3, -R10.reuse ;  /* 0x0000000370707223 */ /* 0x100fe2000001080a */
[----:B------:R-:W-:Y:S01]  /*6940*/  FMNMX.FTZ R124, R126, R121, !PT ;  /* 0x000000797e7c7209 */ /* 0x000fe20007810000 */
[----:B------:R-:W-:Y:S01]  /*6950*/  HGMMA.64x96x16.F32 R24, gdesc[UR32].tnspB, R24, gsb0 ;  /* 0x41600000201879f0 */ /* 0x000fe20008000818 */
[----:B------:R-:W-:Y:S01]  /*6960*/  UIADD3 UR32, UR4, 0x480, URZ ;  /* 0x0000048004207890 */ /* 0x000fe2000fffe03f */
[-CC-:B------:R-:W-:Y:S01]  /*6970*/  FFMA.FTZ R121, R125, R3.reuse, -R10.reuse ;  /* 0x000000037d797223 */ /* 0x180fe2000001080a */
[----:B------:R-:W-:Y:S01]  /*6980*/  UIADD3 UR34, UR6, 0xc0, URZ ;  /* 0x000000c006227890 */ /* 0x000fe2000fffe03f */
[----:B------:R-:W-:Y:S01]  /*6990*/  FMNMX.FTZ R125, R127, R124, !PT ;  /* 0x0000007c7f7d7209 */ /* 0x000fe20007810000 */
[----:B------:R-:W-:Y:S01]  /*69a0*/  UMOV UR33, 0xc0000010 ;  /* 0xc000001000217882 */ /* 0x000fe20000000000 */
[----:B------:R-:W-:Y:S01]  /*69b0*/  UMOV UR35, 0x80000020 ;  /* 0x8000002000237882 */ /* 0x000fe20000000000 */
[--C-:B-1----:R-:W-:Y:S01]  /*69c0*/  FFMA.FTZ R132, R76, R3, -R10.reuse ;  /* 0x000000034c847223 */ /* 0x102fe2000001080a */
[----:B------:R-:W-:Y:S01]  /*69d0*/  FMNMX.FTZ R124, R114, R125, !PT ;  /* 0x0000007d727c7209 */ /* 0x000fe20007810000 */
[----:B------:R-:W-:Y:S01]  /*69e0*/  MUFU.EX2 R120, R129 ;  /* 0x0000008100787308 */ /* 0x000fe20000000800 */
[-CC-:B------:R-:W-:Y:S01]  /*69f0*/  FFMA.FTZ R113, R113, R3.reuse, -R10.reuse ;  /* 0x0000000371717223 */ /* 0x180fe2000001080a */
[-CC-:B------:R-:W-:Y:S01]  /*6a00*/  FFMA.FTZ R116, R116, R3.reuse, -R10.reuse ;  /* 0x0000000374747223 */ /* 0x180fe2000001080a */
[----:B------:R-:W-:Y:S01]  /*6a10*/  FMNMX.FTZ R125, R115, R124, !PT ;  /* 0x0000007c737d7209 */ /* 0x000fe20007810000 */
[-CC-:B------:R-:W-:Y:S01]  /*6a20*/  FFMA.FTZ R117, R117, R3.reuse, -R10.reuse ;  /* 0x0000000375757223 */ /* 0x180fe2000001080a */
        /* <DEDUP_REMOVED lines=24> */
[----:B------:R-:W-:Y:S01]  /*6bb0*/  FFMA.FTZ R77, R77, R3, -R10 ;  /* 0x000000034d4d7223 */ /* 0x000fe2000001080a */
[----:B------:R-:W-:Y:S01]  /*6bc0*/  IMAD.U32 R10, RZ, RZ, UR38 ;  /* 0x00000026ff0a7e24 */ /* 0x000fe2000f8e00ff */
[----:B------:R-:W-:Y:S01]  /*6bd0*/  FMNMX.FTZ R124, R98, R125, !PT ;  /* 0x0000007d627c7209 */ /* 0x000fe20007810000 */
[----:B------:R-:W-:Y:S03]  /*6be0*/  MUFU.EX2 R5, R5 ;  /* 0x0000000500057308 */ /* 0x000fe60000000800 */
[----:B------:R-:W-:-:S02]  /*6bf0*/  FMNMX.FTZ R125, R99, R124, !PT ;  /* 0x0000007c637d7209 */ /* 0x000fc40007810000 */
[----:B------:R-:W-:Y:S02]  /*6c00*/  @!P1 LEA R10, R10, UR39, 0x3 ;  /* 0x000000270a0a9c11 */ /* 0x000fe4000f8e18ff */
[----:B------:R-:W-:Y:S01]  /*6c10*/  FMNMX.FTZ R124, R102, R125, !PT ;  /* 0x0000007d667c7209 */ /* 0x000fe20007810000 */
[----:B------:R-:W1:Y:S02]  /*6c20*/  MUFU.EX2 R9, R9 ;  /* 0x0000000900097308 */ /* 0x000e640000000800 */
[----:B------:R-:W-:Y:S01]  /*6c30*/  @!P1 VIADD R10, R10, 0x31c40 ;  /* 0x00031c400a0a9836 */ /* 0x000fe20000000000 */
[----:B------:R-:W-:-:S04]  /*6c40*/  FMNMX.FTZ R125, R103, R124, !PT ;  /* 0x0000007c677d7209 */ /* 0x000fc80007810000 */
[----:B------:R-:W-:Y:S01]  /*6c50*/  FMNMX.FTZ R124, R90, R125, !PT ;  /* 0x0000007d5a7c7209 */ /* 0x000fe20007810000 */
[----:B------:R-:W2:Y:S01]  /*6c60*/  MUFU.EX2 R11, R11 ;  /* 0x0000000b000b7308 */ /* 0x000ea20000000800 */
[----:B------:R-:W-:Y:S02]  /*6c70*/  @!P1 PRMT R10, RZ, 0x654, R10 ;  /* 0x00000654ff0a9816 */ /* 0x000fe4000000000a */
[----:B------:R-:W-:-:S04]  /*6c80*/  FMNMX.FTZ R125, R91, R124, !PT ;  /* 0x0000007c5b7d7209 */ /* 0x000fc80007810000 */
[----:B------:R-:W-:Y:S01]  /*6c90*/  FMNMX.FTZ R124, R94, R125, !PT ;  /* 0x0000007d5e7c7209 */ /* 0x000fe20007810000 */
[----:B------:R-:W3:Y:S01]  /*6ca0*/  MUFU.EX2 R12, R12 ;  /* 0x0000000c000c7308 */ /* 0x000ee20000000800 */
[----:B-1----:R-:W-:Y:S02]  /*6cb0*/  FFMA.FTZ R6, R5, R6, R9 ;  /* 0x0000000605067223 */ /* 0x002fe40000010009 */
[----:B------:R-:W-:-:S04]  /*6cc0*/  FMNMX.FTZ R125, R95, R124, !PT ;  /* 0x0000007c5f7d7209 */ /* 0x000fc80007810000 */
[----:B------:R-:W-:Y:S01]  /*6cd0*/  FMNMX.FTZ R124, R82, R125, !PT ;  /* 0x0000007d527c7209 */ /* 0x000fe20007810000 */
[----:B------:R-:W1:Y:S03]  /*6ce0*/  MUFU.EX2 R13, R13 ;  /* 0x0000000d000d7308 */ /* 0x000e660000000800 */
[----:B------:R-:W-:-:S04]  /*6cf0*/  FMNMX.FTZ R125, R83, R124, !PT ;  /* 0x0000007c537d7209 */ /* 0x000fc80007810000 */
[----:B------:R-:W-:Y:S01]  /*6d00*/  FMNMX.FTZ R124, R86, R125, !PT ;  /* 0x0000007d567c7209 */ /* 0x000fe20007810000 */
[----:B------:R-:W4:Y:S03]  /*6d10*/  MUFU.EX2 R14, R14 ;  /* 0x0000000e000e7308 */ /* 0x000f260000000800 */
[----:B------:R-:W-:-:S04]  /*6d20*/  FMNMX.FTZ R125, R87, R124, !PT ;  /* 0x0000007c577d7209 */ /* 0x000fc80007810000 */
[----:B------:R-:W-:Y:S01]  /*6d30*/  FMNMX.FTZ R124, R74, R125, !PT ;  /* 0x0000007d4a7c7209 */ /* 0x000fe20007810000 */
[----:B------:R-:W-:Y:S03]  /*6d40*/  MUFU.EX2 R15, R15 ;  /* 0x0000000f000f7308 */ /* 0x000fe60000000800 */
[----:B------:R-:W-:-:S04]  /*6d50*/  FMNMX.FTZ R125, R75, R124, !PT ;  /* 0x0000007c4b7d7209 */ /* 0x000fc80007810000 */
[----:B------:R-:W-:Y:S01]  /*6d60*/  FMNMX.FTZ R124, R78, R125, !PT ;  /* 0x0000007d4e7c7209 */ /* 0x000fe20007810000 */
[----:B------:R-:W-:Y:S03]  /*6d70*/  MUFU.EX2 R21, R21 ;  /* 0x0000001500157308 */ /* 0x000fe60000000800 */
[----:B------:R-:W-:Y:S01]  /*6d80*/  FMNMX.FTZ R124, R79, R124, !PT ;  /* 0x0000007c4f7c7209 */ /* 0x000fe20007810000 */
[----:B------:R-:W-:Y:S02]  /*6d90*/  WARPGROUP.DEPBAR.LE gsb0, 0x0 ;  /* 0x00008000000079c5 */ /* 0x000fe40000010000 */
[----:B------:R-:W-:Y:S02]  /*6da0*/  WARPGROUP.ARRIVE ;  /* 0x00000000000079c5 */ /* 0x000fe40000000000 */
[----:B------:R-:W5:Y:S01]  /*6db0*/  SHFL.BFLY PT, R125, R124, 0x2, 0x1f ;  /* 0x0c401f007c7d7f89 */ /* 0x000f6200000e0000 */
[----:B------:R-:W-:Y:S03]  /*6dc0*/  MUFU.EX2 R23, R23 ;  /* 0x0000001700177308 */ /* 0x000fe60000000800 */
[----:B------:R-:W-:Y:S01]  /*6dd0*/  HGMMA.64x96x16.F32 R24, gdesc[UR32].tnspB, R24, gsb0 ;  /* 0x41600000201879f0 */ /* 0x000fe20008000818 */
[----:B------:R-:W-:-:S02]  /*6de0*/  UIADD3 UR32, UR4, 0x600, URZ ;  /* 0x0000060004207890 */ /* 0x000fc4000fffe03f */
[----:B------:R-:W-:Y:S02]  /*6df0*/  UIADD3 UR34, UR6, 0x100, URZ ;  /* 0x0000010006227890 */ /* 0x000fe4000fffe03f */
[----:B------:R-:W-:Y:S01]  /*6e00*/  MUFU.EX2 R121, R121 ;  /* 0x0000007900797308 */ /* 0x000fe20000000800 */
[----:B------:R-:W-:Y:S01]  /*6e10*/  UMOV UR33, 0xc0000010 ;  /* 0xc000001000217882 */ /* 0x000fe20000000000 */
[----:B------:R-:W-:-:S06]  /*6e20*/  UMOV UR35, 0x80000020 ;  /* 0x8000002000237882 */ /* 0x000fcc0000000000 */
[----:B------:R-:W-:Y:S01]  /*6e30*/  MUFU.EX2 R112, R112 ;  /* 0x0000007000707308 */ /* 0x000fe20000000800 */
[----:B-----5:R-:W-:-:S07]  /*6e40*/  FMNMX.FTZ R125, R124, R125, !PT ;  /* 0x0000007d7c7d7209 */ /* 0x020fce0007810000 */
[----:B------:R-:W-:Y:S01]  /*6e50*/  MUFU.EX2 R113, R113 ;  /* 0x0000007100717308 */ /* 0x000fe20000000800 */
[----:B------:R-:W5:Y:S07]  /*6e60*/  SHFL.BFLY PT, R124, R125, 0x1, 0x1f ;  /* 0x0c201f007d7c7f89 */ /* 0x000f6e00000e0000 */
[----:B------:R-:W-:Y:S08]  /*6e70*/  MUFU.EX2 R116, R116 ;  /* 0x0000007400747308 */ /* 0x000ff00000000800 */
[----:B------:R-:W-:Y:S08]  /*6e80*/  MUFU.EX2 R117, R117 ;  /* 0x0000007500757308 */ /* 0x000ff00000000800 */
[----:B------:R-:W-:Y:S01]  /*6e90*/  MUFU.EX2 R104, R104 ;  /* 0x0000006800687308 */ /* 0x000fe20000000800 */
[----:B-----5:R-:W-:-:S07]  /*6ea0*/  FMNMX.FTZ R76, R125, R124, !PT ;  /* 0x0000007c7d4c7209 */ /* 0x020fce0007810000 */
[----:B------:R5:W-:Y:S01]  /*6eb0*/  MUFU.EX2 R124, R132 ;  /* 0x00000084007c7308 */ /* 0x000be20000000800 */
[C---:B------:R-:W-:Y:S01]  /*6ec0*/  FMUL.FTZ R128, R76.reuse, R3 ;  /* 0x000000034c807220 */ /* 0x040fe20000410000 */
[----:B------:R-:W-:-:S03]  /*6ed0*/  FADD.FTZ R8, -R76, R8 ;  /* 0x000000084c087221 */ /* 0x000fc60000010100 */
[-CC-:B------:R-:W-:Y:S01]  /*6ee0*/  FFMA.FTZ R129, R138, R3.reuse, -R128.reuse ;  /* 0x000000038a817223 */ /* 0x180fe20000010880 */
[-C--:B------:R-:W-:Y:S01]  /*6ef0*/  FMUL.FTZ R8, R8, R3.reuse ;  /* 0x0000000308087220 */ /* 0x080fe20000410000 */
[----:B------:R-:W-:Y:S02]  /*6f00*/  IMAD.U32 R138, RZ, RZ, UR5 ;  /* 0x00000005ff8a7e24 */ /* 0x000fe4000f8e00ff */
[-CC-:B------:R-:W-:Y:S01]  /*6f10*/  FFMA.FTZ R133, R139, R3.reuse, -R128.reuse ;  /* 0x000000038b857223 */ /* 0x180fe20000010880 */
[-CC-:B-----5:R-:W-:Y:S01]  /*6f20*/  FFMA.FTZ R132, R142, R3.reuse, -R128.reuse ;  /* 0x000000038e847223 */ /* 0x1a0fe20000010880 */
[----:B------:R5:W-:Y:S01]  /*6f30*/  MUFU.EX2 R125, R8 ;  /* 0x00000008007d7308 */ /* 0x000be20000000800 */
[-CC-:B------:R-:W-:Y:S01]  /*6f40*/  FFMA.FTZ R136, R143, R3.reuse, -R128.reuse ;  /* 0x000000038f887223 */ /* 0x180fe20000010880 */
[----:B------:R-:W-:Y:S01]  /*6f50*/  @!P1 LEA R138, R138, UR39, 0x3 ;  /* 0x000000278a8a9c11 */ /* 0x000fe2000f8e18ff */
[-CC-:B------:R-:W-:Y:S01]  /*6f60*/  FFMA.FTZ R137, R131, R3.reuse, -R128.reuse ;  /* 0x0000000383897223 */ /* 0x180fe20000010880 */
[-CC-:B------:R-:W-:Y:S01]  /*6f70*/  FFMA.FTZ R131, R134, R3.reuse, -R128.reuse ;  /* 0x0000000386837223 */ /* 0x180fe20000010880 */
[-CC-:B------:R-:W-:Y:S01]  /*6f80*/  FFMA.FTZ R134, R123, R3.reuse, -R128.reuse ;  /* 0x000000037b867223 */ /* 0x180fe20000010880 */
[----:B------:R-:W-:Y:S01]  /*6f90*/  FFMA.FTZ R130, R130, R3, -R128 ;  /* 0x0000000382827223 */ /* 0x000fe20000010880 */
[----:B------:R-:W-:Y:S01]  /*6fa0*/  @!P1 VIADD R138, R138, 0x31c60 ;  /* 0x00031c608a8a9836 */ /* 0x000fe20000000000 */
[----:B------:R-:W4:Y:S01]  /*6fb0*/  MUFU.EX2 R129, R129 ;  /* 0x0000008100817308 */ /* 0x000f220000000800 */
[----:B-----5:R-:W-:-:S02]  /*6fc0*/  VIADD R8, R152, 0x9 ;  /* 0x0000000998087836 */ /* 0x020fc40000000000 */
[-CC-:B------:R-:W-:Y:S01]  /*6fd0*/  FFMA.FTZ R123, R126, R3.reuse, -R128.reuse ;  /* 0x000000037e7b7223 */ /* 0x180fe20000010880 */
[-CC-:B------:R-:W-:Y:S01]  /*6fe0*/  FFMA.FTZ R126, R127, R3.reuse, -R128.reuse ;  /* 0x000000037f7e7223 */ /* 0x180fe20000010880 */
[-C--:B------:R-:W-:Y:S01]  /*6ff0*/  FFMA.FTZ R127, R115, R3.reuse, -R128 ;  /* 0x00000003737f7223 */ /* 0x080fe20000010880 */
[----:B------:R-:W-:Y:S01]  /*7000*/  @!P1 PRMT R138, RZ, 0x654, R138 ;  /* 0x00000654ff8a9816 */ /* 0x000fe2000000008a */
[-CC-:B------:R-:W-:Y:S01]  /*7010*/  FFMA.FTZ R115, R118, R3.reuse, -R128.reuse ;  /* 0x0000000376737223 */ /* 0x180fe20000010880 */
[----:B------:R-:W-:Y:S01]  /*7020*/  SEL R8, R8, 0x9, !P2 ;  /* 0x0000000908087807 */ /* 0x000fe20005000000 */
[----:B------:R-:W5:Y:S01]  /*7030*/  MUFU.EX2 R133, R133 ;  /* 0x0000008500857308 */ /* 0x000f620000000800 */
[-CC-:B------:R-:W-:Y:S01]  /*7040*/  FFMA.FTZ R107, R107, R3.reuse, -R128.reuse ;  /* 0x000000036b6b7223 */ /* 0x180fe20000010880 */
[-CC-:B------:R-:W-:Y:S01]  /*7050*/  FFMA.FTZ R118, R119, R3.reuse, -R128.reuse ;  /* 0x0000000377767223 */ /* 0x180fe20000010880 */
[-CC-:B------:R-:W-:Y:S01]  /*7060*/  FFMA.FTZ R119, R111, R3.reuse, -R128.reuse ;  /* 0x000000036f777223 */ /* 0x180fe20000010880 */
[-CC-:B------:R-:W-:Y:S01]  /*7070*/  FFMA.FTZ R135, R135, R3.reuse, -R128.reuse ;  /* 0x0000000387877223 */ /* 0x180fe20000010880 */
[-CC-:B------:R-:W-:Y:S01]  /*7080*/  FFMA.FTZ R122, R122, R3.reuse, -R128.reuse ;  /* 0x000000037a7a7223 */ /* 0x180fe20000010880 */
[-CC-:B------:R-:W-:Y:S01]  /*7090*/  FFMA.FTZ R114, R114, R3.reuse, -R128.reuse ;  /* 0x0000000372727223 */ /* 0x180fe20000010880 */
[-CC-:B------:R-:W-:Y:S01]  /*70a0*/  FFMA.FTZ R103, R103, R3.reuse, -R128.reuse ;  /* 0x0000000367677223 */ /* 0x180fe20000010880 */
        /* <DEDUP_REMOVED lines=12> */
[----:B------:R-:W-:Y:S01]  /*7170*/  FFMA.FTZ R79, R79, R3, -R128 ;  /* 0x000000034f4f7223 */ /* 0x000fe20000010880 */
[C---:B------:R-:W-:Y:S01]  /*7180*/  ISETP.GT.AND P2, PT, R4.reuse, RZ, PT ;  /* 0x000000ff0400720c */ /* 0x040fe20003f44270 */
[----:B------:R-:W-:Y:S01]  /*7190*/  UMOV UR5, UR38 ;  /* 0x0000002600057c82 */ /* 0x000fe20008000000 */
[----:B------:R-:W-:Y:S01]  /*71a0*/  VIADD R4, R4, 0xffffffff ;  /* 0xffffffff04047836 */ /* 0x000fe20000000000 */
[----:B------:R-:W-:-:S02]  /*71b0*/  WARPGROUP.DEPBAR.LE gsb0, 0x0 ;  /* 0x00008000000079c5 */ /* 0x000fc40000010000 */
[----:B------:R-:W-:Y:S01]  /*71c0*/  WARPGROUP.ARRIVE ;  /* 0x00000000000079c5 */ /* 0x000fe20000000000 */
[----:B------:R-:W5:Y:S05]  /*71d0*/  MUFU.EX2 R130, R130 ;  /* 0x0000008200827308 */ /* 0x000f6a0000000800 */
[----:B------:R-:W-:Y:S01]  /*71e0*/  HGMMA.64x96x16.F32 R24, gdesc[UR32].tnspB, R24, gsb0 ;  /* 0x41600000201879f0 */ /* 0x000fe20008000818 */
[----:B------:R-:W-:Y:S02]  /*71f0*/  UIADD3 UR32, UR4, 0x780, URZ ;  /* 0x0000078004207890 */ /* 0x000fe4000fffe03f */
[----:B------:R-:W-:Y:S01]  /*7200*/  UIADD3 UR34, UR6, 0x140, URZ ;  /* 0x0000014006227890 */ /* 0x000fe2000fffe03f */
[----:B------:R-:W-:Y:S01]  /*7210*/  MUFU.EX2 R111, R107 ;  /* 0x0000006b006f7308 */ /* 0x000fe20000000800 */
[----:B------:R-:W-:Y:S01]  /*7220*/  UMOV UR33, 0xc0000010 ;  /* 0xc000001000217882 */ /* 0x000fe20000000000 */
[----:B------:R-:W-:-:S06]  /*7230*/  UMOV UR35, 0x80000020 ;  /* 0x8000002000237882 */ /* 0x000fcc0000000000 */
[----:B------:R2:W-:Y:S08]  /*7240*/  MUFU.EX2 R107, R119 ;  /* 0x00000077006b7308 */ /* 0x0005f00000000800 */
[----:B------:R-:W5:Y:S01]  /*7250*/  MUFU.EX2 R137, R137 ;  /* 0x0000008900897308 */ /* 0x000f620000000800 */
[----:B--2---:R-:W-:-:S07]  /*7260*/  FADD.FTZ R119, R11, R6 ;  /* 0x000000060b777221 */ /* 0x004fce0000010000 */
[----:B------:R-:W2:Y:S08]  /*7270*/  MUFU.EX2 R131, R131 ;  /* 0x0000008300837308 */ /* 0x000eb00000000800 */
        /* <DEDUP_REMOVED lines=8> */
[----:B------:R-:W2:Y:S01]  /*7300*/  MUFU.EX2 R118, R118 ;  /* 0x0000007600767308 */ /* 0x000ea20000000800 */
[----:B------:R-:W-:-:S02]  /*7310*/  WARPGROUP.DEPBAR.LE gsb0, 0x0 ;  /* 0x00008000000079c5 */ /* 0x000fc40000010000 */
[----:B------:R-:W-:-:S05]  /*7320*/  WARPGROUP.ARRIVE ;  /* 0x00000000000079c5 */ /* 0x000fca0000000000 */
[----:B------:R-:W2:Y:S01]  /*7330*/  MUFU.EX2 R106, R106 ;  /* 0x0000006a006a7308 */ /* 0x000ea20000000800 */
[----:B------:R-:W-:Y:S01]  /*7340*/  HGMMA.64x96x16.F32 R24, gdesc[UR32].tnspB, R24, gsb0 ;  /* 0x41600000201879f0 */ /* 0x000fe20008000818 */
[----:B------:R-:W-:Y:S02]  /*7350*/  UIADD3 UR32, UR4, 0x900, URZ ;  /* 0x0000090004207890 */ /* 0x000fe4000fffe03f */
[----:B------:R-:W-:Y:S01]  /*7360*/  UIADD3 UR34, UR6, 0x180, URZ ;  /* 0x0000018006227890 */ /* 0x000fe2000fffe03f */
[----:B------:R-:W-:Y:S01]  /*7370*/  UMOV UR33, 0xc0000010 ;  /* 0xc000001000217882 */ /* 0x000fe20000000000 */
[----:B------:R-:W-:Y:S02]  /*7380*/  UMOV UR35, 0x80000020 ;  /* 0x8000002000237882 */ /* 0x000fe40000000000 */
[----:B------:R-:W2:Y:S08]  /*7390*/  MUFU.EX2 R105, R105 ;  /* 0x0000006900697308 */ /* 0x000eb00000000800 */
[----:B------:R-:W2:Y:S08]  /*73a0*/  MUFU.EX2 R108, R108 ;  /* 0x0000006c006c7308 */ /* 0x000eb00000000800 */
[----:B------:R-:W2:Y:S08]  /*73b0*/  MUFU.EX2 R110, R110 ;  /* 0x0000006e006e7308 */ /* 0x000eb00000000800 */
[----:B------:R-:W2:Y:S08]  /*73c0*/  MUFU.EX2 R109, R109 ;  /* 0x0000006d006d7308 */ /* 0x000eb00000000800 */
[----:B------:R-:W2:Y:S08]  /*73d0*/  MUFU.EX2 R96, R96 ;  /* 0x0000006000607308 */ /* 0x000eb00000000800 */
[----:B------:R-:W-:Y:S08]  /*73e0*/  MUFU.EX2 R98, R98 ;  /* 0x0000006200627308 */ /* 0x000ff00000000800 */
[----:B------:R-:W2:Y:S08]  /*73f0*/  MUFU.EX2 R97, R97 ;  /* 0x0000006100617308 */ /* 0x000eb00000000800 */
[----:B------:R-:W-:Y:S08]  /*7400*/  MUFU.EX2 R100, R100 ;  /* 0x0000006400647308 */ /* 0x000ff00000000800 */
[----:B------:R-:W-:Y:S08]  /*7410*/  MUFU.EX2 R101, R101 ;  /* 0x0000006500657308 */ /* 0x000ff00000000800 */
[----:B------:R-:W-:Y:S08]  /*7420*/  MUFU.EX2 R88, R88 ;  /* 0x0000005800587308 */ /* 0x000ff00000000800 */
[----:B------:R-:W-:Y:S08]  /*7430*/  MUFU.EX2 R89, R89 ;  /* 0x0000005900597308 */ /* 0x000ff00000000800 */
[----:B------:R-:W-:Y:S01]  /*7440*/  MUFU.EX2 R92, R92 ;  /* 0x0000005c005c7308 */ /* 0x000fe20000000800 */
[----:B------:R-:W-:-:S02]  /*7450*/  WARPGROUP.DEPBAR.LE gsb0, 0x0 ;  /* 0x00008000000079c5 */ /* 0x000fc40000010000 */
[----:B------:R-:W-:-:S05]  /*7460*/  WARPGROUP.ARRIVE ;  /* 0x00000000000079c5 */ /* 0x000fca0000000000 */
[----:B------:R-:W-:Y:S01]  /*7470*/  MUFU.EX2 R94, R94 ;  /* 0x0000005e005e7308 */ /* 0x000fe20000000800 */
[----:B------:R-:W-:Y:S01]  /*7480*/  HGMMA.64x96x16.F32 R24, gdesc[UR32].tnspB, R24, gsb0 ;  /* 0x41600000201879f0 */ /* 0x000fe20008000818 */
[----:B------:R-:W-:Y:S02]  /*7490*/  UIADD3 UR32, UR4, 0xa80, URZ ;  /* 0x00000a8004207890 */ /* 0x000fe4000fffe03f */
[----:B------:R-:W-:-:S04]  /*74a0*/  UIADD3 UR34, UR6, 0x1c0, URZ ;  /* 0x000001c006227890 */ /* 0x000fc8000fffe03f */
[----:B------:R-:W-:Y:S01]  /*74b0*/  MUFU.EX2 R93, R93 ;  /* 0x0000005d005d7308 */ /* 0x000fe20000000800 */
[----:B------:R-:W-:Y:S01]  /*74c0*/  UMOV UR33, 0xc0000010 ;  /* 0xc000001000217882 */ /* 0x000fe20000000000 */
[----:B------:R-:W-:-:S06]  /*74d0*/  UMOV UR35, 0x80000020 ;  /* 0x8000002000237882 */ /* 0x000fcc0000000000 */
[----:B------:R-:W-:Y:S08]  /*74e0*/  MUFU.EX2 R95, R95 ;  /* 0x0000005f005f7308 */ /* 0x000ff00000000800 */
        /* <DEDUP_REMOVED lines=16> */
[----:B------:R-:W-:Y:S01]  /*75f0*/  UIADD3 UR34, UR6, 0x200, URZ ;  /* 0x0000020006227890 */ /* 0x000fe2000fffe03f */
[----:B------:R-:W-:Y:S01]  /*7600*/  UMOV UR33, 0xc0000010 ;  /* 0xc000001000217882 */ /* 0x000fe20000000000 */
[----:B------:R-:W-:Y:S02]  /*7610*/  UMOV UR35, 0x80000020 ;  /* 0x8000002000237882 */ /* 0x000fe40000000000 */
[----:B------:R-:W-:Y:S01]  /*7620*/  MUFU.EX2 R79, R79 ;  /* 0x0000004f004f7308 */ /* 0x000fe20000000800 */
[----:B------:R-:W-:Y:S01]  /*7630*/  UMOV UR6, UR60 ;  /* 0x0000003c00067c82 */ /* 0x000fe20008000000 */
[----:B------:R-:W-:-:S02]  /*7640*/  WARPGROUP.DEPBAR.LE gsb0, 0x0 ;  /* 0x00008000000079c5 */ /* 0x000fc40000010000 */
[----:B------:R-:W-:-:S06]  /*7650*/  WARPGROUP.ARRIVE ;  /* 0x00000000000079c5 */ /* 0x000fcc0000000000 */
[----:B------:R-:W-:Y:S03]  /*7660*/  HGMMA.64x96x16.F32 R24, gdesc[UR32].tnspB, R24, gsb0 ;  /* 0x41600000201879f0 */ /* 0x000fe60008000818 */
[----:B------:R-:W-:Y:S02]  /*7670*/  WARPGROUP.DEPBAR.LE gsb0, 0x0 ;  /* 0x00008000000079c5 */ /* 0x000fe40000010000 */
[----:B------:R3:W-:Y:S06]  /*7680*/  BAR.ARV R8, 0x100 ;  /* 0x000400080000751d */ /* 0x0007ec0000002000 */
[----:B------:R4:W-:Y:S01]  /*7690*/  @!P1 SYNCS.ARRIVE.TRANS64.RED.A1T0 RZ, [R10+URZ], RZ ;  /* 0x000000ff0aff99a7 */ /* 0x0009e2000810043f */
[-C--:B------:R-:W-:Y:S01]  /*76a0*/  FMUL.FTZ R24, R24, R5.reuse ;  /* 0x0000000518187220 */ /* 0x080fe20000410000 */
[----:B---3--:R-:W-:Y:S01]  /*76b0*/  FADD.FTZ R8, R12, R119 ;  /* 0x000000770c087221 */ /* 0x008fe20000010000 */
[-C--:B------:R-:W-:Y:S01]  /*76c0*/  FMUL.FTZ R25, R25, R5.reuse ;  /* 0x0000000519197220 */ /* 0x080fe20000410000 */
[-C--:B------:R-:W-:Y:S01]  /*76d0*/  FMUL.FTZ R28, R28, R5.reuse ;  /* 0x000000051c1c7220 */ /* 0x080fe20000410000 */
[-C--:B------:R-:W-:Y:S01]  /*76e0*/  FMUL.FTZ R29, R29, R5.reuse ;  /* 0x000000051d1d7220 */ /* 0x080fe20000410000 */
[----:B-1----:R-:W-:Y:S01]  /*76f0*/  FADD.FTZ R119, R13, R8 ;  /* 0x000000080d777221 */ /* 0x002fe20000010000 */
[----:B------:R-:W-:Y:S01]  /*7700*/  FMUL.FTZ R32, R32, R5 ;  /* 0x0000000520207220 */ /* 0x000fe20000410000 */
[----:B------:R1:W-:Y:S01]  /*7710*/  @!P1 SYNCS.ARRIVE.TRANS64.RED.A1T0 RZ, [R138+URZ], RZ ;  /* 0x000000ff8aff99a7 */ /* 0x0003e2000810043f */
[-CC-:B----4-:R-:W-:Y:S01]  /*7720*/  FFMA.FTZ R10, R99, R3.reuse, -R128.reuse ;  /* 0x00000003630a7223 */ /* 0x190fe20000010880 */
[-CC-:B------:R-:W-:Y:S01]  /*7730*/  FFMA.FTZ R99, R102, R3.reuse, -R128.reuse ;  /* 0x0000000366637223 */ /* 0x180fe20000010880 */
[--C-:B------:R-:W-:Y:S01]  /*7740*/  FFMA.FTZ R102, R91, R3, -R128.reuse ;  /* 0x000000035b667223 */ /* 0x100fe20000010880 */
[----:B------:R-:W-:Y:S01]  /*7750*/  FADD.FTZ R8, R14, R119 ;  /* 0x000000770e087221 */ /* 0x000fe20000010000 */
[----:B------:R3:W4:Y:S01]  /*7760*/  MUFU.EX2 R6, R10 ;  /* 0x0000000a00067308 */ /* 0x0007220000000800 */
[-C--:B------:R-:W-:Y:S01]  /*7770*/  FMUL.FTZ R33, R33, R5.reuse ;  /* 0x0000000521217220 */ /* 0x080fe20000410000 */
[----:B------:R-:W-:Y:S01]  /*7780*/  FMUL.FTZ R36, R36, R5 ;  /* 0x0000000524247220 */ /* 0x000fe20000410000 */
[----:B-1----:R-:W-:Y:S01]  /*7790*/  FFMA.FTZ R138, R125, R7, R129 ;  /* 0x000000077d8a7223 */ /* 0x002fe20000010081 */
[-CC-:B------:R-:W-:Y:S01]  /*77a0*/  FFMA.FTZ R7, R90, R3.reuse, -R128.reuse ;  /* 0x000000035a077223 */ /* 0x180fe20000010880 */
[----:B------:R-:W-:Y:S01]  /*77b0*/  FFMA.FTZ R90, R82, R3, -R128 ;  /* 0x00000003525a7223 */ /* 0x000fe20000010880 */
[-C--:B------:R-:W-:Y:S01]  /*77c0*/  FMUL.FTZ R37, R37, R5.reuse ;  /* 0x0000000525257220 */ /* 0x080fe20000410000 */
[----:B-----5:R-:W-:Y:S01]  /*77d0*/  FADD.FTZ R91, R133, R138 ;  /* 0x0000008a855b7221 */ /* 0x020fe20000010000 */
[----:B------:R1:W-:Y:S01]  /*77e0*/  MUFU.EX2 R82, R103 ;  /* 0x0000006700527308 */ /* 0x0003e20000000800 */
[-C--:B------:R-:W-:Y:S01]  /*77f0*/  FMUL.FTZ R40, R40, R5.reuse ;  /* 0x0000000528287220 */ /* 0x080fe20000410000 */
[-C--:B------:R-:W-:Y:S01]  /*7800*/  FMUL.FTZ R41, R41, R5.reuse ;  /* 0x0000000529297220 */ /* 0x080fe20000410000 */
[----:B------:R-:W-:Y:S01]  /*7810*/  FADD.FTZ R91, R132, R91 ;  /* 0x0000005b845b7221 */ /* 0x000fe20000010000 */
[-C--:B------:R-:W-:Y:S01]  /*7820*/  FMUL.FTZ R44, R44, R5.reuse ;  /* 0x000000052c2c7220 */ /* 0x080fe20000410000 */
[-C--:B------:R-:W-:Y:S01]  /*7830*/  FMUL.FTZ R45, R45, R5.reuse ;  /* 0x000000052d2d7220 */ /* 0x080fe20000410000 */
[-C--:B------:R-:W-:Y:S01]  /*7840*/  FMUL.FTZ R48, R48, R5.reuse ;  /* 0x0000000530307220 */ /* 0x080fe20000410000 */
[----:B------:R-:W-:Y:S01]  /*7850*/  FADD.FTZ R91, R136, R91 ;  /* 0x0000005b885b7221 */ /* 0x000fe20000010000 */
[----:B------:R-:W5:Y:S01]  /*7860*/  MUFU.EX2 R99, R99 ;  /* 0x0000006300637308 */ /* 0x000f620000000800 */
[-C--:B------:R-:W-:Y:S01]  /*7870*/  FMUL.FTZ R49, R49, R5.reuse ;  /* 0x0000000531317220 */ /* 0x080fe20000410000 */
[----:B------:R-:W-:Y:S01]  /*7880*/  FMUL.FTZ R52, R52, R5 ;  /* 0x0000000534347220 */ /* 0x000fe20000410000 */
[----:B---3--:R-:W-:Y:S01]  /*7890*/  FADD.FTZ R10, R130, R91 ;  /* 0x0000005b820a7221 */ /* 0x008fe20000010000 */
[----:B------:R-:W-:Y:S01]  /*78a0*/  FADD.FTZ R91, R15, R8 ;  /* 0x000000080f5b7221 */ /* 0x000fe20000010000 */
[----:B------:R-:W-:Y:S01]  /*78b0*/  F2FP.F16.F32.PACK_AB R8, R11, R9 ;  /* 0x000000090b08723e */ /* 0x000fe200000000ff */
[----:B------:R-:W-:Y:S01]  /*78c0*/  FMUL.FTZ R53, R53, R5 ;  /* 0x0000000535357220 */ /* 0x000fe20000410000 */
[----:B------:R-:W-:Y:S01]  /*78d0*/  FADD.FTZ R10, R137, R10 ;  /* 0x0000000a890a7221 */ /* 0x000fe20000010000 */
[----:B------:R-:W-:Y:S01]  /*78e0*/  FADD.FTZ R138, R20, R91 ;  /* 0x0000005b148a7221 */ /* 0x000fe20000010000 */
[----:B------:R-:W-:Y:S01]  /*78f0*/  F2FP.F16.F32.PACK_AB R9, R133, R129 ;  /* 0x000000818509723e */ /* 0x000fe200000000ff */
[----:B------:R-:W-:Y:S01]  /*7900*/  FFMA.FTZ R91, R74, R3, -R128 ;  /* 0x000000034a5b7223 */ /* 0x000fe20000010880 */
[----:B--2---:R-:W-:Y:S01]  /*7910*/  FADD.FTZ R140, R131, R10 ;  /* 0x0000000a838c7221 */ /* 0x004fe20000010000 */
[----:B------:R-:W-:Y:S01]  /*7920*/  F2FP.F16.F32.PACK_AB R10, R13, R12 ;  /* 0x0000000c0d0a723e */ /* 0x000fe200000000ff */
[----:B------:R-:W-:Y:S01]  /*7930*/  FADD.FTZ R11, R21, R138 ;  /* 0x0000008a150b7221 */ /* 0x000fe20000010000 */
[----:B------:R2:W-:Y:S01]  /*7940*/  MUFU.EX2 R74, R102 ;  /* 0x00000066004a7308 */ /* 0x0005e20000000800 */
[----:B------:R-:W-:Y:S01]  /*7950*/  FADD.FTZ R13, R135, R140 ;  /* 0x0000008c870d7221 */ /* 0x000fe20000010000 */
[-C--:B------:R-:W-:Y:S01]  /*7960*/  FMUL.FTZ R56, R56, R5.reuse ;  /* 0x0000000538387220 */ /* 0x080fe20000410000 */
[----:B------:R-:W-:Y:S01]  /*7970*/  FADD.FTZ R12, R22, R11 ;  /* 0x0000000b160c7221 */ /* 0x000fe20000010000 */
[----:B------:R-:W-:Y:S01]  /*7980*/  F2FP.F16.F32.PACK_AB R11, R136, R132 ;  /* 0x00000084880b723e */ /* 0x000fe200000000ff */
[----:B------:R-:W-:Y:S01]  /*7990*/  FADD.FTZ R13, R122, R13 ;  /* 0x0000000d7a0d7221 */ /* 0x000fe20000010000 */
[-C--:B------:R-:W-:Y:S01]  /*79a0*/  FMUL.FTZ R57, R57, R5.reuse ;  /* 0x0000000539397220 */ /* 0x080fe20000410000 */
[----:B-1----:R-:W-:Y:S01]  /*79b0*/  FADD.FTZ R103, R23, R12 ;  /* 0x0000000c17677221 */ /* 0x002fe20000010000 */
[----:B------:R-:W1:Y:S01]  /*79c0*/  MUFU.EX2 R7, R7 ;  /* 0x0000000700077308 */ /* 0x000e620000000800 */
[----:B------:R-:W-:Y:S01]  /*79d0*/  FADD.FTZ R12, R134, R13 ;  /* 0x0000000d860c7221 */ /* 0x000fe20000010000 */
[----:B------:R3:W-:Y:S01]  /*79e0*/  STSM.16.M88.4 [R2+0x24300], R8 ;  /* 0x0243000802007844 */ /* 0x0007e20000000200 */
[----:B------:R-:W-:Y:S01]  /*79f0*/  FADD.FTZ R132, R120, R103 ;  /* 0x0000006778847221 */ /* 0x000fe20000010000 */
[-C--:B------:R-:W-:Y:S01]  /*7a00*/  FMUL.FTZ R60, R60, R5.reuse ;  /* 0x000000053c3c7220 */ /* 0x080fe20000410000 */
[----:B------:R-:W-:Y:S01]  /*7a10*/  FADD.FTZ R13, R123, R12 ;  /* 0x0000000c7b0d7221 */ /* 0x000fe20000010000 */
[-C--:B------:R-:W-:Y:S01]  /*7a20*/  FMUL.FTZ R61, R61, R5.reuse ;  /* 0x000000053d3d7220 */ /* 0x080fe20000410000 */
[----:B------:R-:W-:Y:S01]  /*7a30*/  FADD.FTZ R103, R121, R132 ;  /* 0x0000008479677221 */ /* 0x000fe20000010000 */
[-C--:B------:R-:W-:Y:S01]  /*7a40*/  FMUL.FTZ R64, R64, R5.reuse ;  /* 0x0000000540407220 */ /* 0x080fe20000410000 */
[----:B------:R-:W-:Y:S01]  /*7a50*/  FADD.FTZ R13, R126, R13 ;  /* 0x0000000d7e0d7221 */ /* 0x000fe20000010000 */
[-C--:B------:R-:W-:Y:S01]  /*7a60*/  FMUL.FTZ R65, R65, R5.reuse ;  /* 0x0000000541417220 */ /* 0x080fe20000410000 */
[----:B------:R-:W-:Y:S01]  /*7a70*/  FADD.FTZ R12, R112, R103 ;  /* 0x00000067700c7221 */ /* 0x000fe20000010000 */
[----:B------:R-:W-:Y:S01]  /*7a80*/  F2FP.F16.F32.PACK_AB R112, R113, R112 ;  /* 0x000000707170723e */ /* 0x000fe200000000ff */
[-C--:B------:R-:W-:Y:S01]  /*7a90*/  FMUL.FTZ R68, R68, R5.reuse ;  /* 0x0000000544447220 */ /* 0x080fe20000410000 */
[----:B------:R-:W-:Y:S01]  /*7aa0*/  FMUL.FTZ R69, R69, R5 ;  /* 0x0000000545457220 */ /* 0x000fe20000410000 */
[-C--:B------:R-:W-:Y:S01]  /*7ab0*/  FMUL.FTZ R26, R26, R125.reuse ;  /* 0x0000007d1a1a7220 */ /* 0x080fe20000410000 */
[-C--:B------:R-:W-:Y:S01]  /*7ac0*/  FMUL.FTZ R27, R27, R125.reuse ;  /* 0x0000007d1b1b7220 */ /* 0x080fe20000410000 */
[-C--:B------:R-:W-:Y:S01]  /*7ad0*/  FMUL.FTZ R30, R30, R125.reuse ;  /* 0x0000007d1e1e7220 */ /* 0x080fe20000410000 */
[----:B---3--:R-:W-:Y:S01]  /*7ae0*/  F2FP.F16.F32.PACK_AB R8, R15, R14 ;  /* 0x0000000e0f08723e */ /* 0x008fe200000000ff */
[----:B------:R-:W-:Y:S01]  /*7af0*/  FADD.FTZ R14, R114, R13 ;  /* 0x0000000d720e7221 */ /* 0x000fe20000010000 */
[----:B------:R-:W-:Y:S01]  /*7b00*/  FADD.FTZ R13, R113, R12 ;  /* 0x0000000c710d7221 */ /* 0x000fe20000010000 */
[----:B------:R-:W-:Y:S01]  /*7b10*/  F2FP.F16.F32.PACK_AB R10, R21, R20 ;  /* 0x00000014150a723e */ /* 0x000fe200000000ff */
[-C--:B------:R-:W-:Y:S01]  /*7b20*/  FMUL.FTZ R31, R31, R125.reuse ;  /* 0x0000007d1f1f7220 */ /* 0x080fe20000410000 */
[----:B------:R-:W-:Y:S01]  /*7b30*/  FADD.FTZ R14, R127, R14 ;  /* 0x0000000e7f0e7221 */ /* 0x000fe20000010000 */
[----:B------:R-:W-:Y:S01]  /*7b40*/  FADD.FTZ R20, R116, R13 ;  /* 0x0000000d74147221 */ /* 0x000fe20000010000 */
[----:B------:R-:W-:Y:S01]  /*7b50*/  F2FP.F16.F32.PACK_AB R12, R23, R22 ;  /* 0x00000016170c723e */ /* 0x000fe200000000ff */
[----:B------:R-:W-:Y:S01]  /*7b60*/  FMUL.FTZ R34, R34, R125 ;  /* 0x0000007d22227220 */ /* 0x000fe20000410000 */
[----:B------:R-:W-:Y:S01]  /*7b70*/  FADD.FTZ R15, R115, R14 ;  /* 0x0000000e730f7221 */ /* 0x000fe20000010000 */
[----:B------:R-:W-:Y:S01]  /*7b80*/  FADD.FTZ R21, R117, R20 ;  /* 0x0000001475157221 */ /* 0x000fe20000010000 */
[----:B------:R-:W-:Y:S01]  /*7b90*/  F2FP.F16.F32.PACK_AB R9, R137, R130 ;  /* 0x000000828909723e */ /* 0x000fe200000000ff */
[----:B------:R3:W1:Y:S01]  /*7ba0*/  MUFU.EX2 R20, R90 ;  /* 0x0000005a00147308 */ /* 0x0006620000000800 */
[----:B------:R-:W-:Y:S01]  /*7bb0*/  FADD.FTZ R15, R118, R15 ;  /* 0x0000000f760f7221 */ /* 0x000fe20000010000 */
[----:B------:R-:W-:Y:S01]  /*7bc0*/  FADD.FTZ R22, R104, R21 ;  /* 0x0000001568167221 */ /* 0x000fe20000010000 */
[----:B------:R-:W-:Y:S01]  /*7bd0*/  F2FP.F16.F32.PACK_AB R11, R135, R131 ;  /* 0x00000083870b723e */ /* 0x000fe200000000ff */
[-C--:B------:R-:W-:Y:S01]  /*7be0*/  FMUL.FTZ R35, R35, R125.reuse ;  /* 0x0000007d23237220 */ /* 0x080fe20000410000 */
[----:B--2---:R-:W-:Y:S01]  /*7bf0*/  FADD.FTZ R102, R106, R15 ;  /* 0x0000000f6a667221 */ /* 0x004fe20000010000 */
[----:B------:R-:W-:Y:S01]  /*7c00*/  FADD.FTZ R21, R105, R22 ;  /* 0x0000001669157221 */ /* 0x000fe20000010000 */
[----:B------:R-:W-:Y:S01]  /*7c10*/  F2FP.F16.F32.PACK_AB R13, R134, R122 ;  /* 0x0000007a860d723e */ /* 0x000fe200000000ff */
[----:B------:R2:W-:Y:S01]  /*7c20*/  STSM.16.M88.4 [R2+0x25b00], R8 ;  /* 0x025b000802007844 */ /* 0x0005e20000000200 */
[----:B------:R-:W-:Y:S01]  /*7c30*/  FADD.FTZ R23, R111, R102 ;  /* 0x000000666f177221 */ /* 0x000fe20000010000 */
[----:B------:R-:W-:Y:S01]  /*7c40*/  FADD.FTZ R22, R108, R21 ;  /* 0x000000156c167221 */ /* 0x000fe20000010000 */
[----:B------:R-:W-:Y:S01]  /*7c50*/  F2FP.F16.F32.PACK_AB R14, R121, R120 ;  /* 0x00000078790e723e */ /* 0x000fe200000000ff */
[----:B------:R-:W-:Y:S01]  /*7c60*/  FMUL.FTZ R38, R38, R125 ;  /* 0x0000007d26267220 */ /* 0x000fe20000410000 */
[----:B---3--:R-:W-:Y:S01]  /*7c70*/  FADD.FTZ R90, R110, R23 ;  /* 0x000000176e5a7221 */ /* 0x008fe20000010000 */
[----:B------:R-:W-:Y:S01]  /*7c80*/  FADD.FTZ R21, R109, R22 ;  /* 0x000000166d157221 */ /* 0x000fe20000010000 */
[----:B------:R-:W-:Y:S01]  /*7c90*/  F2FP.F16.F32.PACK_AB R15, R126, R123 ;  /* 0x0000007b7e0f723e */ /* 0x000fe200000000ff */
[-C--:B------:R-:W-:Y:S01]  /*7ca0*/  FMUL.FTZ R39, R39, R125.reuse ;  /* 0x0000007d27277220 */ /* 0x080fe20000410000 */
[----:B------:R-:W-:Y:S01]  /*7cb0*/  FADD.FTZ R23, R107, R90 ;  /* 0x0000005a6b177221 */ /* 0x000fe20000010000 */
[----:B------:R-:W-:Y:S01]  /*7cc0*/  FADD.FTZ R22, R96, R21 ;  /* 0x0000001560167221 */ /* 0x000fe20000010000 */
[C---:B------:R-:W-:Y:S01]  /*7cd0*/  F2FP.F16.F32.PACK_AB R96, R97.reuse, R96 ;  /* 0x000000606160723e */ /* 0x040fe200000000ff */
[----:B------:R3:W-:Y:S01]  /*7ce0*/  STSM.16.M88.4 [R2+0x27300], R12 ;  /* 0x0273000c02007844 */ /* 0x0007e20000000200 */
[----:B------:R-:W-:Y:S01]  /*7cf0*/  FADD.FTZ R23, R98, R23 ;  /* 0x0000001762177221 */ /* 0x000fe20000010000 */
[----:B------:R-:W-:Y:S01]  /*7d00*/  FADD.FTZ R21, R97, R22 ;  /* 0x0000001661157221 */ /* 0x000fe20000010000 */
[----:B----4-:R-:W-:Y:S01]  /*7d10*/  F2FP.F16.F32.PACK_AB R97, R6, R98 ;  /* 0x000000620661723e */ /* 0x010fe200000000ff */
[-C--:B------:R-:W-:Y:S01]  /*7d20*/  FMUL.FTZ R42, R42, R125.reuse ;  /* 0x0000007d2a2a7220 */ /* 0x080fe20000410000 */
[----:B------:R-:W-:Y:S01]  /*7d30*/  FADD.FTZ R22, R6, R23 ;  /* 0x0000001706167221 */ /* 0x000fe20000010000 */
[----:B------:R-:W-:Y:S01]  /*7d40*/  FADD.FTZ R90, R100, R21 ;  /* 0x00000015645a7221 */ /* 0x000fe20000010000 */
[----:B------:R-:W-:Y:S01]  /*7d50*/  F2FP.F16.F32.PACK_AB R113, R127, R114 ;  /* 0x000000727f71723e */ /* 0x000fe200000000ff */
[-C--:B------:R-:W-:Y:S01]  /*7d60*/  FMUL.FTZ R43, R43, R125.reuse ;  /* 0x0000007d2b2b7220 */ /* 0x080fe20000410000 */
[----:B-----5:R-:W-:Y:S01]  /*7d70*/  FADD.FTZ R21, R99, R22 ;  /* 0x0000001663157221 */ /* 0x020fe20000010000 */
[----:B--2---:R-:W-:Y:S01]  /*7d80*/  FADD.FTZ R9, R101, R90 ;  /* 0x0000005a65097221 */ /* 0x004fe20000010000 */
[----:B------:R-:W-:Y:S01]  /*7d90*/  F2FP.F16.F32.PACK_AB R104, R105, R104 ;  /* 0x000000686968723e */ /* 0x000fe200000000ff */
[----:B------:R-:W-:Y:S01]  /*7da0*/  FMUL.FTZ R46, R46, R125 ;  /* 0x0000007d2e2e7220 */ /* 0x000fe20000410000 */
[----:B------:R-:W-:Y:S01]  /*7db0*/  FADD.FTZ R8, R82, R21 ;  /* 0x0000001552087221 */ /* 0x000fe20000010000 */
[----:B------:R-:W-:Y:S01]  /*7dc0*/  FADD.FTZ R10, R88, R9 ;  /* 0x00000009580a7221 */ /* 0x000fe20000010000 */
[----:B------:R-:W-:Y:S01]  /*7dd0*/  F2FP.F16.F32.PACK_AB R88, R89, R88 ;  /* 0x000000585958723e */ /* 0x000fe200000000ff */
[----:B---3--:R-:W2:Y:S01]  /*7de0*/  MUFU.EX2 R12, R91 ;  /* 0x0000005b000c7308 */ /* 0x008ea20000000800 */
[----:B-1----:R-:W-:Y:S01]  /*7df0*/  FADD.FTZ R9, R7, R8 ;  /* 0x0000000807097221 */ /* 0x002fe20000010000 */
[----:B------:R-:W-:Y:S01]  /*7e00*/  FADD.FTZ R11, R89, R10 ;  /* 0x0000000a590b7221 */ /* 0x000fe20000010000 */
[C---:B------:R-:W-:Y:S01]  /*7e10*/  F2FP.F16.F32.PACK_AB R89, R74.reuse, R7 ;  /* 0x000000074a59723e */ /* 0x040fe200000000ff */
        /* <DEDUP_REMOVED lines=8> */
[-C--:B------:R-:W-:Y:S01]  /*7ea0*/  FMUL.FTZ R51, R51, R125.reuse ;  /* 0x0000007d33337220 */ /* 0x080fe20000410000 */
[----:B------:R-:W-:Y:S01]  /*7eb0*/  FADD.FTZ R11, R95, R8 ;  /* 0x000000085f0b7221 */ /* 0x000fe20000010000 */
[----:B------:R-:W-:Y:S01]  /*7ec0*/  FADD.FTZ R6, R80, R9 ;  /* 0x0000000950067221 */ /* 0x000fe20000010000 */
[----:B------:R-:W-:Y:S01]  /*7ed0*/  F2FP.F16.F32.PACK_AB R105, R111, R106 ;  /* 0x0000006a6f69723e */ /* 0x000fe200000000ff */
[----:B------:R1:W-:Y:S01]  /*7ee0*/  STSM.16.M88.4 [R2+0x28b00], R112 ;  /* 0x028b007002007844 */ /* 0x0003e20000000200 */
        /* <DEDUP_REMOVED lines=16> */
[----:B--2---:R-:W-:Y:S01]  /*7ff0*/  FADD.FTZ R7, R12, R7 ;  /* 0x000000070c077221 */ /* 0x004fe20000010000 */
[----:B------:R-:W-:Y:S01]  /*8000*/  F2FP.F16.F32.PACK_AB R80, R81, R80 ;  /* 0x000000505150723e */ /* 0x000fe200000000ff */
[----:B------:R-:W-:Y:S01]  /*8010*/  FADD.FTZ R9, R73, R6 ;  /* 0x0000000649097221 */ /* 0x000fe20000010000 */
[----:B------:R-:W-:Y:S01]  /*8020*/  F2FP.F16.F32.PACK_AB R90, R93, R92 ;  /* 0x0000005c5d5a723e */ /* 0x000fe200000000ff */
[----:B------:R-:W-:Y:S01]  /*8030*/  FADD.FTZ R7, R75, R7 ;  /* 0x000000074b077221 */ /* 0x000fe20000010000 */
[----:B------:R-:W-:Y:S01]  /*8040*/  F2FP.F16.F32.PACK_AB R91, R95, R94 ;  /* 0x0000005e5f5b723e */ /* 0x000fe200000000ff */
[----:B------:R1:W-:Y:S01]  /*8050*/  STSM.16.M88.4 [R2+0x2bb00], R96 ;  /* 0x02bb006002007844 */ /* 0x0003e20000000200 */
[----:B------:R-:W-:Y:S01]  /*8060*/  F2FP.F16.F32.PACK_AB R81, R83, R20 ;  /* 0x000000145351723e */ /* 0x000fe200000000ff */
[----:B------:R-:W-:Y:S01]  /*8070*/  FADD.FTZ R6, R124, R9 ;  /* 0x000000097c067221 */ /* 0x000fe20000010000 */
[----:B------:R-:W-:Y:S01]  /*8080*/  F2FP.F16.F32.PACK_AB R72, R73, R72 ;  /* 0x000000484948723e */ /* 0x000fe200000000ff */
[----:B------:R1:W-:Y:S01]  /*8090*/  STSM.16.M88.4 [R2+0x2d300], R88 ;  /* 0x02d3005802007844 */ /* 0x0003e20000000200 */
[----:B------:R-:W-:Y:S01]  /*80a0*/  F2FP.F16.F32.PACK_AB R82, R85, R84 ;  /* 0x000000545552723e */ /* 0x000fe200000000ff */
[----:B------:R-:W-:Y:S01]  /*80b0*/  FADD.FTZ R7, R78, R7 ;  /* 0x000000074e077221 */ /* 0x000fe20000010000 */
[----:B------:R-:W-:Y:S01]  /*80c0*/  F2FP.F16.F32.PACK_AB R83, R87, R86 ;  /* 0x000000565753723e */ /* 0x000fe200000000ff */
[----:B------:R-:W-:Y:S01]  /*80d0*/  FADD.FTZ R6, R77, R6 ;  /* 0x000000064d067221 */ /* 0x000fe20000010000 */
[----:B------:R-:W-:Y:S01]  /*80e0*/  F2FP.F16.F32.PACK_AB R73, R75, R12 ;  /* 0x0000000c4b49723e */ /* 0x000fe200000000ff */
[----:B------:R-:W-:Y:S01]  /*80f0*/  FADD.FTZ R7, R79, R7 ;  /* 0x000000074f077221 */ /* 0x000fe20000010000 */
[----:B------:R-:W-:Y:S01]  /*8100*/  F2FP.F16.F32.PACK_AB R74, R77, R124 ;  /* 0x0000007c4d4a723e */ /* 0x000fe200000000ff */
[----:B------:R1:W-:Y:S01]  /*8110*/  STSM.16.M88.4 [R2+0x2eb00], R80 ;  /* 0x02eb005002007844 */ /* 0x0003e20000000200 */
[----:B------:R-:W-:Y:S01]  /*8120*/  F2FP.F16.F32.PACK_AB R75, R79, R78 ;  /* 0x0000004e4f4b723e */ /* 0x000fe200000000ff */
[-C--:B------:R-:W-:Y:S01]  /*8130*/  FMUL.FTZ R59, R59, R125.reuse ;  /* 0x0000007d3b3b7220 */ /* 0x080fe20000410000 */
[-C--:B------:R-:W-:Y:S01]  /*8140*/  FMUL.FTZ R62, R62, R125.reuse ;  /* 0x0000007d3e3e7220 */ /* 0x080fe20000410000 */
[-C--:B------:R-:W-:Y:S01]  /*8150*/  FMUL.FTZ R63, R63, R125.reuse ;  /* 0x0000007d3f3f7220 */ /* 0x080fe20000410000 */
[-C--:B------:R-:W-:Y:S01]  /*8160*/  FMUL.FTZ R66, R66, R125.reuse ;  /* 0x0000007d42427220 */ /* 0x080fe20000410000 */
[----:B------:R1:W-:Y:S01]  /*8170*/  STSM.16.M88.4 [R2+0x30300], R72 ;  /* 0x0303004802007844 */ /* 0x0003e20000000200 */
[-C--:B------:R-:W-:Y:S01]  /*8180*/  FMUL.FTZ R67, R67, R125.reuse ;  /* 0x0000007d43437220 */ /* 0x080fe20000410000 */
[-C--:B------:R-:W-:Y:S01]  /*8190*/  FMUL.FTZ R70, R70, R125.reuse ;  /* 0x0000007d46467220 */ /* 0x080fe20000410000 */
[----:B------:R-:W-:Y:S01]  /*81a0*/  FMUL.FTZ R71, R71, R125 ;  /* 0x0000007d47477220 */ /* 0x000fe20000410000 */
[----:B------:R-:W-:Y:S01]  /*81b0*/  @!PT LDS RZ, [RZ] ;  /* 0x00000000fffff984 */ /* 0x000fe20000000800 */
[----:B------:R-:W-:Y:S01]  /*81c0*/  @!PT LDS RZ, [RZ] ;  /* 0x00000000fffff984 */ /* 0x000fe20000000800 */
[----:B------:R-:W-:Y:S01]  /*81d0*/  @!PT LDS RZ, [RZ] ;  /* 0x00000000fffff984 */ /* 0x000fe20000000800 */
[----:B------:R-:W-:Y:S01]  /*81e0*/  @!PT LDS RZ, [RZ] ;  /* 0x00000000fffff984 */ /* 0x000fe20000000800 */
[----:B------:R2:W-:Y:S06]  /*81f0*/  MEMBAR.ALL.CTA ;  /* 0x0000000000007992 */ /* 0x0005ec0000008000 */
[----:B--2---:R-:W2:Y:S01]  /*8200*/  FENCE.VIEW.ASYNC.S ;  /* 0x00000000000073c6 */ /* 0x004ea20000000000 */
[----:B------:R-:W-:-:S02]  /*8210*/  IMAD.MOV.U32 R8, RZ, RZ, R76 ;  /* 0x000000ffff087224 */ /* 0x000fc400078e004c */
[----:B------:R-:W-:Y:S01]  /*8220*/  IMAD.MOV.U32 R5, RZ, RZ, R0 ;  /* 0x000000ffff057224 */ /* 0x000fe200078e0000 */
[----:B--2---:R-:W-:Y:S01]  /*8230*/  NOP ;  /* 0x0000000000007918 */ /* 0x004fe20000000000 */
[----:B------:R-:W-:Y:S05]  /*8240*/  @P2 BRA `(.L_x_24) ;  /* 0xffffffc800402947 */ /* 0x000fea000383ffff */
.L_x_15:
[----:B------:R-:W-:Y:S06]  /*8250*/  BAR.ARV 0x8, 0x1a0 ;  /* 0x0206800000007b1d */ /* 0x000fec0000002000 */
[----:B------:R-:W-:Y:S05]  /*8260*/  @!P0 BRA `(.L_x_25) ;  /* 0x0000000000048947 */ /* 0x000fea0003800000 */
[----:B------:R-:W-:Y:S01]  /*8270*/  BPT.TRAP 0x1 ;  /* 0x000000040000795c */ /* 0x000fe20000300000 */
.L_x_25:
[----:B------:R-:W-:Y:S01]  /*8280*/  ULEA UR12, UR38, UR39, 0x3 ;  /* 0x00000027260c7291 */ /* 0x000fe2000f8e183f */
[----:B------:R-:W-:-:S05]  /*8290*/  IMAD.U32 R4, RZ, RZ, UR60 ;  /* 0x0000003cff047e24 */ /* 0x000fca000f8e00ff */
[----:B------:R-:W-:-:S04]  /*82a0*/  SHF.L.U32 R4, R4, 0x1f, RZ ;  /* 0x0000001f04047819 */ /* 0x000fc800000006ff */
[----:B------:R3:W4:Y:S01]  /*82b0*/  SYNCS.PHASECHK.TRANS64.TRYWAIT P2, [UR12+0x31c50], R4 ;  /* 0x031c5004ff0075a7 */ /* 0x000722000804014c */
[----:B------:R-:W-:Y:S05]  /*82c0*/  @!P0 BRA `(.L_x_26) ;  /* 0x0000000000048947 */ /* 0x000fea0003800000 */
[----:B------:R-:W-:Y:S01]  /*82d0*/  BPT.TRAP 0x1 ;  /* 0x000000040000795c */ /* 0x000fe20000300000 */
.L_x_26:
[----:B----4-:R-:W-:Y:S05]  /*82e0*/  @P2 BRA `(.L_x_27) ;  /* 0x0000000000082947 */ /* 0x010fea0003800000 */
[----:B------:R-:W4:Y:S02]  /*82f0*/  SYNCS.PHASECHK.TRANS64.TRYWAIT P0, [UR12+0x31c50], R4 ;  /* 0x031c5004ff0075a7 */ /* 0x000f24000800014c */
[----:B----4-:R-:W-:Y:S05]  /*8300*/  @!P0 BRA `(.L_x_28) ;  /* 0x0000004000748947 */ /* 0x010fea0003800000 */
.L_x_27:
[----:B------:R-:W-:Y:S01]  /*8310*/  UIADD3 UR4, UR39, 0x200, URZ ;  /* 0x0000020027047890 */ /* 0x000fe2000fffe03f */
[----:B------:R-:W-:Y:S01]  /*8320*/  WARPGROUP.ARRIVE ;  /* 0x00000000000079c5 */ /* 0x000fe20000000000 */
[----:B------:R-:W-:Y:S01]  /*8330*/  UMOV UR5, 0xc0000010 ;  /* 0xc000001000057882 */ /* 0x000fe20000000000 */
[----:B------:R-:W-:Y:S01]  /*8340*/  UMOV UR7, 0x80000020 ;  /* 0x8000002000077882 */ /* 0x000fe20000000000 */
[----:B------:R-:W-:Y:S01]  /*8350*/  USHF.R.U32.HI UR4, URZ, 0x4, UR4 ;  /* 0x000000043f047899 */ /* 0x000fe20008011604 */
[----:B----4-:R-:W4:Y:S01]  /*8360*/  SHFL.BFLY PT, R5, R6, 0x2, 0x1f ;  /* 0x0c401f0006057f89 */ /* 0x010f2200000e0000 */
[----:B------:R-:W-:Y:S01]  /*8370*/  UMOV UR9, 0xc0000010 ;  /* 0xc000001000097882 */ /* 0x000fe20000000000 */
[----:B------:R-:W-:Y:S01]  /*8380*/  UMOV UR11, 0x80000020 ;  /* 0x80000020000b7882 */ /* 0x000fe20000000000 */
[----:B------:R-:W-:Y:S01]  /*8390*/  ULOP3.LUT UR4, UR4, 0x3fff, URZ, 0xc0, !UPT ;  /* 0x00003fff04047892 */ /* 0x000fe2000f8ec03f */
[----:B------:R-:W5:Y:S01]  /*83a0*/  SHFL.BFLY PT, R10, R7, 0x2, 0x1f ;  /* 0x0c401f00070a7f89 */ /* 0x000f6200000e0000 */
[C---:B------:R-:W-:Y:S01]  /*83b0*/  IADD3 R9, P6, R16.reuse, 0x20, RZ ;  /* 0x0000002010097810 */ /* 0x040fe20007fde0ff */
[----:B------:R-:W-:Y:S01]  /*83c0*/  UIADD3 UR35, -UR36, URZ, URZ ;  /* 0x0000003f24237290 */ /* 0x000fe2000fffe13f */
[----:B-1----:R-:W-:Y:S01]  /*83d0*/  LOP3.LUT R73, R16, 0x180, RZ, 0xc0, !PT ;  /* 0x0000018010497812 */ /* 0x002fe200078ec0ff */
[----:B------:R-:W-:Y:S01]  /*83e0*/  ULOP3.LUT UR6, UR4, 0x2400000, URZ, 0xfc, !UPT ;  /* 0x0240000004067892 */ /* 0x000fe2000f8efc3f */
[----:B------:R-:W-:Y:S01]  /*83f0*/  LOP3.LUT R8, R9, 0x180, RZ, 0xc0, !PT ;  /* 0x0000018009087812 */ /* 0x000fe200078ec0ff */
[----:B------:R-:W-:Y:S01]  /*8400*/  ULOP3.LUT UR4, UR61, 0x10000, URZ, 0xfc, !UPT ;  /* 0x000100003d047892 */ /* 0x000fe2000f8efc3f */
[----:B------:R-:W-:Y:S01]  /*8410*/  SHF.R.U64 R73, R73, 0x3, RZ ;  /* 0x0000000349497819 */ /* 0x000fe200000012ff */
[----:B------:R-:W-:Y:S01]  /*8420*/  UIMAD UR6, UR38, 0x6c0, UR6 ;  /* 0x000006c0260678a4 */ /* 0x000fe2000f8e0206 */
[----:B------:R-:W-:Y:S01]  /*8430*/  SHF.R.U64 R8, R8, 0x3, RZ ;  /* 0x0000000308087819 */ /* 0x000fe200000012ff */
[----:B------:R-:W-:Y:S01]  /*8440*/  UIADD3 UR8, UR4, 0x180, URZ ;  /* 0x0000018004087890 */ /* 0x000fe2000fffe03f */
[----:B------:R-:W-:Y:S01]  /*8450*/  LOP3.LUT R72, R73, R16, RZ, 0x3c, !PT ;  /* 0x0000001049487212 */ /* 0x000fe200078e3cff */
[----:B------:R-:W-:Y:S01]  /*8460*/  UIADD3 UR10, UR6, 0x40, URZ ;  /* 0x00000040060a7890 */ /* 0x000fe2000fffe03f */
[----:B------:R-:W-:Y:S01]  /*8470*/  LOP3.LUT R8, R8, R9, RZ, 0x3c, !PT ;  /* 0x0000000908087212 */ /* 0x000fe200078e3cff */
[--C-:B------:R-:W-:Y:S01]  /*8480*/  IMAD.MOV.U32 R73, RZ, RZ, R17.reuse ;  /* 0x000000ffff497224 */ /* 0x100fe200078e0011 */
[----:B------:R-:W-:Y:S01]  /*8490*/  IADD3 R21, P4, R16, 0x3020, RZ ;  /* 0x0000302010157810 */ /* 0x000fe20007f9e0ff */
[----:B------:R-:W-:Y:S01]  /*84a0*/  IMAD.X R9, RZ, RZ, R17, P6 ;  /* 0x000000ffff097224 */ /* 0x000fe200030e0611 */
[----:B------:R-:W-:Y:S01]  /*84b0*/  HGMMA.64x96x16.F32 R24, gdesc[UR4].tnspB, R24, gsb0 ;  /* 0x41600000041879f0 */ /* 0x000fe20008000818 */
[----:B------:R-:W-:Y:S01]  /*84c0*/  UMOV UR5, 0xc0000010 ;  /* 0xc000001000057882 */ /* 0x000fe20000000000 */
[----:B------:R-:W-:Y:S01]  /*84d0*/  UMOV UR7, 0x80000020 ;  /* 0x8000002000077882 */ /* 0x000fe20000000000 */
[----:B----4-:R-:W-:Y:S01]  /*84e0*/  FADD.FTZ R5, R5, R6 ;  /* 0x0000000605057221 */ /* 0x010fe20000010000 */
[----:B------:R-:W-:Y:S01]  /*84f0*/  MOV R72, R72 ;  /* 0x0000004800487202 */ /* 0x000fe20000000f00 */
[----:B------:R-:W-:Y:S01]  /*8500*/  IMAD.MOV.U32 R22, RZ, RZ, -0x800000 ;  /* 0xff800000ff167424 */ /* 0x000fe200078e00ff */
[----:B------:R-:W-:Y:S01]  /*8510*/  MOV R73, R8 ;  /* 0x0000000800497202 */ /* 0x000fe20000000f00 */
[----:B-----5:R-:W-:Y:S01]  /*8520*/  FADD.FTZ R10, R10, R7 ;  /* 0x000000070a0a7221 */ /* 0x020fe20000010000 */
[----:B---3--:R-:W2:Y:S01]  /*8530*/  SHFL.BFLY PT, R4, R5, 0x1, 0x1f ;  /* 0x0c201f0005047f89 */ /* 0x008ea200000e0000 */
[----:B------:R-:W-:Y:S01]  /*8540*/  IADD3 R7, P3, R16, 0x6000, RZ ;  /* 0x0000600010077810 */ /* 0x000fe20007f7e0ff */
[----:B------:R-:W-:Y:S01]  /*8550*/  IMAD.MOV.U32 R8, RZ, RZ, RZ ;  /* 0x000000ffff087224 */ /* 0x000fe200078e00ff */
[----:B------:R-:W-:-:S02]  /*8560*/  LOP3.LUT R20, R21, 0x180, RZ, 0xc0, !PT ;  /* 0x0000018015147812 */ /* 0x000fc400078ec0ff */
[----:B------:R-:W-:Y:S02]  /*8570*/  LOP3.LUT R6, R7, 0x180, RZ, 0xc0, !PT ;  /* 0x0000018007067812 */ /* 0x000fe400078ec0ff */
[----:B------:R-:W-:Y:S02]  /*8580*/  R2UR UR14, R147 ;  /* 0x00000000930e72ca */ /* 0x000fe400000e0000 */
[----:B------:R-:W-:Y:S02]  /*8590*/  SHF.R.U64 R20, R20, 0x3, RZ ;  /* 0x0000000314147819 */ /* 0x000fe400000012ff */
[----:B------:R-:W-:Y:S02]  /*85a0*/  SHF.R.U64 R6, R6, 0x3, RZ ;  /* 0x0000000306067819 */ /* 0x000fe400000012ff */
[----:B------:R-:W-:Y:S01]  /*85b0*/  LOP3.LUT R20, R20, R21, RZ, 0x3c, !PT ;  /* 0x0000001514147212 */ /* 0x000fe200078e3cff */
[--C-:B------:R-:W-:Y:S01]  /*85c0*/  IMAD.X R21, RZ, RZ, R17.reuse, P4 ;  /* 0x000000ffff157224 */ /* 0x100fe200020e0611 */
[----:B------:R-:W-:Y:S01]  /*85d0*/  LOP3.LUT R6, R6, R7, RZ, 0x3c, !PT ;  /* 0x0000000706067212 */ /* 0x000fe200078e3cff */
[----:B------:R-:W-:Y:S01]  /*85e0*/  IMAD.X R7, RZ, RZ, R17, P3 ;  /* 0x000000ffff077224 */ /* 0x000fe200018e0611 */
[----:B------:R-:W-:-:S02]  /*85f0*/  R2UR UR13, R146 ;  /* 0x00000000920d72ca */ /* 0x000fc400000e0000 */
[C---:B------:R-:W-:Y:S01]  /*8600*/  IADD3 R11, P0, R16.reuse, 0x6020, RZ ;  /* 0x00006020100b7810 */ /* 0x040fe20007f1e0ff */
[----:B------:R-:W-:Y:S01]  /*8610*/  UIADD3 UR34, -UR14, URZ, URZ ;  /* 0x0000003f0e227290 */ /* 0x000fe2000fffe13f */
[----:B------:R-:W-:Y:S02]  /*8620*/  MOV R20, R20 ;  /* 0x0000001400147202 */ /* 0x000fe40000000f00 */
[----:B------:R-:W-:Y:S01]  /*8630*/  MOV R21, R6 ;  /* 0x0000000600157202 */ /* 0x000fe20000000f00 */
[----:B--2---:R-:W-:Y:S01]  /*8640*/  FADD.FTZ R12, R5, R4 ;  /* 0x00000004050c7221 */ /* 0x004fe20000010000 */
[----:B------:R-:W-:Y:S01]  /*8650*/  LOP3.LUT R4, R11, 0x180, RZ, 0xc0, !PT ;  /* 0x000001800b047812 */ /* 0x000fe200078ec0ff */
[----:B------:R-:W1:Y:S01]  /*8660*/  SHFL.BFLY PT, R5, R10, 0x1, 0x1f ;  /* 0x0c201f000a057f89 */ /* 0x000e6200000e0000 */
[----:B------:R-:W-:Y:S02]  /*8670*/  IADD3 R75, P5, R16, 0x3000, RZ ;  /* 0x00003000104b7810 */ /* 0x000fe40007fbe0ff */
[----:B------:R-:W-:-:S02]  /*8680*/  FSETP.NE.FTZ.AND P2, PT, R12, RZ, PT ;  /* 0x000000ff0c00720b */ /* 0x000fc40003f55000 */
[----:B------:R-:W-:Y:S02]  /*8690*/  SHF.R.U64 R4, R4, 0x3, RZ ;  /* 0x0000000304047819 */ /* 0x000fe400000012ff */
[----:B------:R-:W-:Y:S02]  /*86a0*/  LOP3.LUT R74, R75, 0x180, RZ, 0xc0, !PT ;  /* 0x000001804b4a7812 */ /* 0x000fe400078ec0ff */
[----:B------:R-:W-:Y:S02]  /*86b0*/  LOP3.LUT R4, R4, R11, RZ, 0x3c, !PT ;  /* 0x0000000b04047212 */ /* 0x000fe400078e3cff */
[----:B------:R-:W-:-:S04]  /*86c0*/  SHF.R.U64 R74, R74, 0x3, RZ ;  /* 0x000000034a4a7819 */ /* 0x000fc800000012ff */
[----:B------:R-:W-:Y:S01]  /*86d0*/  LOP3.LUT R74, R74, R75, RZ, 0x3c, !PT ;  /* 0x0000004b4a4a7212 */ /* 0x000fe200078e3cff */
[----:B------:R-:W2:Y:S01]  /*86e0*/  @P2 MUFU.LG2 R9, R12 ;  /* 0x0000000c00092308 */ /* 0x000ea20000000c00 */
[----:B------:R-:W-:Y:S01]  /*86f0*/  @P2 FMUL.FTZ R7, R3, 0.69314718246459960938 ;  /* 0x3f31721803072820 */ /* 0x000fe20000410000 */
[----:B------:R-:W-:-:S05]  /*8700*/  IMAD.X R75, RZ, RZ, R17, P5 ;  /* 0x000000ffff4b7224 */ /* 0x000fca00028e0611 */
[----:B------:R-:W-:Y:S01]  /*8710*/  MOV R74, R74 ;  /* 0x0000004a004a7202 */ /* 0x000fe20000000f00 */
[----:B-1----:R-:W-:Y:S01]  /*8720*/  FADD.FTZ R13, R10, R5 ;  /* 0x000000050a0d7221 */ /* 0x002fe20000010000 */
[----:B------:R1:W-:Y:S01]  /*8730*/  @P2 MUFU.RCP R8, R12 ;  /* 0x0000000c00082308 */ /* 0x0003e20000001000 */
[----:B------:R-:W-:Y:S02]  /*8740*/  IMAD.MOV.U32 R10, RZ, RZ, RZ ;  /* 0x000000ffff0a7224 */ /* 0x000fe400078e00ff */
[----:B------:R-:W-:Y:S01]  /*8750*/  IMAD.X R5, RZ, RZ, R17, P0 ;  /* 0x000000ffff057224 */ /* 0x000fe200000e0611 */
[----:B------:R-:W-:Y:S02]  /*8760*/  FSETP.NE.FTZ.AND P4, PT, R13, RZ, PT ;  /* 0x000000ff0d00720b */ /* 0x000fe40003f95000 */
[----:B------:R-:W-:Y:S01]  /*8770*/  LOP3.LUT P0, RZ, R145, 0x3, RZ, 0xc0, !PT ;  /* 0x0000000391ff7812 */ /* 0x000fe2000780c0ff */
[----:B--2---:R-:W-:Y:S01]  /*8780*/  @P2 FMUL.FTZ R6, R9, 0.69314718246459960938 ;  /* 0x3f31721809062820 */ /* 0x004fe20000410000 */
[----:B-1----:R-:W-:Y:S01]  /*8790*/  IMAD.U32 R12, RZ, RZ, UR12 ;  /* 0x0000000cff0c7e24 */ /* 0x002fe2000f8e00ff */
[----:B------:R-:W-:-:S02]  /*87a0*/  MOV R23, R4 ;  /* 0x0000000400177202 */ /* 0x000fc40000000f00 */
[----:B------:R-:W-:Y:S01]  /*87b0*/  @P2 FFMA.FTZ R22, R7, R0, R6 ;  /* 0x0000000007162223 */ /* 0x000fe20000010006 */
[----:B------:R-:W-:Y:S01]  /*87c0*/  @!P1 VIADD R12, R12, 0x31c60 ;  /* 0x00031c600c0c9836 */ /* 0x000fe20000000000 */
[----:B------:R-:W1:Y:S04]  /*87d0*/  LDC.64 R6, c[0x0][0xb78] ;  /* 0x0002de00ff067b82 */ /* 0x000e680000000a00 */
[----:B------:R-:W2:Y:S01]  /*87e0*/  @P4 MUFU.LG2 R11, R13 ;  /* 0x0000000d000b4308 */ /* 0x000ea20000000c00 */
[----:B------:R-:W-:Y:S01]  /*87f0*/  @!P1 PRMT R12, RZ, 0x654, R12 ;  /* 0x00000654ff0c9816 */ /* 0x000fe2000000000c */
[----:B------:R-:W-:-:S06]  /*8800*/  @P4 FMUL.FTZ R14, R3, 0.69314718246459960938 ;  /* 0x3f317218030e4820 */ /* 0x000fcc0000410000 */
[----:B------:R3:W4:Y:S01]  /*8810*/  @P4 MUFU.RCP R10, R13 ;  /* 0x0000000d000a4308 */ /* 0x0007220000001000 */
[----:B--2---:R-:W-:Y:S01]  /*8820*/  @P4 FMUL.FTZ R11, R11, 0.69314718246459960938 ;  /* 0x3f3172180b0b4820 */ /* 0x004fe20000410000 */
[----:B------:R-:W-:Y:S02]  /*8830*/  WARPGROUP.DEPBAR.LE gsb0, 0x0 ;  /* 0x00008000000079c5 */ /* 0x000fe40000010000 */
[----:B------:R-:W-:-:S06]  /*8840*/  WARPGROUP.ARRIVE ;  /* 0x00000000000079c5 */ /* 0x000fcc0000000000 */
[----:B------:R-:W-:Y:S01]  /*8850*/  HGMMA.64x96x16.F32 R24, gdesc[UR8].tnspB, R24, gsb0 ;  /* 0x41600000081879f0 */ /* 0x000fe20008000818 */
[----:B------:R-:W-:Y:S02]  /*8860*/  UIADD3 UR8, UR4, 0x300, URZ ;  /* 0x0000030004087890 */ /* 0x000fe4000fffe03f */
[----:B------:R-:W-:Y:S01]  /*8870*/  UIADD3 UR10, UR6, 0x80, URZ ;  /* 0x00000080060a7890 */ /* 0x000fe2000fffe03f */
[----:B------:R-:W-:Y:S01]  /*8880*/  UMOV UR9, 0xc0000010 ;  /* 0xc000001000097882 */ /* 0x000fe20000000000 */
[----:B------:R-:W-:Y:S01]  /*8890*/  UMOV UR11, 0x80000020 ;  /* 0x80000020000b7882 */ /* 0x000fe20000000000 */
        /* <DEDUP_REMOVED lines=35> */
[----:B------:R-:W-:Y:S02]  /*8ad0*/  UIADD3 UR4, UR4, 0xc00, URZ ;  /* 0x00000c0004047890 */ /* 0x000fe4000fffe03f */
[----:B------:R-:W-:Y:S01]  /*8ae0*/  UIADD3 UR6, UR6, 0x200, URZ ;  /* 0x0000020006067890 */ /* 0x000fe2000fffe03f */
[----:B------:R-:W-:Y:S02]  /*8af0*/  WARPGROUP.DEPBAR.LE gsb0, 0x0 ;  /* 0x00008000000079c5 */ /* 0x000fe40000010000 */
[----:B------:R-:W-:-:S06]  /*8b00*/  WARPGROUP.ARRIVE ;  /* 0x00000000000079c5 */ /* 0x000fcc0000000000 */
[----:B------:R-:W-:Y:S01]  /*8b10*/  HGMMA.64x96x16.F32 R24, gdesc[UR8].tnspB, R24, gsb0 ;  /* 0x41600000081879f0 */ /* 0x000fe20008000818 */
[----:B------:R-:W-:Y:S01]  /*8b20*/  ULDC.64 UR8, c[0x0][0xb70] ;  /* 0x0002dc0000087ab9 */ /* 0x000fe20000000a00 */
[----:B------:R-:W-:Y:S01]  /*8b30*/  R2UR UR10, R19 ;  /* 0x00000000130a72ca */ /* 0x000fe200000e0000 */
[----:B------:R-:W-:Y:S02]  /*8b40*/  IMAD.MOV.U32 R19, RZ, RZ, -0x800000 ;  /* 0xff800000ff137424 */ /* 0x000fe400078e00ff */
[----:B------:R-:W-:Y:S01]  /*8b50*/  @P4 FFMA.FTZ R19, R14, R76, R11 ;  /* 0x0000004c0e134223 */ /* 0x000fe2000001000b */
[----:B------:R-:W-:Y:S02]  /*8b60*/  WARPGROUP.DEPBAR.LE gsb0, 0x0 ;  /* 0x00008000000079c5 */ /* 0x000fe40000010000 */
[----:B------:R-:W-:-:S06]  /*8b70*/  WARPGROUP.ARRIVE ;  /* 0x00000000000079c5 */ /* 0x000fcc0000000000 */
[----:B------:R-:W-:Y:S01]  /*8b80*/  HGMMA.64x96x16.F32 R24, gdesc[UR4].tnspB, R24, gsb0 ;  /* 0x41600000041879f0 */ /* 0x000fe20008000818 */
[----:B------:R-:W-:Y:S01]  /*8b90*/  ULDC UR4, c[0x0][0xdb4] ;  /* 0x00036d0000047ab9 */ /* 0x000fe20000000800 */
[----:B------:R-:W-:Y:S01]  /*8ba0*/  ULDC UR5, c[0x0][0xda8] ;  /* 0x00036a0000057ab9 */ /* 0x000fe20000000800 */
[----:B------:R-:W-:Y:S02]  /*8bb0*/  UIMAD UR35, UR4, UR35, UR14 ;  /* 0x00000023042372a4 */ /* 0x000fe4000f8e020e */
[----:B------:R-:W-:Y:S02]  /*8bc0*/  UIMAD UR34, UR5, UR34, UR13 ;  /* 0x00000022052272a4 */ /* 0x000fe4000f8e020d */
[----:B------:R-:W-:Y:S02]  /*8bd0*/  USHF.R.S32.HI UR4, URZ, 0x1f, UR35 ;  /* 0x0000001f3f047899 */ /* 0x000fe40008011423 */
[----:B------:R-:W-:Y:S02]  /*8be0*/  UIMAD UR34, UR34, 0xc0, URZ ;  /* 0x000000c0222278a4 */ /* 0x000fe4000f8e023f */
[----:B------:R-:W-:-:S02]  /*8bf0*/  UIMAD UR6, UR4, UR8, URZ ;  /* 0x00000008040672a4 */ /* 0x000fc4000f8e023f */
[----:B------:R-:W-:Y:S02]  /*8c00*/  UIMAD.WIDE.U32 UR4, UR35, UR8, URZ ;  /* 0x00000008230472a5 */ /* 0x000fe4000f8e003f */
[----:B------:R-:W-:Y:S01]  /*8c10*/  UIMAD UR6, UR35, UR9, UR6 ;  /* 0x00000009230672a4 */ /* 0x000fe2000f8e0206 */
[----:B------:R-:W-:Y:S01]  /*8c20*/  VIADD R75, R150, UR34 ;  /* 0x00000022964b7c36 */ /* 0x000fe20008000000 */
[----:B------:R-:W-:Y:S01]  /*8c30*/  ULDC UR7, c[0x0][0xa88] ;  /* 0x0002a20000077ab9 */ /* 0x000fe20000000800 */
[----:B------:R-:W-:Y:S01]  /*8c40*/  ULDC.64 UR14, c[0x0][0x208] ;  /* 0x00008200000e7ab9 */ /* 0x000fe20000000a00 */
[----:B------:R-:W-:Y:S01]  /*8c50*/  IMAD.U32 R4, RZ, RZ, UR4 ;  /* 0x00000004ff047e24 */ /* 0x000fe2000f8e00ff */
[----:B------:R-:W-:Y:S02]  /*8c60*/  UIADD3 UR4, UR5, UR6, URZ ;  /* 0x0000000605047290 */ /* 0x000fe4000fffe03f */
[----:B------:R-:W-:Y:S02]  /*8c70*/  IMAD.U32 R5, RZ, RZ, UR5 ;  /* 0x00000005ff057e24 */ /* 0x000fe4000f8e00ff */
[----:B---3--:R-:W-:-:S02]  /*8c80*/  VIADD R13, R75, 0x8 ;  /* 0x000000084b0d7836 */ /* 0x008fc40000000000 */
[----:B------:R-:W-:Y:S01]  /*8c90*/  IMAD.U32 R5, RZ, RZ, UR4 ;  /* 0x00000004ff057e24 */ /* 0x000fe2000f8e00ff */
[----:B------:R-:W-:Y:S02]  /*8ca0*/  USHF.R.S32.HI UR4, URZ, 0x1f, UR36 ;  /* 0x0000001f3f047899 */ /* 0x000fe40008011424 */
[----:B------:R-:W-:Y:S02]  /*8cb0*/  ISETP.GE.OR P3, PT, R13, UR7, P0 ;  /* 0x000000070d007c0c */ /* 0x000fe40008766670 */
[----:B------:R-:W-:Y:S01]  /*8cc0*/  ISETP.GE.OR P0, PT, R75, UR7, P0 ;  /* 0x000000074b007c0c */ /* 0x000fe20008706670 */
[----:B------:R-:W-:Y:S02]  /*8cd0*/  WARPGROUP.DEPBAR.LE gsb0, 0x0 ;  /* 0x00008000000079c5 */ /* 0x000fe40000010000 */
[----:B------:R2:W-:Y:S01]  /*8ce0*/  @!P1 SYNCS.ARRIVE.TRANS64.RED.A1T0 RZ, [R12+URZ], RZ ;  /* 0x000000ff0cff99a7 */ /* 0x0005e2000810043f */
[-C--:B------:R-:W-:Y:S01]  /*8cf0*/  FMUL.FTZ R15, R33, R8.reuse ;  /* 0x00000008210f7220 */ /* 0x080fe20000410000 */
[-C--:B------:R-:W-:Y:S01]  /*8d00*/  FMUL.FTZ R3, R24, R8.reuse ;  /* 0x0000000818037220 */ /* 0x080fe20000410000 */
[-C--:B------:R-:W-:Y:S01]  /*8d10*/  FMUL.FTZ R33, R41, R8.reuse ;  /* 0x0000000829217220 */ /* 0x080fe20000410000 */
[----:B------:R-:W-:Y:S01]  /*8d20*/  FMUL.FTZ R41, R49, R8 ;  /* 0x0000000831297220 */ /* 0x000fe20000410000 */
[----:B-1----:R-:W-:-:S02]  /*8d30*/  IMAD R24, R6, UR4, RZ ;  /* 0x0000000406187c24 */ /* 0x002fc4000f8e02ff */
[----:B----4-:R-:W-:Y:S01]  /*8d40*/  FMUL.FTZ R13, R31, R10 ;  /* 0x0000000a1f0d7220 */ /* 0x010fe20000410000 */
[-C--:B------:R-:W-:Y:S01]  /*8d50*/  FMUL.FTZ R11, R29, R8.reuse ;  /* 0x000000081d0b7220 */ /* 0x080fe20000410000 */
[-C--:B--2---:R-:W-:Y:S01]  /*8d60*/  FMUL.FTZ R12, R28, R8.reuse ;  /* 0x000000081c0c7220 */ /* 0x084fe20000410000 */
[-C--:B------:R-:W-:Y:S01]  /*8d70*/  FMUL.FTZ R28, R32, R8.reuse ;  /* 0x00000008201c7220 */ /* 0x080fe20000410000 */
[-C--:B------:R-:W-:Y:S01]  /*8d80*/  FMUL.FTZ R32, R36, R8.reuse ;  /* 0x0000000824207220 */ /* 0x080fe20000410000 */
[-C--:B------:R-:W-:Y:S01]  /*8d90*/  FMUL.FTZ R36, R40, R8.reuse ;  /* 0x0000000828247220 */ /* 0x080fe20000410000 */
[-C--:B------:R-:W-:Y:S01]  /*8da0*/  FMUL.FTZ R40, R44, R8.reuse ;  /* 0x000000082c287220 */ /* 0x080fe20000410000 */
[-C--:B------:R-:W-:Y:S01]  /*8db0*/  FMUL.FTZ R44, R48, R8.reuse ;  /* 0x00000008302c7220 */ /* 0x080fe20000410000 */
[-C--:B------:R-:W-:Y:S01]  /*8dc0*/  FMUL.FTZ R48, R52, R8.reuse ;  /* 0x0000000834307220 */ /* 0x080fe20000410000 */
[-C--:B------:R-:W-:Y:S01]  /*8dd0*/  FMUL.FTZ R49, R57, R8.reuse ;  /* 0x0000000839317220 */ /* 0x080fe20000410000 */
[----:B------:R-:W-:Y:S01]  /*8de0*/  FMUL.FTZ R52, R56, R8 ;  /* 0x0000000838347220 */ /* 0x000fe20000410000 */
[----:B------:R-:W-:Y:S01]  /*8df0*/  FMUL.FTZ R31, R38, R10 ;  /* 0x0000000a261f7220 */ /* 0x000fe20000410000 */
        /* <DEDUP_REMOVED lines=10> */
[-C--:B------:R-:W-:Y:S01]  /*8ea0*/  FMUL.FTZ R64, R69, R8.reuse ;  /* 0x0000000845407220 */ /* 0x080fe20000410000 */
[----:B------:R-:W-:Y:S01]  /*8eb0*/  FMUL.FTZ R65, R68, R8 ;  /* 0x0000000844417220 */ /* 0x000fe20000410000 */
[----:B------:R-:W-:-:S02]  /*8ec0*/  IMAD R54, R7, UR36, R24 ;  /* 0x0000002407367c24 */ /* 0x000fc4000f8e0218 */
[----:B------:R-:W-:Y:S01]  /*8ed0*/  FMUL.FTZ R8, R27, R10 ;  /* 0x0000000a1b087220 */ /* 0x000fe20000410000 */
[----:B------:R-:W-:-:S04]  /*8ee0*/  IMAD.WIDE.U32 R24, R6, UR36, R4 ;  /* 0x0000002406187c25 */ /* 0x000fc8000f8e0004 */
[-C--:B------:R-:W-:Y:S01]  /*8ef0*/  FMUL.FTZ R27, R34, R10.reuse ;  /* 0x0000000a221b7220 */ /* 0x080fe20000410000 */
        /* <DEDUP_REMOVED lines=9> */
[----:B------:R-:W-:Y:S01]  /*8f90*/  F2FP.F16.F32.PACK_AB R4, R0, R3 ;  /* 0x000000030004723e */ /* 0x000fe200000000ff */
[-C--:B------:R-:W-:Y:S01]  /*8fa0*/  FMUL.FTZ R42, R51, R10.reuse ;  /* 0x0000000a332a7220 */ /* 0x080fe20000410000 */
[-C--:B------:R-:W-:Y:S01]  /*8fb0*/  FMUL.FTZ R46, R55, R10.reuse ;  /* 0x0000000a372e7220 */ /* 0x080fe20000410000 */
[-C--:B------:R-:W-:Y:S01]  /*8fc0*/  FMUL.FTZ R58, R62, R10.reuse ;  /* 0x0000000a3e3a7220 */ /* 0x080fe20000410000 */
[----:B------:R-:W-:Y:S01]  /*8fd0*/  SHF.R.S32.HI R3, RZ, 0x1f, R75 ;  /* 0x0000001fff037819 */ /* 0x000fe2000001144b */
[----:B------:R-:W-:Y:S01]  /*8fe0*/  FMUL.FTZ R53, R59, R10 ;  /* 0x0000000a3b357220 */ /* 0x000fe20000410000 */
[----:B------:R-:W-:Y:S01]  /*8ff0*/  IADD3 R0, P1, R75, R24, RZ ;  /* 0x000000184b007210 */ /* 0x000fe20007f3e0ff */
[-C--:B------:R-:W-:Y:S01]  /*9000*/  FMUL.FTZ R55, R63, R10.reuse ;  /* 0x0000000a3f377220 */ /* 0x080fe20000410000 */
[-C--:B------:R-:W-:Y:S01]  /*9010*/  FMUL.FTZ R51, R67, R10.reuse ;  /* 0x0000000a43337220 */ /* 0x080fe20000410000 */
[-C--:B------:R-:W-:Y:S01]  /*9020*/  FMUL.FTZ R62, R66, R10.reuse ;  /* 0x0000000a423e7220 */ /* 0x080fe20000410000 */
[-C--:B------:R-:W-:Y:S01]  /*9030*/  FMUL.FTZ R63, R71, R10.reuse ;  /* 0x0000000a473f7220 */ /* 0x080fe20000410000 */
[----:B------:R-:W-:Y:S01]  /*9040*/  FMUL.FTZ R70, R70, R10 ;  /* 0x0000000a46467220 */ /* 0x000fe20000410000 */
[----:B------:R-:W-:Y:S01]  /*9050*/  F2FP.F16.F32.PACK_AB R5, R8, R9 ;  /* 0x000000090805723e */ /* 0x000fe200000000ff */
[----:B------:R-:W-:Y:S01]  /*9060*/  ULDC.64 UR4, c[0x0][0xb40] ;  /* 0x0002d00000047ab9 */ /* 0x000fe20000000a00 */
[----:B------:R-:W-:-:S02]  /*9070*/  F2FP.F16.F32.PACK_AB R6, R11, R12 ;  /* 0x0000000c0b06723e */ /* 0x000fc400000000ff */
[----:B------:R-:W-:Y:S01]  /*9080*/  F2FP.F16.F32.PACK_AB R7, R13, R14 ;  /* 0x0000000e0d07723e */ /* 0x000fe200000000ff */
[----:B------:R-:W-:Y:S01]  /*9090*/  BAR.SYNC.DEFER_BLOCKING 0x1, 0x180 ;  /* 0x0046000000007b1d */ /* 0x000fe20000010000 */
[----:B------:R-:W-:Y:S02]  /*90a0*/  F2FP.F16.F32.PACK_AB R8, R15, R28 ;  /* 0x0000001c0f08723e */ /* 0x000fe400000000ff */
[----:B------:R-:W-:Y:S02]  /*90b0*/  F2FP.F16.F32.PACK_AB R9, R26, R27 ;  /* 0x0000001b1a09723e */ /* 0x000fe400000000ff */
[----:B------:R-:W-:Y:S02]  /*90c0*/  F2FP.F16.F32.PACK_AB R10, R29, R32 ;  /* 0x000000201d0a723e */ /* 0x000fe400000000ff */
[----:B------:R-:W-:Y:S02]  /*90d0*/  F2FP.F16.F32.PACK_AB R11, R30, R31 ;  /* 0x0000001f1e0b723e */ /* 0x000fe400000000ff */
[----:B------:R-:W-:-:S02]  /*90e0*/  F2FP.F16.F32.PACK_AB R12, R33, R36 ;  /* 0x00000024210c723e */ /* 0x000fc400000000ff */
[----:B------:R-:W-:Y:S02]  /*90f0*/  F2FP.F16.F32.PACK_AB R13, R34, R35 ;  /* 0x00000023220d723e */ /* 0x000fe400000000ff */
[----:B------:R-:W-:Y:S02]  /*9100*/  F2FP.F16.F32.PACK_AB R14, R37, R40 ;  /* 0x00000028250e723e */ /* 0x000fe400000000ff */
[----:B------:R-:W-:Y:S02]  /*9110*/  F2FP.F16.F32.PACK_AB R15, R38, R39 ;  /* 0x00000027260f723e */ /* 0x000fe400000000ff */
[----:B------:R-:W-:Y:S02]  /*9120*/  IADD3.X R3, R3, R25, R54, P1, !PT ;  /* 0x0000001903037210 */ /* 0x000fe40000ffe436 */
[----:B------:R-:W-:Y:S02]  /*9130*/  F2FP.F16.F32.PACK_AB R24, R41, R44 ;  /* 0x0000002c2918723e */ /* 0x000fe400000000ff */
[----:B------:R-:W-:-:S02]  /*9140*/  F2FP.F16.F32.PACK_AB R25, R42, R43 ;  /* 0x0000002b2a19723e */ /* 0x000fc400000000ff */
[----:B------:R-:W-:Y:S01]  /*9150*/  F2FP.F16.F32.PACK_AB R26, R45, R48 ;  /* 0x000000302d1a723e */ /* 0x000fe200000000ff */
[----:B------:R1:W-:Y:S01]  /*9160*/  STSM.16.M88.4 [R72], R4 ;  /* 0x0000000448007844 */ /* 0x0003e20000000200 */
[----:B------:R-:W-:Y:S02]  /*9170*/  F2FP.F16.F32.PACK_AB R27, R46, R47 ;  /* 0x0000002f2e1b723e */ /* 0x000fe400000000ff */
[----:B------:R-:W-:Y:S01]  /*9180*/  F2FP.F16.F32.PACK_AB R60, R60, R61 ;  /* 0x0000003d3c3c723e */ /* 0x000fe200000000ff */
[----:B------:R-:W-:Y:S01]  /*9190*/  STSM.16.M88.4 [R73], R8 ;  /* 0x0000000849007844 */ /* 0x000fe20000000200 */
[----:B------:R-:W-:Y:S02]  /*91a0*/  F2FP.F16.F32.PACK_AB R52, R49, R52 ;  /* 0x000000343134723e */ /* 0x000fe400000000ff */
[----:B------:R-:W-:Y:S01]  /*91b0*/  F2FP.F16.F32.PACK_AB R53, R53, R50 ;  /* 0x000000323535723e */ /* 0x000fe200000000ff */
[----:B------:R-:W-:Y:S01]  /*91c0*/  STSM.16.M88.4 [R74], R12 ;  /* 0x0000000c4a007844 */ /* 0x000fe20000000200 */
[----:B------:R-:W-:-:S02]  /*91d0*/  F2FP.F16.F32.PACK_AB R54, R56, R57 ;  /* 0x000000393836723e */ /* 0x000fc400000000ff */
[----:B------:R-:W-:Y:S01]  /*91e0*/  F2FP.F16.F32.PACK_AB R55, R55, R58 ;  /* 0x0000003a3737723e */ /* 0x000fe200000000ff */
[----:B------:R-:W-:Y:S01]  /*91f0*/  STSM.16.M88.4 [R20], R24 ;  /* 0x0000001814007844 */ /* 0x000fe20000000200 */
[----:B------:R-:W-:Y:S02]  /*9200*/  F2FP.F16.F32.PACK_AB R61, R51, R62 ;  /* 0x0000003e333d723e */ /* 0x000fe400000000ff */
[----:B------:R-:W-:Y:S01]  /*9210*/  F2FP.F16.F32.PACK_AB R62, R64, R65 ;  /* 0x00000041403e723e */ /* 0x000fe200000000ff */
[----:B------:R-:W-:Y:S01]  /*9220*/  STSM.16.M88.4 [R21], R52 ;  /* 0x0000003415007844 */ /* 0x000fe20000000200 */
[----:B------:R-:W-:Y:S02]  /*9230*/  F2FP.F16.F32.PACK_AB R63, R63, R70 ;  /* 0x000000463f3f723e */ /* 0x000fe400000000ff */
[C---:B-1----:R-:W-:Y:S01]  /*9240*/  LEA R4, P1, R0.reuse, UR4, 0x2 ;  /* 0x0000000400047c11 */ /* 0x042fe2000f8210ff */
[----:B------:R-:W-:Y:S02]  /*9250*/  ULDC UR4, c[0x0][0xc] ;  /* 0x0000030000047ab9 */ /* 0x000fe40000000800 */
[----:B------:R-:W-:Y:S01]  /*9260*/  STSM.16.M88.4 [R23], R60 ;  /* 0x0000003c17007844 */ /* 0x000fe20000000200 */
[----:B------:R-:W-:Y:S01]  /*9270*/  LEA.HI.X R5, R0, UR5, R3, 0x2, P1 ;  /* 0x0000000500057c11 */ /* 0x000fe200088f1403 */
[----:B------:R-:W-:Y:S01]  /*9280*/  UIADD3 UR10, UR4, UR10, URZ ;  /* 0x0000000a040a7290 */ /* 0x000fe2000fffe03f */
[----:B------:R-:W-:Y:S01]  /*9290*/  @!PT LDS RZ, [RZ] ;  /* 0x00000000fffff984 */ /* 0x000fe20000000800 */
[----:B------:R-:W-:Y:S01]  /*92a0*/  @!PT LDS RZ, [RZ] ;  /* 0x00000000fffff984 */ /* 0x000fe20000000800 */
[----:B------:R-:W-:Y:S01]  /*92b0*/  @!PT LDS RZ, [RZ] ;  /* 0x00000000fffff984 */ /* 0x000fe20000000800 */
[----:B------:R-:W-:Y:S01]  /*92c0*/  @!PT LDS RZ, [RZ] ;  /* 0x00000000fffff984 */ /* 0x000fe20000000800 */
[----:B------:R1:W-:Y:S06]  /*92d0*/  MEMBAR.ALL.CTA ;  /* 0x0000000000007992 */ /* 0x0003ec0000008000 */
[----:B-1----:R-:W1:Y:S04]  /*92e0*/  FENCE.VIEW.ASYNC.S ;  /* 0x00000000000073c6 */ /* 0x002e680000000000 */
[----:B-1----:R-:W1:Y:S01]  /*92f0*/  SHFL.IDX PT, R0, R149, RZ, 0x1f ;  /* 0x00001fff95007589 */ /* 0x002e6200000e0000 */
[----:B------:R-:W-:Y:S06]  /*9300*/  BAR.ARV 0x1, 0x1a0 ;  /* 0x0046800000007b1d */ /* 0x000fec0000002000 */
[----:B------:R-:W-:Y:S01]  /*9310*/  @!P0 STG.E desc[UR14][R4.64], R22 ;  /* 0x0000001604008986 */ /* 0x000fe2000c10190e */
[----:B-1----:R-:W-:-:S03]  /*9320*/  ISETP.NE.AND P0, PT, R0, 0xb, PT ;  /* 0x0000000b0000780c */ /* 0x002fc60003f05270 */
[----:B------:R1:W-:Y:S02]  /*9330*/  @!P3 STG.E desc[UR14][R4.64+0x20], R19 ;  /* 0x000020130400b986 */ /* 0x0003e4000c10190e */
[----:B-1----:R-:W-:-:S08]  /*9340*/  IMAD.U32 R19, RZ, RZ, UR10 ;  /* 0x0000000aff137e24 */ /* 0x002fd0000f8e00ff */
[----:B------:R-:W-:Y:S05]  /*9350*/  @P0 BRA `(.L_x_29) ;  /* 0x00000000006c0947 */ /* 0x000fea0003800000 */
[----:B------:R-:W-:Y:S01]  /*9360*/  BAR.SYNC.DEFER_BLOCKING 0x1, 0x1a0 ;  /* 0x0046800000007b1d */ /* 0x000fe20000010000 */
[----:B------:R-:W-:-:S05]  /*9370*/  ELECT P0, URZ, PT ;  /* 0x00000000003f782f */ /* 0x000fca0003800000 */
[----:B------:R-:W-:Y:S08]  /*9380*/  BSSY B0, `(.L_x_29) ;  /* 0x0000018000007945 */ /* 0x000ff00003800000 */
[----:B------:R-:W-:Y:S05]  /*9390*/  @!P0 BRA `(.L_x_30) ;  /* 0x0000000000588947 */ /* 0x000fea0003800000 */
[----:B------:R-:W-:Y:S01]  /*93a0*/  ULDC.64 UR8, c[0x0][0x198] ;  /* 0x0000660000087ab9 */ /* 0x000fe20000000a00 */
[----:B------:R-:W-:Y:S02]  /*93b0*/  UIADD3 UR6, UR39, 0x3000, URZ ;  /* 0x0000300027067890 */ /* 0x000fe4000fffe03f */
[----:B------:R-:W-:Y:S02]  /*93c0*/  UIADD3 UR4, UP0, UR8, 0x9f0, URZ ;  /* 0x000009f008047890 */ /* 0x000fe4000ff1e03f */
[----:B------:R-:W-:Y:S02]  /*93d0*/  UIADD3 UR8, UR39, 0x6000, URZ ;  /* 0x0000600027087890 */ /* 0x000fe4000fffe03f */
[----:B------:R-:W-:Y:S01]  /*93e0*/  UIADD3.X UR5, URZ, UR9, URZ, UP0, !UPT ;  /* 0x000000093f057290 */ /* 0x000fe200087fe43f */
[----:B------:R-:W-:Y:S01]  /*93f0*/  UMOV UR33, URZ ;  /* 0x0000003f00217c82 */ /* 0x000fe20008000000 */
[----:B------:R-:W-:Y:S01]  /*9400*/  UMOV UR37, URZ ;  /* 0x0000003f00257c82 */ /* 0x000fe20008000000 */
[----:B------:R-:W-:Y:S01]  /*9410*/  UMOV UR32, UR39 ;  /* 0x0000002700207c82 */ /* 0x000fe20008000000 */
[----:B------:R-:W-:-:S05]  /*9420*/  UMOV UR7, 0x20 ;  /* 0x0000002000077882 */ /* 0x000fca0000000000 */
[----:B------:R1:W-:Y:S02]  /*9430*/  UTMASTG.5D [UR32], [UR4] ;  /* 0x00000020040073b5 */ /* 0x0003e40008020000 */
[----:B-1----:R-:W-:Y:S01]  /*9440*/  UMOV UR32, UR6 ;  /* 0x0000000600207c82 */ /* 0x002fe20008000000 */
[----:B------:R-:W-:Y:S01]  /*9450*/  UMOV UR33, UR7 ;  /* 0x0000000700217c82 */ /* 0x000fe20008000000 */
[----:B------:R-:W-:Y:S01]  /*9460*/  UMOV UR6, 0x40 ;  /* 0x0000004000067882 */ /* 0x000fe20000000000 */
[----:B------:R1:W-:Y:S02]  /*9470*/  UTMASTG.5D [UR32], [UR4] ;  /* 0x00000020040073b5 */ /* 0x0003e40008020000 */
[----:B-1----:R-:W-:Y:S01]  /*9480*/  UMOV UR32, UR8 ;  /* 0x0000000800207c82 */ /* 0x002fe20008000000 */
[----:B------:R-:W-:Y:S01]  /*9490*/  UMOV UR33, UR6 ;  /* 0x0000000600217c82 */ /* 0x000fe20008000000 */
[----:B------:R-:W-:Y:S01]  /*94a0*/  UIADD3 UR6, UR39, 0x31c20, URZ ;  /* 0x00031c2027067890 */ /* 0x000fe2000fffe03f */
[----:B------:R1:W-:Y:S03]  /*94b0*/  UTMASTG.5D [UR32], [UR4] ;  /* 0x00000020040073b5 */ /* 0x0003e60008020000 */
[----:B------:R-:W-:Y:S01]  /*94c0*/  UPRMT UR6, URZ, 0x654, UR6 ;  /* 0x000006543f067896 */ /* 0x000fe20008000006 */
[----:B------:R0:W-:Y:S01]  /*94d0*/  UTMACMDFLUSH ;  /* 0x00000000000079b7 */ /* 0x0001e20000000000 */
[----:B------:R-:W-:-:S07]  /*94e0*/  DEPBAR.LE SB0, 0x0 ;  /* 0x000080000000791a */ /* 0x000fce0000000000 */
[----:B-1----:R-:W-:Y:S03]  /*94f0*/  SYNCS.ARRIVE.TRANS64.RED.A1T0 RZ, [UR6], RZ ;  /* 0x000000ffffff79a7 */ /* 0x002fe60008100406 */
.L_x_30:
[----:B------:R-:W-:Y:S05]  /*9500*/  BSYNC B0 ;  /* 0x0000000000007941 */ /* 0x000fea0003800000 */
.L_x_29:
[----:B------:R-:W1:Y:S01]  /*9510*/  LDC R0, c[0x0][0xda4] ;  /* 0x00036900ff007b82 */ /* 0x000e620000000800 */
[----:B------:R-:W-:Y:S01]  /*9520*/  R2UR UR5, R19 ;  /* 0x00000000130572ca */ /* 0x000fe200000e0000 */
[----:B------:R-:W-:Y:S01]  /*9530*/  UIADD3 UR38, UR38, 0x1, URZ ;  /* 0x0000000126267890 */ /* 0x000fe2000fffe03f */
[----:B------:R-:W-:-:S03]  /*9540*/  VIADD R144, R144, 0x1 ;  /* 0x0000000190907836 */ /* 0x000fc60000000000 */
[----:B------:R-:W-:-:S04]  /*9550*/  UISETP.NE.AND UP0, UPT, UR38, 0x2, UPT ;  /* 0x000000022600788c */ /* 0x000fc8000bf05270 */
[----:B------:R-:W-:Y:S02]  /*9560*/  USEL UR4, URZ, 0x1, UP0 ;  /* 0x000000013f047887 */ /* 0x000fe40008000000 */
[----:B------:R-:W-:Y:S02]  /*9570*/  USEL UR38, UR38, URZ, UP0 ;  /* 0x0000003f26267287 */ /* 0x000fe40008000000 */
[----:B------:R-:W-:Y:S01]  /*9580*/  ULOP3.LUT UR60, UR60, UR4, URZ, 0x3c, !UPT ;  /* 0x000000043c3c7292 */ /* 0x000fe2000f8e3c3f */
[----:B-1----:R-:W-:-:S13]  /*9590*/  ISETP.LE.AND P0, PT, R0, UR5, PT ;  /* 0x0000000500007c0c */ /* 0x002fda000bf03270 */
[----:B------:R-:W-:Y:S05]  /*95a0*/  @!P0 BRA `(.L_x_31) ;  /* 0xffffff7800388947 */ /* 0x000fea000383ffff */
[----:B------:R-:W-:Y:S05]  /*95b0*/  EXIT ;  /* 0x000000000000794d */ /* 0x000fea0003800000 */
.L_x_7:
[----:B------:R-:W-:-:S08]  /*95c0*/  NOP ;  /* 0x0000000000007918 */ /* 0x000fd00000000000 */
[----:B---3--:R-:W1:-:S00]  /*95d0*/  USETMAXREG.DEALLOC.CTAPOOL 0x20 ;  /* 0x00000020000079c8 */ /* 0x008e4000080e0500 */
[----:B-1----:R-:W-:-:S06]  /*95e0*/  LOP3.LUT R0, R0, 0x3, RZ, 0xc0, !PT ;  /* 0x0000000300007812 */ /* 0x002fcc00078ec0ff */
[----:B------:R-:W1:Y:S02]  /*95f0*/  SHFL.IDX PT, R0, R0, RZ, 0x1f ;  /* 0x00001fff00007589 */ /* 0x000e6400000e0000 */
[----:B-1----:R-:W-:-:S13]  /*9600*/  ISETP.NE.AND P0, PT, R0, RZ, PT ;  /* 0x000000ff0000720c */ /* 0x002fda0003f05270 */
[----:B------:R-:W-:Y:S05]  /*9610*/  @P0 EXIT ;  /* 0x000000000000094d */ /* 0x000fea0003800000 */
[----:B------:R-:W1:Y:S01]  /*9620*/  S2UR UR4, SR_CTAID.X ;  /* 0x00000000000479c3 */ /* 0x000e620000002500 */
[----:B------:R-:W-:Y:S02]  /*9630*/  IMAD.MOV.U32 R16, RZ, RZ, RZ ;  /* 0x000000ffff107224 */ /* 0x000fe400078e00ff */
[----:B------:R-:W-:Y:S02]  /*9640*/  IMAD.MOV.U32 R29, RZ, RZ, 0x1 ;  /* 0x00000001ff1d7424 */ /* 0x000fe400078e00ff */
[----:B------:R-:W-:-:S03]  /*9650*/  IMAD.MOV.U32 R17, RZ, RZ, 0x1 ;  /* 0x00000001ff117424 */ /* 0x000fc600078e00ff */
[----:B------:R-:W1:Y:S02]  /*9660*/  LDC R0, c[0x0][0xda4] ;  /* 0x00036900ff007b82 */ /* 0x000e640000000800 */
[----:B-1----:R-:W-:-:S13]  /*9670*/  ISETP.LE.AND P0, PT, R0, UR4, PT ;  /* 0x0000000400007c0c */ /* 0x002fda000bf03270 */
[----:B------:R-:W-:Y:S05]  /*9680*/  @P0 BRA `(.L_x_32) ;  /* 0x0000002800640947 */ /* 0x000fea0003800000 */
[----:B------:R-:W1:Y:S01]  /*9690*/  S2R R2, SR_TID.X ;  /* 0x0000000000027919 */ /* 0x000e620000002100 */
[----:B------:R-:W-:Y:S01]  /*96a0*/  IMAD.U32 R26, RZ, RZ, UR4 ;  /* 0x00000004ff1a7e24 */ /* 0x000fe2000f8e00ff */
[----:B------:R-:W-:Y:S01]  /*96b0*/  ULDC.64 UR36, c[0x0][0x198] ;  /* 0x0000660000247ab9 */ /* 0x000fe20000000a00 */
[----:B------:R-:W-:Y:S01]  /*96c0*/  IMAD.MOV.U32 R16, RZ, RZ, RZ ;  /* 0x000000ffff107224 */ /* 0x000fe200078e00ff */
[----:B------:R-:W-:Y:S01]  /*96d0*/  ULDC UR38, c[0x0][0xc] ;  /* 0x0000030000267ab9 */ /* 0x000fe20000000800 */
[----:B------:R-:W-:Y:S02]  /*96e0*/  IMAD.MOV.U32 R17, RZ, RZ, 0x1 ;  /* 0x00000001ff117424 */ /* 0x000fe400078e00ff */
[----:B------:R-:W-:Y:S01]  /*96f0*/  IMAD.MOV.U32 R29, RZ, RZ, RZ ;  /* 0x000000ffff1d7224 */ /* 0x000fe200078e00ff */
[----:B-1----:R-:W-:-:S07]  /*9700*/  LOP3.LUT R27, R2, 0x1f, RZ, 0xc0, !PT ;  /* 0x0000001f021b7812 */ /* 0x002fce00078ec0ff */
.L_x_76:
[----:B-1----:R-:W1:Y:S01]  /*9710*/  LDC R0, c[0x0][0xda8] ;  /* 0x00036a00ff007b82 */ /* 0x002e620000000800 */
[----:B--2---:R-:W2:Y:S01]  /*9720*/  S2R R6, SR_CgaCtaId ;  /* 0x0000000000067919 */ /* 0x004ea20000008800 */
[----:B------:R-:W-:Y:S05]  /*9730*/  YIELD ;  /* 0x0000000000007946 */ /* 0x000fea0003800000 */
[----:B------:R-:W-:Y:S01]  /*9740*/  ULDC.64 UR4, c[0x0][0x3f8] ;  /* 0x0000fe0000047ab9 */ /* 0x000fe20000000a00 */
[----:B------:R-:W3:Y:S01]  /*9750*/  LDC R4, c[0x0][0xdb4] ;  /* 0x00036d00ff047b82 */ /* 0x000ee20000000800 */
[----:B------:R-:W-:Y:S01]  /*9760*/  IMAD.MOV.U32 R25, RZ, RZ, R26 ;  /* 0x000000ffff197224 */ /* 0x000fe200078e001a */
[----:B------:R-:W-:Y:S01]  /*9770*/  UISETP.NE.U32.AND UP0, UPT, UR4, URZ, UPT ;  /* 0x0000003f0400728c */ /* 0x000fe2000bf05070 */
[----:B------:R-:W-:-:S02]  /*9780*/  MOV R23, 0x400 ;  /* 0x0000040000177802 */ /* 0x000fc40000000f00 */
[----:B------:R-:W-:Y:S01]  /*9790*/  ULDC UR4, c[0x0][0x404] ;  /* 0x0001010000047ab9 */ /* 0x000fe20000000800 */
[----:B------:R-:W-:Y:S02]  /*97a0*/  UISETP.NE.AND.EX UP0, UPT, UR5, URZ, UPT, UP0 ;  /* 0x0000003f0500728c */ /* 0x000fe4000bf05300 */
[----:B------:R-:W4:Y:S02]  /*97b0*/  LDC R28, c[0x0][0x2e0] ;  /* 0x0000b800ff1c7b82 */ /* 0x000f240000000800 */
[----:B------:R-:W-:Y:S01]  /*97c0*/  USEL UR4, UR4, 0x1, UP0 ;  /* 0x0000000104047887 */ /* 0x000fe20008000000 */
[----:B-1----:R-:W-:Y:S02]  /*97d0*/  ISETP.NE.AND P0, PT, R0, 0x1, PT ;  /* 0x000000010000780c */ /* 0x002fe40003f05270 */
[----:B---3--:R-:W-:Y:S02]  /*97e0*/  ISETP.NE.AND P1, PT, R4, 0x1, PT ;  /* 0x000000010400780c */ /* 0x008fe40003f25270 */
[----:B--2---:R-:W-:-:S09]  /*97f0*/  LEA R23, R6, R23, 0x18 ;  /* 0x0000001706177211 */ /* 0x004fd200078ec0ff */
[----:B------:R-:W1:Y:S01]  /*9800*/  @P0 LDC R5, c[0x0][0xdac] ;  /* 0x00036b00ff050b82 */ /* 0x000e620000000800 */
[----:B----4-:R-:W-:-:S07]  /*9810*/  IMAD R28, R28, UR4, RZ ;  /* 0x000000041c1c7c24 */ /* 0x010fce000f8e02ff */
[----:B------:R-:W2:Y:S08]  /*9820*/  @P0 LDC R7, c[0x0][0xdb0] ;  /* 0x00036c00ff070b82 */ /* 0x000eb00000000800 */
[----:B------:R-:W3:Y:S01]  /*9830*/  @P1 LDC.64 R2, c[0x0][0xdb8] ;  /* 0x00036e00ff021b82 */ /* 0x000ee20000000a00 */
[----:B-1----:R-:W-:-:S05]  /*9840*/  @P0 IMAD.HI.U32 R0, R26, R5, RZ ;  /* 0x000000051a000227 */ /* 0x002fca00078e00ff */
[----:B--2---:R-:W-:Y:S01]  /*9850*/  @P0 SHF.R.U32.HI R25, RZ, R7, R0 ;  /* 0x00000007ff190219 */ /* 0x004fe20000011600 */
[----:B------:R-:W-:-:S04]  /*9860*/  VIADD R0, R28, 0x8f ;  /* 0x0000008f1c007836 */ /* 0x000fc80000000000 */
[----:B------:R-:W-:Y:S02]  /*9870*/  IMAD.MOV.U32 R19, RZ, RZ, R25 ;  /* 0x000000ffff137224 */ /* 0x000fe400078e0019 */
[----:B------:R-:W-:-:S04]  /*9880*/  IMAD.HI R0, R0, 0x38e38e39, RZ ;  /* 0x38e38e3900007827 */ /* 0x000fc800078e02ff */
[----:B---3--:R-:W-:-:S05]  /*9890*/  @P1 IMAD.HI.U32 R2, R25, R2, RZ ;  /* 0x0000000219021227 */ /* 0x008fca00078e00ff */
[----:B------:R-:W-:Y:S01]  /*98a0*/  @P1 SHF.R.U32.HI R19, RZ, R3, R2 ;  /* 0x00000003ff131219 */ /* 0x000fe20000011602 */
[----:B------:R-:W-:Y:S01]  /*98b0*/  VIADD R2, R23, 0x16a00 ;  /* 0x00016a0017027836 */ /* 0x000fe20000000000 */
[----:B------:R-:W-:-:S03]  /*98c0*/  SHF.R.U32.HI R3, RZ, 0x1f, R0 ;  /* 0x0000001fff037819 */ /* 0x000fc60000011600 */
[----:B------:R-:W-:Y:S01]  /*98d0*/  IMAD.MOV R22, RZ, RZ, -R19 ;  /* 0x000000ffff167224 */ /* 0x000fe200078e0a13 */
[----:B------:R-:W-:Y:S02]  /*98e0*/  LOP3.LUT P0, RZ, R2, 0x1bf, RZ, 0xc0, !PT ;  /* 0x000001bf02ff7812 */ /* 0x000fe4000780c0ff */
[----:B------:R-:W-:Y:S01]  /*98f0*/  LEA.HI.SX32 R24, R0, R3, 0x1b ;  /* 0x0000000300187211 */ /* 0x000fe200078fdaff */
[----:B------:R-:W-:-:S10]  /*9900*/  IMAD R22, R4, R22, R25 ;  /* 0x0000001604167224 */ /* 0x000fd400078e0219 */
[----:B------:R-:W-:Y:S05]  /*9910*/  @!P0 BRA `(.L_x_33) ;  /* 0x0000000000408947 */ /* 0x000fea0003800000 */
[----:B------:R-:W-:Y:S01]  /*9920*/  MOV R2, 0x0 ;  /* 0x0000000000027802 */ /* 0x000fe20000000f00 */
[----:B------:R-:W-:Y:S01]  /*9930*/  ULDC.64 UR6, c[0x4][0xa8] ;  /* 0x01002a0000067ab9 */ /* 0x000fe20000000a00 */
[----:B------:R-:W-:Y:S01]  /*9940*/  ULDC.64 UR8, c[0x4][0xb0] ;  /* 0x01002c0000087ab9 */ /* 0x000fe20000000a00 */
[----:B------:R-:W-:Y:S01]  /*9950*/  ULDC.64 UR4, c[0x4][0x8] ;  /* 0x0100020000047ab9 */ /* 0x000fe20000000a00 */
[----:B------:R-:W-:Y:S02]  /*9960*/  IMAD.U32 R4, RZ, RZ, UR6 ;  /* 0x00000006ff047e24 */ /* 0x000fe4000f8e00ff */
[----:B------:R-:W1:Y:S01]  /*9970*/  LDC.64 R2, c[0x4][R2] ;  /* 0x0100000002027b82 */ /* 0x000e620000000a00 */
[----:B------:R-:W-:Y:S02]  /*9980*/  IMAD.U32 R5, RZ, RZ, UR7 ;  /* 0x00000007ff057e24 */ /* 0x000fe4000f8e00ff */
[----:B------:R-:W-:Y:S02]  /*9990*/  IMAD.U32 R6, RZ, RZ, UR8 ;  /* 0x00000008ff067e24 */ /* 0x000fe4000f8e00ff */
[----:B------:R-:W-:-:S02]  /*99a0*/  IMAD.U32 R7, RZ, RZ, UR9 ;  /* 0x00000009ff077e24 */ /* 0x000fc4000f8e00ff */
[----:B------:R-:W-:Y:S02]  /*99b0*/  IMAD.U32 R10, RZ, RZ, UR4 ;  /* 0x00000004ff0a7e24 */ /* 0x000fe4000f8e00ff */
[----:B------:R-:W-:Y:S02]  /*99c0*/  IMAD.U32 R11, RZ, RZ, UR5 ;  /* 0x00000005ff0b7e24 */ /* 0x000fe4000f8e00ff */
[----:B------:R-:W-:Y:S02]  /*99d0*/  IMAD.MOV.U32 R8, RZ, RZ, 0x70 ;  /* 0x00000070ff087424 */ /* 0x000fe400078e00ff */
[----:B------:R-:W-:Y:S02]  /*99e0*/  IMAD.MOV.U32 R12, RZ, RZ, 0x1 ;  /* 0x00000001ff0c7424 */ /* 0x000fe400078e00ff */
[----:B------:R-:W-:-:S07]  /*99f0*/  IMAD.MOV.U32 R13, RZ, RZ, RZ ;  /* 0x000000ffff0d7224 */ /* 0x000fce00078e00ff */
[----:B------:R-:W-:-:S07]  /*9a00*/  LEPC R20, `(.L_x_33) ;  /* 0x000000001014794e */ /* 0x000fce0000000000 */
[----:B-1----:R-:W-:Y:S05]  /*9a10*/  CALL.ABS.NOINC R2 ;  /* 0x0000000002007343 */ /* 0x002fea0003c00000 */
.L_x_33:
[----:B------:R-:W-:-:S05]  /*9a20*/  VIADD R0, R23, 0x200 ;  /* 0x0000020017007836 */ /* 0x000fca0000000000 */
[----:B------:R-:W-:-:S13]  /*9a30*/  LOP3.LUT P0, RZ, R0, 0x1bf, RZ, 0xc0, !PT ;  /* 0x000001bf00ff7812 */ /* 0x000fda000780c0ff */
[----:B------:R-:W-:Y:S05]  /*9a40*/  @!P0 BRA `(.L_x_34) ;  /* 0x0000000000808947 */ /* 0x000fea0003800000 */
[----:B------:R-:W-:Y:S01]  /*9a50*/  MOV R0, 0x0 ;  /* 0x0000000000007802 */ /* 0x000fe20000000f00 */
[----:B------:R-:W-:Y:S01]  /*9a60*/  ULDC.64 UR6, c[0x4][0xa8] ;  /* 0x01002a0000067ab9 */ /* 0x000fe20000000a00 */
[----:B------:R-:W-:Y:S01]  /*9a70*/  ULDC.64 UR8, c[0x4][0xb0] ;  /* 0x01002c0000087ab9 */ /* 0x000fe20000000a00 */
[----:B------:R-:W-:Y:S01]  /*9a80*/  ULDC.64 UR4, c[0x4][0x10] ;  /* 0x0100040000047ab9 */ /* 0x000fe20000000a00 */
[----:B------:R1:W2:Y:S01]  /*9a90*/  LDC.64 R2, c[0x4][R0] ;  /* 0x0100000000027b82 */ /* 0x0002a20000000a00 */
[----:B------:R-:W-:Y:S02]  /*9aa0*/  IMAD.U32 R4, RZ, RZ, UR6 ;  /* 0x00000006ff047e24 */ /* 0x000fe4000f8e00ff */
[----:B------:R-:W-:Y:S02]  /*9ab0*/  IMAD.U32 R5, RZ, RZ, UR7 ;  /* 0x00000007ff057e24 */ /* 0x000fe4000f8e00ff */
[----:B------:R-:W-:Y:S02]  /*9ac0*/  IMAD.U32 R6, RZ, RZ, UR8 ;  /* 0x00000008ff067e24 */ /* 0x000fe4000f8e00ff */
[----:B------:R-:W-:-:S02]  /*9ad0*/  IMAD.U32 R7, RZ, RZ, UR9 ;  /* 0x00000009ff077e24 */ /* 0x000fc4000f8e00ff */
[----:B------:R-:W-:Y:S02]  /*9ae0*/  IMAD.U32 R10, RZ, RZ, UR4 ;  /* 0x00000004ff0a7e24 */ /* 0x000fe4000f8e00ff */
[----:B------:R-:W-:Y:S02]  /*9af0*/  IMAD.U32 R11, RZ, RZ, UR5 ;  /* 0x00000005ff0b7e24 */ /* 0x000fe4000f8e00ff */
[----:B------:R-:W-:Y:S02]  /*9b00*/  IMAD.MOV.U32 R8, RZ, RZ, 0x70 ;  /* 0x00000070ff087424 */ /* 0x000fe400078e00ff */
[----:B------:R-:W-:Y:S02]  /*9b10*/  IMAD.MOV.U32 R12, RZ, RZ, 0x1 ;  /* 0x00000001ff0c7424 */ /* 0x000fe400078e00ff */
[----:B-1----:R-:W-:-:S07]  /*9b20*/  IMAD.MOV.U32 R13, RZ, RZ, RZ ;  /* 0x000000ffff0d7224 */ /* 0x002fce00078e00ff */
[----:B------:R-:W-:-:S07]  /*9b30*/  LEPC R20, `(.L_x_35) ;  /* 0x000000001014794e */ /* 0x000fce0000000000 */
[----:B--2---:R-:W-:Y:S05]  /*9b40*/  CALL.ABS.NOINC R2 ;  /* 0x0000000002007343 */ /* 0x004fea0003c00000 */
.L_x_35:
        /* <DEDUP_REMOVED lines=16> */
.L_x_34:
[----:B------:R-:W-:Y:S01]  /*9c50*/  ULDC.64 UR4, c[0x0][0x9f8] ;  /* 0x00027e0000047ab9 */ /* 0x000fe20000000a00 */
[----:B------:R-:W1:Y:S01]  /*9c60*/  LDC R0, c[0x0][0x428] ;  /* 0x00010a00ff007b82 */ /* 0x000e620000000800 */
[----:B------:R-:W-:Y:S01]  /*9c70*/  ISETP.NE.U32.AND P0, PT, RZ, UR4, PT ;  /* 0x00000004ff007c0c */ /* 0x000fe2000bf05070 */
[----:B------:R-:W-:Y:S01]  /*9c80*/  IMAD.MOV.U32 R6, RZ, RZ, R19 ;  /* 0x000000ffff067224 */ /* 0x000fe200078e0013 */
[----:B------:R-:W-:Y:S01]  /*9c90*/  ULDC.64 UR6, c[0x0][0x208] ;  /* 0x0000820000067ab9 */ /* 0x000fe20000000a00 */
[----:B------:R-:W-:Y:S01]  /*9ca0*/  ISETP.NE.AND P1, PT, R27, RZ, PT ;  /* 0x000000ff1b00720c */ /* 0x000fe20003f25270 */
[----:B------:R-:W-:Y:S01]  /*9cb0*/  IMAD.MOV R9, RZ, RZ, -R25 ;  /* 0x000000ffff097224 */ /* 0x000fe200078e0a19 */
[----:B------:R-:W-:Y:S01]  /*9cc0*/  ISETP.NE.AND.EX P0, PT, RZ, UR5, PT, P0 ;  /* 0x00000005ff007c0c */ /* 0x000fe2000bf05300 */
[----:B------:R-:W-:-:S12]  /*9cd0*/  ULDC UR4, c[0x0][0xda8] ;  /* 0x00036a0000047ab9 */ /* 0x000fd80000000800 */
[----:B------:R-:W2:Y:S02]  /*9ce0*/  @P0 LDC.64 R2, c[0x0][0x9f8] ;  /* 0x00027e00ff020b82 */ /* 0x000ea40000000a00 */
[----:B--2---:R-:W-:-:S05]  /*9cf0*/  @P0 IMAD.WIDE R2, R19, 0x4, R2 ;  /* 0x0000000413020825 */ /* 0x004fca00078e0202 */
[----:B------:R2:W5:Y:S01]  /*9d00*/  @P0 LDG.E R6, desc[UR6][R2.64] ;  /* 0x0000000602060981 */ /* 0x000562000c1e1900 */
[----:B-1----:R-:W-:Y:S01]  /*9d10*/  ISETP.NE.AND P0, PT, R0, 0x1, PT ;  /* 0x000000010000780c */ /* 0x002fe20003f05270 */
[----:B------:R-:W-:Y:S01]  /*9d20*/  VOTEU.ALL UP1, P1 ;  /* 0x00000000003f7886 */ /* 0x000fe20000820000 */
[----:B------:R-:W-:Y:S01]  /*9d30*/  IMAD R9, R9, UR4, R26 ;  /* 0x0000000409097c24 */ /* 0x000fe2000f8e021a */
[----:B------:R-:W-:Y:S01]  /*9d40*/  PLOP3.LUT P2, PT, P1, PT, PT, 0x8, 0x0 ;  /* 0x000000000000781c */ /* 0x000fe20000f4e170 */
[----:B------:R-:W-:Y:S02]  /*9d50*/  IMAD.MOV.U32 R0, RZ, RZ, R22 ;  /* 0x000000ffff007224 */ /* 0x000fe400078e0016 */
[----:B------:R-:W-:Y:S01]  /*9d60*/  @!UP1 UIADD3 UR8, UP0, UR36, 0x270, URZ ;  /* 0x0000027024089890 */ /* 0x000fe2000ff1e03f */
[----:B------:R-:W-:-:S03]  /*9d70*/  IMAD R9, R9, 0xc0, RZ ;  /* 0x000000c009097824 */ /* 0x000fc600078e02ff */
[----:B------:R-:W-:-:S03]  /*9d80*/  @!UP1 UIADD3.X UR9, URZ, UR37, URZ, UP0, !UPT ;  /* 0x000000253f099290 */ /* 0x000fc600087fe43f */
[----:B------:R-:W1:Y:S01]  /*9d90*/  @P0 LDC R5, c[0x0][0x42c] ;  /* 0x00010b00ff050b82 */ /* 0x000e620000000800 */
[----:B------:R-:W-:-:S07]  /*9da0*/  VOTEU.ALL UP0, P1 ;  /* 0x00000000003f7886 */ /* 0x000fce0000800000 */
[----:B------:R-:W3:Y:S01]  /*9db0*/  @P0 LDC R7, c[0x0][0x430] ;  /* 0x00010c00ff070b82 */ /* 0x000ee20000000800 */
[----:B-1----:R-:W-:-:S05]  /*9dc0*/  @P0 IMAD.HI.U32 R4, R22, R5, RZ ;  /* 0x0000000516040227 */ /* 0x002fca00078e00ff */
[----:B--23--:R-:W-:-:S07]  /*9dd0*/  @P0 SHF.R.U32.HI R0, RZ, R7, R4 ;  /* 0x00000007ff000219 */ /* 0x00cfce0000011604 */
.L_x_36:
[----:B------:R-:W-:Y:S02]  /*9de0*/  PLOP3.LUT P0, PT, P0, P2, PT, 0xa2, 0x0 ;  /* 0x000000000000781c */ /* 0x000fe40000705472 */
[----:B------:R-:W-:Y:S01]  /*9df0*/  @P2 R2UR P0, UR7, R19 ;  /* 0x00000000130722ca */ /* 0x000fe20000000000 */
[----:B------:R-:W-:-:S07]  /*9e00*/  UMOV UR4, URZ ;  /* 0x0000003f00047c82 */ /* 0x000fce0008000000 */
[----:B------:R-:W-:Y:S02]  /*9e10*/  PLOP3.LUT P0, PT, P0, P2, PT, 0xa2, 0x0 ;  /* 0x000000000000781c */ /* 0x000fe40000705472 */
[----:B------:R-:W-:-:S08]  /*9e20*/  @P2 R2UR.OR P0, UR6, R22 ;  /* 0x00000000160622ca */ /* 0x000fd00000100000 */
[----:B------:R-:W-:Y:S02]  /*9e30*/  PLOP3.LUT P0, PT, P0, P2, PT, 0xa2, 0x0 ;  /* 0x000000000000781c */ /* 0x000fe40000705472 */
[----:B------:R-:W-:-:S08]  /*9e40*/  @P2 R2UR.OR P0, UR5, R9 ;  /* 0x00000000090522ca */ /* 0x000fd00000100000 */
[----:B------:R-:W-:-:S05]  /*9e50*/  @P2 PLOP3.LUT P2, PT, P0, PT, PT, 0x80, 0x0 ;  /* 0x000000000000281c */ /* 0x000fca000074f070 */
[----:B------:R1:W-:Y:S08]  /*9e60*/  @!UP0 UTMAPF.L2.4D [UR4], [UR8] ;  /* 0x00000004080085b8 */ /* 0x0003f00008018000 */
[----:B-1----:R-:W-:Y:S05]  /*9e70*/  @P2 BRA.U.ANY `(.L_x_36) ;  /* 0xfffffffd00d82947 */ /* 0x002fea000393ffff */
[----:B------:R-:W-:Y:S01]  /*9e80*/  PLOP3.LUT P2, PT, P1, PT, PT, 0x8, 0x0 ;  /* 0x000000000000781c */ /* 0x000fe20000f4e170 */
[----:B------:R-:W-:Y:S01]  /*9e90*/  VOTEU.ALL UP0, P1 ;  /* 0x00000000003f7886 */ /* 0x000fe20000800000 */
[----:B------:R-:W-:-:S11]  /*9ea0*/  UMOV UR4, 0x20 ;  /* 0x0000002000047882 */ /* 0x000fd60000000000 */
.L_x_37:
[----:B------:R-:W-:Y:S02]  /*9eb0*/  PLOP3.LUT P0, PT, P0, P2, PT, 0xa2, 0x0 ;  /* 0x000000000000781c */ /* 0x000fe40000705472 */
[----:B------:R-:W-:-:S08]  /*9ec0*/  @P2 R2UR P0, UR7, R19 ;  /* 0x00000000130722ca */ /* 0x000fd00000000000 */
        /* <DEDUP_REMOVED lines=10> */
.L_x_38:
        /* <DEDUP_REMOVED lines=9> */
[----:B------:R-:W1:Y:S01]  /*a000*/  LDC.64 R2, c[0x0][0x3f8] ;  /* 0x0000fe00ff027b82 */ /* 0x000e620000000a00 */
[----:B------:R-:W-:Y:S01]  /*a010*/  UMOV UR4, 0xffffffff ;  /* 0xffffffff00047882 */ /* 0x000fe20000000000 */
[----:B-1----:R-:W-:-:S04]  /*a020*/  ISETP.NE.U32.AND P0, PT, R2, RZ, PT ;  /* 0x000000ff0200720c */ /* 0x002fc80003f05070 */
[----:B------:R-:W-:-:S04]  /*a030*/  ISETP.NE.AND.EX P0, PT, R3, RZ, PT, P0 ;  /* 0x000000ff0300720c */ /* 0x000fc80003f05300 */
[----:B-----5:R-:W-:Y:S01]  /*a040*/  SEL R7, R6, RZ, !P0 ;  /* 0x000000ff06077207 */ /* 0x020fe20004000000 */
[----:B------:R-:W-:Y:S08]  /*a050*/  BRA.DIV UR4, `(.L_x_39) ;  /* 0x0000002604387947 */ /* 0x000ff0000b800000 */
.L_x_92:
[----:B------:R-:W-:Y:S01]  /*a060*/  UMOV UR4, 0xffffffff ;  /* 0xffffffff00047882 */ /* 0x000fe20000000000 */
[----:B------:R-:W-:Y:S01]  /*a070*/  SHF.R.S32.HI R8, RZ, 0x1f, R6 ;  /* 0x0000001fff087819 */ /* 0x000fe20000011406 */
[----:B------:R-:W-:Y:S01]  /*a080*/  VIADD R10, R24, 0xffffffff ;  /* 0xffffffff180a7836 */ /* 0x000fe20000000000 */
[----:B------:R-:W-:Y:S06]  /*a090*/  BRA.DIV UR4, `(.L_x_40) ;  /* 0x00000026045c7947 */ /* 0x000fec000b800000 */
[----:B------:R-:W-:-:S13]  /*a0a0*/  ELECT P6, URZ, PT ;  /* 0x00000000003f782f */ /* 0x000fda00038c0000 */
.L_x_95:
[----:B------:R-:W-:Y:S05]  /*a0b0*/  @!P6 BRA `(.L_x_41) ;  /* 0x0000000000f8e947 */ /* 0x000fea0003800000 */
[----:B------:R-:W-:Y:S02]  /*a0c0*/  IMAD.MOV.U32 R18, RZ, RZ, R10 ;  /* 0x000000ffff127224 */ /* 0x000fe400078e000a */
[----:B------:R-:W-:Y:S01]  /*a0d0*/  IMAD.MOV.U32 R7, RZ, RZ, R6 ;  /* 0x000000ffff077224 */ /* 0x000fe200078e0006 */
[----:B------:R-:W-:Y:S06]  /*a0e0*/  @!P0 BRA `(.L_x_42) ;  /* 0x00000000004c8947 */ /* 0x000fec0003800000 */
[----:B------:R-:W1:Y:S01]  /*a0f0*/  LDC R18, c[0x0][0x41c] ;  /* 0x00010700ff127b82 */ /* 0x000e620000000800 */
[----:B------:R-:W-:Y:S01]  /*a100*/  IMAD.MOV.U32 R11, RZ, RZ, R10 ;  /* 0x000000ffff0b7224 */ /* 0x000fe200078e000a */
[----:B------:R-:W-:Y:S01]  /*a110*/  ULDC.64 UR4, c[0x0][0x408] ;  /* 0x0001020000047ab9 */ /* 0x000fe20000000a00 */
[----:B------:R-:W-:Y:S01]  /*a120*/  ULDC.64 UR6, c[0x0][0x208] ;  /* 0x0000820000067ab9 */ /* 0x000fe20000000a00 */
[----:B------:R-:W-:-:S04]  /*a130*/  IMAD R7, R8, UR4, RZ ;  /* 0x0000000408077c24 */ /* 0x000fc8000f8e02ff */
[----:B------:R-:W-:Y:S01]  /*a140*/  IMAD R7, R6, UR5, R7 ;  /* 0x0000000506077c24 */ /* 0x000fe2000f8e0207 */
[----:B-1----:R-:W-:-:S13]  /*a150*/  ISETP.NE.AND P1, PT, R18, 0x1, PT ;  /* 0x000000011200780c */ /* 0x002fda0003f25270 */
[----:B------:R-:W1:Y:S02]  /*a160*/  @P1 LDC.64 R4, c[0x0][0x420] ;  /* 0x00010800ff041b82 */ /* 0x000e640000000a00 */
[----:B-1----:R-:W-:-:S05]  /*a170*/  @P1 IMAD.HI.U32 R4, R10, R4, RZ ;  /* 0x000000040a041227 */ /* 0x002fca00078e00ff */
[----:B------:R-:W-:-:S04]  /*a180*/  @P1 SHF.R.U32.HI R11, RZ, R5, R4 ;  /* 0x00000005ff0b1219 */ /* 0x000fc80000011604 */
[--C-:B------:R-:W-:Y:S01]  /*a190*/  SHF.R.S32.HI R5, RZ, 0x1f, R11.reuse ;  /* 0x0000001fff057819 */ /* 0x100fe2000001140b */
[----:B------:R-:W-:-:S04]  /*a1a0*/  IMAD.MOV.U32 R4, RZ, RZ, R11 ;  /* 0x000000ffff047224 */ /* 0x000fc800078e000b */
[----:B------:R-:W-:-:S04]  /*a1b0*/  IMAD.WIDE.U32 R4, R6, UR4, R4 ;  /* 0x0000000406047c25 */ /* 0x000fc8000f8e0004 */
[----:B------:R-:W-:Y:S01]  /*a1c0*/  IMAD.IADD R5, R5, 0x1, R7 ;  /* 0x0000000105057824 */ /* 0x000fe200078e0207 */
[----:B------:R-:W-:-:S04]  /*a1d0*/  LEA R12, P1, R4, R2, 0x2 ;  /* 0x00000002040c7211 */ /* 0x000fc800078210ff */
[----:B------:R-:W-:-:S05]  /*a1e0*/  LEA.HI.X R13, R4, R3, R5, 0x2, P1 ;  /* 0x00000003040d7211 */ /* 0x000fca00008f1405 */
[----:B------:R1:W5:Y:S01]  /*a1f0*/  LDG.E R7, desc[UR6][R12.64] ;  /* 0x000000060c077981 */ /* 0x000362000c1e1900 */
[----:B------:R-:W-:-:S04]  /*a200*/  IMAD.MOV R5, RZ, RZ, -R11 ;  /* 0x000000ffff057224 */ /* 0x000fc800078e0a0b */
[----:B------:R-:W-:-:S07]  /*a210*/  IMAD R18, R18, R5, R10 ;  /* 0x0000000512127224 */ /* 0x000fce00078e020a */
.L_x_42:
[----:B------:R-:W2:Y:S01]  /*a220*/  S2R R4, SR_TID.X ;  /* 0x0000000000047919 */ /* 0x000ea20000002100 */
[----:B------:R-:W-:Y:S01]  /*a230*/  IMAD R5, R16, 0x8, R23 ;  /* 0x0000000810057824 */ /* 0x000fe200078e0217 */
[----:B--2---:R-:W-:Y:S02]  /*a240*/  LOP3.LUT R11, R4, 0x7f, RZ, 0xc0, !PT ;  /* 0x0000007f040b7812 */ /* 0x004fe400078ec0ff */
[----:B------:R-:W-:Y:S02]  /*a250*/  SHF.L.U32 R4, R17, 0x1f, RZ ;  /* 0x0000001f11047819 */ /* 0x000fe400000006ff */
[----:B------:R-:W-:Y:S02]  /*a260*/  ISETP.NE.AND P2, PT, R11, RZ, PT ;  /* 0x000000ff0b00720c */ /* 0x000fe40003f45270 */
[----:B------:R-:W2:Y:S02]  /*a270*/  SYNCS.PHASECHK.TRANS64.TRYWAIT P1, [R5+URZ+0x31c40], R4 ;  /* 0x031c4004050075a7 */ /* 0x000ea4000802017f */
[----:B--2---:R-:W-:Y:S09]  /*a280*/  @!P1 BRA `(.L_x_43) ;  /* 0x0000002400009947 */ /* 0x004ff20003800000 */
.L_x_96:
[----:B------:R-:W-:Y:S05]  /*a290*/  @P2 BRA `(.L_x_44) ;  /* 0x0000000000142947 */ /* 0x000fea0003800000 */
[----:B------:R-:W-:Y:S01]  /*a2a0*/  ISETP.NE.AND P1, PT, R27, RZ, PT ;  /* 0x000000ff1b00720c */ /* 0x000fe20003f25270 */
[----:B--2---:R-:W-:-:S04]  /*a2b0*/  IMAD.MOV.U32 R4, RZ, RZ, 0x6c00 ;  /* 0x00006c00ff047424 */ /* 0x004fc800078e00ff */
[----:B------:R3:W-:Y:S08]  /*a2c0*/  SYNCS.ARRIVE.TRANS64 RZ, [R5+URZ+0x31c30], R4 ;  /* 0x031c300405ff79a7 */ /* 0x0007f0000800003f */
[----:B------:R-:W-:Y:S05]  /*a2d0*/  @!P1 BRA `(.L_x_44) ;  /* 0x0000000000049947 */ /* 0x000fea0003800000 */
[----:B------:R-:W-:Y:S01]  /*a2e0*/  BPT.TRAP 0x1 ;  /* 0x000000040000795c */ /* 0x000fe20000300000 */
.L_x_44:
[----:B--23--:R-:W-:Y:S01]  /*a2f0*/  IMAD R4, R16, 0x6c00, R23 ;  /* 0x00006c0010047824 */ /* 0x00cfe200078e0217 */
[----:B------:R-:W-:Y:S01]  /*a300*/  R2UR UR9, R5 ;  /* 0x00000000050972ca */ /* 0x000fe200000e0000 */
[----:B------:R-:W-:Y:S01]  /*a310*/  UIADD3 UR4, UP0, UR36, 0x370, URZ ;  /* 0x0000037024047890 */ /* 0x000fe2000ff1e03f */
[----:B------:R-:W-:Y:S01]  /*a320*/  R2UR UR11, R18 ;  /* 0x00000000120b72ca */ /* 0x000fe200000e0000 */
[----:B------:R-:W-:Y:S01]  /*a330*/  UMOV UR10, URZ ;  /* 0x0000003f000a7c82 */ /* 0x000fe20008000000 */
[----:B------:R-:W-:Y:S01]  /*a340*/  R2UR UR8, R4 ;  /* 0x00000000040872ca */ /* 0x000fe200000e0000 */
[----:B------:R-:W-:Y:S01]  /*a350*/  UIADD3.X UR5, URZ, UR37, URZ, UP0, !UPT ;  /* 0x000000253f057290 */ /* 0x000fe200087fe43f */
[----:B------:R-:W-:Y:S01]  /*a360*/  R2UR UR12, R0 ;  /* 0x00000000000c72ca */ /* 0x000fe200000e0000 */
[----:B------:R-:W-:Y:S01]  /*a370*/  UMOV UR6, 0x0 ;  /* 0x0000000000067882 */ /* 0x000fe20000000000 */
[----:B-----5:R-:W-:Y:S01]  /*a380*/  R2UR UR13, R7 ;  /* 0x00000000070d72ca */ /* 0x020fe200000e0000 */
[----:B------:R-:W-:Y:S01]  /*a390*/  UMOV UR7, 0x14f00000 ;  /* 0x14f0000000077882 */ /* 0x000fe20000000000 */
[----:B------:R-:W-:-:S03]  /*a3a0*/  UMOV UR16, 0x20 ;  /* 0x0000002000107882 */ /* 0x000fc60000000000 */
[----:B------:R-:W-:Y:S02]  /*a3b0*/  UIADD3 UR9, UR9, 0x31c30, URZ ;  /* 0x00031c3009097890 */ /* 0x000fe4000fffe03f */
[----:B------:R-:W-:Y:S02]  /*a3c0*/  UIMAD UR11, UR11, 0x90, URZ ;  /* 0x000000900b0b78a4 */ /* 0x000fe4000f8e023f */
[----:B------:R-:W-:Y:S02]  /*a3d0*/  UIADD3 UR14, UR8, 0x16a00, URZ ;  /* 0x00016a00080e7890 */ /* 0x000fe4000fffe03f */
[----:B------:R-:W-:Y:S02]  /*a3e0*/  UIADD3 UR15, UR8, 0x18e00, URZ ;  /* 0x00018e00080f7890 */ /* 0x000fe4000fffe03f */
[----:B------:R-:W-:-:S03]  /*a3f0*/  UIADD3 UR17, UR8, 0x1b200, URZ ;  /* 0x0001b20008117890 */ /* 0x000fc6000fffe03f */
[----:B------:R-:W-:Y:S01]  /*a400*/  UMOV UR8, UR14 ;  /* 0x0000000e00087c82 */ /* 0x000fe20008000000 */
[----:B------:R-:W-:Y:S01]  /*a410*/  UMOV UR14, 0x40 ;  /* 0x00000040000e7882 */ /* 0x000fe20000000000 */
[----:B------:R2:W-:Y:S02]  /*a420*/  UTMALDG.4D [UR8], [UR4], desc[UR6] ;  /* 0x00000608040075b4 */ /* 0x0005e40008019000 */
[----:B--2---:R-:W-:Y:S01]  /*a430*/  UMOV UR8, UR15 ;  /* 0x0000000f00087c82 */ /* 0x004fe20008000000 */
[----:B------:R-:W-:Y:S02]  /*a440*/  UMOV UR10, UR16 ;  /* 0x00000010000a7c82 */ /* 0x000fe40008000000 */
[----:B------:R2:W-:Y:S02]  /*a450*/  UTMALDG.4D [UR8], [UR4], desc[UR6] ;  /* 0x00000608040075b4 */ /* 0x0005e40008019000 */
[----:B--2---:R-:W-:Y:S01]  /*a460*/  UMOV UR8, UR17 ;  /* 0x0000001100087c82 */ /* 0x004fe20008000000 */
[----:B------:R-:W-:-:S02]  /*a470*/  UMOV UR10, UR14 ;  /* 0x0000000e000a7c82 */ /* 0x000fc40008000000 */
[----:B------:R2:W-:Y:S02]  /*a480*/  UTMALDG.4D [UR8], [UR4], desc[UR6] ;  /* 0x00000608040075b4 */ /* 0x0005e40008019000 */
[----:B--2---:R-:W-:Y:S01]  /*a490*/  NOP ;  /* 0x0000000000007918 */ /* 0x004fe20000000000 */
.L_x_41:
[----:B------:R-:W-:Y:S05]  /*a4a0*/  WARPSYNC.ALL ;  /* 0x0000000000007948 */ /* 0x000fea0003800000 */
[----:B------:R-:W-:Y:S01]  /*a4b0*/  BAR.SYNC.DEFER_BLOCKING 0x8, 0x1a0 ;  /* 0x0206800000007b1d */ /* 0x000fe20000010000 */
[----:B------:R-:W-:Y:S02]  /*a4c0*/  R2UR UR24, R23 ;  /* 0x00000000171872ca */ /* 0x000fe400000e0000 */
[----:B------:R-:W-:-:S13]  /*a4d0*/  ELECT P1, URZ, PT ;  /* 0x00000000003f782f */ /* 0x000fda0003820000 */
[----:B------:R-:W-:Y:S01]  /*a4e0*/  @P1 R2UR UR13, R19 ;  /* 0x00000000130d12ca */ /* 0x000fe200000e0000 */
[----:B------:R-:W-:Y:S01]  /*a4f0*/  UIADD3 UR4, UP0, UR36, 0x270, URZ ;  /* 0x0000027024047890 */ /* 0x000fe2000ff1e03f */
[C---:B------:R-:W-:Y:S01]  /*a500*/  @P1 R2UR UR12, R22.reuse ;  /* 0x00000000160c12ca */ /* 0x040fe200000e0000 */
[----:B------:R-:W-:Y:S01]  /*a510*/  UMOV UR6, 0x0 ;  /* 0x0000000000067882 */ /* 0x000fe20000000000 */
[----:B------:R-:W-:Y:S01]  /*a520*/  @P1 R2UR UR11, R9 ;  /* 0x00000000090b12ca */ /* 0x000fe200000e0000 */
[----:B------:R-:W-:Y:S01]  /*a530*/  UIADD3.X UR5, URZ, UR37, URZ, UP0, !UPT ;  /* 0x000000253f057290 */ /* 0x000fe200087fe43f */
[----:B------:R-:W-:Y:S01]  /*a540*/  @P1 R2UR UR21, R19 ;  /* 0x00000000131512ca */ /* 0x000fe200000e0000 */
[----:B------:R-:W-:Y:S01]  /*a550*/  UMOV UR7, 0x12f00000 ;  /* 0x12f0000000077882 */ /* 0x000fe20000000000 */
[----:B------:R-:W-:Y:S01]  /*a560*/  UMOV UR10, URZ ;  /* 0x0000003f000a7c82 */ /* 0x000fe20008000000 */
[----:B------:R-:W-:Y:S01]  /*a570*/  @P1 R2UR UR20, R22 ;  /* 0x00000000161412ca */ /* 0x000fe200000e0000 */
[----:B------:R-:W-:Y:S01]  /*a580*/  UMOV UR14, 0x0 ;  /* 0x00000000000e7882 */ /* 0x000fe20000000000 */
[----:B------:R-:W-:Y:S01]  /*a590*/  UIADD3 UR8, UR24, 0xda00, URZ ;  /* 0x0000da0018087890 */ /* 0x000fe2000fffe03f */
[----:B------:R-:W-:Y:S01]  /*a5a0*/  @P1 IMAD.MOV.U32 R4, RZ, RZ, 0x9000 ;  /* 0x00009000ff041424 */ /* 0x000fe200078e00ff */
[----:B------:R-:W-:Y:S01]  /*a5b0*/  UIADD3 UR9, UR24, 0x31c00, URZ ;  /* 0x00031c0018097890 */ /* 0x000fe2000fffe03f */
[----:B------:R-:W-:Y:S01]  /*a5c0*/  @P1 R2UR UR19, R9 ;  /* 0x00000000091312ca */ /* 0x000fe200000e0000 */
[----:B------:R-:W-:Y:S01]  /*a5d0*/  UIADD3 UR16, UR24, 0x10a00, URZ ;  /* 0x00010a0018107890 */ /* 0x000fe2000fffe03f */
[----:B------:R-:W-:Y:S01]  /*a5e0*/  BSSY B0, `(.L_x_45) ;  /* 0x0000014000007945 */ /* 0x000fe20003800000 */
[----:B------:R-:W-:Y:S01]  /*a5f0*/  UMOV UR15, 0x12f00000 ;  /* 0x12f00000000f7882 */ /* 0x000fe20000000000 */
[----:B------:R-:W-:Y:S01]  /*a600*/  UMOV UR18, 0x20 ;  /* 0x0000002000127882 */ /* 0x000fe20000000000 */
[----:B------:R-:W-:Y:S01]  /*a610*/  UMOV UR22, 0x0 ;  /* 0x0000000000167882 */ /* 0x000fe20000000000 */
[----:B------:R-:W-:Y:S01]  /*a620*/  UMOV UR17, UR9 ;  /* 0x0000000900117c82 */ /* 0x000fe20008000000 */
[----:B------:R2:W-:Y:S01]  /*a630*/  @P1 SYNCS.ARRIVE.TRANS64 RZ, [R23+URZ+0x31c00], R4 ;  /* 0x031c000417ff19a7 */ /* 0x0005e2000800003f */
[----:B------:R3:W-:Y:S01]  /*a640*/  UTMALDG.4D [UR8], [UR4], desc[UR6] ;  /* 0x00000608040075b4 */ /* 0x0007e20008019000 */
[----:B------:R-:W-:Y:S01]  /*a650*/  UMOV UR23, 0x12f00000 ;  /* 0x12f0000000177882 */ /* 0x000fe20000000000 */
[----:B------:R-:W-:-:S03]  /*a660*/  ISETP.GE.AND P2, PT, R28, 0x91, PT ;  /* 0x000000911c00780c */ /* 0x000fc60003f46270 */
[----:B------:R4:W-:Y:S01]  /*a670*/  UTMALDG.4D [UR16], [UR4], desc[UR14] ;  /* 0x00000e10040075b4 */ /* 0x0009e20008019000 */
[----:B--2---:R-:W-:-:S04]  /*a680*/  LOP3.LUT R4, R29, 0x1, RZ, 0xc, !PT ;  /* 0x000000011d047812 */ /* 0x004fc800078e0cff */
[----:B------:R-:W-:Y:S02]  /*a690*/  SHF.L.U32 R4, R4, 0x1f, RZ ;  /* 0x0000001f04047819 */ /* 0x000fe400000006ff */
[----:B---3--:R-:W-:Y:S01]  /*a6a0*/  @P1 R2UR UR13, R19 ;  /* 0x00000000130d12ca */ /* 0x008fe200000e0000 */
[----:B------:R-:W-:Y:S01]  /*a6b0*/  UIADD3 UR8, UR24, 0x13a00, URZ ;  /* 0x00013a0018087890 */ /* 0x000fe2000fffe03f */
[----:B------:R-:W-:Y:S01]  /*a6c0*/  @P1 R2UR UR12, R22 ;  /* 0x00000000160c12ca */ /* 0x000fe200000e0000 */
[----:B------:R-:W-:Y:S01]  /*a6d0*/  UMOV UR10, 0x40 ;  /* 0x00000040000a7882 */ /* 0x000fe20000000000 */
[----:B------:R-:W-:-:S13]  /*a6e0*/  @P1 R2UR UR11, R9 ;  /* 0x00000000090b12ca */ /* 0x000fda00000e0000 */
[----:B------:R4:W-:Y:S01]  /*a6f0*/  UTMALDG.4D [UR8], [UR4], desc[UR22] ;  /* 0x00001608040075b4 */ /* 0x0009e20008019000 */
[----:B------:R-:W2:Y:S02]  /*a700*/  SYNCS.PHASECHK.TRANS64.TRYWAIT P1, [R23+URZ+0x31c20], R4 ;  /* 0x031c2004170075a7 */ /* 0x000ea4000802017f */
[----:B--2-4-:R-:W-:Y:S05]  /*a710*/  @!P1 BRA `(.L_x_46) ;  /* 0x0000001c00f09947 */ /* 0x014fea0003800000 */
.L_x_97:
[----:B------:R-:W-:Y:S05]  /*a720*/  BSYNC B0 ;  /* 0x0000000000007941 */ /* 0x000fea0003800000 */
.L_x_45:
[----:B------:R-:W-:Y:S05]  /*a730*/  @!P2 BRA `(.L_x_47) ;  /* 0x000000140060a947 */ /* 0x000fea0003800000 */
[----:B------:R-:W-:Y:S02]  /*a740*/  IMAD.MOV R11, RZ, RZ, -R24 ;  /* 0x000000ffff0b7224 */ /* 0x000fe400078e0a18 */
[----:B--2---:R-:W-:Y:S02]  /*a750*/  IMAD.MOV.U32 R4, RZ, RZ, 0x1 ;  /* 0x00000001ff047424 */ /* 0x004fe400078e00ff */
[----:B------:R-:W-:-:S03]  /*a760*/  VIADD R9, R24, 0xfffffffe ;  /* 0xfffffffe18097836 */ /* 0x000fc60000000000 */
[----:B------:R-:W-:-:S05]  /*a770*/  VIADDMNMX R11, R11, R4, 0xffffffff, !PT ;  /* 0xffffffff0b0b7446 */ /* 0x000fca0007800104 */
[----:B------:R-:W-:-:S05]  /*a780*/  IMAD.IADD R4, R24, 0x1, R11 ;  /* 0x0000000118047824 */ /* 0x000fca00078e020b */
[----:B------:R-:W-:-:S04]  /*a790*/  LOP3.LUT R4, R4, 0x1, RZ, 0xc0, !PT ;  /* 0x0000000104047812 */ /* 0x000fc800078ec0ff */
[----:B------:R-:W-:-:S13]  /*a7a0*/  ISETP.NE.U32.AND P1, PT, R4, 0x1, PT ;  /* 0x000000010400780c */ /* 0x000fda0003f25070 */
[----:B------:R-:W-:Y:S05]  /*a7b0*/  @P1 BRA `(.L_x_48) ;  /* 0x0000000400b81947 */ /* 0x000fea0003800000 */
[----:B-1----:R-:W-:Y:S01]  /*a7c0*/  VIADD R12, R16, 0x1 ;  /* 0x00000001100c7836 */ /* 0x002fe20000000000 */
[----:B------:R-:W-:Y:S04]  /*a7d0*/  BSSY B0, `(.L_x_49) ;  /* 0x0000069000007945 */ /* 0x000fe80003800000 */
[----:B------:R-:W-:-:S04]  /*a7e0*/  ISETP.NE.AND P1, PT, R12, 0x2, PT ;  /* 0x000000020c00780c */ /* 0x000fc80003f25270 */
[----:B------:R-:W-:Y:S02]  /*a7f0*/  SEL R4, RZ, 0x1, P1 ;  /* 0x00000001ff047807 */ /* 0x000fe40000800000 */
[----:B------:R-:W-:Y:S02]  /*a800*/  SEL R12, R12, RZ, P1 ;  /* 0x000000ff0c0c7207 */ /* 0x000fe40000800000 */
[----:B------:R-:W-:Y:S01]  /*a810*/  LOP3.LUT R13, R17, R4, RZ, 0x3c, !PT ;  /* 0x00000004110d7212 */ /* 0x000fe200078e3cff */
[----:B------:R-:W-:Y:S06]  /*a820*/  @!P6 BRA `(.L_x_50) ;  /* 0x00000004008ce947 */ /* 0x000fec0003800000 */
[----:B------:R-:W-:Y:S01]  /*a830*/  IMAD.MOV.U32 R4, RZ, RZ, R7 ;  /* 0x000000ffff047224 */ /* 0x000fe200078e0007 */
[----:B------:R-:W-:Y:S06]  /*a840*/  @!P0 BRA `(.L_x_51) ;  /* 0x0000000000488947 */ /* 0x000fec0003800000 */
[----:B------:R-:W1:Y:S01]  /*a850*/  LDC R15, c[0x0][0x41c] ;  /* 0x00010700ff0f7b82 */ /* 0x000e620000000800 */
[----:B------:R-:W-:Y:S01]  /*a860*/  ULDC.64 UR4, c[0x0][0x408] ;  /* 0x0001020000047ab9 */ /* 0x000fe20000000a00 */
[----:B------:R-:W-:Y:S01]  /*a870*/  ULDC.64 UR6, c[0x0][0x208] ;  /* 0x0000820000067ab9 */ /* 0x000fe20000000a00 */
[----:B-1----:R-:W-:-:S13]  /*a880*/  ISETP.NE.AND P1, PT, R15, 0x1, PT ;  /* 0x000000010f00780c */ /* 0x002fda0003f25270 */
[----:B------:R-:W1:Y:S02]  /*a890*/  @P1 LDC.64 R4, c[0x0][0x420] ;  /* 0x00010800ff041b82 */ /* 0x000e640000000a00 */
[----:B-1----:R-:W-:-:S04]  /*a8a0*/  @P1 IMAD.HI.U32 R14, R9, R4, RZ ;  /* 0x00000004090e1227 */ /* 0x002fc800078e00ff */
[----:B------:R-:W-:Y:S01]  /*a8b0*/  IMAD.MOV.U32 R4, RZ, RZ, R9 ;  /* 0x000000ffff047224 */ /* 0x000fe200078e0009 */
[----:B------:R-:W-:-:S04]  /*a8c0*/  @P1 SHF.R.U32.HI R4, RZ, R5, R14 ;  /* 0x00000005ff041219 */ /* 0x000fc8000001160e */
[--C-:B------:R-:W-:Y:S01]  /*a8d0*/  SHF.R.S32.HI R5, RZ, 0x1f, R4.reuse ;  /* 0x0000001fff057819 */ /* 0x100fe20000011404 */
[----:B------:R-:W-:-:S04]  /*a8e0*/  IMAD.MOV R14, RZ, RZ, -R4 ;  /* 0x000000ffff0e7224 */ /* 0x000fc800078e0a04 */
[----:B------:R-:W-:Y:S02]  /*a8f0*/  IMAD R9, R15, R14, R9 ;  /* 0x0000000e0f097224 */ /* 0x000fe400078e0209 */
[----:B------:R-:W-:Y:S02]  /*a900*/  IMAD R15, R8, UR4, RZ ;  /* 0x00000004080f7c24 */ /* 0x000fe4000f8e02ff */
[----:B------:R-:W-:-:S04]  /*a910*/  IMAD.WIDE.U32 R4, R6, UR4, R4 ;  /* 0x0000000406047c25 */ /* 0x000fc8000f8e0004 */
[----:B------:R-:W-:Y:S01]  /*a920*/  IMAD R15, R6, UR5, R15 ;  /* 0x00000005060f7c24 */ /* 0x000fe2000f8e020f */
[----:B------:R-:W-:-:S03]  /*a930*/  LEA R2, P1, R4, R2, 0x2 ;  /* 0x0000000204027211 */ /* 0x000fc600078210ff */
[----:B------:R-:W-:-:S05]  /*a940*/  IMAD.IADD R5, R15, 0x1, R5 ;  /* 0x000000010f057824 */ /* 0x000fca00078e0205 */
[----:B------:R-:W-:-:S05]  /*a950*/  LEA.HI.X R3, R4, R3, R5, 0x2, P1 ;  /* 0x0000000304037211 */ /* 0x000fca00008f1405 */
[----:B------:R1:W5:Y:S02]  /*a960*/  LDG.E R4, desc[UR6][R2.64] ;  /* 0x0000000602047981 */ /* 0x000364000c1e1900 */
.L_x_51:
[----:B-1----:R-:W1:Y:S01]  /*a970*/  S2R R2, SR_TID.X ;  /* 0x0000000000027919 */ /* 0x002e620000002100 */
[----:B------:R-:W-:Y:S01]  /*a980*/  IMAD R3, R12, 0x8, R23 ;  /* 0x000000080c037824 */ /* 0x000fe200078e0217 */
[----:B-1----:R-:W-:Y:S02]  /*a990*/  LOP3.LUT R5, R2, 0x7f, RZ, 0xc0, !PT ;  /* 0x0000007f02057812 */ /* 0x002fe400078ec0ff */
[----:B------:R-:W-:Y:S02]  /*a9a0*/  SHF.L.U32 R2, R13, 0x1f, RZ ;  /* 0x0000001f0d027819 */ /* 0x000fe400000006ff */
[----:B------:R-:W-:Y:S02]  /*a9b0*/  ISETP.NE.AND P1, PT, R5, RZ, PT ;  /* 0x000000ff0500720c */ /* 0x000fe40003f25270 */
[----:B------:R-:W1:Y:S02]  /*a9c0*/  SYNCS.PHASECHK.TRANS64.TRYWAIT P2, [R3+URZ+0x31c40], R2 ;  /* 0x031c4002030075a7 */ /* 0x000e64000804017f */
[----:B-1----:R-:W-:Y:S09]  /*a9d0*/  @!P2 BRA `(.L_x_52) ;  /* 0x0000001c0054a947 */ /* 0x002ff20003800000 */
.L_x_98:
[----:B------:R-:W-:Y:S05]  /*a9e0*/  @P1 BRA `(.L_x_53) ;  /* 0x0000000000141947 */ /* 0x000fea0003800000 */
[----:B------:R-:W-:Y:S01]  /*a9f0*/  ISETP.NE.AND P2, PT, R27, RZ, PT ;  /* 0x000000ff1b00720c */ /* 0x000fe20003f45270 */
[----:B-1----:R-:W-:-:S04]  /*aa00*/  IMAD.MOV.U32 R2, RZ, RZ, 0x6c00 ;  /* 0x00006c00ff027424 */ /* 0x002fc800078e00ff */
[----:B------:R2:W-:Y:S08]  /*aa10*/  SYNCS.ARRIVE.TRANS64 RZ, [R3+URZ+0x31c30], R2 ;  /* 0x031c300203ff79a7 */ /* 0x0005f0000800003f */
[----:B------:R-:W-:Y:S05]  /*aa20*/  @!P2 BRA `(.L_x_53) ;  /* 0x000000000004a947 */ /* 0x000fea0003800000 */
[----:B------:R-:W-:Y:S01]  /*aa30*/  BPT.TRAP 0x1 ;  /* 0x000000040000795c */ /* 0x000fe20000300000 */
.L_x_53:
[----:B-12---:R-:W-:Y:S01]  /*aa40*/  IMAD R2, R12, 0x6c00, R23 ;  /* 0x00006c000c027824 */ /* 0x006fe200078e0217 */
        /* <DEDUP_REMOVED lines=10> */
[----:B------:R-:W-:Y:S01]  /*aaf0*/  UMOV UR16, 0x20 ;  /* 0x0000002000107882 */ /* 0x000fe20000000000 */
[----:B------:R-:W-:Y:S01]  /*ab00*/  VIADD R3, R23, 0x31c00 ;  /* 0x00031c0017037836 */ /* 0x000fe20000000000 */
[----:B------:R-:W-:Y:S01]  /*ab10*/  UMOV UR17, 0x40 ;  /* 0x0000004000117882 */ /* 0x000fe20000000000 */
[----:B------:R-:W-:Y:S01]  /*ab20*/  UIADD3 UR9, UR9, 0x31c30, URZ ;  /* 0x00031c3009097890 */ /* 0x000fe2000fffe03f */
[----:B------:R-:W-:Y:S01]  /*ab30*/  SHF.L.U32 R5, R17, 0x1f, RZ ;  /* 0x0000001f11057819 */ /* 0x000fe200000006ff */
[----:B------:R-:W-:Y:S01]  /*ab40*/  UIMAD UR11, UR11, 0x90, URZ ;  /* 0x000000900b0b78a4 */ /* 0x000fe2000f8e023f */
[----:B------:R-:W-:Y:S01]  /*ab50*/  IMAD R2, R16, 0x8, R3 ;  /* 0x0000000810027824 */ /* 0x000fe200078e0203 */
[----:B------:R-:W-:-:S02]  /*ab60*/  UIADD3 UR8, UR14, 0x16a00, URZ ;  /* 0x00016a000e087890 */ /* 0x000fc4000fffe03f */
[----:B------:R-:W-:Y:S02]  /*ab70*/  UIADD3 UR15, UR14, 0x18e00, URZ ;  /* 0x00018e000e0f7890 */ /* 0x000fe4000fffe03f */
[----:B------:R-:W-:-:S05]  /*ab80*/  UIADD3 UR14, UR14, 0x1b200, URZ ;  /* 0x0001b2000e0e7890 */ /* 0x000fca000fffe03f */
[----:B------:R1:W-:Y:S02]  /*ab90*/  UTMALDG.4D [UR8], [UR4], desc[UR6] ;  /* 0x00000608040075b4 */ /* 0x0003e40008019000 */
[----:B-1----:R-:W-:Y:S01]  /*aba0*/  UMOV UR8, UR15 ;  /* 0x0000000f00087c82 */ /* 0x002fe20008000000 */
[----:B------:R-:W-:Y:S02]  /*abb0*/  UMOV UR10, UR16 ;  /* 0x00000010000a7c82 */ /* 0x000fe40008000000 */
[----:B------:R1:W-:Y:S02]  /*abc0*/  UTMALDG.4D [UR8], [UR4], desc[UR6] ;  /* 0x00000608040075b4 */ /* 0x0003e40008019000 */
[----:B-1----:R-:W-:Y:S01]  /*abd0*/  UMOV UR8, UR14 ;  /* 0x0000000e00087c82 */ /* 0x002fe20008000000 */
[----:B------:R-:W-:Y:S02]  /*abe0*/  UMOV UR10, UR17 ;  /* 0x00000011000a7c82 */ /* 0x000fe40008000000 */
[----:B------:R1:W-:Y:S01]  /*abf0*/  UTMALDG.4D [UR8], [UR4], desc[UR6] ;  /* 0x00000608040075b4 */ /* 0x0003e20008019000 */
[----:B------:R-:W2:Y:S02]  /*ac00*/  SYNCS.PHASECHK.TRANS64.TRYWAIT P2, [R2+URZ+0x60], R5 ;  /* 0x00006005020075a7 */ /* 0x000ea4000804017f */
[----:B-12---:R-:W-:Y:S05]  /*ac10*/  @!P2 BRA `(.L_x_54) ;  /* 0x0000001800d8a947 */ /* 0x006fea0003800000 */
.L_x_99:
[----:B------:R-:W-:Y:S05]  /*ac20*/  @P1 BRA `(.L_x_55) ;  /* 0x0000000000181947 */ /* 0x000fea0003800000 */
[----:B------:R-:W-:Y:S01]  /*ac30*/  ISETP.NE.AND P1, PT, R27, RZ, PT ;  /* 0x000000ff1b00720c */ /* 0x000fe20003f25270 */
[----:B-1----:R-:W-:Y:S02]  /*ac40*/  IMAD R2, R16, 0x8, R23 ;  /* 0x0000000810027824 */ /* 0x002fe400078e0217 */
[----:B------:R-:W-:-:S04]  /*ac50*/  IMAD.MOV.U32 R3, RZ, RZ, 0x6c00 ;  /* 0x00006c00ff037424 */ /* 0x000fc800078e00ff */
[----:B------:R2:W-:Y:S06]  /*ac60*/  SYNCS.ARRIVE.TRANS64 RZ, [R2+URZ+0x31c50], R3 ;  /* 0x031c500302ff79a7 */ /* 0x0005ec000800003f */
[----:B------:R-:W-:Y:S05]  /*ac70*/  @!P1 BRA `(.L_x_55) ;  /* 0x0000000000049947 */ /* 0x000fea0003800000 */
[----:B------:R-:W-:Y:S01]  /*ac80*/  BPT.TRAP 0x1 ;  /* 0x000000040000795c */ /* 0x000fe20000300000 */
.L_x_55:
[--C-:B--2---:R-:W-:Y:S01]  /*ac90*/  IMAD R3, R16, 0x6c00, R23.reuse ;  /* 0x00006c0010037824 */ /* 0x104fe200078e0217 */
[----:B------:R-:W-:Y:S01]  /*aca0*/  R2UR UR11, R18 ;  /* 0x00000000120b72ca */ /* 0x000fe200000e0000 */
[----:B-1----:R-:W-:Y:S01]  /*acb0*/  IMAD R2, R16, 0x8, R23 ;  /* 0x0000000810027824 */ /* 0x002fe200078e0217 */
        /* <DEDUP_REMOVED lines=8> */
[----:B------:R-:W-:Y:S01]  /*ad40*/  UMOV UR7, 0x14f00000 ;  /* 0x14f0000000077882 */ /* 0x000fe20000000000 */
[----:B------:R-:W-:Y:S01]  /*ad50*/  UMOV UR16, 0x20 ;  /* 0x0000002000107882 */ /* 0x000fe20000000000 */
[----:B------:R-:W-:Y:S01]  /*ad60*/  IMAD.MOV.U32 R7, RZ, RZ, R4 ;  /* 0x000000ffff077224 */ /* 0x000fe200078e0004 */
[----:B------:R-:W-:Y:S01]  /*ad70*/  UIMAD UR11, UR11, 0x90, URZ ;  /* 0x000000900b0b78a4 */ /* 0x000fe2000f8e023f */
[----:B------:R-:W-:-:S03]  /*ad80*/  IMAD.MOV.U32 R18, RZ, RZ, R9 ;  /* 0x000000ffff127224 */ /* 0x000fc600078e0009 */
[----:B------:R-:W-:Y:S02]  /*ad90*/  UIADD3 UR8, UR15, 0x200, URZ ;  /* 0x000002000f087890 */ /* 0x000fe4000fffe03f */
[----:B------:R-:W-:Y:S02]  /*ada0*/  UIADD3 UR9, UR9, 0x31c50, URZ ;  /* 0x00031c5009097890 */ /* 0x000fe4000fffe03f */
[----:B------:R-:W-:Y:S02]  /*adb0*/  UIADD3 UR14, UR15, 0x2600, URZ ;  /* 0x000026000f0e7890 */ /* 0x000fe4000fffe03f */
[----:B------:R-:W-:-:S05]  /*adc0*/  UIADD3 UR15, UR15, 0x4a00, URZ ;  /* 0x00004a000f0f7890 */ /* 0x000fca000fffe03f */
[----:B------:R1:W-:Y:S02]  /*add0*/  UTMALDG.4D [UR8], [UR4], desc[UR6] ;  /* 0x00000608040075b4 */ /* 0x0003e40008019000 */
[----:B-1----:R-:W-:Y:S01]  /*ade0*/  UMOV UR8, UR14 ;  /* 0x0000000e00087c82 */ /* 0x002fe20008000000 */
[----:B------:R-:W-:Y:S01]  /*adf0*/  UMOV UR10, UR16 ;  /* 0x00000010000a7c82 */ /* 0x000fe20008000000 */
[----:B------:R-:W-:Y:S01]  /*ae00*/  UMOV UR14, 0x40 ;  /* 0x00000040000e7882 */ /* 0x000fe20000000000 */
[----:B------:R1:W-:Y:S02]  /*ae10*/  UTMALDG.4D [UR8], [UR4], desc[UR6] ;  /* 0x00000608040075b4 */ /* 0x0003e40008019000 */
[----:B-1----:R-:W-:Y:S01]  /*ae20*/  UMOV UR8, UR15 ;  /* 0x0000000f00087c82 */ /* 0x002fe20008000000 */
[----:B------:R-:W-:Y:S02]  /*ae30*/  UMOV UR10, UR14 ;  /* 0x0000000e000a7c82 */ /* 0x000fe40008000000 */
[----:B------:R1:W-:Y:S02]  /*ae40*/  UTMALDG.4D [UR8], [UR4], desc[UR6] ;  /* 0x00000608040075b4 */ /* 0x0003e40008019000 */
[----:B-1----:R-:W-:Y:S01]  /*ae50*/  NOP ;  /* 0x0000000000007918 */ /* 0x002fe20000000000 */
.L_x_50:
[----:B------:R-:W-:Y:S05]  /*ae60*/  BSYNC B0 ;  /* 0x0000000000007941 */ /* 0x000fea0003800000 */
.L_x_49:
[----:B------:R-:W-:Y:S02]  /*ae70*/  VIADD R9, R24, 0xfffffffd ;  /* 0xfffffffd18097836 */ /* 0x000fe40000000000 */
[----:B------:R-:W-:Y:S02]  /*ae80*/  IMAD.MOV.U32 R16, RZ, RZ, R12 ;  /* 0x000000ffff107224 */ /* 0x000fe400078e000c */
[----:B------:R-:W-:-:S07]  /*ae90*/  IMAD.MOV.U32 R17, RZ, RZ, R13 ;  /* 0x000000ffff117224 */ /* 0x000fce00078e000d */
.L_x_48:
[----:B------:R-:W-:Y:S01]  /*aea0*/  IMAD.MOV R11, RZ, RZ, -R11 ;  /* 0x000000ffff0b7224 */ /* 0x000fe200078e0a0b */
[----:B------:R-:W-:Y:S04]  /*aeb0*/  BSSY B0, `(.L_x_47) ;  /* 0x00000e0000007945 */ /* 0x000fe80003800000 */
[----:B------:R-:W-:-:S13]  /*aec0*/  ISETP.NE.AND P1, PT, R10, R11, PT ;  /* 0x0000000b0a00720c */ /* 0x000fda0003f25270 */
[----:B------:R-:W-:Y:S05]  /*aed0*/  @!P1 BRA `(.L_x_56) ;  /* 0x0000000c00749947 */ /* 0x000fea0003800000 */
[----:B------:R-:W-:-:S07]  /*aee0*/  IMAD.MOV.U32 R4, RZ, RZ, R7 ;  /* 0x000000ffff047224 */ /* 0x000fce00078e0007 */
.L_x_71:
[----:B------:R-:W-:Y:S01]  /*aef0*/  VIADD R10, R16, 0x1 ;  /* 0x00000001100a7836 */ /* 0x000fe20000000000 */
[----:B------:R-:W-:Y:S04]  /*af00*/  BSSY B1, `(.L_x_57) ;  /* 0x000006a000017945 */ /* 0x000fe80003800000 */
[----:B------:R-:W-:-:S04]  /*af10*/  ISETP.NE.AND P1, PT, R10, 0x2, PT ;  /* 0x000000020a00780c */ /* 0x000fc80003f25270 */
[----:B-12---:R-:W-:Y:S02]  /*af20*/  SEL R2, RZ, 0x1, P1 ;  /* 0x00000001ff027807 */ /* 0x006fe40000800000 */
[----:B------:R-:W-:Y:S02]  /*af30*/  SEL R10, R10, RZ, P1 ;  /* 0x000000ff0a0a7207 */ /* 0x000fe40000800000 */
[----:B------:R-:W-:Y:S01]  /*af40*/  LOP3.LUT R11, R17, R2, RZ, 0x3c, !PT ;  /* 0x00000002110b7212 */ /* 0x000fe200078e3cff */
[----:B------:R-:W-:Y:S06]  /*af50*/  @!P6 BRA `(.L_x_58) ;  /* 0x000000040090e947 */ /* 0x000fec0003800000 */
[----:B-1----:R-:W-:Y:S01]  /*af60*/  IMAD.MOV.U32 R12, RZ, RZ, R9 ;  /* 0x000000ffff0c7224 */ /* 0x002fe200078e0009 */
[----:B------:R-:W-:Y:S06]  /*af70*/  @!P0 BRA `(.L_x_59) ;  /* 0x0000000000508947 */ /* 0x000fec0003800000 */
[----:B------:R-:W1:Y:S01]  /*af80*/  LDC R12, c[0x0][0x41c] ;  /* 0x00010700ff0c7b82 */ /* 0x000e620000000800 */
[----:B------:R-:W-:Y:S01]  /*af90*/  IMAD.MOV.U32 R13, RZ, RZ, R9 ;  /* 0x000000ffff0d7224 */ /* 0x000fe200078e0009 */
[----:B------:R-:W-:Y:S01]  /*afa0*/  ULDC.64 UR4, c[0x0][0x408] ;  /* 0x0001020000047ab9 */ /* 0x000fe20000000a00 */
[----:B------:R-:W-:Y:S01]  /*afb0*/  ULDC.64 UR6, c[0x0][0x208] ;  /* 0x0000820000067ab9 */ /* 0x000fe20000000a00 */
[----:B------:R-:W-:-:S04]  /*afc0*/  IMAD R15, R8, UR4, RZ ;  /* 0x00000004080f7c24 */ /* 0x000fc8000f8e02ff */
[----:B------:R-:W2:Y:S01]  /*afd0*/  LDC.64 R4, c[0x0][0x3f8] ;  /* 0x0000fe00ff047b82 */ /* 0x000ea20000000a00 */
        /* <DEDUP_REMOVED lines=9> */
[----:B--2---:R-:W-:-:S04]  /*b070*/  LEA R4, P1, R2, R4, 0x2 ;  /* 0x0000000402047211 */ /* 0x004fc800078210ff */
[----:B------:R-:W-:-:S05]  /*b080*/  LEA.HI.X R5, R2, R5, R3, 0x2, P1 ;  /* 0x0000000502057211 */ /* 0x000fca00008f1403 */
[----:B------:R1:W5:Y:S01]  /*b090*/  LDG.E R4, desc[UR6][R4.64] ;  /* 0x0000000604047981 */ /* 0x000362000c1e1900 */
[----:B------:R-:W-:-:S04]  /*b0a0*/  IMAD.MOV R2, RZ, RZ, -R13 ;  /* 0x000000ffff027224 */ /* 0x000fc800078e0a0d */
[----:B------:R-:W-:-:S07]  /*b0b0*/  IMAD R12, R12, R2, R9 ;  /* 0x000000020c0c7224 */ /* 0x000fce00078e0209 */
.L_x_59:
[----:B------:R-:W1:Y:S01]  /*b0c0*/  S2R R2, SR_TID.X ;  /* 0x0000000000027919 */ /* 0x000e620000002100 */
[----:B------:R-:W-:Y:S01]  /*b0d0*/  IMAD R3, R10, 0x8, R23 ;  /* 0x000000080a037824 */ /* 0x000fe200078e0217 */
[----:B-1----:R-:W-:Y:S02]  /*b0e0*/  LOP3.LUT R5, R2, 0x7f, RZ, 0xc0, !PT ;  /* 0x0000007f02057812 */ /* 0x002fe400078ec0ff */
[----:B------:R-:W-:Y:S02]  /*b0f0*/  SHF.L.U32 R2, R11, 0x1f, RZ ;  /* 0x0000001f0b027819 */ /* 0x000fe400000006ff */
[----:B------:R-:W-:Y:S02]  /*b100*/  ISETP.NE.AND P1, PT, R5, RZ, PT ;  /* 0x000000ff0500720c */ /* 0x000fe40003f25270 */
[----:B------:R-:W1:Y:S02]  /*b110*/  SYNCS.PHASECHK.TRANS64.TRYWAIT P2, [R3+URZ+0x31c40], R2 ;  /* 0x031c4002030075a7 */ /* 0x000e64000804017f */
[----:B-1----:R-:W-:Y:S09]  /*b120*/  @!P2 BRA `(.L_x_60) ;  /* 0x0000001400a8a947 */ /* 0x002ff20003800000 */
.L_x_100:
[----:B------:R-:W-:Y:S05]  /*b130*/  @P1 BRA `(.L_x_61) ;  /* 0x0000000000141947 */ /* 0x000fea0003800000 */
[----:B------:R-:W-:Y:S01]  /*b140*/  ISETP.NE.AND P2, PT, R27, RZ, PT ;  /* 0x000000ff1b00720c */ /* 0x000fe20003f45270 */
[----:B-1----:R-:W-:-:S04]  /*b150*/  IMAD.MOV.U32 R2, RZ, RZ, 0x6c00 ;  /* 0x00006c00ff027424 */ /* 0x002fc800078e00ff */
[----:B------:R2:W-:Y:S08]  /*b160*/  SYNCS.ARRIVE.TRANS64 RZ, [R3+URZ+0x31c30], R2 ;  /* 0x031c300203ff79a7 */ /* 0x0005f0000800003f */
[----:B------:R-:W-:Y:S05]  /*b170*/  @!P2 BRA `(.L_x_61) ;  /* 0x000000000004a947 */ /* 0x000fea0003800000 */
[----:B------:R-:W-:Y:S01]  /*b180*/  BPT.TRAP 0x1 ;  /* 0x000000040000795c */ /* 0x000fe20000300000 */
.L_x_61:
        /* <DEDUP_REMOVED lines=30> */
.L_x_101:
[----:B------:R-:W-:Y:S05]  /*b370*/  @P1 BRA `(.L_x_63) ;  /* 0x0000000000141947 */ /* 0x000fea0003800000 */
[----:B------:R-:W-:Y:S01]  /*b380*/  ISETP.NE.AND P1, PT, R27, RZ, PT ;  /* 0x000000ff1b00720c */ /* 0x000fe20003f25270 */
[----:B------:R-:W-:-:S04]  /*b390*/  IMAD.MOV.U32 R3, RZ, RZ, 0x6c00 ;  /* 0x00006c00ff037424 */ /* 0x000fc800078e00ff */
[----:B------:R2:W-:Y:S08]  /*b3a0*/  SYNCS.ARRIVE.TRANS64 RZ, [R2+URZ+0x50], R3 ;  /* 0x0000500302ff79a7 */ /* 0x0005f0000800003f */
[----:B------:R-:W-:Y:S05]  /*b3b0*/  @!P1 BRA `(.L_x_63) ;  /* 0x0000000000049947 */ /* 0x000fea0003800000 */
[----:B------:R-:W-:Y:S01]  /*b3c0*/  BPT.TRAP 0x1 ;  /* 0x000000040000795c */ /* 0x000fe20000300000 */
.L_x_63:
[----:B------:R-:W-:Y:S01]  /*b3d0*/  IMAD R16, R16, 0x6c00, R23 ;  /* 0x00006c0010107824 */ /* 0x000fe200078e0217 */
        /* <DEDUP_REMOVED lines=8> */
[----:B------:R-:W-:Y:S01]  /*b460*/  R2UR UR12, R0 ;  /* 0x00000000000c72ca */ /* 0x000fe200000e0000 */
[----:B------:R-:W-:Y:S01]  /*b470*/  UMOV UR7, 0x14f00000 ;  /* 0x14f0000000077882 */ /* 0x000fe20000000000 */
[----:B------:R-:W-:Y:S01]  /*b480*/  UMOV UR17, 0x20 ;  /* 0x0000002000117882 */ /* 0x000fe20000000000 */
[----:B------:R-:W-:-:S02]  /*b490*/  IMAD.MOV.U32 R18, RZ, RZ, R12 ;  /* 0x000000ffff127224 */ /* 0x000fc400078e000c */
[----:B------:R-:W-:Y:S01]  /*b4a0*/  UIMAD UR11, UR11, 0x90, URZ ;  /* 0x000000900b0b78a4 */ /* 0x000fe2000f8e023f */
[----:B------:R-:W-:Y:S01]  /*b4b0*/  IMAD.MOV.U32 R7, RZ, RZ, R4 ;  /* 0x000000ffff077224 */ /* 0x000fe200078e0004 */
[----:B------:R-:W-:Y:S02]  /*b4c0*/  UIADD3 UR9, UR9, 0x50, URZ ;  /* 0x0000005009097890 */ /* 0x000fe4000fffe03f */
[----:B------:R-:W-:Y:S02]  /*b4d0*/  UIADD3 UR14, UR8, 0x200, URZ ;  /* 0x00000200080e7890 */ /* 0x000fe4000fffe03f */
[----:B------:R-:W-:Y:S02]  /*b4e0*/  UIADD3 UR15, UR8, 0x2600, URZ ;  /* 0x00002600080f7890 */ /* 0x000fe4000fffe03f */
[----:B------:R-:W-:-:S03]  /*b4f0*/  UIADD3 UR16, UR8, 0x4a00, URZ ;  /* 0x00004a0008107890 */ /* 0x000fc6000fffe03f */
[----:B------:R-:W-:Y:S01]  /*b500*/  UMOV UR8, UR14 ;  /* 0x0000000e00087c82 */ /* 0x000fe20008000000 */
[----:B------:R-:W-:Y:S01]  /*b510*/  UMOV UR14, 0x40 ;  /* 0x00000040000e7882 */ /* 0x000fe20000000000 */
[----:B------:R3:W-:Y:S02]  /*b520*/  UTMALDG.4D [UR8], [UR4], desc[UR6] ;  /* 0x00000608040075b4 */ /* 0x0007e40008019000 */
[----:B---3--:R-:W-:Y:S01]  /*b530*/  UMOV UR8, UR15 ;  /* 0x0000000f00087c82 */ /* 0x008fe20008000000 */
[----:B------:R-:W-:Y:S02]  /*b540*/  UMOV UR10, UR17 ;  /* 0x00000011000a7c82 */ /* 0x000fe40008000000 */
[----:B------:R3:W-:Y:S02]  /*b550*/  UTMALDG.4D [UR8], [UR4], desc[UR6] ;  /* 0x00000608040075b4 */ /* 0x0007e40008019000 */
[----:B---3--:R-:W-:Y:S01]  /*b560*/  UMOV UR8, UR16 ;  /* 0x0000001000087c82 */ /* 0x008fe20008000000 */
[----:B------:R-:W-:-:S02]  /*b570*/  UMOV UR10, UR14 ;  /* 0x0000000e000a7c82 */ /* 0x000fc40008000000 */
[----:B------:R3:W-:Y:S02]  /*b580*/  UTMALDG.4D [UR8], [UR4], desc[UR6] ;  /* 0x00000608040075b4 */ /* 0x0007e40008019000 */
[----:B---3--:R-:W-:Y:S01]  /*b590*/  NOP ;  /* 0x0000000000007918 */ /* 0x008fe20000000000 */
.L_x_58:
[----:B------:R-:W-:Y:S05]  /*b5a0*/  BSYNC B1 ;  /* 0x0000000000017941 */ /* 0x000fea0003800000 */
.L_x_57:
[----:B------:R-:W-:Y:S01]  /*b5b0*/  VIADD R16, R10, 0x1 ;  /* 0x000000010a107836 */ /* 0x000fe20000000000 */
[----:B------:R-:W-:Y:S04]  /*b5c0*/  BSSY B1, `(.L_x_64) ;  /* 0x000006b000017945 */ /* 0x000fe80003800000 */
[----:B------:R-:W-:-:S04]  /*b5d0*/  ISETP.NE.AND P1, PT, R16, 0x2, PT ;  /* 0x000000021000780c */ /* 0x000fc80003f25270 */
[----:B-12---:R-:W-:Y:S02]  /*b5e0*/  SEL R2, RZ, 0x1, P1 ;  /* 0x00000001ff027807 */ /* 0x006fe40000800000 */
[----:B------:R-:W-:Y:S02]  /*b5f0*/  SEL R16, R16, RZ, P1 ;  /* 0x000000ff10107207 */ /* 0x000fe40000800000 */
[----:B------:R-:W-:Y:S01]  /*b600*/  LOP3.LUT R17, R11, R2, RZ, 0x3c, !PT ;  /* 0x000000020b117212 */ /* 0x000fe200078e3cff */
[----:B------:R-:W-:Y:S06]  /*b610*/  @!P6 BRA `(.L_x_65) ;  /* 0x000000040094e947 */ /* 0x000fec0003800000 */
[----:B------:R-:W-:Y:S01]  /*b620*/  VIADD R13, R9, 0xffffffff ;  /* 0xffffffff090d7836 */ /* 0x000fe20000000000 */
        /* <DEDUP_REMOVED lines=21> */
.L_x_66:
[----:B------:R-:W1:Y:S01]  /*b780*/  S2R R2, SR_TID.X ;  /* 0x0000000000027919 */ /* 0x000e620000002100 */
[----:B------:R-:W-:Y:S02]  /*b790*/  SHF.L.U32 R3, R17, 0x1f, RZ ;  /* 0x0000001f11037819 */ /* 0x000fe400000006ff */
[----:B-1----:R-:W-:Y:S01]  /*b7a0*/  LOP3.LUT R5, R2, 0x7f, RZ, 0xc0, !PT ;  /* 0x0000007f02057812 */ /* 0x002fe200078ec0ff */
[----:B------:R-:W-:-:S03]  /*b7b0*/  IMAD R2, R16, 0x8, R23 ;  /* 0x0000000810027824 */ /* 0x000fc600078e0217 */
[----:B------:R-:W-:Y:S01]  /*b7c0*/  ISETP.NE.AND P1, PT, R5, RZ, PT ;  /* 0x000000ff0500720c */ /* 0x000fe20003f25270 */
[----:B------:R-:W1:Y:S02]  /*b7d0*/  SYNCS.PHASECHK.TRANS64.TRYWAIT P2, [R2+URZ+0x31c40], R3 ;  /* 0x031c4003020075a7 */ /* 0x000e64000804017f */
[----:B-1----:R-:W-:Y:S10]  /*b7e0*/  @!P2 BRA `(.L_x_67) ;  /* 0x000000100020a947 */ /* 0x002ff40003800000 */
.L_x_102:
[----:B------:R-:W-:Y:S05]  /*b7f0*/  @P1 BRA `(.L_x_68) ;  /* 0x0000000000141947 */ /* 0x000fea0003800000 */
[----:B------:R-:W-:Y:S01]  /*b800*/  ISETP.NE.AND P2, PT, R27, RZ, PT ;  /* 0x000000ff1b00720c */ /* 0x000fe20003f45270 */
[----:B-1----:R-:W-:-:S04]  /*b810*/  IMAD.MOV.U32 R3, RZ, RZ, 0x6c00 ;  /* 0x00006c00ff037424 */ /* 0x002fc800078e00ff */
[----:B------:R2:W-:Y:S08]  /*b820*/  SYNCS.ARRIVE.TRANS64 RZ, [R2+URZ+0x31c30], R3 ;  /* 0x031c300302ff79a7 */ /* 0x0005f0000800003f */
[----:B------:R-:W-:Y:S05]  /*b830*/  @!P2 BRA `(.L_x_68) ;  /* 0x000000000004a947 */ /* 0x000fea0003800000 */
[----:B------:R-:W-:Y:S01]  /*b840*/  BPT.TRAP 0x1 ;  /* 0x000000040000795c */ /* 0x000fe20000300000 */
.L_x_68:
[----:B-12---:R-:W-:Y:S01]  /*b850*/  IMAD R2, R16, 0x6c00, R23 ;  /* 0x00006c0010027824 */ /* 0x006fe200078e0217 */
[----:B------:R-:W-:Y:S01]  /*b860*/  R2UR UR11, R13 ;  /* 0x000000000d0b72ca */ /* 0x000fe200000e0000 */
[----:B------:R-:W-:Y:S01]  /*b870*/  VIADD R3, R23, 0x31c00 ;  /* 0x00031c0017037836 */ /* 0x000fe20000000000 */
[----:B------:R-:W-:Y:S01]  /*b880*/  UIADD3 UR4, UP0, UR36, 0x370, URZ ;  /* 0x0000037024047890 */ /* 0x000fe2000ff1e03f */
[----:B------:R-:W-:Y:S01]  /*b890*/  R2UR UR12, R0 ;  /* 0x00000000000c72ca */ /* 0x000fe200000e0000 */
[----:B------:R-:W-:Y:S01]  /*b8a0*/  UMOV UR10, URZ ;  /* 0x0000003f000a7c82 */ /* 0x000fe20008000000 */
[----:B------:R-:W-:Y:S01]  /*b8b0*/  R2UR UR8, R2 ;  /* 0x00000000020872ca */ /* 0x000fe200000e0000 */
[--C-:B------:R-:W-:Y:S01]  /*b8c0*/  IMAD R2, R16, 0x8, R3.reuse ;  /* 0x0000000810027824 */ /* 0x100fe200078e0203 */
[----:B-----5:R-:W-:Y:S01]  /*b8d0*/  R2UR UR13, R4 ;  /* 0x00000000040d72ca */ /* 0x020fe200000e0000 */
[----:B------:R-:W-:Y:S01]  /*b8e0*/  UIADD3.X UR5, URZ, UR37, URZ, UP0, !UPT ;  /* 0x000000253f057290 */ /* 0x000fe200087fe43f */
[----:B------:R-:W-:Y:S01]  /*b8f0*/  SHF.L.U32 R11, R11, 0x1f, RZ ;  /* 0x0000001f0b0b7819 */ /* 0x000fe200000006ff */
[----:B------:R-:W-:Y:S01]  /*b900*/  UMOV UR6, 0x0 ;  /* 0x0000000000067882 */ /* 0x000fe20000000000 */
[----:B------:R-:W-:Y:S01]  /*b910*/  R2UR UR9, R2 ;  /* 0x00000000020972ca */ /* 0x000fe200000e0000 */
[----:B------:R-:W-:Y:S01]  /*b920*/  UMOV UR7, 0x14f00000 ;  /* 0x14f0000000077882 */ /* 0x000fe20000000000 */
[----:B------:R-:W-:Y:S01]  /*b930*/  UIMAD UR11, UR11, 0x90, URZ ;  /* 0x000000900b0b78a4 */ /* 0x000fe2000f8e023f */
[----:B------:R-:W-:Y:S01]  /*b940*/  IMAD R2, R10, 0x8, R3 ;  /* 0x000000080a027824 */ /* 0x000fe200078e0203 */
[----:B------:R-:W-:Y:S01]  /*b950*/  UMOV UR17, 0x20 ;  /* 0x0000002000117882 */ /* 0x000fe20000000000 */
[----:B------:R-:W-:-:S02]  /*b960*/  UMOV UR18, 0x40 ;  /* 0x0000004000127882 */ /* 0x000fc40000000000 */
[----:B------:R-:W-:Y:S02]  /*b970*/  UIADD3 UR14, UR8, 0x16a00, URZ ;  /* 0x00016a00080e7890 */ /* 0x000fe4000fffe03f */
[----:B------:R-:W-:Y:S02]  /*b980*/  UIADD3 UR15, UR8, 0x18e00, URZ ;  /* 0x00018e00080f7890 */ /* 0x000fe4000fffe03f */
[----:B------:R-:W-:Y:S02]  /*b990*/  UIADD3 UR16, UR8, 0x1b200, URZ ;  /* 0x0001b20008107890 */ /* 0x000fe4000fffe03f */
[----:B------:R-:W-:Y:S01]  /*b9a0*/  UIADD3 UR9, UR9, 0x30, URZ ;  /* 0x0000003009097890 */ /* 0x000fe2000fffe03f */
[----:B------:R-:W-:-:S08]  /*b9b0*/  UMOV UR8, UR14 ;  /* 0x0000000e00087c82 */ /* 0x000fd00008000000 */
        /* <DEDUP_REMOVED lines=9> */
.L_x_103:
[----:B------:R-:W-:Y:S05]  /*ba50*/  @P1 BRA `(.L_x_70) ;  /* 0x0000000000141947 */ /* 0x000fea0003800000 */
[----:B------:R-:W-:Y:S01]  /*ba60*/  ISETP.NE.AND P1, PT, R27, RZ, PT ;  /* 0x000000ff1b00720c */ /* 0x000fe20003f25270 */
[----:B------:R-:W-:-:S04]  /*ba70*/  IMAD.MOV.U32 R3, RZ, RZ, 0x6c00 ;  /* 0x00006c00ff037424 */ /* 0x000fc800078e00ff */
[----:B------:R2:W-:Y:S08]  /*ba80*/  SYNCS.ARRIVE.TRANS64 RZ, [R2+URZ+0x50], R3 ;  /* 0x0000500302ff79a7 */ /* 0x0005f0000800003f */
[----:B------:R-:W-:Y:S05]  /*ba90*/  @!P1 BRA `(.L_x_70) ;  /* 0x0000000000049947 */ /* 0x000fea0003800000 */
[----:B------:R-:W-:Y:S01]  /*baa0*/  BPT.TRAP 0x1 ;  /* 0x000000040000795c */ /* 0x000fe20000300000 */
.L_x_70:
        /* <DEDUP_REMOVED lines=18> */
[----:B------:R-:W-:-:S05]  /*bbd0*/  UIADD3 UR15, UR15, 0x4a00, URZ ;  /* 0x00004a000f0f7890 */ /* 0x000fca000fffe03f */
[----:B------:R3:W-:Y:S02]  /*bbe0*/  UTMALDG.4D [UR8], [UR4], desc[UR6] ;  /* 0x00000608040075b4 */ /* 0x0007e40008019000 */
[----:B---3--:R-:W-:Y:S01]  /*bbf0*/  UMOV UR8, UR14 ;  /* 0x0000000e00087c82 */ /* 0x008fe20008000000 */
[----:B------:R-:W-:Y:S01]  /*bc00*/  UMOV UR10, UR16 ;  /* 0x00000010000a7c82 */ /* 0x000fe20008000000 */
[----:B------:R-:W-:Y:S01]  /*bc10*/  UMOV UR14, 0x40 ;  /* 0x00000040000e7882 */ /* 0x000fe20000000000 */
[----:B------:R3:W-:Y:S02]  /*bc20*/  UTMALDG.4D [UR8], [UR4], desc[UR6] ;  /* 0x00000608040075b4 */ /* 0x0007e40008019000 */
[----:B---3--:R-:W-:Y:S01]  /*bc30*/  UMOV UR8, UR15 ;  /* 0x0000000f00087c82 */ /* 0x008fe20008000000 */
[----:B------:R-:W-:Y:S02]  /*bc40*/  UMOV UR10, UR14 ;  /* 0x0000000e000a7c82 */ /* 0x000fe40008000000 */
[----:B------:R3:W-:Y:S02]  /*bc50*/  UTMALDG.4D [UR8], [UR4], desc[UR6] ;  /* 0x00000608040075b4 */ /* 0x0007e40008019000 */
[----:B---3--:R-:W-:Y:S01]  /*bc60*/  NOP ;  /* 0x0000000000007918 */ /* 0x008fe20000000000 */
.L_x_65:
[----:B------:R-:W-:Y:S05]  /*bc70*/  BSYNC B1 ;  /* 0x0000000000017941 */ /* 0x000fea0003800000 */
.L_x_64:
[C---:B------:R-:W-:Y:S01]  /*bc80*/  ISETP.GT.AND P1, PT, R9.reuse, 0x1, PT ;  /* 0x000000010900780c */ /* 0x040fe20003f24270 */
[----:B------:R-:W-:-:S12]  /*bc90*/  VIADD R9, R9, 0xfffffffe ;  /* 0xfffffffe09097836 */ /* 0x000fd80000000000 */
[----:B------:R-:W-:Y:S05]  /*bca0*/  @P1 BRA `(.L_x_71) ;  /* 0xfffffff000901947 */ /* 0x000fea000383ffff */
.L_x_56:
[----:B------:R-:W-:Y:S05]  /*bcb0*/  BSYNC B0 ;  /* 0x0000000000007941 */ /* 0x000fea0003800000 */
.L_x_47:
[----:B------:R-:W-:Y:S04]  /*bcc0*/  BSSY B0, `(.L_x_72) ;  /* 0x000002a000007945 */ /* 0x000fe80003800000 */
[----:B------:R-:W-:Y:S05]  /*bcd0*/  @!P6 BRA `(.L_x_73) ;  /* 0x0000000000a0e947 */ /* 0x000fea0003800000 */
[----:B-12---:R-:W1:Y:S01]  /*bce0*/  S2R R2, SR_TID.X ;  /* 0x0000000000027919 */ /* 0x006e620000002100 */
[----:B------:R-:W-:Y:S01]  /*bcf0*/  IMAD R3, R16, 0x8, R23 ;  /* 0x0000000810037824 */ /* 0x000fe200078e0217 */
[----:B-1----:R-:W-:Y:S02]  /*bd00*/  LOP3.LUT R4, R2, 0x7f, RZ, 0xc0, !PT ;  /* 0x0000007f02047812 */ /* 0x002fe400078ec0ff */
[----:B------:R-:W-:Y:S02]  /*bd10*/  SHF.L.U32 R2, R17, 0x1f, RZ ;  /* 0x0000001f11027819 */ /* 0x000fe400000006ff */
[----:B------:R-:W-:Y:S02]  /*bd20*/  ISETP.NE.AND P1, PT, R4, RZ, PT ;  /* 0x000000ff0400720c */ /* 0x000fe40003f25270 */
[----:B------:R-:W1:Y:S02]  /*bd30*/  SYNCS.PHASECHK.TRANS64.TRYWAIT P0, [R3+URZ+0x31c60], R2 ;  /* 0x031c6002030075a7 */ /* 0x000e64000800017f */
[----:B-1----:R-:W-:Y:S09]  /*bd40*/  @!P0 BRA `(.L_x_74) ;  /* 0x0000000800f08947 */ /* 0x002ff20003800000 */
.L_x_104:
[----:B------:R-:W-:Y:S05]  /*bd50*/  @P1 BRA `(.L_x_75) ;  /* 0x0000000000141947 */ /* 0x000fea0003800000 */
[----:B------:R-:W-:Y:S01]  /*bd60*/  ISETP.NE.AND P0, PT, R27, RZ, PT ;  /* 0x000000ff1b00720c */ /* 0x000fe20003f05270 */
[----:B-1----:R-:W-:-:S04]  /*bd70*/  IMAD.MOV.U32 R2, RZ, RZ, 0x6c00 ;  /* 0x00006c00ff027424 */ /* 0x002fc800078e00ff */
[----:B------:R2:W-:Y:S08]  /*bd80*/  SYNCS.ARRIVE.TRANS64 RZ, [R3+URZ+0x31c50], R2 ;  /* 0x031c500203ff79a7 */ /* 0x0005f0000800003f */
[----:B------:R-:W-:Y:S05]  /*bd90*/  @!P0 BRA `(.L_x_75) ;  /* 0x0000000000048947 */ /* 0x000fea0003800000 */
[----:B------:R-:W-:Y:S01]  /*bda0*/  BPT.TRAP 0x1 ;  /* 0x000000040000795c */ /* 0x000fe20000300000 */
.L_x_75:
        /* <DEDUP_REMOVED lines=11> */
[----:B------:R-:W-:-:S03]  /*be60*/  UMOV UR17, 0x20 ;  /* 0x0000002000117882 */ /* 0x000fc60000000000 */
[----:B------:R-:W-:Y:S02]  /*be70*/  UIMAD UR11, UR11, 0x90, URZ ;  /* 0x000000900b0b78a4 */ /* 0x000fe4000f8e023f */
        /* <DEDUP_REMOVED lines=14> */
.L_x_73:
[----:B------:R-:W-:Y:S05]  /*bf60*/  BSYNC B0 ;  /* 0x0000000000007941 */ /* 0x000fea0003800000 */
.L_x_72:
[----:B------:R-:W-:Y:S01]  /*bf70*/  VIADD R26, R26, UR38 ;  /* 0x000000261a1a7c36 */ /* 0x000fe20008000000 */
[----:B------:R-:W-:Y:S01]  /*bf80*/  ULDC UR4, c[0x0][0xda4] ;  /* 0x0003690000047ab9 */ /* 0x000fe20000000800 */
[----:B------:R-:W-:Y:S02]  /*bf90*/  VIADD R16, R16, 0x1 ;  /* 0x0000000110107836 */ /* 0x000fe40000000000 */
[----:B------:R-:W-:Y:S01]  /*bfa0*/  VIADD R29, R29, 0x1 ;  /* 0x000000011d1d7836 */ /* 0x000fe20000000000 */
[----:B------:R-:W-:Y:S02]  /*bfb0*/  ISETP.GE.AND P1, PT, R26, UR4, PT ;  /* 0x000000041a007c0c */ /* 0x000fe4000bf26270 */
[----:B------:R-:W-:-:S04]  /*bfc0*/  ISETP.NE.AND P0, PT, R16, 0x2, PT ;  /* 0x000000021000780c */ /* 0x000fc80003f05270 */
[----:B------:R-:W-:Y:S02]  /*bfd0*/  SEL R0, RZ, 0x1, P0 ;  /* 0x00000001ff007807 */ /* 0x000fe40000000000 */
[----:B------:R-:W-:Y:S02]  /*bfe0*/  SEL R16, R16, RZ, P0 ;  /* 0x000000ff10107207 */ /* 0x000fe40000000000 */
[----:B------:R-:W-:-:S03]  /*bff0*/  LOP3.LUT R17, R17, R0, RZ, 0x3c, !PT ;  /* 0x0000000011117212 */ /* 0x000fc600078e3cff */
[----:B------:R-:W-:Y:S05]  /*c000*/  @!P1 BRA `(.L_x_76) ;  /* 0xffffffd400c09947 */ /* 0x000fea000383ffff */
[----:B------:R-:W-:-:S07]  /*c010*/  LOP3.LUT R29, R29, 0x1, RZ, 0xc, !PT ;  /* 0x000000011d1d7812 */ /* 0x000fce00078e0cff */
.L_x_32:
[----:B-12---:R-:W1:Y:S01]  /*c020*/  S2R R3, SR_CgaCtaId ;  /* 0x0000000000037919 */ /* 0x006e620000008800 */
[----:B------:R-:W-:Y:S01]  /*c030*/  MOV R0, 0x400 ;  /* 0x0000040000007802 */ /* 0x000fe20000000f00 */
[----:B------:R-:W-:Y:S01]  /*c040*/  BSSY B0, `(.L_x_77) ;  /* 0x0000005000007945 */ /* 0x000fe20003800000 */
[----:B------:R-:W-:Y:S02]  /*c050*/  SHF.L.U32 R29, R29, 0x1f, RZ ;  /* 0x0000001f1d1d7819 */ /* 0x000fe400000006ff */
[----:B-1----:R-:W-:-:S04]  /*c060*/  LEA R8, R3, R0, 0x18 ;  /* 0x0000000003087211 */ /* 0x002fc800078ec0ff */
[----:B------:R-:W1:Y:S02]  /*c070*/  SYNCS.PHASECHK.TRANS64.TRYWAIT P0, [R8+URZ+0x31c20], R29 ;  /* 0x031c201d080075a7 */ /* 0x000e64000800017f */
[----:B-1----:R-:W-:Y:S05]  /*c080*/  @!P0 BRA `(.L_x_78) ;  /* 0x0000000800348947 */ /* 0x002fea0003800000 */
.L_x_105:
[----:B------:R-:W-:Y:S05]  /*c090*/  BSYNC B0 ;  /* 0x0000000000007941 */ /* 0x000fea0003800000 */
.L_x_77:
[----:B------:R-:W-:-:S03]  /*c0a0*/  UMOV UR4, 0xffffffff ;  /* 0xffffffff00047882 */ /* 0x000fc60000000000 */
[----:B------:R-:W-:Y:S05]  /*c0b0*/  BRA.DIV UR4, `(.L_x_79) ;  /* 0x0000000a043c7947 */ /* 0x000fea000b800000 */
[----:B------:R-:W2:Y:S02]  /*c0c0*/  S2R R0, SR_TID.X ;  /* 0x0000000000007919 */ /* 0x000ea40000002100 */
[----:B--2---:R-:W-:-:S04]  /*c0d0*/  SHF.R.U32.HI R0, RZ, 0x5, R0 ;  /* 0x00000005ff007819 */ /* 0x004fc80000011600 */
[----:B------:R-:W-:-:S05]  /*c0e0*/  LOP3.LUT R0, R0, 0x3, RZ, 0xc0, !PT ;  /* 0x0000000300007812 */ /* 0x000fca00078ec0ff */
[----:B------:R2:W3:Y:S02]  /*c0f0*/  SHFL.IDX PT, R14, R0, RZ, 0x1f ;  /* 0x00001fff000e7589 */ /* 0x0004e400000e0000 */
.L_x_108:
[----:B---3--:R-:W-:Y:S01]  /*c100*/  ISETP.NE.AND P0, PT, R14, RZ, PT ;  /* 0x000000ff0e00720c */ /* 0x008fe20003f05270 */
[----:B------:R-:W-:-:S12]  /*c110*/  BSSY B0, `(.L_x_80) ;  /* 0x0000024000007945 */ /* 0x000fd80003800000 */
[----:B------:R-:W-:Y:S05]  /*c120*/  @P0 BRA `(.L_x_81) ;  /* 0x0000000000880947 */ /* 0x000fea0003800000 */
[----:B------:R-:W-:-:S03]  /*c130*/  UMOV UR4, 0xffffffff ;  /* 0xffffffff00047882 */ /* 0x000fc60000000000 */
[----:B------:R-:W-:Y:S05]  /*c140*/  BRA.DIV UR4, `(.L_x_82) ;  /* 0x0000000a044c7947 */ /* 0x000fea000b800000 */
[----:B------:R-:W-:-:S13]  /*c150*/  ELECT P6, URZ, PT ;  /* 0x00000000003f782f */ /* 0x000fda00038c0000 */
.L_x_111:
[----:B------:R-:W-:Y:S05]  /*c160*/  @!P6 BRA `(.L_x_81) ;  /* 0x000000000078e947 */ /* 0x000fea0003800000 */
[----:B--2---:R-:W2:Y:S02]  /*c170*/  LDL.LU R0, [R1] ;  /* 0x0000000001007983 */ /* 0x004ea40000300800 */
[----:B--2---:R-:W-:-:S04]  /*c180*/  LOP3.LUT R0, R0, 0x2, RZ, 0xfc, !PT ;  /* 0x0000000200007812 */ /* 0x004fc800078efcff */
[----:B------:R-:W-:-:S13]  /*c190*/  ISETP.NE.AND P2, PT, R0, 0x3, PT ;  /* 0x000000030000780c */ /* 0x000fda0003f45270 */
[----:B------:R-:W-:Y:S05]  /*c1a0*/  @!P2 BRA `(.L_x_83) ;  /* 0x000000000004a947 */ /* 0x000fea0003800000 */
[----:B------:R-:W-:Y:S01]  /*c1b0*/  BPT.TRAP 0x1 ;  /* 0x000000040000795c */ /* 0x000fe20000300000 */
.L_x_83:
[----:B------:R-:W-:Y:S01]  /*c1c0*/  VIADD R3, R8, 0x31c40 ;  /* 0x00031c4008037836 */ /* 0x000fe20000000000 */
[----:B------:R-:W-:Y:S01]  /*c1d0*/  SHF.L.U32 R4, R17, 0x1f, RZ ;  /* 0x0000001f11047819 */ /* 0x000fe200000006ff */
[C---:B------:R-:W-:Y:S02]  /*c1e0*/  VIADD R0, R16.reuse, 0x1 ;  /* 0x0000000110007836 */ /* 0x040fe40000000000 */
[----:B------:R-:W-:-:S03]  /*c1f0*/  IMAD R5, R16, 0x8, R3 ;  /* 0x0000000810057824 */ /* 0x000fc600078e0203 */
[C---:B------:R-:W-:Y:S01]  /*c200*/  ISETP.NE.AND P1, PT, R0.reuse, 0x2, PT ;  /* 0x000000020000780c */ /* 0x040fe20003f25270 */
[----:B------:R-:W2:Y:S03]  /*c210*/  SYNCS.PHASECHK.TRANS64.TRYWAIT P0, [R5+URZ], R4 ;  /* 0x00000004050075a7 */ /* 0x000ea6000800017f */
[----:B------:R-:W-:Y:S02]  /*c220*/  SEL R2, RZ, 0x1, P1 ;  /* 0x00000001ff027807 */ /* 0x000fe40000800000 */
[----:B------:R-:W-:Y:S02]  /*c230*/  SEL R6, R0, RZ, P1 ;  /* 0x000000ff00067207 */ /* 0x000fe40000800000 */
[----:B------:R-:W-:-:S03]  /*c240*/  LOP3.LUT R0, R17, R2, RZ, 0x3c, !PT ;  /* 0x0000000211007212 */ /* 0x000fc600078e3cff */
[----:B------:R-:W-:Y:S01]  /*c250*/  IMAD R3, R6, 0x8, R3 ;  /* 0x0000000806037824 */ /* 0x000fe200078e0203 */
[----:B------:R-:W-:Y:S01]  /*c260*/  SHF.L.U32 R0, R0, 0x1f, RZ ;  /* 0x0000001f00007819 */ /* 0x000fe200000006ff */
[----:B--2---:R-:W-:Y:S06]  /*c270*/  @!P0 BRA `(.L_x_84) ;  /* 0x0000000800208947 */ /* 0x004fec0003800000 */
.L_x_112:
[----:B------:R-:W3:Y:S02]  /*c280*/  SYNCS.PHASECHK.TRANS64.TRYWAIT P0, [R3+URZ], R0 ;  /* 0x00000000030075a7 */ /* 0x000ee4000800017f */
[----:B---3--:R-:W-:Y:S05]  /*c290*/  @!P0 BRA `(.L_x_85) ;  /* 0x00000008002c8947 */ /* 0x008fea0003800000 */
.L_x_113:
[----:B------:R-:W-:Y:S05]  /*c2a0*/  @!P2 BRA `(.L_x_86) ;  /* 0x000000000004a947 */ /* 0x000fea0003800000 */
[----:B------:R-:W-:Y:S01]  /*c2b0*/  BPT.TRAP 0x1 ;  /* 0x000000040000795c */ /* 0x000fe20000300000 */
.L_x_86:
[----:B---3--:R-:W-:-:S04]  /*c2c0*/  VIADD R3, R8, 0x31c60 ;  /* 0x00031c6008037836 */ /* 0x008fc80000000000 */
[----:B--2---:R-:W-:-:S04]  /*c2d0*/  IMAD R5, R16, 0x8, R3 ;  /* 0x0000000810057824 */ /* 0x004fc800078e0203 */
[----:B------:R-:W2:Y:S02]  /*c2e0*/  SYNCS.PHASECHK.TRANS64.TRYWAIT P0, [R5+URZ], R4 ;  /* 0x00000004050075a7 */ /* 0x000ea4000800017f */
[----:B--2---:R-:W-:Y:S05]  /*c2f0*/  @!P0 BRA `(.L_x_87) ;  /* 0x0000000800288947 */ /* 0x004fea0003800000 */
.L_x_114:
[----:B------:R-:W-:-:S07]  /*c300*/  IMAD R3, R6, 0x8, R3 ;  /* 0x0000000806037824 */ /* 0x000fce00078e0203 */
.L_x_88:
[----:B---3--:R3:W4:Y:S02]  /*c310*/  SYNCS.PHASECHK.TRANS64.TRYWAIT P0, [R3+URZ], R0 ;  /* 0x00000000030075a7 */ /* 0x008724000800017f */
[----:B----4-:R-:W-:Y:S05]  /*c320*/  @!P0 NANOSLEEP.SYNCS 0x989680 ;  /* 0x009896800000895d */ /* 0x010fea0003900000 */
[----:B------:R-:W4:Y:S02]  /*c330*/  @!P0 SYNCS.PHASECHK.TRANS64 P0, [R3+URZ], R0 ;  /* 0x00000000030085a7 */ /* 0x000f24000800007f */
[----:B----4-:R-:W-:Y:S05]  /*c340*/  @!P0 BRA `(.L_x_88) ;  /* 0xfffffffc00f08947 */ /* 0x010fea000383ffff */
.L_x_81:
[----:B------:R-:W-:Y:S05]  /*c350*/  BSYNC B0 ;  /* 0x0000000000007941 */ /* 0x000fea0003800000 */
.L_x_80:
[----:B------:R-:W-:Y:S05]  /*c360*/  EXIT ;  /* 0x000000000000794d */ /* 0x000fea0003800000 */
.L_x_10:
[----:B-1----:R-:W-:-:S04]  /*c370*/  IMAD.U32 R3, RZ, RZ, UR39 ;  /* 0x00000027ff037e24 */ /* 0x002fc8000f8e00ff */
[----:B------:R1:W2:Y:S03]  /*c380*/  SYNCS.PHASECHK.TRANS64.TRYWAIT P1, [R3+URZ+0x31c00], R0 ;  /* 0x031c0000030075a7 */ /* 0x0002a6000802017f */
[----:B--2---:R-:W-:Y:S05]  /*c390*/  @!P1 NANOSLEEP.SYNCS 0x989680 ;  /* 0x009896800000995d */ /* 0x004fea0003900000 */
[----:B------:R-:W2:Y:S02]  /*c3a0*/  @!P1 SYNCS.PHASECHK.TRANS64 P1, [R3+URZ+0x31c00], R0 ;  /* 0x031c0000030095a7 */ /* 0x000ea4000802007f */
[----:B--2---:R-:W-:Y:S05]  /*c3b0*/  @!P1 BRA `(.L_x_10) ;  /* 0xfffffffc00ec9947 */ /* 0x004fea000383ffff */
[----:B------:R-:W-:Y:S05]  /*c3c0*/  BRA `(.L_x_89) ;  /* 0xffffff4c00a47947 */ /* 0x000fea000383ffff */
.L_x_14:
[----:B--2---:R2:W3:Y:S02]  /*c3d0*/  SYNCS.PHASECHK.TRANS64.TRYWAIT P2, [R4+URZ+0x31c30], R3 ;  /* 0x031c3003040075a7 */ /* 0x0044e4000804017f */
[----:B---3--:R-:W-:Y:S05]  /*c3e0*/  @!P2 NANOSLEEP.SYNCS 0x989680 ;  /* 0x009896800000a95d */ /* 0x008fea0003900000 */
[----:B------:R-:W3:Y:S02]  /*c3f0*/  @!P2 SYNCS.PHASECHK.TRANS64 P2, [R4+URZ+0x31c30], R3 ;  /* 0x031c30030400a5a7 */ /* 0x000ee4000804007f */
[----:B---3--:R-:W-:Y:S05]  /*c400*/  @!P2 BRA `(.L_x_14) ;  /* 0xfffffffc00f0a947 */ /* 0x008fea000383ffff */
[----:B------:R-:W-:Y:S05]  /*c410*/  BRA `(.L_x_13) ;  /* 0xffffff4c00cc7947 */ /* 0x000fea000383ffff */
.L_x_19:
[----:B---3--:R-:W-:-:S04]  /*c420*/  IMAD.U32 R3, RZ, RZ, UR4 ;  /* 0x00000004ff037e24 */ /* 0x008fc8000f8e00ff */
[----:B------:R3:W4:Y:S03]  /*c430*/  SYNCS.PHASECHK.TRANS64.TRYWAIT P2, [R3+URZ+0x31c30], R0 ;  /* 0x031c3000030075a7 */ /* 0x000726000804017f */
[----:B----4-:R-:W-:Y:S05]  /*c440*/  @!P2 NANOSLEEP.SYNCS 0x989680 ;  /* 0x009896800000a95d */ /* 0x010fea0003900000 */
[----:B------:R-:W4:Y:S02]  /*c450*/  @!P2 SYNCS.PHASECHK.TRANS64 P2, [R3+URZ+0x31c30], R0 ;  /* 0x031c30000300a5a7 */ /* 0x000f24000804007f */
[----:B----4-:R-:W-:Y:S05]  /*c460*/  @!P2 BRA `(.L_x_19) ;  /* 0xfffffffc00eca947 */ /* 0x010fea000383ffff */
[----:B------:R-:W-:Y:S05]  /*c470*/  BRA `(.L_x_16) ;  /* 0xffffff8400fc7947 */ /* 0x000fea000383ffff */
.L_x_23:
[----:B--2---:R-:W-:-:S04]  /*c480*/  IMAD.U32 R3, RZ, RZ, UR4 ;  /* 0x00000004ff037e24 */ /* 0x004fc8000f8e00ff */
[----:B------:R2:W3:Y:S03]  /*c490*/  SYNCS.PHASECHK.TRANS64.TRYWAIT P2, [R3+URZ+0x31c50], R0 ;  /* 0x031c5000030075a7 */ /* 0x0004e6000804017f */
[----:B---3--:R-:W-:Y:S05]  /*c4a0*/  @!P2 NANOSLEEP.SYNCS 0x989680 ;  /* 0x009896800000a95d */ /* 0x008fea0003900000 */
[----:B------:R-:W3:Y:S02]  /*c4b0*/  @!P2 SYNCS.PHASECHK.TRANS64 P2, [R3+URZ+0x31c50], R0 ;  /* 0x031c50000300a5a7 */ /* 0x000ee4000804007f */
[----:B---3--:R-:W-:Y:S05]  /*c4c0*/  @!P2 BRA `(.L_x_23) ;  /* 0xfffffffc00eca947 */ /* 0x008fea000383ffff */
[----:B------:R-:W-:Y:S05]  /*c4d0*/  BRA `(.L_x_20) ;  /* 0xffffff9c00987947 */ /* 0x000fea000383ffff */
.L_x_28:
[----:B----4-:R-:W-:-:S04]  /*c4e0*/  IMAD.U32 R5, RZ, RZ, UR12 ;  /* 0x0000000cff057e24 */ /* 0x010fc8000f8e00ff */
[----:B------:R4:W1:Y:S03]  /*c4f0*/  SYNCS.PHASECHK.TRANS64.TRYWAIT P0, [R5+URZ+0x31c50], R4 ;  /* 0x031c5004050075a7 */ /* 0x000866000800017f */
[----:B-1----:R-:W-:Y:S05]  /*c500*/  @!P0 NANOSLEEP.SYNCS 0x989680 ;  /* 0x009896800000895d */ /* 0x002fea0003900000 */
[----:B------:R-:W1:Y:S02]  /*c510*/  @!P0 SYNCS.PHASECHK.TRANS64 P0, [R5+URZ+0x31c50], R4 ;  /* 0x031c5004050085a7 */ /* 0x000e64000800007f */
[----:B-1----:R-:W-:Y:S05]  /*c520*/  @!P0 BRA `(.L_x_28) ;  /* 0xfffffffc00ec8947 */ /* 0x002fea000383ffff */
[----:B------:R-:W-:Y:S05]  /*c530*/  BRA `(.L_x_27) ;  /* 0xffffffbc00747947 */ /* 0x000fea000383ffff */
.L_x_39:
[----:B------:R-:W1:Y:S01]  /*c540*/  S2R R4, SR_TID.X ;  /* 0x0000000000047919 */ /* 0x000e620000002100 */
[----:B------:R-:W-:Y:S01]  /*c550*/  BSSY B0, `(.L_x_90) ;  /* 0x000000a000007945 */ /* 0x000fe20003800000 */
[----:B------:R-:W-:Y:S02]  /*c560*/  IMAD.MOV.U32 R12, RZ, RZ, RZ ;  /* 0x000000ffff0c7224 */ /* 0x000fe400078e00ff */
[----:B------:R-:W-:Y:S02]  /*c570*/  IMAD.MOV.U32 R11, RZ, RZ, 0x1f ;  /* 0x0000001fff0b7424 */ /* 0x000fe400078e00ff */
[----:B------:R-:W-:Y:S01]  /*c580*/  IMAD.MOV.U32 R15, RZ, RZ, -0x1 ;  /* 0xffffffffff0f7424 */ /* 0x000fe200078e00ff */
[----:B-1----:R-:W-:-:S04]  /*c590*/  SHF.R.U32.HI R4, RZ, 0x5, R4 ;  /* 0x00000005ff047819 */ /* 0x002fc80000011604 */
[----:B------:R-:W-:-:S05]  /*c5a0*/  LOP3.LUT R4, R4, 0x3, RZ, 0xc0, !PT ;  /* 0x0000000304047812 */ /* 0x000fca00078ec0ff */
[----:B------:R-:W-:-:S07]  /*c5b0*/  IMAD.MOV.U32 R13, RZ, RZ, R4 ;  /* 0x000000ffff0d7224 */ /* 0x000fce00078e0004 */
[----:B------:R-:W-:Y:S05]  /*c5c0*/  WARPSYNC.COLLECTIVE R15, `(.L_x_91) ;  /* 0x000000000f087348 */ /* 0x000fea0003c00000 */
[----:B------:R1:W2:Y:S02]  /*c5d0*/  SHFL.IDX P6, R14, R13, R12, R11 ;  /* 0x0000000c0d0e7389 */ /* 0x0002a400000c000b */
[----:B-12---:R-:W-:Y:S01]  /*c5e0*/  ENDCOLLECTIVE ;  /* 0x000000000000791b */ /* 0x006fe20003800000 */
.L_x_91:
[----:B------:R-:W-:Y:S05]  /*c5f0*/  BSYNC B0 ;  /* 0x0000000000007941 */ /* 0x000fea0003800000 */
.L_x_90:
[----:B------:R-:W-:Y:S05]  /*c600*/  BRA `(.L_x_92) ;  /* 0xffffffd800947947 */ /* 0x000fea000383ffff */
.L_x_40:
[----:B------:R-:W-:Y:S01]  /*c610*/  BSSY B0, `(.L_x_93) ;  /* 0x0000006000007945 */ /* 0x000fe20003800000 */
[----:B------:R-:W-:-:S07]  /*c620*/  IMAD.MOV.U32 R15, RZ, RZ, -0x1 ;  /* 0xffffffffff0f7424 */ /* 0x000fce00078e00ff */
[----:B------:R-:W-:Y:S05]  /*c630*/  WARPSYNC.COLLECTIVE R15, `(.L_x_94) ;  /* 0x000000000f0c7348 */ /* 0x000fea0003c00000 */
[----:B------:R-:W-:Y:S02]  /*c640*/  ELECT P6, UR62, PT ;  /* 0x00000000003e782f */ /* 0x000fe400038c0000 */
[----:B------:R-:W-:Y:S01]  /*c650*/  MOV R14, UR62 ;  /* 0x0000003e000e7c02 */ /* 0x000fe20008000f00 */
[----:B------:R-:W-:Y:S10]  /*c660*/  ENDCOLLECTIVE ;  /* 0x000000000000791b */ /* 0x000ff40003800000 */
.L_x_94:
[----:B------:R-:W-:Y:S05]  /*c670*/  BSYNC B0 ;  /* 0x0000000000007941 */ /* 0x000fea0003800000 */
.L_x_93:
[----:B------:R-:W-:Y:S05]  /*c680*/  BRA `(.L_x_95) ;  /* 0xffffffd800887947 */ /* 0x000fea000383ffff */
.L_x_43:
[----:B--2---:R2:W3:Y:S02]  /*c690*/  SYNCS.PHASECHK.TRANS64.TRYWAIT P1, [R5+URZ+0x31c40], R4 ;  /* 0x031c4004050075a7 */ /* 0x0044e4000802017f */
[----:B---3--:R-:W-:Y:S05]  /*c6a0*/  @!P1 NANOSLEEP.SYNCS 0x989680 ;  /* 0x009896800000995d */ /* 0x008fea0003900000 */
[----:B------:R-:W3:Y:S02]  /*c6b0*/  @!P1 SYNCS.PHASECHK.TRANS64 P1, [R5+URZ+0x31c40], R4 ;  /* 0x031c4004050095a7 */ /* 0x000ee4000802007f */
[----:B---3--:R-:W-:Y:S05]  /*c6c0*/  @!P1 BRA `(.L_x_43) ;  /* 0xfffffffc00f09947 */ /* 0x008fea000383ffff */
[----:B------:R-:W-:Y:S05]  /*c6d0*/  BRA `(.L_x_96) ;  /* 0xffffffd800ec7947 */ /* 0x000fea000383ffff */
.L_x_46:
[----:B--2---:R2:W3:Y:S02]  /*c6e0*/  SYNCS.PHASECHK.TRANS64.TRYWAIT P1, [R23+URZ+0x31c20], R4 ;  /* 0x031c2004170075a7 */ /* 0x0044e4000802017f */
[----:B---3--:R-:W-:Y:S05]  /*c6f0*/  @!P1 NANOSLEEP.SYNCS 0x989680 ;  /* 0x009896800000995d */ /* 0x008fea0003900000 */
[----:B------:R-:W3:Y:S02]  /*c700*/  @!P1 SYNCS.PHASECHK.TRANS64 P1, [R23+URZ+0x31c20], R4 ;  /* 0x031c2004170095a7 */ /* 0x000ee4000802007f */
[----:B---3--:R-:W-:Y:S05]  /*c710*/  @!P1 BRA `(.L_x_46) ;  /* 0xfffffffc00f09947 */ /* 0x008fea000383ffff */
[----:B------:R-:W-:Y:S05]  /*c720*/  BRA `(.L_x_97) ;  /* 0xffffffdc00fc7947 */ /* 0x000fea000383ffff */
.L_x_52:
[----:B-1----:R1:W2:Y:S02]  /*c730*/  SYNCS.PHASECHK.TRANS64.TRYWAIT P2, [R3+URZ+0x31c40], R2 ;  /* 0x031c4002030075a7 */ /* 0x0022a4000804017f */
[----:B--2---:R-:W-:Y:S05]  /*c740*/  @!P2 NANOSLEEP.SYNCS 0x989680 ;  /* 0x009896800000a95d */ /* 0x004fea0003900000 */
[----:B------:R-:W2:Y:S02]  /*c750*/  @!P2 SYNCS.PHASECHK.TRANS64 P2, [R3+URZ+0x31c40], R2 ;  /* 0x031c40020300a5a7 */ /* 0x000ea4000804007f */
[----:B--2---:R-:W-:Y:S05]  /*c760*/  @!P2 BRA `(.L_x_52) ;  /* 0xfffffffc00f0a947 */ /* 0x004fea000383ffff */
[----:B------:R-:W-:Y:S05]  /*c770*/  BRA `(.L_x_98) ;  /* 0xffffffe000987947 */ /* 0x000fea000383ffff */
.L_x_54:
[----:B-1----:R1:W2:Y:S02]  /*c780*/  SYNCS.PHASECHK.TRANS64.TRYWAIT P2, [R2+URZ+0x60], R5 ;  /* 0x00006005020075a7 */ /* 0x0022a4000804017f */
[----:B--2---:R-:W-:Y:S05]  /*c790*/  @!P2 NANOSLEEP.SYNCS 0x989680 ;  /* 0x009896800000a95d */ /* 0x004fea0003900000 */
[----:B------:R-:W2:Y:S02]  /*c7a0*/  @!P2 SYNCS.PHASECHK.TRANS64 P2, [R2+URZ+0x60], R5 ;  /* 0x000060050200a5a7 */ /* 0x000ea4000804007f */
[----:B--2---:R-:W-:Y:S05]  /*c7b0*/  @!P2 BRA `(.L_x_54) ;  /* 0xfffffffc00f0a947 */ /* 0x004fea000383ffff */
[----:B------:R-:W-:Y:S05]  /*c7c0*/  BRA `(.L_x_99) ;  /* 0xffffffe400147947 */ /* 0x000fea000383ffff */
.L_x_60:
[----:B-1----:R1:W2:Y:S02]  /*c7d0*/  SYNCS.PHASECHK.TRANS64.TRYWAIT P2, [R3+URZ+0x31c40], R2 ;  /* 0x031c4002030075a7 */ /* 0x0022a4000804017f */
[----:B--2---:R-:W-:Y:S05]  /*c7e0*/  @!P2 NANOSLEEP.SYNCS 0x989680 ;  /* 0x009896800000a95d */ /* 0x004fea0003900000 */
[----:B------:R-:W2:Y:S02]  /*c7f0*/  @!P2 SYNCS.PHASECHK.TRANS64 P2, [R3+URZ+0x31c40], R2 ;  /* 0x031c40020300a5a7 */ /* 0x000ea4000804007f */
[----:B--2---:R-:W-:Y:S05]  /*c800*/  @!P2 BRA `(.L_x_60) ;  /* 0xfffffffc00f0a947 */ /* 0x004fea000383ffff */
[----:B------:R-:W-:Y:S05]  /*c810*/  BRA `(.L_x_100) ;  /* 0xffffffe800447947 */ /* 0x000fea000383ffff */
.L_x_62:
[----:B-1----:R1:W2:Y:S02]  /*c820*/  SYNCS.PHASECHK.TRANS64.TRYWAIT P2, [R2+URZ+0x60], R17 ;  /* 0x00006011020075a7 */ /* 0x0022a4000804017f */
[----:B--2---:R-:W-:Y:S05]  /*c830*/  @!P2 NANOSLEEP.SYNCS 0x989680 ;  /* 0x009896800000a95d */ /* 0x004fea0003900000 */
[----:B------:R-:W2:Y:S02]  /*c840*/  @!P2 SYNCS.PHASECHK.TRANS64 P2, [R2+URZ+0x60], R17 ;  /* 0x000060110200a5a7 */ /* 0x000ea4000804007f */
[----:B--2---:R-:W-:Y:S05]  /*c850*/  @!P2 BRA `(.L_x_62) ;  /* 0xfffffffc00f0a947 */ /* 0x004fea000383ffff */
[----:B------:R-:W-:Y:S05]  /*c860*/  BRA `(.L_x_101) ;  /* 0xffffffe800c07947 */ /* 0x000fea000383ffff */
.L_x_67:
[----:B-1----:R1:W2:Y:S02]  /*c870*/  SYNCS.PHASECHK.TRANS64.TRYWAIT P2, [R2+URZ+0x31c40], R3 ;  /* 0x031c4003020075a7 */ /* 0x0022a4000804017f */
[----:B--2---:R-:W-:Y:S05]  /*c880*/  @!P2 NANOSLEEP.SYNCS 0x989680 ;  /* 0x009896800000a95d */ /* 0x004fea0003900000 */
[----:B------:R-:W2:Y:S02]  /*c890*/  @!P2 SYNCS.PHASECHK.TRANS64 P2, [R2+URZ+0x31c40], R3 ;  /* 0x031c40030200a5a7 */ /* 0x000ea4000804007f */
[----:B--2---:R-:W-:Y:S05]  /*c8a0*/  @!P2 BRA `(.L_x_67) ;  /* 0xfffffffc00f0a947 */ /* 0x004fea000383ffff */
[----:B------:R-:W-:Y:S05]  /*c8b0*/  BRA `(.L_x_102) ;  /* 0xffffffec00cc7947 */ /* 0x000fea000383ffff */
.L_x_69:
[----:B-1----:R1:W2:Y:S02]  /*c8c0*/  SYNCS.PHASECHK.TRANS64.TRYWAIT P2, [R2+URZ+0x60], R11 ;  /* 0x0000600b020075a7 */ /* 0x0022a4000804017f */
[----:B--2---:R-:W-:Y:S05]  /*c8d0*/  @!P2 NANOSLEEP.SYNCS 0x989680 ;  /* 0x009896800000a95d */ /* 0x004fea0003900000 */
[----:B------:R-:W2:Y:S02]  /*c8e0*/  @!P2 SYNCS.PHASECHK.TRANS64 P2, [R2+URZ+0x60], R11 ;  /* 0x0000600b0200a5a7 */ /* 0x000ea4000804007f */
[----:B--2---:R-:W-:Y:S05]  /*c8f0*/  @!P2 BRA `(.L_x_69) ;  /* 0xfffffffc00f0a947 */ /* 0x004fea000383ffff */
[----:B------:R-:W-:Y:S05]  /*c900*/  BRA `(.L_x_103) ;  /* 0xfffffff000507947 */ /* 0x000fea000383ffff */
.L_x_74:
[----:B-1----:R1:W2:Y:S02]  /*c910*/  SYNCS.PHASECHK.TRANS64.TRYWAIT P0, [R3+URZ+0x31c60], R2 ;  /* 0x031c6002030075a7 */ /* 0x0022a4000800017f */
[----:B--2---:R-:W-:Y:S05]  /*c920*/  @!P0 NANOSLEEP.SYNCS 0x989680 ;  /* 0x009896800000895d */ /* 0x004fea0003900000 */
[----:B------:R-:W2:Y:S02]  /*c930*/  @!P0 SYNCS.PHASECHK.TRANS64 P0, [R3+URZ+0x31c60], R2 ;  /* 0x031c6002030085a7 */ /* 0x000ea4000800007f */
[----:B--2---:R-:W-:Y:S05]  /*c940*/  @!P0 BRA `(.L_x_74) ;  /* 0xfffffffc00f08947 */ /* 0x004fea000383ffff */
[----:B------:R-:W-:Y:S05]  /*c950*/  BRA `(.L_x_104) ;  /* 0xfffffff000fc7947 */ /* 0x000fea000383ffff */
.L_x_78:
[----:B-1----:R1:W2:Y:S02]  /*c960*/  SYNCS.PHASECHK.TRANS64.TRYWAIT P0, [R8+URZ+0x31c20], R29 ;  /* 0x031c201d080075a7 */ /* 0x0022a4000800017f */
[----:B--2---:R-:W-:Y:S05]  /*c970*/  @!P0 NANOSLEEP.SYNCS 0x989680 ;  /* 0x009896800000895d */ /* 0x004fea0003900000 */
[----:B------:R-:W2:Y:S02]  /*c980*/  @!P0 SYNCS.PHASECHK.TRANS64 P0, [R8+URZ+0x31c20], R29 ;  /* 0x031c201d080085a7 */ /* 0x000ea4000800007f */
[----:B--2---:R-:W-:Y:S05]  /*c990*/  @!P0 BRA `(.L_x_78) ;  /* 0xfffffffc00f08947 */ /* 0x004fea000383ffff */
[----:B------:R-:W-:Y:S05]  /*c9a0*/  BRA `(.L_x_105) ;  /* 0xfffffff400b87947 */ /* 0x000fea000383ffff */
.L_x_79:
[----:B------:R-:W2:Y:S01]  /*c9b0*/  S2R R2, SR_TID.X ;  /* 0x0000000000027919 */ /* 0x000ea20000002100 */
[----:B------:R-:W-:Y:S01]  /*c9c0*/  BSSY B0, `(.L_x_106) ;  /* 0x000000a000007945 */ /* 0x000fe20003800000 */
[----:B------:R-:W-:Y:S02]  /*c9d0*/  IMAD.MOV.U32 R12, RZ, RZ, RZ ;  /* 0x000000ffff0c7224 */ /* 0x000fe400078e00ff */
[----:B------:R-:W-:Y:S02]  /*c9e0*/  IMAD.MOV.U32 R11, RZ, RZ, 0x1f ;  /* 0x0000001fff0b7424 */ /* 0x000fe400078e00ff */
[----:B------:R-:W-:Y:S01]  /*c9f0*/  IMAD.MOV.U32 R15, RZ, RZ, -0x1 ;  /* 0xffffffffff0f7424 */ /* 0x000fe200078e00ff */
[----:B--2---:R-:W-:-:S04]  /*ca00*/  SHF.R.U32.HI R2, RZ, 0x5, R2 ;  /* 0x00000005ff027819 */ /* 0x004fc80000011602 */
[----:B------:R-:W-:-:S05]  /*ca10*/  LOP3.LUT R2, R2, 0x3, RZ, 0xc0, !PT ;  /* 0x0000000302027812 */ /* 0x000fca00078ec0ff */
[----:B------:R-:W-:-:S07]  /*ca20*/  IMAD.MOV.U32 R13, RZ, RZ, R2 ;  /* 0x000000ffff0d7224 */ /* 0x000fce00078e0002 */
[----:B-1----:R-:W-:Y:S05]  /*ca30*/  WARPSYNC.COLLECTIVE R15, `(.L_x_107) ;  /* 0x000000000f087348 */ /* 0x002fea0003c00000 */
[----:B------:R2:W3:Y:S02]  /*ca40*/  SHFL.IDX P6, R14, R13, R12, R11 ;  /* 0x0000000c0d0e7389 */ /* 0x0004e400000c000b */
[----:B-123--:R-:W-:Y:S01]  /*ca50*/  ENDCOLLECTIVE ;  /* 0x000000000000791b */ /* 0x00efe20003800000 */
.L_x_107:
[----:B------:R-:W-:Y:S05]  /*ca60*/  BSYNC B0 ;  /* 0x0000000000007941 */ /* 0x000fea0003800000 */
.L_x_106:
[----:B------:R-:W-:Y:S05]  /*ca70*/  BRA `(.L_x_108) ;  /* 0xfffffff400a07947 */ /* 0x000fea000383ffff */
.L_x_82:
[----:B------:R-:W-:Y:S01]  /*ca80*/  BSSY B1, `(.L_x_109) ;  /* 0x0000006000017945 */ /* 0x000fe20003800000 */
[----:B------:R-:W-:-:S07]  /*ca90*/  IMAD.MOV.U32 R15, RZ, RZ, -0x1 ;  /* 0xffffffffff0f7424 */ /* 0x000fce00078e00ff */
[----:B-12---:R-:W-:Y:S05]  /*caa0*/  WARPSYNC.COLLECTIVE R15, `(.L_x_110) ;  /* 0x000000000f0c7348 */ /* 0x006fea0003c00000 */
[----:B------:R-:W-:Y:S02]  /*cab0*/  ELECT P6, UR62, PT ;  /* 0x00000000003e782f */ /* 0x000fe400038c0000 */
[----:B------:R-:W-:Y:S01]  /*cac0*/  MOV R14, UR62 ;  /* 0x0000003e000e7c02 */ /* 0x000fe20008000f00 */
[----:B-12---:R-:W-:Y:S10]  /*cad0*/  ENDCOLLECTIVE ;  /* 0x000000000000791b */ /* 0x006ff40003800000 */
.L_x_110:
[----:B------:R-:W-:Y:S05]  /*cae0*/  BSYNC B1 ;  /* 0x0000000000017941 */ /* 0x000fea0003800000 */
.L_x_109:
[----:B------:R-:W-:Y:S05]  /*caf0*/  BRA `(.L_x_111) ;  /* 0xfffffff400987947 */ /* 0x000fea000383ffff */
.L_x_84:
[----:B--2---:R2:W3:Y:S02]  /*cb00*/  SYNCS.PHASECHK.TRANS64.TRYWAIT P0, [R5+URZ], R4 ;  /* 0x00000004050075a7 */ /* 0x0044e4000800017f */
[----:B---3--:R-:W-:Y:S05]  /*cb10*/  @!P0 NANOSLEEP.SYNCS 0x989680 ;  /* 0x009896800000895d */ /* 0x008fea0003900000 */
[----:B------:R-:W3:Y:S02]  /*cb20*/  @!P0 SYNCS.PHASECHK.TRANS64 P0, [R5+URZ], R4 ;  /* 0x00000004050085a7 */ /* 0x000ee4000800007f */
[----:B---3--:R-:W-:Y:S05]  /*cb30*/  @!P0 BRA `(.L_x_84) ;  /* 0xfffffffc00f08947 */ /* 0x008fea000383ffff */
[----:B------:R-:W-:Y:S05]  /*cb40*/  BRA `(.L_x_112) ;  /* 0xfffffff400cc7947 */ /* 0x000fea000383ffff */
.L_x_85:
[----:B---3--:R3:W4:Y:S02]  /*cb50*/  SYNCS.PHASECHK.TRANS64.TRYWAIT P0, [R3+URZ], R0 ;  /* 0x00000000030075a7 */ /* 0x008724000800017f */
[----:B----4-:R-:W-:Y:S05]  /*cb60*/  @!P0 NANOSLEEP.SYNCS 0x989680 ;  /* 0x009896800000895d */ /* 0x010fea0003900000 */
[----:B------:R-:W4:Y:S02]  /*cb70*/  @!P0 SYNCS.PHASECHK.TRANS64 P0, [R3+URZ], R0 ;  /* 0x00000000030085a7 */ /* 0x000f24000800007f */
[----:B----4-:R-:W-:Y:S05]  /*cb80*/  @!P0 BRA `(.L_x_85) ;  /* 0xfffffffc00f08947 */ /* 0x010fea000383ffff */
[----:B------:R-:W-:Y:S05]  /*cb90*/  BRA `(.L_x_113) ;  /* 0xfffffff400c07947 */ /* 0x000fea000383ffff */
.L_x_87:
[----:B--2---:R2:W3:Y:S02]  /*cba0*/  SYNCS.PHASECHK.TRANS64.TRYWAIT P0, [R5+URZ], R4 ;  /* 0x00000004050075a7 */ /* 0x0044e4000800017f */
[----:B---3--:R-:W-:Y:S05]  /*cbb0*/  @!P0 NANOSLEEP.SYNCS 0x989680 ;  /* 0x009896800000895d */ /* 0x008fea0003900000 */
[----:B------:R-:W3:Y:S02]  /*cbc0*/  @!P0 SYNCS.PHASECHK.TRANS64 P0, [R5+URZ], R4 ;  /* 0x00000004050085a7 */ /* 0x000ee4000800007f */
[----:B---3--:R-:W-:Y:S05]  /*cbd0*/  @!P0 BRA `(.L_x_87) ;  /* 0xfffffffc00f08947 */ /* 0x008fea000383ffff */
[----:B------:R-:W-:Y:S05]  /*cbe0*/  BRA `(.L_x_114) ;  /* 0xfffffff400c47947 */ /* 0x000fea000383ffff */
.L_x_115:
[----:B------:R-:W-:-:S00]  /*cbf0*/  BRA `(.L_x_115) ;  /* 0xfffffffc00fc7947 */ /* 0x000fc0000383ffff */
[----:B------:R-:W-:-:S00]  /*cc00*/  NOP ;  /* 0x0000000000007918 */ /* 0x000fc00000000000 */
[----:B------:R-:W-:-:S00]  /*cc10*/  NOP ;  /* 0x0000000000007918 */ /* 0x000fc00000000000 */
[----:B------:R-:W-:-:S00]  /*cc20*/  NOP ;  /* 0x0000000000007918 */ /* 0x000fc00000000000 */
[----:B------:R-:W-:-:S00]  /*cc30*/  NOP ;  /* 0x0000000000007918 */ /* 0x000fc00000000000 */
[----:B------:R-:W-:-:S00]  /*cc40*/  NOP ;  /* 0x0000000000007918 */ /* 0x000fc00000000000 */
[----:B------:R-:W-:-:S00]  /*cc50*/  NOP ;  /* 0x0000000000007918 */ /* 0x000fc00000000000 */
[----:B------:R-:W-:-:S00]  /*cc60*/  NOP ;  /* 0x0000000000007918 */ /* 0x000fc00000000000 */
[----:B------:R-:W-:-:S00]  /*cc70*/  NOP ;  /* 0x0000000000007918 */ /* 0x000fc00000000000 */
.L_x_2207:


//--------------------- .text._ZN7cutlass13device_kernelIN5flash11enable_sm90INS1_16FlashAttnFwdSm90INS1_25CollectiveMainloopFwdSm90ILi2EN4cute5tupleIJNS5_1CILi1EEES8_S8_EEENS6_IJNS7_ILi192EEENS7_ILi144EEENS7_ILi96EEEEEELi96ENS_6half_tEfNS_4arch4Sm90ELb0ELb0ELb0ELb1ELb0ELb0ELb0ELb0ELb1ELb0ELb0ELb0EEENS1_21CollectiveEpilogueFwdINS6_IJSA_SC_SB_EEES9_SE_SG_Li384ELb1ELb0ELb0ELb0EEENS1_36VarlenDynamicPersistentTileSchedulerILi192ELi144ELi384ELi32ELb0ELb0ELb1ELb0ELb1ELb1EEEEEEEEEvNT_6ParamsE --------------------------
	.section	.text._ZN7cutlass13device_kernelIN5flash11enable_sm90INS1_16FlashAttnFwdSm90INS1_25CollectiveMainloopFwdSm90ILi2EN4cute5tupleIJNS5_1CILi1EEES8_S8_EEENS6_IJNS7_ILi192EEENS7_ILi144EEENS7_ILi96EEEEEELi96ENS_6half_tEfNS_4arch4Sm90ELb0ELb0ELb0ELb1ELb0ELb0ELb0ELb0ELb1ELb0ELb0ELb0EEENS1_21CollectiveEpilogueFwdINS6_IJSA_SC_SB_EEES9_SE_SG_Li384ELb1ELb0ELb0ELb0EEENS1_36VarlenDynamicPersistentTileSchedulerILi192ELi144ELi384ELi32ELb0ELb0ELb1ELb0ELb1ELb1EEEEEEEEEvNT_6ParamsE,"ax",@progbits
	.align	128
.text._ZN7cutlass13device_kernelIN5flash11enable_sm90INS1_16FlashAttnFwdSm90INS1_25CollectiveMainloopFwdSm90ILi2EN4cute5tupleIJNS5_1CILi1EEES8_S8_EEENS6_IJNS7_ILi192EEENS7_ILi144EEENS7_ILi96EEEEEELi96ENS_6half_tEfNS_4arch4Sm90ELb0ELb0ELb0ELb1ELb0ELb0ELb0ELb0ELb1ELb0ELb0ELb0EEENS1_21CollectiveEpilogueFwdINS6_IJSA_SC_SB_EEES9_SE_SG_Li384ELb1ELb0ELb0ELb0EEENS1_36VarlenDynamicPersistentTileSchedulerILi192ELi144ELi384ELi32ELb0ELb0ELb1ELb0ELb1ELb1EEEEEEEEEvNT_6ParamsE:
        .type           _ZN7cutlass13device_kernelIN5flash11enable_sm90INS1_16FlashAttnFwdSm90INS1_25CollectiveMainloopFwdSm90ILi2EN4cute5tupleIJNS5_1CILi1EEES8_S8_EEENS6_IJNS7_ILi192EEENS7_ILi144EEENS7_ILi96EEEEEELi96ENS_6half_tEfNS_4arch4Sm90ELb0ELb0ELb0ELb1ELb0ELb0ELb0ELb0ELb1ELb0ELb0ELb0EEENS1_21CollectiveEpilogueFwdINS6_IJSA_SC_SB_EEES9_SE_SG_Li384ELb1ELb0ELb0ELb0EEENS1_36VarlenDynamicPersistentTileSchedulerILi192ELi144ELi384ELi32ELb0ELb0ELb1ELb0ELb1ELb1EEEEEEEEEvNT_6ParamsE,@function
        .size           _ZN7cutlass13device_kernelIN5flash11enable_sm90INS1_16FlashAttnFwdSm90INS1_25CollectiveMainloopFwdSm90ILi2EN4cute5tupleIJNS5_1CILi1EEES8_S8_EEENS6_IJNS7_ILi192EEENS7_ILi144EEENS7_ILi96EEEEEELi96ENS_6half_tEfNS_4arch4Sm90ELb0ELb0ELb0ELb1ELb0ELb0ELb0ELb0ELb1ELb0ELb0ELb0EEENS1_21CollectiveEpilogueFwdINS6_IJSA_SC_SB_EEES9_SE_SG_Li384ELb1ELb0ELb0ELb0EEENS1_36VarlenDynamicPersistentTileSchedulerILi192ELi144ELi384ELi32ELb0ELb0ELb1ELb0ELb1ELb1EEEEEEEEEvNT_6ParamsE,(.L_x_2208 - _ZN7cutlass13device_kernelIN5flash11enable_sm90INS1_16FlashAttnFwdSm90INS1_25CollectiveMainloopFwdSm90ILi2EN4cute5tupleIJNS5_1CILi1EEES8_S8_EEENS6_IJNS7_ILi192EEENS7_ILi144EEENS7_ILi96EEEEEELi96ENS_6half_tEfNS_4arch4Sm90ELb0ELb0ELb0ELb1ELb0ELb0ELb0ELb0ELb1ELb0ELb0ELb0EEENS1_21CollectiveEpilogueFwdINS6_IJSA_SC_SB_EEES9_SE_SG_Li384ELb1ELb0ELb0ELb0EEENS1_36VarlenDynamicPersistentTileSchedulerILi192ELi144ELi384ELi32ELb0ELb0ELb1ELb0ELb1ELb1EEEEEEEEEvNT_6ParamsE)
        .other          _ZN7cutlass13device_kernelIN5flash11enable_sm90INS1_16FlashAttnFwdSm90INS1_25CollectiveMainloopFwdSm90ILi2EN4cute5tupleIJNS5_1CILi1EEES8_S8_EEENS6_IJNS7_ILi192EEENS7_ILi144EEENS7_ILi96EEEEEELi96ENS_6half_tEfNS_4arch4Sm90ELb0ELb0ELb0ELb1ELb0ELb0ELb0ELb0ELb1ELb0ELb0ELb0EEENS1_21CollectiveEpilogueFwdINS6_IJSA_SC_SB_EEES9_SE_SG_Li384ELb1ELb0ELb0ELb0EEENS1_36VarlenDynamicPersistentTileSchedulerILi192ELi144ELi384ELi32ELb0ELb0ELb1ELb0ELb1ELb1EEEEEEEEEvNT_6ParamsE,@"STO_CUDA_ENTRY STV_DEFAULT"
_ZN7cutlass13device_kernelIN5flash11enable_sm90INS1_16FlashAttnFwdSm90INS1_25CollectiveMainloopFwdSm90ILi2EN4cute5tupleIJNS5_1CILi1EEES8_S8_EEENS6_IJNS7_ILi192EEENS7_ILi144EEENS7_ILi96EEEEEELi96ENS_6half_tEfNS_4arch4Sm90ELb0ELb0ELb0ELb1ELb0ELb0ELb0ELb0ELb1ELb0ELb0ELb0EEENS1_21CollectiveEpilogueFwdINS6_IJSA_SC_SB_EEES9_SE_SG_Li384ELb1ELb0ELb0ELb0EEENS1_36VarlenDynamicPersistentTileSchedulerILi192ELi144ELi384ELi32ELb0ELb0ELb1ELb0ELb1ELb1EEEEEEEEEvNT_6ParamsE:
[----:B------:R-:W0:Y:S02]  /*0000*/  LDC R1, c[0x0][0x28] ;  /* 0x00000a00ff017b82 */ /* 0x000e240000000800 */
[----:B0-----:R-:W-:Y:S01]  /*0010*/  VIADD R1, R1, 0xffffffe8 ;  /* 0xffffffe801017836 */ /* 0x001fe20000000000 */
[----:B------:R-:W0:Y:S01]  /*0020*/  S2R R3, SR_TID.X ;  /* 0x0000000000037919 */ /* 0x000e220000002100 */
[----:B------:R-:W-:Y:S01]  /*0030*/  ELECT P0, URZ, PT ;  /* 0x00000000003f782f */ /* 0x000fe20003800000 */
[----:B------:R-:W-:Y:S01]  /*0040*/  BSSY B0, `(.L_x_116) ;  /* 0x0000010000007945 */ /* 0x000fe20003800000 */
[----:B0-----:R-:W-:-:S05]  /*0050*/  SHF.R.U32.HI R0, RZ, 0x5, R3 ;  /* 0x00000005ff007819 */ /* 0x001fca0000011603 */
[----:B------:R-:W0:Y:S02]  /*0060*/  SHFL.IDX PT, R2, R0, RZ, 0x1f ;  /* 0x00001fff00027589 */ /* 0x000e2400000e0000 */
[----:B0-----:R-:W-:-:S13]  /*0070*/  ISETP.EQ.AND P0, PT, R2, RZ, P0 ;  /* 0x000000ff0200720c */ /* 0x001fda0000702270 */
[----:B------:R-:W-:Y:S05]  /*0080*/  @!P0 BRA `(.L_x_117) ;  /* 0x00000000002c8947 */ /* 0x000fea0003800000 */
[----:B------:R-:W-:Y:S02]  /*0090*/  ULDC.64 UR4, c[0x0][0x198] ;  /* 0x0000660000047ab9 */ /* 0x000fe40000000a00 */
[----:B------:R-:W-:Y:S02]  /*00a0*/  UIADD3 UR6, UP0, UR4, 0x270, URZ ;  /* 0x0000027004067890 */ /* 0x000fe4000ff1e03f */
[----:B------:R-:W-:Y:S02]  /*00b0*/  UIADD3 UR8, UP1, UR4, 0x370, URZ ;  /* 0x0000037004087890 */ /* 0x000fe4000ff3e03f */
[----:B------:R-:W-:Y:S02]  /*00c0*/  UIADD3 UR4, UP2, UR4, 0x470, URZ ;  /* 0x0000047004047890 */ /* 0x000fe4000ff5e03f */
[----:B------:R-:W-:Y:S02]  /*00d0*/  UIADD3.X UR7, URZ, UR5, URZ, UP0, !UPT ;  /* 0x000000053f077290 */ /* 0x000fe400087fe43f */
[----:B------:R-:W-:-:S02]  /*00e0*/  UIADD3.X UR9, URZ, UR5, URZ, UP1, !UPT ;  /* 0x000000053f097290 */ /* 0x000fc40008ffe43f */
[----:B------:R-:W-:-:S05]  /*00f0*/  UIADD3.X UR5, URZ, UR5, URZ, UP2, !UPT ;  /* 0x000000053f057290 */ /* 0x000fca00097fe43f */
[----:B------:R0:W-:Y:S02]  /*0100*/  UTMACCTL.PF [UR6] ;  /* 0x00000000060079b9 */ /* 0x0001e40008040000 */
[----:B------:R0:W-:Y:S02]  /*0110*/  UTMACCTL.PF [UR8] ;  /* 0x00000000080079b9 */ /* 0x0001e40008040000 */
[----:B------:R0:W-:Y:S02]  /*0120*/  UTMACCTL.PF [UR4] ;  /* 0x00000000040079b9 */ /* 0x0001e40008040000 */
[----:B0-----:R-:W-:Y:S01]  /*0130*/  NOP ;  /* 0x0000000000007918 */ /* 0x001fe20000000000 */
.L_x_117:
[----:B------:R-:W-:Y:S05]  /*0140*/  BSYNC B0 ;  /* 0x0000000000007941 */ /* 0x000fea0003800000 */
.L_x_116:
[----:B------:R-:W-:Y:S01]  /*0150*/  VOTEU.ANY UP0, P0 ;  /* 0x00000000003f7886 */ /* 0x000fe20000000100 */
[----:B------:R-:W0:Y:S01]  /*0160*/  SHFL.IDX PT, R2, R0, RZ, 0x1f ;  /* 0x00001fff00027589 */ /* 0x000e2200000e0000 */
[----:B------:R-:W-:Y:S01]  /*0170*/  UMOV UR4, 0x1 ;  /* 0x0000000100047882 */ /* 0x000fe20000000000 */
[----:B------:R-:W-:Y:S01]  /*0180*/  UMOV UR7, 0x180 ;  /* 0x0000018000077882 */ /* 0x000fe20000000000 */
[----:B------:R-:W-:Y:S01]  /*0190*/  SHF.R.U32.HI R3, RZ, 0x7, R3 ;  /* 0x00000007ff037819 */ /* 0x000fe20000011603 */
[----:B------:R-:W1:Y:S01]  /*01a0*/  @UP0 S2UR UR8, SR_CgaCtaId ;  /* 0x00000000000809c3 */ /* 0x000e620000008800 */
[----:B------:R-:W-:Y:S01]  /*01b0*/  @UP0 UMOV UR6, 0x400 ;  /* 0x0000040000060882 */ /* 0x000fe20000000000 */
[----:B------:R-:W-:-:S04]  /*01c0*/  @UP0 UIADD3 UR4, -UR4, 0x100000, URZ ;  /* 0x0010000004040890 */ /* 0x000fc8000fffe13f */
[----:B------:R-:W-:Y:S02]  /*01d0*/  @UP0 USHF.L.U32 UR5, UR4, 0xb, URZ ;  /* 0x0000000b04050899 */ /* 0x000fe4000800063f */
[----:B------:R-:W-:Y:S01]  /*01e0*/  @UP0 USHF.L.U32 UR4, UR4, 0x1, URZ ;  /* 0x0000000104040899 */ /* 0x000fe2000800063f */
[----:B------:R-:W-:Y:S01]  /*01f0*/  VOTEU.ANY UP1, P0 ;  /* 0x00000000003f7886 */ /* 0x000fe20000020100 */
[----:B0-----:R-:W-:Y:S02]  /*0200*/  ISETP.NE.AND P1, PT, R2, RZ, PT ;  /* 0x000000ff0200720c */ /* 0x001fe40003f25270 */
[----:B------:R0:W2:Y:S01]  /*0210*/  SHFL.IDX PT, R2, R3, RZ, 0x1f ;  /* 0x00001fff03027589 */ /* 0x0000a200000e0000 */
[----:B-1----:R-:W-:Y:S02]  /*0220*/  @UP0 ULEA UR8, UR8, UR6, 0x18 ;  /* 0x0000000608080291 */ /* 0x002fe4000f8ec03f */
[----:B------:R-:W-:-:S04]  /*0230*/  @UP0 UIADD3 UR6, -UR7, 0x100000, URZ ;  /* 0x0010000007060890 */ /* 0x000fc8000fffe13f */
[----:B------:R-:W-:Y:S02]  /*0240*/  @UP0 USHF.L.U32 UR7, UR6, 0xb, URZ ;  /* 0x0000000b06070899 */ /* 0x000fe4000800063f */
[----:B------:R-:W-:Y:S01]  /*0250*/  @UP0 USHF.L.U32 UR6, UR6, 0x1, URZ ;  /* 0x0000000106060899 */ /* 0x000fe2000800063f */
[----:B------:R-:W-:Y:S01]  /*0260*/  VOTEU.ANY UP0, P0 ;  /* 0x00000000003f7886 */ /* 0x000fe20000000100 */
[----:B------:R-:W1:Y:S04]  /*0270*/  FENCE.VIEW.ASYNC.S ;  /* 0x00000000000073c6 */ /* 0x000e680000000000 */
[----:B-1----:R0:W1:Y:S06]  /*0280*/  @UP0 SYNCS.EXCH.64 URZ, [UR8+0x31c00], UR4 ;  /* 0x031c0004083f05b2 */ /* 0x00206c0008000100 */
[----:B------:R0:W3:Y:S02]  /*0290*/  @UP1 SYNCS.EXCH.64 URZ, [UR8+0x31c20], UR6 ;  /* 0x031c2006083f15b2 */ /* 0x0000e40008000100 */
[----:B0-----:R-:W-:Y:S05]  /*02a0*/  @P1 BRA `(.L_x_118) ;  /* 0x0000000000481947 */ /* 0x001fea0003800000 */
[----:B------:R-:W0:Y:S01]  /*02b0*/  S2UR UR5, SR_CgaCtaId ;  /* 0x00000000000579c3 */ /* 0x000e220000008800 */
[----:B------:R-:W-:Y:S01]  /*02c0*/  UMOV UR4, 0x400 ;  /* 0x0000040000047882 */ /* 0x000fe20000000000 */
[----:B------:R-:W-:Y:S01]  /*02d0*/  UMOV UR6, 0x1 ;  /* 0x0000000100067882 */ /* 0x000fe20000000000 */
[----:B------:R-:W-:Y:S01]  /*02e0*/  UMOV UR9, 0x3 ;  /* 0x0000000300097882 */ /* 0x000fe20000000000 */
[----:B------:R-:W-:-:S04]  /*02f0*/  UIADD3 UR6, -UR6, 0x100000, URZ ;  /* 0x0010000006067890 */ /* 0x000fc8000fffe13f */
[----:B------:R-:W-:Y:S02]  /*0300*/  USHF.L.U32 UR7, UR6, 0xb, URZ ;  /* 0x0000000b06077899 */ /* 0x000fe4000800063f */
[----:B------:R-:W-:Y:S01]  /*0310*/  USHF.L.U32 UR6, UR6, 0x1, URZ ;  /* 0x0000000106067899 */ /* 0x000fe2000800063f */
[----:B------:R-:W-:Y:S01]  /*0320*/  ELECT P0, URZ, PT ;  /* 0x00000000003f782f */ /* 0x000fe20003800000 */
[----:B0-----:R-:W-:Y:S02]  /*0330*/  ULEA UR8, UR5, UR4, 0x18 ;  /* 0x0000000405087291 */ /* 0x001fe4000f8ec03f */
[----:B------:R-:W-:-:S04]  /*0340*/  UIADD3 UR4, -UR9, 0x100000, URZ ;  /* 0x0010000009047890 */ /* 0x000fc8000fffe13f */
[----:B------:R-:W-:Y:S02]  /*0350*/  USHF.L.U32 UR5, UR4, 0xb, URZ ;  /* 0x0000000b04057899 */ /* 0x000fe4000800063f */
[----:B------:R-:W-:Y:S01]  /*0360*/  USHF.L.U32 UR4, UR4, 0x1, URZ ;  /* 0x0000000104047899 */ /* 0x000fe2000800063f */
[----:B------:R-:W0:Y:S03]  /*0370*/  FENCE.VIEW.ASYNC.S ;  /* 0x00000000000073c6 */ /* 0x000e260000000000 */
[----:B0-----:R0:W4:Y:S08]  /*0380*/  SYNCS.EXCH.64 URZ, [UR8+0x31c30], UR6 ;  /* 0x031c3006083f75b2 */ /* 0x0011300008000100 */
[----:B------:R0:W0:Y:S01]  /*0390*/  SYNCS.EXCH.64 URZ, [UR8+0x31c40], UR4 ;  /* 0x031c4004083f75b2 */ /* 0x0000220008000100 */
[----:B------:R0:W0:Y:S01]  /*03a0*/  SYNCS.EXCH.64 URZ, [UR8+0x31c38], UR6 ;  /* 0x031c3806083f75b2 */ /* 0x0000220008000100 */
[----:B------:R0:W0:Y:S01]  /*03b0*/  SYNCS.EXCH.64 URZ, [UR8+0x31c48], UR4 ;  /* 0x031c4804083f75b2 */ /* 0x0000220008000100 */
[----:B------:R-:W-:Y:S01]  /*03c0*/  NOP ;  /* 0x0000000000007918 */ /* 0x000fe20000000000 */
.L_x_118:
[----:B------:R-:W5:Y:S01]  /*03d0*/  SHFL.IDX PT, R3, R0, RZ, 0x1f ;  /* 0x00001fff00037589 */ /* 0x000f6200000e0000 */
[----:B------:R-:W-:Y:S01]  /*03e0*/  NOP ;  /* 0x0000000000007918 */ /* 0x000fe20000000000 */
[----:B-----5:R-:W-:-:S13]  /*03f0*/  ISETP.NE.AND P0, PT, R3, RZ, PT ;  /* 0x000000ff0300720c */ /* 0x020fda0003f05270 */
[----:B------:R-:W-:Y:S05]  /*0400*/  @P0 BRA `(.L_x_119) ;  /* 0x0000000000480947 */ /* 0x000fea0003800000 */
[----:B0-----:R-:W0:Y:S01]  /*0410*/  S2UR UR5, SR_CgaCtaId ;  /* 0x00000000000579c3 */ /* 0x001e220000008800 */
[----:B------:R-:W-:Y:S01]  /*0420*/  UMOV UR4, 0x400 ;  /* 0x0000040000047882 */ /* 0x000fe20000000000 */
[----:B------:R-:W-:Y:S01]  /*0430*/  UMOV UR6, 0x1 ;  /* 0x0000000100067882 */ /* 0x000fe20000000000 */
[----:B------:R-:W-:Y:S01]  /*0440*/  UMOV UR7, 0x3 ;  /* 0x0000000300077882 */ /* 0x000fe20000000000 */
[----:B------:R-:W-:Y:S01]  /*0450*/  ELECT P0, URZ, PT ;  /* 0x00000000003f782f */ /* 0x000fe20003800000 */
[----:B0-----:R-:W-:Y:S02]  /*0460*/  ULEA UR8, UR5, UR4, 0x18 ;  /* 0x0000000405087291 */ /* 0x001fe4000f8ec03f */
[----:B------:R-:W-:-:S04]  /*0470*/  UIADD3 UR4, -UR6, 0x100000, URZ ;  /* 0x0010000006047890 */ /* 0x000fc8000fffe13f */
[----:B------:R-:W-:Y:S02]  /*0480*/  USHF.L.U32 UR5, UR4, 0xb, URZ ;  /* 0x0000000b04057899 */ /* 0x000fe4000800063f */
[----:B------:R-:W-:Y:S02]  /*0490*/  USHF.L.U32 UR4, UR4, 0x1, URZ ;  /* 0x0000000104047899 */ /* 0x000fe4000800063f */
[----:B------:R-:W-:-:S04]  /*04a0*/  UIADD3 UR6, -UR7, 0x100000, URZ ;  /* 0x0010000007067890 */ /* 0x000fc8000fffe13f */
[----:B------:R-:W-:Y:S02]  /*04b0*/  USHF.L.U32 UR7, UR6, 0xb, URZ ;  /* 0x0000000b06077899 */ /* 0x000fe4000800063f */
[----:B------:R-:W-:Y:S01]  /*04c0*/  USHF.L.U32 UR6, UR6, 0x1, URZ ;  /* 0x0000000106067899 */ /* 0x000fe2000800063f */
[----:B------:R-:W0:Y:S03]  /*04d0*/  FENCE.VIEW.ASYNC.S ;  /* 0x00000000000073c6 */ /* 0x000e260000000000 */
[----:B0-----:R0:W0:Y:S08]  /*04e0*/  SYNCS.EXCH.64 URZ, [UR8+0x31c50], UR4 ;  /* 0x031c5004083f75b2 */ /* 0x0010300008000100 */
[----:B------:R0:W0:Y:S01]  /*04f0*/  SYNCS.EXCH.64 URZ, [UR8+0x31c60], UR6 ;  /* 0x031c6006083f75b2 */ /* 0x0000220008000100 */
[----:B------:R0:W0:Y:S01]  /*0500*/  SYNCS.EXCH.64 URZ, [UR8+0x31c58], UR4 ;  /* 0x031c5804083f75b2 */ /* 0x0000220008000100 */
[----:B------:R0:W0:Y:S01]  /*0510*/  SYNCS.EXCH.64 URZ, [UR8+0x31c68], UR6 ;  /* 0x031c6806083f75b2 */ /* 0x0000220008000100 */
[----:B------:R-:W-:Y:S01]  /*0520*/  NOP ;  /* 0x0000000000007918 */ /* 0x000fe20000000000 */
.L_x_119:
[----:B------:R-:W5:Y:S01]  /*0530*/  SHFL.IDX PT, R3, R0, RZ, 0x1f ;  /* 0x00001fff00037589 */ /* 0x000f6200000e0000 */
[----:B------:R-:W-:Y:S01]  /*0540*/  NOP ;  /* 0x0000000000007918 */ /* 0x000fe20000000000 */
[----:B-----5:R-:W-:-:S13]  /*0550*/  ISETP.NE.AND P0, PT, R3, RZ, PT ;  /* 0x000000ff0300720c */ /* 0x020fda0003f05270 */
[----:B------:R-:W-:Y:S05]  /*0560*/  @P0 BRA `(.L_x_120) ;  /* 0x0000000000380947 */ /* 0x000fea0003800000 */
[----:B0-----:R-:W0:Y:S01]  /*0570*/  S2UR UR5, SR_CgaCtaId ;  /* 0x00000000000579c3 */ /* 0x001e220000008800 */
[----:B------:R-:W-:Y:S01]  /*0580*/  UMOV UR4, 0x400 ;  /* 0x0000040000047882 */ /* 0x000fe20000000000 */
[----:B------:R-:W-:Y:S01]  /*0590*/  UMOV UR7, 0x1 ;  /* 0x0000000100077882 */ /* 0x000fe20000000000 */
[----:B------:R-:W-:Y:S01]  /*05a0*/  ELECT P0, URZ, PT ;  /* 0x00000000003f782f */ /* 0x000fe20003800000 */
[----:B0-----:R-:W-:Y:S02]  /*05b0*/  ULEA UR6, UR5, UR4, 0x18 ;  /* 0x0000000405067291 */ /* 0x001fe4000f8ec03f */
[----:B------:R-:W-:-:S04]  /*05c0*/  UIADD3 UR4, -UR7, 0x100000, URZ ;  /* 0x0010000007047890 */ /* 0x000fc8000fffe13f */
[----:B------:R-:W-:Y:S02]  /*05d0*/  USHF.L.U32 UR5, UR4, 0xb, URZ ;  /* 0x0000000b04057899 */ /* 0x000fe4000800063f */
[----:B------:R-:W-:Y:S01]  /*05e0*/  USHF.L.U32 UR4, UR4, 0x1, URZ ;  /* 0x0000000104047899 */ /* 0x000fe2000800063f */
[----:B------:R-:W0:Y:S11]  /*05f0*/  FENCE.VIEW.ASYNC.S ;  /* 0x00000000000073c6 */ /* 0x000e360000000000 */
[----:B0-----:R0:W0:Y:S01]  /*0600*/  SYNCS.EXCH.64 URZ, [UR6+0x31c70], UR4 ;  /* 0x031c7004063f75b2 */ /* 0x0010220008000100 */
[----:B------:R0:W0:Y:S01]  /*0610*/  SYNCS.EXCH.64 URZ, [UR6+0x31c80], UR4 ;  /* 0x031c8004063f75b2 */ /* 0x0000220008000100 */
[----:B------:R0:W0:Y:S01]  /*0620*/  SYNCS.EXCH.64 URZ, [UR6+0x31c78], UR4 ;  /* 0x031c7804063f75b2 */ /* 0x0000220008000100 */
[----:B------:R0:W0:Y:S01]  /*0630*/  SYNCS.EXCH.64 URZ, [UR6+0x31c88], UR4 ;  /* 0x031c8804063f75b2 */ /* 0x0000220008000100 */
[----:B------:R-:W-:Y:S01]  /*0640*/  NOP ;  /* 0x0000000000007918 */ /* 0x000fe20000000000 */
.L_x_120:
        /* <DEDUP_REMOVED lines=22> */
.L_x_121:
        /* <DEDUP_REMOVED lines=22> */
.L_x_122:
[----:B--2---:R-:W-:Y:S01]  /*0910*/  ISETP.NE.AND P0, PT, R2, RZ, PT ;  /* 0x000000ff0200720c */ /* 0x004fe20003f05270 */
[----:B------:R-:W-:Y:S01]  /*0920*/  IMAD.MOV.U32 R2, RZ, RZ, 0x1 ;  /* 0x00000001ff027424 */ /* 0x000fe200078e00ff */
[----:B------:R-:W-:Y:S01]  /*0930*/  NOP ;  /* 0x0000000000007918 */ /* 0x000fe20000000000 */
[----:B------:R-:W-:-:S03]  /*0940*/  ULDC.64 UR58, c[0x0][0x208] ;  /* 0x00008200003a7ab9 */ /* 0x000fc60000000a00 */
[----:B------:R-:W-:-:S05]  /*0950*/  SEL R2, R2, 0x2, !P0 ;  /* 0x0000000202027807 */ /* 0x000fca0004000000 */
[----:B------:R2:W-:Y:S01]  /*0960*/  STL [R1+0x14], R2 ;  /* 0x0000140201007387 */ /* 0x0005e20000100800 */
[----:B01-34-:R-:W-:Y:S06]  /*0970*/  BAR.SYNC.DEFER_BLOCKING 0x0 ;  /* 0x0000000000007b1d */ /* 0x01bfec0000010000 */
[----:B------:R-:W-:Y:S05]  /*0980*/  @!P0 BRA `(.L_x_123) ;  /* 0x0000009c00308947 */ /* 0x000fea0003800000 */
.L_x_124:
[----:B------:R-:W-:-:S08]  /*0990*/  NOP ;  /* 0x0000000000007918 */ /* 0x000fd00000000000 */
[----:B------:R-:W0:Y:S02]  /*09a0*/  USETMAXREG.TRY_ALLOC.CTAPOOL UP0, 0xa0 ;  /* 0x000000a0000079c8 */ /* 0x000e240008000600 */
[----:B0-----:R-:W-:-:S13]  /*09b0*/  PLOP3.LUT P0, PT, PT, PT, UP0, 0x80, 0x0 ;  /* 0x000000000000781c */ /* 0x001fda0003f0f008 */
[----:B------:R-:W-:Y:S05]  /*09c0*/  @!P0 BRA `(.L_x_124) ;  /* 0xfffffffc00f08947 */ /* 0x000fea000383ffff */
[----:B------:R-:W0:Y:S01]  /*09d0*/  S2R R0, SR_TID.X ;  /* 0x0000000000007919 */ /* 0x000e220000002100 */
[----:B------:R-:W1:Y:S01]  /*09e0*/  S2UR UR4, SR_CgaCtaId ;  /* 0x00000000000479c3 */ /* 0x000e620000008800 */
[----:B------:R-:W-:-:S07]  /*09f0*/  UMOV UR36, 0x400 ;  /* 0x0000040000247882 */ /* 0x000fce0000000000 */
[----:B------:R-:W-:Y:S06]  /*0a00*/  BAR.ARV 0x8, 0x1a0 ;  /* 0x0206800000007b1d */ /* 0x000fec0000002000 */
[----:B-1----:R-:W-:-:S03]  /*0a10*/  ULEA UR36, UR4, UR36, 0x18 ;  /* 0x0000002404247291 */ /* 0x002fc6000f8ec03f */
[----:B------:R-:W-:Y:S01]  /*0a20*/  ULDC UR4, c[0x0][0xc14] ;  /* 0x0003050000047ab9 */ /* 0x000fe20000000800 */
[----:B0-----:R-:W-:-:S04]  /*0a30*/  SHF.R.U32.HI R0, RZ, 0x7, R0 ;  /* 0x00000007ff007819 */ /* 0x001fc80000011600 */
[----:B------:R-:W-:-:S13]  /*0a40*/  ISETP.NE.AND P0, PT, R0, 0x1, PT ;  /* 0x000000010000780c */ /* 0x000fda0003f05270 */
[----:B------:R-:W-:Y:S08]  /*0a50*/  @!P0 BAR.ARV 0x9, 0x100 ;  /* 0x0244000000008b1d */ /* 0x000ff00000002000 */
[----:B------:R-:W-:Y:S06]  /*0a60*/  BAR.SYNC.DEFER_BLOCKING 0x5, 0x1a0 ;  /* 0x0146800000007b1d */ /* 0x000fec0000010000 */
[----:B------:R-:W0:Y:S02]  /*0a70*/  LDS.128 R28, [UR36+0x31cd0] ;  /* 0x031cd024ff1c7984 */ /* 0x000e240008000c00 */
[----:B------:R-:W-:Y:S06]  /*0a80*/  BAR.ARV 0x4, 0x1a0 ;  /* 0x0106800000007b1d */ /* 0x000fec0000002000 */
[----:B0-----:R-:W-:-:S13]  /*0a90*/  ISETP.GE.AND P0, PT, R31, UR4, PT ;  /* 0x000000041f007c0c */ /* 0x001fda000bf06270 */
[----:B------:R-:W-:Y:S05]  /*0aa0*/  @P0 EXIT ;  /* 0x000000000000094d */ /* 0x000fea0003800000 */
[----:B------:R-:W3:Y:S01]  /*0ab0*/  LDL.LU R14, [R1+0x14] ;  /* 0x00001400010e7983 */ /* 0x000ee20000300800 */
[----:B------:R-:W0:Y:S02]  /*0ac0*/  S2R R0, SR_TID.X ;  /* 0x0000000000007919 */ /* 0x000e240000002100 */
[----:B0-----:R-:W-:-:S05]  /*0ad0*/  VIADD R155, R0, 0xffffff80 ;  /* 0xffffff80009b7836 */ /* 0x001fca0000000000 */
[----:B------:R-:W-:-:S04]  /*0ae0*/  SHF.R.S32.HI R0, RZ, 0x1f, R155 ;  /* 0x0000001fff007819 */ /* 0x000fc8000001149b */
[----:B--2---:R-:W-:-:S04]  /*0af0*/  LEA.HI R2, R0, R155, RZ, 0x4 ;  /* 0x0000009b00027211 */ /* 0x004fc800078f20ff */
[----:B------:R-:W-:-:S04]  /*0b00*/  SHF.R.S32.HI R3, RZ, 0x4, R2 ;  /* 0x00000004ff037819 */ /* 0x000fc80000011402 */
[C---:B------:R-:W-:Y:S02]  /*0b10*/  LEA.HI R4, R2.reuse, R3, RZ, 0x1 ;  /* 0x0000000302047211 */ /* 0x040fe400078f08ff */
[----:B------:R-:W-:Y:S02]  /*0b20*/  LOP3.LUT R2, R2, 0xfffffff0, RZ, 0xc0, !PT ;  /* 0xfffffff002027812 */ /* 0x000fe400078ec0ff */
[----:B------:R-:W-:-:S03]  /*0b30*/  LOP3.LUT R4, R4, 0x1ffffffe, RZ, 0xc0, !PT ;  /* 0x1ffffffe04047812 */ /* 0x000fc600078ec0ff */
[----:B------:R-:W-:Y:S01]  /*0b40*/  IMAD.IADD R2, R155, 0x1, -R2 ;  /* 0x000000019b027824 */ /* 0x000fe200078e0a02 */
[CC--:B------:R-:W-:Y:S01]  /*0b50*/  LEA.HI R151, R0.reuse, R155.reuse, RZ, 0x7 ;  /* 0x0000009b00977211 */ /* 0x0c0fe200078f38ff */
[----:B------:R-:W-:Y:S01]  /*0b60*/  IMAD.IADD R4, R3, 0x1, -R4 ;  /* 0x0000000103047824 */ /* 0x000fe200078e0a04 */
[----:B------:R-:W-:Y:S02]  /*0b70*/  LEA.HI R5, R0, R155, RZ, 0x5 ;  /* 0x0000009b00057211 */ /* 0x000fe400078f28ff */
[----:B------:R-:W-:Y:S02]  /*0b80*/  SHF.R.S32.HI R3, RZ, 0x1f, R2 ;  /* 0x0000001fff037819 */ /* 0x000fe40000011402 */
[----:B------:R-:W-:Y:S02]  /*0b90*/  LOP3.LUT R150, R151, 0xffffff80, RZ, 0xc0, !PT ;  /* 0xffffff8097967812 */ /* 0x000fe400078ec0ff */
[----:B------:R-:W-:Y:S02]  /*0ba0*/  SHF.R.S32.HI R7, RZ, 0x5, R5 ;  /* 0x00000005ff077819 */ /* 0x000fe40000011405 */
[-C--:B------:R-:W-:Y:S01]  /*0bb0*/  LEA.HI R5, R3, R2.reuse, RZ, 0x3 ;  /* 0x0000000203057211 */ /* 0x080fe200078f18ff */
[----:B------:R-:W-:Y:S01]  /*0bc0*/  IMAD.IADD R150, R155, 0x1, -R150 ;  /* 0x000000019b967824 */ /* 0x000fe200078e0a96 */
[----:B------:R-:W-:-:S03]  /*0bd0*/  LEA.HI R3, R3, R2, RZ, 0x2 ;  /* 0x0000000203037211 */ /* 0x000fc600078f10ff */
[----:B------:R-:W-:Y:S01]  /*0be0*/  IMAD.SHL.U32 R6, R5, 0x10, RZ ;  /* 0x0000001005067824 */ /* 0x000fe200078e00ff */
[----:B------:R-:W-:Y:S02]  /*0bf0*/  LOP3.LUT R5, R3, 0x7fffffc, RZ, 0xc0, !PT ;  /* 0x07fffffc03057812 */ /* 0x000fe400078ec0ff */
[----:B------:R-:W-:Y:S02]  /*0c00*/  SHF.R.S32.HI R9, RZ, 0x1f, R150 ;  /* 0x0000001fff097819 */ /* 0x000fe40000011496 */
[----:B------:R-:W-:Y:S02]  /*0c10*/  SHF.R.S32.HI R3, RZ, 0x2, R3 ;  /* 0x00000002ff037819 */ /* 0x000fe40000011403 */
[----:B------:R-:W-:-:S03]  /*0c20*/  LEA.HI R10, R9, R150, RZ, 0x2 ;  /* 0x00000096090a7211 */ /* 0x000fc600078f10ff */
[----:B------:R-:W-:Y:S01]  /*0c30*/  IMAD.SHL.U32 R3, R3, 0x40, RZ ;  /* 0x0000004003037824 */ /* 0x000fe200078e00ff */
[----:B------:R-:W-:Y:S01]  /*0c40*/  SHF.R.S32.HI R11, RZ, 0x2, R10 ;  /* 0x00000002ff0b7819 */ /* 0x000fe2000001140a */
[----:B------:R-:W-:Y:S01]  /*0c50*/  IMAD R13, R7, 0x10, R2 ;  /* 0x00000010070d7824 */ /* 0x000fe200078e0202 */
[----:B------:R-:W-:Y:S01]  /*0c60*/  SHF.R.S32.HI R12, RZ, 0x1f, R10 ;  /* 0x0000001fff0c7819 */ /* 0x000fe2000001140a */
[----:B------:R-:W-:Y:S01]  /*0c70*/  IMAD.SHL.U32 R4, R4, 0x8, RZ ;  /* 0x0000000804047824 */ /* 0x000fe200078e00ff */
[----:B------:R-:W-:Y:S02]  /*0c80*/  SHF.R.S32.HI R151, RZ, 0x7, R151 ;  /* 0x00000007ff977819 */ /* 0x000fe40000011497 */
[----:B------:R-:W-:Y:S02]  /*0c90*/  LOP3.LUT R3, R3, 0x40, RZ, 0xc0, !PT ;  /* 0x0000004003037812 */ /* 0x000fe400078ec0ff */
[----:B------:R-:W-:Y:S01]  /*0ca0*/  LOP3.LUT R6, R6, 0x7fffff80, RZ, 0xc0, !PT ;  /* 0x7fffff8006067812 */ /* 0x000fe200078ec0ff */
[--C-:B------:R-:W-:Y:S01]  /*0cb0*/  IMAD.U32 R154, R13, 0x20, R4.reuse ;  /* 0x000000200d9a7824 */ /* 0x100fe200078e0004 */
[----:B------:R-:W-:Y:S01]  /*0cc0*/  LEA.HI R12, R12, R11, RZ, 0x3 ;  /* 0x0000000b0c0c7211 */ /* 0x000fe200078f18ff */
[----:B------:R-:W-:Y:S01]  /*0cd0*/  IMAD.HI R8, R151, 0x55555556, RZ ;  /* 0x5555555697087827 */ /* 0x000fe200078e02ff */
[----:B------:R-:W-:-:S02]  /*0ce0*/  LOP3.LUT R4, R3, 0x8, R4, 0xf8, !PT ;  /* 0x0000000803047812 */ /* 0x000fc400078ef804 */
[----:B------:R-:W-:Y:S01]  /*0cf0*/  SHF.R.U32.HI R3, RZ, 0x3, R3 ;  /* 0x00000003ff037819 */ /* 0x000fe20000011603 */
[----:B------:R-:W-:Y:S01]  /*0d00*/  IMAD.IADD R5, R2, 0x1, -R5 ;  /* 0x0000000102057824 */ /* 0x000fe200078e0a05 */
[----:B------:R-:W-:Y:S01]  /*0d10*/  LOP3.LUT R12, R12, 0xfffffff8, RZ, 0xc0, !PT ;  /* 0xfffffff80c0c7812 */ /* 0x000fe200078ec0ff */
[----:B------:R-:W-:Y:S01]  /*0d20*/  IMAD R6, R7, 0x100, R6 ;  /* 0x0000010007067824 */ /* 0x000fe200078e0206 */
[----:B------:R-:W-:Y:S02]  /*0d30*/  LEA.HI R9, R9, R150, RZ, 0x5 ;  /* 0x0000009609097211 */ /* 0x000fe400078f28ff */
[----:B------:R-:W-:Y:S01]  /*0d40*/  LEA.HI R0, R0, R155, RZ, 0x2 ;  /* 0x0000009b00007211 */ /* 0x000fe200078f10ff */
[----:B------:R-:W-:Y:S01]  /*0d50*/  IMAD R6, R5, 0x10, R6 ;  /* 0x0000001005067824 */ /* 0x000fe200078e0206 */
[----:B------:R-:W-:Y:S01]  /*0d60*/  LOP3.LUT R3, R4, R3, RZ, 0x3c, !PT ;  /* 0x0000000304037212 */ /* 0x000fe200078e3cff */
[----:B------:R-:W-:Y:S01]  /*0d70*/  IMAD.IADD R12, R11, 0x1, -R12 ;  /* 0x000000010b0c7824 */ /* 0x000fe200078e0a0c */
[----:B------:R-:W-:-:S02]  /*0d80*/  LEA.HI R8, R8, R8, RZ, 0x1 ;  /* 0x0000000808087211 */ /* 0x000fc400078f08ff */
[----:B------:R-:W-:Y:S02]  /*0d90*/  LOP3.LUT R7, R10, 0x7ffffffc, RZ, 0xc0, !PT ;  /* 0x7ffffffc0a077812 */ /* 0x000fe400078ec0ff */
[----:B------:R-:W-:Y:S02]  /*0da0*/  SHF.R.S32.HI R9, RZ, 0x5, R9 ;  /* 0x00000005ff097819 */ /* 0x000fe40000011409 */
[----:B------:R-:W-:Y:S01]  /*0db0*/  LOP3.LUT R4, R0, 0x1ffffffc, RZ, 0xc0, !PT ;  /* 0x1ffffffc00047812 */ /* 0x000fe200078ec0ff */
[----:B------:R-:W-:Y:S02]  /*0dc0*/  IMAD.IADD R2, R3, 0x1, R6 ;  /* 0x0000000103027824 */ /* 0x000fe400078e0206 */
[----:B------:R-:W-:Y:S02]  /*0dd0*/  IMAD.MOV.U32 R152, RZ, RZ, -0x2 ;  /* 0xfffffffeff987424 */ /* 0x000fe400078e00ff */
[----:B------:R-:W-:Y:S02]  /*0de0*/  IMAD.IADD R7, R150, 0x1, -R7 ;  /* 0x0000000196077824 */ /* 0x000fe400078e0a07 */
[----:B------:R-:W-:-:S02]  /*0df0*/  IMAD R8, R8, -0x3, R151 ;  /* 0xfffffffd08087824 */ /* 0x000fc400078e0297 */
[----:B------:R-:W-:Y:S02]  /*0e00*/  IMAD R9, R9, 0x10, R12 ;  /* 0x0000001009097824 */ /* 0x000fe400078e020c */
[----:B------:R-:W-:Y:S01]  /*0e10*/  IMAD.IADD R4, R155, 0x1, -R4 ;  /* 0x000000019b047824 */ /* 0x000fe200078e0a04 */
[----:B------:R-:W-:Y:S01]  /*0e20*/  SHF.R.S32.HI R18, RZ, 0x2, R0 ;  /* 0x00000002ff127819 */ /* 0x000fe20000011400 */
[----:B------:R-:W-:Y:S01]  /*0e30*/  IMAD R152, R7, R152, 0x90 ;  /* 0x0000009007987424 */ /* 0x000fe200078e0298 */
[----:B------:R-:W-:Y:S01]  /*0e40*/  LEA R2, R2, UR36, 0x1 ;  /* 0x0000002402027c11 */ /* 0x000fe2000f8e08ff */
[----:B------:R-:W-:Y:S02]  /*0e50*/  IMAD R153, R8, 0x40, R9 ;  /* 0x0000004008997824 */ /* 0x000fe400078e0209 */
[----:B------:R-:W-:Y:S02]  /*0e60*/  IMAD.MOV.U32 R149, RZ, RZ, RZ ;  /* 0x000000ffff957224 */ /* 0x000fe400078e00ff */
[----:B------:R-:W-:-:S02]  /*0e70*/  IMAD.MOV.U32 R16, RZ, RZ, RZ ;  /* 0x000000ffff107224 */ /* 0x000fc400078e00ff */
[----:B------:R-:W-:Y:S01]  /*0e80*/  IMAD.SHL.U32 R17, R4, 0x8, RZ ;  /* 0x0000000804117824 */ /* 0x000fe200078e00ff */
[----:B------:R-:W-:Y:S01]  /*0e90*/  UMOV UR39, URZ ;  /* 0x0000003f00277c82 */ /* 0x000fe20008000000 */
[----:B---3--:R-:W-:-:S07]  /*0ea0*/  LOP3.LUT R144, R14, 0x1, RZ, 0xfc, !PT ;  /* 0x000000010e907812 */ /* 0x008fce00078efcff */
.L_x_158:
[----:B---3-5:R-:W0:Y:S01]  /*0eb0*/  LDC.64 R4, c[0x0][0xc60] ;  /* 0x00031800ff047b82 */ /* 0x028e220000000a00 */
[----:B------:R-:W-:Y:S01]  /*0ec0*/  ULDC.64 UR4, c[0x0][0xa28] ;  /* 0x00028a0000047ab9 */ /* 0x000fe20000000a00 */
[----:B------:R-:W-:Y:S01]  /*0ed0*/  IMAD.MOV.U32 R0, RZ, RZ, RZ ;  /* 0x000000ffff007224 */ /* 0x000fe200078e00ff */
[----:B------:R-:W-:Y:S01]  /*0ee0*/  ULDC.64 UR6, c[0x0][0xa20] ;  /* 0x0002880000067ab9 */ /* 0x000fe20000000a00 */
[----:B0-----:R-:W-:-:S05]  /*0ef0*/  IMAD.WIDE R4, R31, 0x4, R4 ;  /* 0x000000041f047825 */ /* 0x001fca00078e0204 */
[----:B--2---:R-:W2:Y:S01]  /*0f00*/  LDG.E R145, desc[UR58][R4.64] ;  /* 0x0000003a04917981 */ /* 0x004ea2000c1e1900 */
[----:B------:R-:W-:-:S04]  /*0f10*/  ISETP.NE.U32.AND P0, PT, RZ, UR4, PT ;  /* 0x00000004ff007c0c */ /* 0x000fc8000bf05070 */
[----:B------:R-:W-:Y:S02]  /*0f20*/  ISETP.NE.AND.EX P0, PT, RZ, UR5, PT, P0 ;  /* 0x00000005ff007c0c */ /* 0x000fe4000bf05300 */
[----:B--2---:R-:W-:-:S11]  /*0f30*/  SHF.R.S32.HI R148, RZ, 0x1f, R145 ;  /* 0x0000001fff947819 */ /* 0x004fd60000011491 */
[----:B------:R-:W-:-:S04]  /*0f40*/  @P0 LEA R6, P1, R145, UR4, 0x2 ;  /* 0x0000000491060c11 */ /* 0x000fc8000f8210ff */
[----:B------:R-:W-:Y:S01]  /*0f50*/  @P0 LEA.HI.X R7, R145, UR5, R148, 0x2, P1 ;  /* 0x0000000591070c11 */ /* 0x000fe200088f1494 */
[----:B------:R-:W-:-:S04]  /*0f60*/  ULDC.64 UR4, c[0x0][0x3f8] ;  /* 0x0000fe0000047ab9 */ /* 0x000fc80000000a00 */
[----:B------:R0:W5:Y:S01]  /*0f70*/  @P0 LDG.E R0, desc[UR58][R6.64] ;  /* 0x0000003a06000981 */ /* 0x000162000c1e1900 */
[----:B------:R-:W-:Y:S01]  /*0f80*/  ISETP.NE.U32.AND P0, PT, RZ, UR6, PT ;  /* 0x00000006ff007c0c */ /* 0x000fe2000bf05070 */
[----:B------:R-:W-:-:S03]  /*0f90*/  UISETP.NE.U32.AND UP0, UPT, UR4, URZ, UPT ;  /* 0x0000003f0400728c */ /* 0x000fc6000bf05070 */
[----:B------:R-:W-:Y:S01]  /*0fa0*/  ISETP.NE.AND.EX P0, PT, RZ, UR7, PT, P0 ;  /* 0x00000007ff007c0c */ /* 0x000fe2000bf05300 */
[----:B------:R-:W-:Y:S01]  /*0fb0*/  UISETP.NE.AND.EX UP0, UPT, UR5, URZ, UPT, UP0 ;  /* 0x0000003f0500728c */ /* 0x000fe2000bf05300 */
[----:B------:R-:W-:Y:S02]  /*0fc0*/  ULDC UR4, c[0x0][0x404] ;  /* 0x0001010000047ab9 */ /* 0x000fe40000000800 */
[----:B------:R-:W-:Y:S01]  /*0fd0*/  ULDC UR5, c[0x0][0x2e0] ;  /* 0x0000b80000057ab9 */ /* 0x000fe20000000800 */
[----:B------:R-:W-:-:S04]  /*0fe0*/  USEL UR4, UR4, 0x1, UP0 ;  /* 0x0000000104047887 */ /* 0x000fc80008000000 */
[----:B------:R-:W-:-:S04]  /*0ff0*/  UIMAD UR4, UR4, UR5, URZ ;  /* 0x00000005040472a4 */ /* 0x000fc8000f8e023f */
[C---:B------:R-:W-:Y:S02]  /*1000*/  @P0 LEA R4, P1, R145.reuse, UR6, 0x2 ;  /* 0x0000000691040c11 */ /* 0x040fe4000f8210ff */
[----:B------:R-:W-:Y:S02]  /*1010*/  IMAD.U32 R23, RZ, RZ, UR4 ;  /* 0x00000004ff177e24 */ /* 0x000fe4000f8e00ff */
[----:B------:R-:W-:-:S05]  /*1020*/  @P0 LEA.HI.X R5, R145, UR7, R148, 0x2, P1 ;  /* 0x0000000791050c11 */ /* 0x000fca00088f1494 */
[----:B------:R0:W5:Y:S01]  /*1030*/  @P0 LDG.E R23, desc[UR58][R4.64] ;  /* 0x0000003a04170981 */ /* 0x000162000c1e1900 */
[----:B-1--4-:R-:W-:Y:S05]  /*1040*/  @P0 BRA `(.L_x_125) ;  /* 0x0000000000240947 */ /* 0x012fea0003800000 */
[----:B------:R-:W-:Y:S02]  /*1050*/  ULDC.64 UR4, c[0x0][0xa08] ;  /* 0x0002820000047ab9 */ /* 0x000fe40000000a00 */
[----:B------:R-:W-:-:S04]  /*1060*/  ISETP.NE.U32.AND P0, PT, RZ, UR4, PT ;  /* 0x00000004ff007c0c */ /* 0x000fc8000bf05070 */
[----:B------:R-:W-:-:S13]  /*1070*/  ISETP.NE.AND.EX P0, PT, RZ, UR5, PT, P0 ;  /* 0x00000005ff007c0c */ /* 0x000fda000bf05300 */
[----:B------:R-:W-:Y:S05]  /*1080*/  @!P0 BRA `(.L_x_125) ;  /* 0x0000000000148947 */ /* 0x000fea0003800000 */
[----:B0-----:R-:W0:Y:S02]  /*1090*/  LDC.64 R4, c[0x0][0xa08] ;  /* 0x00028200ff047b82 */ /* 0x001e240000000a00 */
[----:B0-----:R-:W-:-:S05]  /*10a0*/  IMAD.WIDE R4, R145, 0x4, R4 ;  /* 0x0000000491047825 */ /* 0x001fca00078e0204 */
[----:B-----5:R-:W2:Y:S04]  /*10b0*/  LDG.E R23, desc[UR58][R4.64] ;  /* 0x0000003a04177981 */ /* 0x020ea8000c1e1900 */
[----:B------:R-:W2:Y:S02]  /*10c0*/  LDG.E R6, desc[UR58][R4.64+0x4] ;  /* 0x0000043a04067981 */ /* 0x000ea4000c1e1900 */
[----:B--2---:R-:W-:-:S07]  /*10d0*/  IMAD.IADD R23, R6, 0x1, -R23 ;  /* 0x0000000106177824 */ /* 0x004fce00078e0a17 */
.L_x_125:
[----:B-----5:R-:W-:Y:S01]  /*10e0*/  IMAD.IADD R23, R23, 0x1, -R0 ;  /* 0x0000000117177824 */ /* 0x020fe200078e0a00 */
[----:B------:R-:W-:Y:S01]  /*10f0*/  PLOP3.LUT P0, PT, PT, PT, PT, 0x80, 0x0 ;  /* 0x000000000000781c */ /* 0x000fe20003f0f070 */
[----:B------:R-:W-:Y:S01]  /*1100*/  IMAD.MOV.U32 R147, RZ, RZ, R29 ;  /* 0x000000ffff937224 */ /* 0x000fe200078e001d */
[----:B------:R-:W-:Y:S01]  /*1110*/  CS2R R20, SRZ ;  /* 0x0000000000147805 */ /* 0x000fe2000001ff00 */
[C---:B------:R-:W-:Y:S01]  /*1120*/  VIADD R0, R23.reuse, 0x8f ;  /* 0x0000008f17007836 */ /* 0x040fe20000000000 */
[----:B------:R-:W-:Y:S01]  /*1130*/  ISETP.GE.AND P1, PT, R23, 0x1, PT ;  /* 0x000000011700780c */ /* 0x000fe20003f26270 */
[----:B------:R-:W-:Y:S01]  /*1140*/  IMAD.MOV.U32 R146, RZ, RZ, R30 ;  /* 0x000000ffff927224 */ /* 0x000fe200078e001e */
[----:B------:R-:W-:Y:S01]  /*1150*/  CS2R R38, SRZ ;  /* 0x0000000000267805 */ /* 0x000fe2000001ff00 */
[----:B------:R-:W-:Y:S01]  /*1160*/  IMAD.HI R0, R0, 0x38e38e39, RZ ;  /* 0x38e38e3900007827 */ /* 0x000fe200078e02ff */
[----:B------:R-:W-:Y:S02]  /*1170*/  CS2R R34, SRZ ;  /* 0x0000000000227805 */ /* 0x000fe4000001ff00 */
[----:B------:R-:W-:-:S02]  /*1180*/  CS2R R44, SRZ ;  /* 0x00000000002c7805 */ /* 0x000fc4000001ff00 */
[----:B------:R-:W-:Y:S02]  /*1190*/  CS2R R36, SRZ ;  /* 0x0000000000247805 */ /* 0x000fe4000001ff00 */
[----:B------:R-:W-:Y:S02]  /*11a0*/  CS2R R42, SRZ ;  /* 0x00000000002a7805 */ /* 0x000fe4000001ff00 */
[----:B------:R-:W-:Y:S02]  /*11b0*/  SHF.R.U32.HI R3, RZ, 0x1f, R0 ;  /* 0x0000001fff037819 */ /* 0x000fe40000011600 */
[----:B------:R-:W-:Y:S02]  /*11c0*/  CS2R R48, SRZ ;  /* 0x0000000000307805 */ /* 0x000fe4000001ff00 */
[----:B------:R-:W-:Y:S02]  /*11d0*/  CS2R R46, SRZ ;  /* 0x00000000002e7805 */ /* 0x000fe4000001ff00 */
[----:B------:R-:W-:-:S02]  /*11e0*/  CS2R R40, SRZ ;  /* 0x0000000000287805 */ /* 0x000fc4000001ff00 */
[----:B------:R-:W-:Y:S01]  /*11f0*/  LEA.HI.SX32 R22, R0, R3, 0x1b ;  /* 0x0000000300167211 */ /* 0x000fe200078fdaff */
[----:B------:R-:W-:Y:S01]  /*1200*/  IMAD.MOV.U32 R3, RZ, RZ, RZ ;  /* 0x000000ffff037224 */ /* 0x000fe200078e00ff */
[----:B------:R-:W-:Y:S01]  /*1210*/  CS2R R50, SRZ ;  /* 0x0000000000327805 */ /* 0x000fe2000001ff00 */
[----:B------:R-:W-:Y:S01]  /*1220*/  IMAD.MOV.U32 R0, RZ, RZ, RZ ;  /* 0x000000ffff007224 */ /* 0x000fe200078e00ff */
        /* <DEDUP_REMOVED lines=10> */
[----:B0-----:R-:W-:Y:S01]  /*12d0*/  CS2R R6, SRZ ;  /* 0x0000000000067805 */ /* 0x001fe2000001ff00 */
[----:B------:R-:W-:Y:S01]  /*12e0*/  IMAD.MOV.U32 R8, RZ, RZ, RZ ;  /* 0x000000ffff087224 */ /* 0x000fe200078e00ff */
[----:B------:R-:W-:Y:S01]  /*12f0*/  CS2R R80, SRZ ;  /* 0x0000000000507805 */ /* 0x000fe2000001ff00 */
[----:B------:R-:W-:Y:S02]  /*1300*/  IMAD.MOV.U32 R24, RZ, RZ, RZ ;  /* 0x000000ffff187224 */ /* 0x000fe400078e00ff */
[----:B------:R-:W-:Y:S02]  /*1310*/  IMAD.MOV.U32 R33, RZ, RZ, RZ ;  /* 0x000000ffff217224 */ /* 0x000fe400078e00ff */
[----:B------:R-:W-:Y:S01]  /*1320*/  IMAD.MOV.U32 R83, RZ, RZ, RZ ;  /* 0x000000ffff537224 */ /* 0x000fe200078e00ff */
[----:B------:R-:W-:Y:S06]  /*1330*/  @!P1 BRA `(.L_x_126) ;  /* 0x0000007c000c9947 */ /* 0x000fec0003800000 */
[----:B------:R-:W0:Y:S01]  /*1340*/  SHFL.IDX PT, R0, R151, RZ, 0x1f ;  /* 0x00001fff97007589 */ /* 0x000e2200000e0000 */
[----:B------:R-:W-:-:S04]  /*1350*/  UIADD3 UR6, UR36, 0x24300, URZ ;  /* 0x0002430024067890 */ /* 0x000fc8000fffe03f */
[----:B------:R-:W-:-:S06]  /*1360*/  ULOP3.LUT UP0, URZ, UR6, 0x9f, URZ, 0xc0, !UPT ;  /* 0x0000009f063f7892 */ /* 0x000fcc000f80c03f */
[----:B------:R-:W-:Y:S02]  /*1370*/  PLOP3.LUT P0, PT, PT, PT, UP0, 0x80, 0x0 ;  /* 0x000000000000781c */ /* 0x000fe40003f0f008 */
[----:B0-----:R-:W-:-:S13]  /*1380*/  R2UR UR38, R0 ;  /* 0x00000000002672ca */ /* 0x001fda00000e0000 */
[----:B------:R-:W-:-:S04]  /*1390*/  UIMAD.WIDE UR4, UR38, 0x55555556, URZ ;  /* 0x55555556260478a5 */ /* 0x000fc8000f8e023f */
[----:B------:R-:W-:-:S04]  /*13a0*/  ULEA.HI UR5, UR5, UR5, URZ, 0x1 ;  /* 0x0000000505057291 */ /* 0x000fc8000f8f083f */
[----:B------:R-:W-:-:S04]  /*13b0*/  UIMAD UR40, UR5, -0x3, UR38 ;  /* 0xfffffffd052878a4 */ /* 0x000fc8000f8e0226 */
[----:B------:R-:W-:-:S04]  /*13c0*/  ULEA UR4, UR40, UR6, 0xb ;  /* 0x0000000628047291 */ /* 0x000fc8000f8e583f */
[----:B------:R-:W-:-:S04]  /*13d0*/  USHF.R.U32.HI UR4, URZ, 0x4, UR4 ;  /* 0x000000043f047899 */ /* 0x000fc80008011604 */
[----:B------:R-:W-:Y:S01]  /*13e0*/  ULOP3.LUT UR37, UR4, 0x3fff, URZ, 0xc0, !UPT ;  /* 0x00003fff04257892 */ /* 0x000fe2000f8ec03f */
[----:B------:R-:W-:Y:S11]  /*13f0*/  @!P0 BRA `(.L_x_127) ;  /* 0x0000000000408947 */ /* 0x000ff60003800000 */
[----:B------:R-:W-:Y:S01]  /*1400*/  MOV R0, 0x0 ;  /* 0x0000000000007802 */ /* 0x000fe20000000f00 */
[----:B------:R-:W-:Y:S01]  /*1410*/  ULDC.64 UR4, c[0x4][0xa8] ;  /* 0x01002a0000047ab9 */ /* 0x000fe20000000a00 */
[----:B------:R-:W-:Y:S01]  /*1420*/  ULDC.64 UR6, c[0x4][0x20] ;  /* 0x0100080000067ab9 */ /* 0x000fe20000000a00 */
[----:B------:R-:W-:Y:S01]  /*1430*/  IMAD.U32 R4, RZ, RZ, UR4 ;  /* 0x00000004ff047e24 */ /* 0x000fe2000f8e00ff */
[----:B------:R0:W1:Y:S01]  /*1440*/  LDC.64 R14, c[0x4][R0] ;  /* 0x01000000000e7b82 */ /* 0x0000620000000a00 */
        /* <DEDUP_REMOVED lines=8> */
[----:B0-----:R-:W-:-:S07]  /*14d0*/  IMAD.MOV.U32 R13, RZ, RZ, RZ ;  /* 0x000000ffff0d7224 */ /* 0x001fce00078e00ff */
[----:B------:R-:W-:-:S07]  /*14e0*/  LEPC R20, `(.L_x_127) ;  /* 0x000000001014794e */ /* 0x000fce0000000000 */
[----:B-1----:R-:W-:Y:S05]  /*14f0*/  CALL.ABS.NOINC R14 ;  /* 0x000000000e007343 */ /* 0x002fea0003c00000 */
.L_x_127:
[----:B------:R-:W-:Y:S02]  /*1500*/  LEA.HI R0, R149, R149, RZ, 0x1 ;  /* 0x0000009595007211 */ /* 0x000fe400078f08ff */
[----:B------:R-:W-:Y:S02]  /*1510*/  ISETP.NE.AND P0, PT, R144, 0x3, PT ;  /* 0x000000039000780c */ /* 0x000fe40003f05270 */
[----:B------:R-:W-:-:S05]  /*1520*/  LOP3.LUT R0, R0, 0xfffffffe, RZ, 0xc0, !PT ;  /* 0xfffffffe00007812 */ /* 0x000fca00078ec0ff */
[----:B------:R-:W-:-:S05]  /*1530*/  IMAD.IADD R0, R149, 0x1, -R0 ;  /* 0x0000000195007824 */ /* 0x000fca00078e0a00 */
[----:B------:R-:W-:-:S04]  /*1540*/  SHF.L.U32 R0, R0, 0x1f, RZ ;  /* 0x0000001f00007819 */ /* 0x000fc800000006ff */
[----:B------:R-:W0:Y:S02]  /*1550*/  SYNCS.PHASECHK.TRANS64.TRYWAIT P1, [UR36+0x31c00], R0 ;  /* 0x031c0000ff0075a7 */ /* 0x000e240008020164 */
[----:B0-----:R-:W-:Y:S05]  /*1560*/  @!P1 BRA `(.L_x_128) ;  /* 0x000000d400a49947 */ /* 0x001fea0003800000 */
.L_x_244:
[----:B------:R-:W-:Y:S05]  /*1570*/  @!P0 BRA `(.L_x_129) ;  /* 0x0000000000048947 */ /* 0x000fea0003800000 */
[----:B------:R-:W-:Y:S01]  /*1580*/  BPT.TRAP 0x1 ;  /* 0x000000040000795c */ /* 0x000fe20000300000 */
.L_x_129:
[----:B------:R-:W-:Y:S01]  /*1590*/  IMAD.U32 R4, RZ, RZ, UR39 ;  /* 0x00000027ff047e24 */ /* 0x000fe2000f8e00ff */
[----:B0-----:R-:W-:-:S04]  /*15a0*/  SHF.L.U32 R3, R16, 0x1f, RZ ;  /* 0x0000001f10037819 */ /* 0x001fc800000006ff */
[----:B------:R-:W-:-:S04]  /*15b0*/  LEA R4, R4, UR36, 0x3 ;  /* 0x0000002404047c11 */ /* 0x000fc8000f8e18ff */
[----:B------:R0:W1:Y:S01]  /*15c0*/  SYNCS.PHASECHK.TRANS64.TRYWAIT P2, [R4+URZ+0x31c30], R3 ;  /* 0x031c3003040075a7 */ /* 0x000062000804017f */
[----:B------:R-:W-:Y:S05]  /*15d0*/  @!P0 BRA `(.L_x_130) ;  /* 0x0000000000048947 */ /* 0x000fea0003800000 */
[----:B------:R-:W-:Y:S01]  /*15e0*/  BPT.TRAP 0x1 ;  /* 0x000000040000795c */ /* 0x000fe20000300000 */
.L_x_130:
[----:B------:R-:W2:Y:S01]  /*15f0*/  S2R R0, SR_TID.X ;  /* 0x0000000000007919 */ /* 0x000ea20000002100 */
[----:B------:R-:W-:Y:S01]  /*1600*/  IMAD.MOV.U32 R71, RZ, RZ, RZ ;  /* 0x000000ffff477224 */ /* 0x000fe200078e00ff */
[----:B--2---:R-:W-:Y:S01]  /*1610*/  LOP3.LUT P1, RZ, R0, 0x7f, RZ, 0xc0, !PT ;  /* 0x0000007f00ff7812 */ /* 0x004fe2000782c0ff */
[----:B-1----:R-:W-:-:S12]  /*1620*/  @P2 BRA `(.L_x_131) ;  /* 0x0000000000082947 */ /* 0x002fd80003800000 */
[----:B------:R-:W1:Y:S02]  /*1630*/  SYNCS.PHASECHK.TRANS64.TRYWAIT P2, [R4+URZ+0x31c30], R3 ;  /* 0x031c3003040075a7 */ /* 0x000e64000804017f */
[----:B-1----:R-:W-:Y:S05]  /*1640*/  @!P2 BRA `(.L_x_132) ;  /* 0x000000d40084a947 */ /* 0x002fea0003800000 */
.L_x_131:
        /* <DEDUP_REMOVED lines=26> */
[----:B------:R-:W-:Y:S01]  /*17f0*/  UMOV UR7, 0x80000020 ;  /* 0x8000002000077882 */ /* 0x000fe20000000000 */
[----:B------:R-:W-:Y:S01]  /*1800*/  HGMMA.64x16x16.F32 R96, gdesc[UR24], RZ, !UPT, gsb0 ;  /* 0x00200000186079f0 */ /* 0x000fe2000c0008ff */
        /* <DEDUP_REMOVED lines=121> */
[----:B------:R-:W-:Y:S01]  /*1fa0*/  UMOV UR8, UR10 ;  /* 0x0000000a00087c82 */ /* 0x000fe20008000000 */
[----:B------:R-:W-:Y:S01]  /*1fb0*/  UMOV UR10, UR12 ;  /* 0x0000000c000a7c82 */ /* 0x000fe20008000000 */
        /* <DEDUP_REMOVED lines=170> */
[----:B01----:R-:W-:Y:S01]  /*2a60*/  FMNMX.FTZ R3, R96, R97, !PT ;  /* 0x0000006160037209 */ /* 0x003fe20007810000 */
        /* <DEDUP_REMOVED lines=101> */
[----:B------:R-:W-:Y:S01]  /*30c0*/  FSEL R114, R49, -INF , P2 ;  /* 0xff80000031727808 */ /* 0x000fe20001000000 */
[----:B------:R-:W-:Y:S01]  /*30d0*/  ULDC UR6, c[0x0][0x988] ;  /* 0x0002620000067ab9 */ /* 0x000fe20000000800 */
[----:B------:R-:W-:-:S02]  /*30e0*/  FMNMX.FTZ R3, R120, R3, !PT ;  /* 0x0000000378037209 */ /* 0x000fc40007810000 */
[----:B------:R-:W-:Y:S02]  /*30f0*/  FSEL R116, R52, -INF , P6 ;  /* 0xff80000034747808 */ /* 0x000fe40003000000 */
[----:B------:R-:W-:Y:S02]  /*3100*/  FMNMX.FTZ R3, R114, R3, !PT ;  /* 0x0000000372037209 */ /* 0x000fe40007810000 */
[----:B------:R-:W-:Y:S02]  /*3110*/  FSEL R52, R63, -INF , P4 ;  /* 0xff8000003f347808 */ /* 0x000fe40002000000 */
[----:B------:R-:W-:Y:S02]  /*3120*/  ISETP.GT.AND P4, PT, R5, 0x60, PT ;  /* 0x000000600500780c */ /* 0x000fe40003f84270 */
[----:B------:R-:W-:Y:S02]  /*3130*/  FSEL R122, R53, -INF , P5 ;  /* 0xff800000357a7808 */ /* 0x000fe40002800000 */
[----:B------:R-:W-:-:S02]  /*3140*/  FMNMX.FTZ R3, R116, R3, !PT ;  /* 0x0000000374037209 */ /* 0x000fc40007810000 */
[----:B------:R-:W-:Y:S02]  /*3150*/  FSEL R50, R50, -INF , P3 ;  /* 0xff80000032327808 */ /* 0x000fe40001800000 */
[----:B------:R-:W-:Y:S02]  /*3160*/  ISETP.GT.AND P3, PT, R5, 0x61, PT ;  /* 0x000000610500780c */ /* 0x000fe40003f64270 */
[----:B------:R-:W-:Y:S02]  /*3170*/  FMNMX.FTZ R3, R122, R3, !PT ;  /* 0x000000037a037209 */ /* 0x000fe40007810000 */
[----:B------:R-:W-:Y:S02]  /*3180*/  FSEL R56, R51, -INF , P2 ;  /* 0xff80000033387808 */ /* 0x000fe40001000000 */
[----:B------:R-:W-:Y:S02]  /*3190*/  ISETP.GT.AND P2, PT, R5, 0x68, PT ;  /* 0x000000680500780c */ /* 0x000fe40003f44270 */
[----:B------:R-:W-:-:S02]  /*31a0*/  FSEL R54, R54, -INF , P6 ;  /* 0xff80000036367808 */ /* 0x000fc40003000000 */
        /* <DEDUP_REMOVED lines=13> */
[C---:B------:R-:W-:Y:S02]  /*3280*/  ISETP.GT.AND P1, PT, R5.reuse, 0x71, PT ;  /* 0x000000710500780c */ /* 0x040fe40003f24270 */
[----:B------:R-:W-:Y:S02]  /*3290*/  FMNMX.FTZ R3, R140, R3, !PT ;  /* 0x000000038c037209 */ /* 0x000fe40007810000 */
[----:B------:R-:W-:Y:S02]  /*32a0*/  FSEL R46, R46, -INF , P2 ;  /* 0xff8000002e2e7808 */ /* 0x000fe40001000000 */
[----:B------:R-:W-:-:S02]  /*32b0*/  ISETP.GT.AND P2, PT, R5, 0x79, PT ;  /* 0x000000790500780c */ /* 0x000fc40003f44270 */
[----:B------:R-:W-:Y:S02]  /*32c0*/  FSEL R42, R42, -INF , P4 ;  /* 0xff8000002a2a7808 */ /* 0x000fe40002000000 */
[----:B------:R-:W-:Y:S02]  /*32d0*/  ISETP.GT.AND P4, PT, R5, 0x81, PT ;  /* 0x000000810500780c */ /* 0x000fe40003f84270 */
[----:B------:R-:W-:Y:S02]  /*32e0*/  FSEL R40, R55, -INF , P5 ;  /* 0xff80000037287808 */ /* 0x000fe40002800000 */
[----:B------:R-:W-:Y:S02]  /*32f0*/  ISETP.GT.AND P5, PT, R5, 0x88, PT ;  /* 0x000000880500780c */ /* 0x000fe40003fa4270 */
        /* <DEDUP_REMOVED lines=9> */
[----:B------:R-:W-:Y:S01]  /*3390*/  FMNMX.FTZ R0, R156, R3, !PT ;  /* 0x000000039c007209 */ /* 0x000fe20007810000 */
[----:B------:R-:W-:Y:S01]  /*33a0*/  IMAD.U32 R3, RZ, RZ, UR6 ;  /* 0x00000006ff037e24 */ /* 0x000fe2000f8e00ff */
[----:B------:R-:W-:-:S02]  /*33b0*/  FSEL R32, R43, -INF , P3 ;  /* 0xff8000002b207808 */ /* 0x000fc40001800000 */
[----:B------:R-:W-:Y:S02]  /*33c0*/  FSEL R59, R37, -INF , P2 ;  /* 0xff800000253b7808 */ /* 0x000fe40001000000 */
[----:B------:R-:W-:Y:S02]  /*33d0*/  FMNMX.FTZ R0, R53, R0, !PT ;  /* 0x0000000035007209 */ /* 0x000fe40007810000 */
[----:B------:R-:W-:Y:S02]  /*33e0*/  ISETP.GT.AND P3, PT, R5, 0x80, PT ;  /* 0x000000800500780c */ /* 0x000fe40003f64270 */
[----:B------:R-:W-:Y:S02]  /*33f0*/  FMNMX.FTZ R0, R59, R0, !PT ;  /* 0x000000003b007209 */ /* 0x000fe40007810000 */
[----:B------:R-:W-:Y:S02]  /*3400*/  P2R R21, PR, RZ, 0x1 ;  /* 0x00000001ff157803 */ /* 0x000fe40000000000 */
[----:B------:R-:W-:-:S02]  /*3410*/  ISETP.GT.AND P0, PT, R5, 0x69, PT ;  /* 0x000000690500780c */ /* 0x000fc40003f04270 */
[----:B------:R-:W-:Y:S02]  /*3420*/  P2R R33, PR, RZ, 0x2 ;  /* 0x00000002ff217803 */ /* 0x000fe40000000000 */
        /* <DEDUP_REMOVED lines=12> */
[----:B------:R-:W-:Y:S02]  /*34f0*/  FMNMX.FTZ R11, R51, R0, !PT ;  /* 0x00000000330b7209 */ /* 0x000fe40007810000 */
[----:B------:R-:W-:-:S02]  /*3500*/  ISETP.NE.AND P0, PT, R21, RZ, PT ;  /* 0x000000ff1500720c */ /* 0x000fc40003f05270 */
[----:B------:R-:W-:Y:S01]  /*3510*/  FSEL R28, R35, -INF , P1 ;  /* 0xff800000231c7808 */ /* 0x000fe20000800000 */
[----:B------:R-:W0:Y:S01]  /*3520*/  SHFL.BFLY PT, R0, R11, 0x2, 0x1f ;  /* 0x0c401f000b007f89 */ /* 0x000e2200000e0000 */
[----:B------:R-:W-:Y:S02]  /*3530*/  FSEL R38, R38, -INF , P0 ;  /* 0xff80000026267808 */ /* 0x000fe40000000000 */
[----:B------:R-:W-:Y:S02]  /*3540*/  FSEL R26, R26, -INF , P3 ;  /* 0xff8000001a1a7808 */ /* 0x000fe40001800000 */
[----:B------:R-:W-:Y:S02]  /*3550*/  ISETP.NE.AND P0, PT, R7, RZ, PT ;  /* 0x000000ff0700720c */ /* 0x000fe40003f05270 */
[----:B------:R-:W-:-:S13]  /*3560*/  ISETP.NE.AND P1, PT, R9, RZ, PT ;  /* 0x000000ff0900720c */ /* 0x000fda0003f25270 */
[----:B------:R-:W-:Y:S01]  /*3570*/  @!P1 VIADD R4, R4, 0x31c40 ;  /* 0x00031c4004049836 */ /* 0x000fe20000000000 */
[----:B0-----:R-:W-:Y:S02]  /*3580*/  FMNMX.FTZ R13, R11, R0, !PT ;  /* 0x000000000b0d7209 */ /* 0x001fe40007810000 */
[----:B------:R-:W-:Y:S02]  /*3590*/  FMNMX.FTZ R11, R98, R99, !PT ;  /* 0x00000063620b7209 */ /* 0x000fe40007810000 */
[----:B------:R-:W-:Y:S01]  /*35a0*/  @!P1 PRMT R4, RZ, 0x654, R4 ;  /* 0x00000654ff049816 */ /* 0x000fe20000000004 */
[----:B------:R-:W0:Y:S01]  /*35b0*/  SHFL.BFLY PT, R0, R13, 0x1, 0x1f ;  /* 0x0c201f000d007f89 */ /* 0x000e2200000e0000 */
[----:B------:R-:W-:Y:S02]  /*35c0*/  FMNMX.FTZ R11, R102, R11, !PT ;  /* 0x0000000b660b7209 */ /* 0x000fe40007810000 */
[----:B------:R1:W-:Y:S01]  /*35d0*/  @!P1 SYNCS.ARRIVE.TRANS64.RED.A1T0 RZ, [R4+URZ], RZ ;  /* 0x000000ff04ff99a7 */ /* 0x0003e2000810043f */
[----:B0-----:R-:W-:-:S02]  /*35e0*/  FMNMX.FTZ R0, R13, R0, !PT ;  /* 0x000000000d007209 */ /* 0x001fc40007810000 */
        /* <DEDUP_REMOVED lines=23> */
[-CC-:B------:R-:W-:Y:S01]  /*3760*/  FFMA.FTZ R5, R96, R3.reuse, -R55.reuse ;  /* 0x0000000360057223 */ /* 0x180fe20000010837 */
[--C-:B------:R-:W-:Y:S01]  /*3770*/  FFMA.FTZ R106, R97, R3, -R55.reuse ;  /* 0x00000003616a7223 */ /* 0x100fe20000010837 */
[----:B------:R-:W-:Y:S01]  /*3780*/  FMNMX.FTZ R13, R14, R13, !PT ;  /* 0x0000000d0e0d7209 */ /* 0x000fe20007810000 */
[-CC-:B------:R-:W-:Y:S01]  /*3790*/  FFMA.FTZ R108, R66, R3.reuse, -R55.reuse ;  /* 0x00000003426c7223 */ /* 0x180fe20000010837 */
[----:B------:R-:W-:Y:S01]  /*37a0*/  MUFU.EX2 R7, R7 ;  /* 0x0000000700077308 */ /* 0x000fe20000000800 */
        /* <DEDUP_REMOVED lines=15> */
[----:B------:R0:W-:Y:S01]  /*38a0*/  MUFU.EX2 R13, R112 ;  /* 0x00000070000d7308 */ /* 0x0001e20000000800 */
[--C-:B------:R-:W-:Y:S01]  /*38b0*/  FFMA.FTZ R130, R130, R3, -R55.reuse ;  /* 0x0000000382827223 */ /* 0x100fe20000010837 */
[----:B------:R-:W-:Y:S01]  /*38c0*/  FMNMX.FTZ R15, R58, R15, !PT ;  /* 0x0000000f3a0f7209 */ /* 0x000fe20007810000 */
[-CC-:B------:R-:W-:Y:S01]  /*38d0*/  FFMA.FTZ R120, R120, R3.reuse, -R55.reuse ;  /* 0x0000000378787223 */ /* 0x180fe20000010837 */
[-CC-:B------:R-:W-:Y:S01]  /*38e0*/  FFMA.FTZ R43, R116, R3.reuse, -R55.reuse ;  /* 0x00000003742b7223 */ /* 0x180fe20000010837 */
[--C-:B------:R-:W-:Y:S01]  /*38f0*/  FFMA.FTZ R96, R122, R3, -R55.reuse ;  /* 0x000000037a607223 */ /* 0x100fe20000010837 */
[----:B------:R-:W-:Y:S01]  /*3900*/  FMNMX.FTZ R15, R48, R15, !PT ;  /* 0x0000000f300f7209 */ /* 0x000fe20007810000 */
[-CC-:B------:R-:W-:Y:S01]  /*3910*/  FFMA.FTZ R41, R126, R3.reuse, -R55.reuse ;  /* 0x000000037e297223 */ /* 0x180fe20000010837 */
[----:B------:R-:W1:Y:S01]  /*3920*/  MUFU.EX2 R106, R106 ;  /* 0x0000006a006a7308 */ /* 0x000e620000000800 */
[----:B0-----:R-:W-:Y:S01]  /*3930*/  FSEL R112, R27, -INF , P4 ;  /* 0xff8000001b707808 */ /* 0x001fe20002000000 */
[--C-:B------:R-:W-:Y:S01]  /*3940*/  FFMA.FTZ R84, R136, R3, -R55.reuse ;  /* 0x0000000388547223 */ /* 0x100fe20000010837 */
[----:B------:R-:W-:Y:S01]  /*3950*/  FMNMX.FTZ R15, R62, R15, !PT ;  /* 0x0000000f3e0f7209 */ /* 0x000fe20007810000 */
[-CC-:B------:R-:W-:Y:S01]  /*3960*/  FFMA.FTZ R39, R138, R3.reuse, -R55.reuse ;  /* 0x000000038a277223 */ /* 0x180fe20000010837 */
[-CC-:B------:R-:W-:Y:S01]  /*3970*/  FFMA.FTZ R88, R140, R3.reuse, -R55.reuse ;  /* 0x000000038c587223 */ /* 0x180fe20000010837 */
[----:B------:R-:W-:Y:S01]  /*3980*/  FFMA.FTZ R80, R59, R3, -R55 ;  /* 0x000000033b507223 */ /* 0x000fe20000010837 */
[----:B------:R-:W-:Y:S01]  /*3990*/  FMNMX.FTZ R21, R52, R15, !PT ;  /* 0x0000000f34157209 */ /* 0x000fe20007810000 */
[----:B------:R-:W-:Y:S03]  /*39a0*/  MUFU.EX2 R108, R108 ;  /* 0x0000006c006c7308 */ /* 0x000fe60000000800 */
[----:B------:R-:W-:-:S04]  /*39b0*/  FMNMX.FTZ R21, R50, R21, !PT ;  /* 0x0000001532157209 */ /* 0x000fc80007810000 */
[----:B------:R-:W-:Y:S01]  /*39c0*/  FMNMX.FTZ R21, R56, R21, !PT ;  /* 0x0000001538157209 */ /* 0x000fe20007810000 */
[----:B------:R-:W-:Y:S01]  /*39d0*/  MUFU.EX2 R9, R9 ;  /* 0x0000000900097308 */ /* 0x000fe20000000800 */
[----:B-1----:R-:W-:Y:S02]  /*39e0*/  F2FP.F16.F32.PACK_AB R4, R106, R5 ;  /* 0x000000056a04723e */ /* 0x002fe400000000ff */
[----:B------:R-:W-:-:S04]  /*39f0*/  FMNMX.FTZ R21, R54, R21, !PT ;  /* 0x0000001536157209 */ /* 0x000fc80007810000 */
[----:B------:R-:W-:Y:S01]  /*3a00*/  FMNMX.FTZ R21, R40, R21, !PT ;  /* 0x0000001528157209 */ /* 0x000fe20007810000 */
[----:B------:R-:W-:Y:S03]  /*3a10*/  MUFU.EX2 R72, R72 ;  /* 0x0000004800487308 */ /* 0x000fe60000000800 */
[----:B------:R-:W-:-:S04]  /*3a20*/  FMNMX.FTZ R21, R42, R21, !PT ;  /* 0x000000152a157209 */ /* 0x000fc80007810000 */
[----:B------:R-:W-:Y:S01]  /*3a30*/  FMNMX.FTZ R21, R32, R21, !PT ;  /* 0x0000001520157209 */ /* 0x000fe20007810000 */
[----:B------:R0:W-:Y:S03]  /*3a40*/  MUFU.EX2 R11, R92 ;  /* 0x0000005c000b7308 */ /* 0x0001e60000000800 */
[----:B------:R-:W-:-:S04]  /*3a50*/  FMNMX.FTZ R21, R46, R21, !PT ;  /* 0x000000152e157209 */ /* 0x000fc80007810000 */
[----:B------:R-:W-:Y:S01]  /*3a60*/  FMNMX.FTZ R35, R24, R21, !PT ;  /* 0x0000001518237209 */ /* 0x000fe20007810000 */
[----:B------:R-:W-:Y:S01]  /*3a70*/  MUFU.EX2 R44, R44 ;  /* 0x0000002c002c7308 */ /* 0x000fe20000000800 */
[----:B0-----:R-:W-:Y:S02]  /*3a80*/  FFMA.FTZ R92, R156, R3, -R55 ;  /* 0x000000039c5c7223 */ /* 0x001fe40000010837 */
[----:B------:R-:W-:-:S04]  /*3a90*/  FMNMX.FTZ R35, R34, R35, !PT ;  /* 0x0000002322237209 */ /* 0x000fc80007810000 */
[----:B------:R-:W-:Y:S01]  /*3aa0*/  FMNMX.FTZ R35, R28, R35, !PT ;  /* 0x000000231c237209 */ /* 0x000fe20007810000 */
[----:B------:R-:W-:Y:S03]  /*3ab0*/  MUFU.EX2 R33, R33 ;  /* 0x0000002100217308 */ /* 0x000fe60000000800 */
        /* <DEDUP_REMOVED lines=9> */
[----:B0-----:R-:W-:-:S03]  /*3b50*/  FFMA.FTZ R76, R134, R3, -R55 ;  /* 0x00000003864c7223 */ /* 0x001fc60000010837 */
[----:B------:R-:W0:Y:S04]  /*3b60*/  SHFL.BFLY PT, R30, R37, 0x2, 0x1f ;  /* 0x0c401f00251e7f89 */ /* 0x000e2800000e0000 */
[----:B------:R-:W-:Y:S08]  /*3b70*/  MUFU.EX2 R68, R68 ;  /* 0x0000004400447308 */ /* 0x000ff00000000800 */
[----:B------:R-:W-:Y:S08]  /*3b80*/  MUFU.EX2 R60, R60 ;  /* 0x0000003c003c7308 */ /* 0x000ff00000000800 */
[----:B------:R-:W-:Y:S01]  /*3b90*/  MUFU.EX2 R36, R36 ;  /* 0x0000002400247308 */ /* 0x000fe20000000800 */
[----:B0-----:R-:W-:Y:S01]  /*3ba0*/  FMNMX.FTZ R27, R37, R30, !PT ;  /* 0x0000001e251b7209 */ /* 0x001fe20007810000 */
[-CC-:B------:R-:W-:Y:S01]  /*3bb0*/  FFMA.FTZ R30, R45, R3.reuse, -R55.reuse ;  /* 0x000000032d1e7223 */ /* 0x180fe20000010837 */
[-CC-:B------:R-:W-:Y:S01]  /*3bc0*/  FFMA.FTZ R37, R142, R3.reuse, -R55.reuse ;  /* 0x000000038e257223 */ /* 0x180fe20000010837 */
[----:B------:R-:W-:-:S04]  /*3bd0*/  FFMA.FTZ R45, R57, R3, -R55 ;  /* 0x00000003392d7223 */ /* 0x000fc80000010837 */
[----:B------:R-:W-:Y:S01]  /*3be0*/  MUFU.EX2 R25, R25 ;  /* 0x0000001900197308 */ /* 0x000fe20000000800 */
[----:B------:R-:W0:Y:S07]  /*3bf0*/  SHFL.BFLY PT, R104, R27, 0x1, 0x1f ;  /* 0x0c201f001b687f89 */ /* 0x000e2e00000e0000 */
[----:B------:R-:W-:Y:S08]  /*3c00*/  MUFU.EX2 R66, R66 ;  /* 0x0000004200427308 */ /* 0x000ff00000000800 */
[----:B------:R-:W-:Y:S08]  /*3c10*/  MUFU.EX2 R21, R130 ;  /* 0x0000008200157308 */ /* 0x000ff00000000800 */
[----:B------:R-:W-:Y:S01]  /*3c20*/  MUFU.EX2 R76, R76 ;  /* 0x0000004c004c7308 */ /* 0x000fe20000000800 */
[----:B0-----:R-:W-:Y:S01]  /*3c30*/  FMNMX.FTZ R73, R27, R104, !PT ;  /* 0x000000681b497209 */ /* 0x001fe20007810000 */
[----:B------:R-:W-:-:S03]  /*3c40*/  FFMA.FTZ R104, R51, R3, -R55 ;  /* 0x0000000333687223 */ /* 0x000fc60000010837 */
[C---:B------:R-:W-:Y:S01]  /*3c50*/  FSETP.NEU.FTZ.AND P2, PT, R73.reuse, -INF , PT ;  /* 0xff8000004900780b */ /* 0x040fe20003f5d000 */
[----:B------:R-:W-:Y:S02]  /*3c60*/  FMUL.FTZ R27, R73, R3 ;  /* 0x00000003491b7220 */ /* 0x000fe40000410000 */
[----:B------:R-:W-:Y:S03]  /*3c70*/  MUFU.EX2 R35, R120 ;  /* 0x0000007800237308 */ /* 0x000fe60000000800 */
[----:B------:R-:W-:Y:S02]  /*3c80*/  FSEL R27, R27, RZ, P2 ;  /* 0x000000ff1b1b7208 */ /* 0x000fe40001000000 */
[----:B------:R-:W-:-:S03]  /*3c90*/  ISETP.GE.AND P2, PT, R23, 0x91, PT ;  /* 0x000000911700780c */ /* 0x000fc60003f46270 */
        /* <DEDUP_REMOVED lines=14> */
[----:B------:R-:W0:Y:S01]  /*3d80*/  MUFU.EX2 R99, R99 ;  /* 0x0000006300637308 */ /* 0x000e220000000800 */
        /* <DEDUP_REMOVED lines=14> */
[-C--:B------:R-:W-:Y:S01]  /*3e70*/  FFMA.FTZ R24, R24, R3.reuse, -R27 ;  /* 0x0000000318187223 */ /* 0x080fe2000001081b */
[----:B------:R2:W3:Y:S01]  /*3e80*/  MUFU.EX2 R65, R6 ;  /* 0x0000000600417308 */ /* 0x0004e20000000800 */
[----:B0-----:R-:W-:Y:S01]  /*3e90*/  FADD.FTZ R67, R98, R99 ;  /* 0x0000006362437221 */ /* 0x001fe20000010000 */
[-CC-:B------:R-:W-:Y:S01]  /*3ea0*/  FFMA.FTZ R34, R34, R3.reuse, -R27.reuse ;  /* 0x0000000322227223 */ /* 0x180fe2000001081b */
[-CC-:B------:R-:W-:Y:S01]  /*3eb0*/  FFMA.FTZ R42, R28, R3.reuse, -R27.reuse ;  /* 0x000000031c2a7223 */ /* 0x180fe2000001081b */
[-CC-:B------:R-:W-:Y:S01]  /*3ec0*/  FFMA.FTZ R38, R38, R3.reuse, -R27.reuse ;  /* 0x0000000326267223 */ /* 0x180fe2000001081b */
[-CC-:B------:R-:W-:Y:S01]  /*3ed0*/  FFMA.FTZ R110, R110, R3.reuse, -R27.reuse ;  /* 0x000000036e6e7223 */ /* 0x180fe2000001081b */
[-CC-:B------:R-:W-:Y:S01]  /*3ee0*/  FFMA.FTZ R46, R26, R3.reuse, -R27.reuse ;  /* 0x000000031a2e7223 */ /* 0x180fe2000001081b */
[-C--:B------:R-:W-:Y:S01]  /*3ef0*/  FFMA.FTZ R112, R112, R3.reuse, -R27 ;  /* 0x0000000370707223 */ /* 0x080fe2000001081b */
[----:B------:R-:W0:Y:S01]  /*3f00*/  MUFU.EX2 R49, R49 ;  /* 0x0000003100317308 */ /* 0x000e220000000800 */
[----:B--2---:R-:W-:Y:S01]  /*3f10*/  FADD.FTZ R6, R5, R106 ;  /* 0x0000006a05067221 */ /* 0x004fe20000010000 */
[----:B-1----:R-:W-:Y:S01]  /*3f20*/  FADD.FTZ R8, R102, R67 ;  /* 0x0000004366087221 */ /* 0x002fe20000010000 */
[-CC-:B------:R-:W-:Y:S01]  /*3f30*/  FFMA.FTZ R118, R118, R3.reuse, -R27.reuse ;  /* 0x0000000376767223 */ /* 0x180fe2000001081b */
[----:B------:R-:W-:Y:S01]  /*3f40*/  FFMA.FTZ R114, R114, R3, -R27 ;  /* 0x0000000372727223 */ /* 0x000fe2000001081b */
[----:B------:R-:W-:Y:S01]  /*3f50*/  FADD.FTZ R69, R7, R6 ;  /* 0x0000000607457221 */ /* 0x000fe20000010000 */
[C---:B------:R-:W-:Y:S01]  /*3f60*/  F2FP.F16.F32.PACK_AB R6, R108.reuse, R7 ;  /* 0x000000076c06723e */ /* 0x040fe200000000ff */
[----:B------:R-:W-:Y:S01]  /*3f70*/  IMAD.MOV.U32 R62, RZ, RZ, R71 ;  /* 0x000000ffff3e7224 */ /* 0x000fe200078e0047 */
[----:B------:R-:W1:Y:S01]  /*3f80*/  MUFU.EX2 R90, R90 ;  /* 0x0000005a005a7308 */ /* 0x000e620000000800 */
[----:B------:R-:W-:Y:S01]  /*3f90*/  FADD.FTZ R10, R108, R69 ;  /* 0x000000456c0a7221 */ /* 0x000fe20000010000 */
[C---:B---3--:R-:W-:Y:S01]  /*3fa0*/  FADD.FTZ R8, R65.reuse, R8 ;  /* 0x0000000841087221 */ /* 0x048fe20000010000 */
[----:B------:R-:W-:Y:S01]  /*3fb0*/  F2FP.F16.F32.PACK_AB R7, R65, R102 ;  /* 0x000000664107723e */ /* 0x000fe200000000ff */
[----:B------:R-:W-:Y:S01]  /*3fc0*/  FFMA.FTZ R65, R40, R3, -R27 ;  /* 0x0000000328417223 */ /* 0x000fe2000001081b */
[----:B------:R-:W-:Y:S01]  /*3fd0*/  FADD.FTZ R67, R9, R10 ;  /* 0x0000000a09437221 */ /* 0x000fe20000010000 */
[----:B------:R-:W-:Y:S01]  /*3fe0*/  F2FP.F16.F32.PACK_AB R5, R99, R98 ;  /* 0x000000626305723e */ /* 0x000fe200000000ff */
[----:B------:R-:W-:Y:S01]  /*3ff0*/  IMAD.MOV.U32 R58, RZ, RZ, R71 ;  /* 0x000000ffff3a7224 */ /* 0x000fe200078e0047 */
[----:B------:R-:W2:Y:S01]  /*4000*/  MUFU.EX2 R51, R51 ;  /* 0x0000003300337308 */ /* 0x000ea20000000800 */
[----:B0-----:R-:W-:Y:S01]  /*4010*/  FADD.FTZ R69, R49, R8 ;  /* 0x0000000831457221 */ /* 0x001fe20000010000 */
[----:B------:R-:W-:Y:S01]  /*4020*/  FADD.FTZ R8, R72, R67 ;  /* 0x0000004348087221 */ /* 0x000fe20000010000 */
[----:B------:R0:W-:Y:S01]  /*4030*/  STSM.16.M88.4 [R2+0x24300], R4 ;  /* 0x0243000402007844 */ /* 0x0001e20000000200 */
[----:B------:R-:W-:-:S02]  /*4040*/  IMAD.MOV.U32 R56, RZ, RZ, R71 ;  /* 0x000000ffff387224 */ /* 0x000fc400078e0047 */
[----:B------:R-:W-:Y:S02]  /*4050*/  FADD.FTZ R67, R11, R8 ;  /* 0x000000080b437221 */ /* 0x000fe40000010000 */
[----:B------:R-:W3:Y:S01]  /*4060*/  MUFU.EX2 R94, R94 ;  /* 0x0000005e005e7308 */ /* 0x000ee20000000800 */
[----:B-1----:R-:W-:Y:S01]  /*4070*/  FADD.FTZ R10, R90, R69 ;  /* 0x000000455a0a7221 */ /* 0x002fe20000010000 */
[----:B------:R-:W-:-:S04]  /*4080*/  FADD.FTZ R8, R44, R67 ;  /* 0x000000432c087221 */ /* 0x000fc80000010000 */
[----:B------:R-:W-:Y:S02]  /*4090*/  FADD.FTZ R67, R33, R8 ;  /* 0x0000000821437221 */ /* 0x000fe40000010000 */
[----:B------:R-:W1:Y:S01]  /*40a0*/  MUFU.EX2 R53, R53 ;  /* 0x0000003500357308 */ /* 0x000e620000000800 */
[----:B--2---:R-:W-:Y:S01]  /*40b0*/  FADD.FTZ R69, R51, R10 ;  /* 0x0000000a33457221 */ /* 0x004fe20000010000 */
[C---:B------:R-:W-:Y:S01]  /*40c0*/  FADD.FTZ R8, R70.reuse, R67 ;  /* 0x0000004346087221 */ /* 0x040fe20000010000 */
[----:B0-----:R-:W-:Y:S01]  /*40d0*/  F2FP.F16.F32.PACK_AB R4, R70, R33 ;  /* 0x000000214604723e */ /* 0x001fe200000000ff */
[--C-:B------:R-:W-:Y:S02]  /*40e0*/  IMAD.MOV.U32 R70, RZ, RZ, R71.reuse ;  /* 0x000000ffff467224 */ /* 0x100fe400078e0047 */
[----:B------:R-:W-:Y:S01]  /*40f0*/  FADD.FTZ R67, R29, R8 ;  /* 0x000000081d437221 */ /* 0x000fe20000010000 */
[----:B------:R-:W-:Y:S01]  /*4100*/  IMAD.MOV.U32 R33, RZ, RZ, R71 ;  /* 0x000000ffff217224 */ /* 0x000fe200078e0047 */
[----:B------:R-:W0:Y:S01]  /*4110*/  MUFU.EX2 R82, R82 ;  /* 0x0000005200527308 */ /* 0x000e220000000800 */
[----:B---3--:R-:W-:-:S07]  /*4120*/  FADD.FTZ R10, R94, R69 ;  /* 0x000000455e0a7221 */ /* 0x008fce0000010000 */
[----:B------:R-:W2:Y:S01]  /*4130*/  MUFU.EX2 R12, R12 ;  /* 0x0000000c000c7308 */ /* 0x000ea20000000800 */
[----:B-1----:R-:W-:Y:S01]  /*4140*/  FADD.FTZ R69, R53, R10 ;  /* 0x0000000a35457221 */ /* 0x002fe20000010000 */
[----:B------:R-:W-:-:S04]  /*4150*/  FADD.FTZ R10, R68, R67 ;  /* 0x00000043440a7221 */ /* 0x000fc80000010000 */
[----:B------:R-:W-:Y:S01]  /*4160*/  FADD.FTZ R67, R13, R10 ;  /* 0x0000000a0d437221 */ /* 0x000fe20000010000 */
[----:B------:R-:W-:Y:S01]  /*4170*/  F2FP.F16.F32.PACK_AB R10, R44, R11 ;  /* 0x0000000b2c0a723e */ /* 0x000fe200000000ff */
[----:B------:R-:W1:Y:S01]  /*4180*/  MUFU.EX2 R55, R55 ;  /* 0x0000003700377308 */ /* 0x000e620000000800 */
[----:B0-----:R-:W-:Y:S01]  /*4190*/  FADD.FTZ R69, R82, R69 ;  /* 0x0000004552457221 */ /* 0x001fe20000010000 */
[----:B------:R-:W-:Y:S01]  /*41a0*/  FADD.FTZ R52, R60, R67 ;  /* 0x000000433c347221 */ /* 0x000fe20000010000 */
[----:B------:R-:W-:Y:S01]  /*41b0*/  F2FP.F16.F32.PACK_AB R11, R94, R51 ;  /* 0x000000335e0b723e */ /* 0x000fe200000000ff */
[--C-:B------:R-:W-:Y:S02]  /*41c0*/  IMAD.MOV.U32 R67, RZ, RZ, R71.reuse ;  /* 0x000000ffff437224 */ /* 0x100fe400078e0047 */
[----:B------:R-:W-:Y:S01]  /*41d0*/  FADD.FTZ R5, R15, R52 ;  /* 0x000000340f057221 */ /* 0x000fe20000010000 */
[----:B------:R-:W-:Y:S01]  /*41e0*/  IMAD.MOV.U32 R52, RZ, RZ, R71 ;  /* 0x000000ffff347224 */ /* 0x000fe200078e0047 */
[----:B------:R-:W0:Y:S01]  /*41f0*/  MUFU.EX2 R14, R14 ;  /* 0x0000000e000e7308 */ /* 0x000e220000000800 */
[----:B--2---:R-:W-:Y:S01]  /*4200*/  FADD.FTZ R8, R12, R69 ;  /* 0x000000450c087221 */ /* 0x004fe20000010000 */
[----:B------:R-:W-:Y:S01]  /*4210*/  FADD.FTZ R6, R36, R5 ;  /* 0x0000000524067221 */ /* 0x000fe20000010000 */
[----:B------:R-:W-:Y:S01]  /*4220*/  F2FP.F16.F32.PACK_AB R5, R82, R53 ;  /* 0x000000355205723e */ /* 0x000fe200000000ff */
[----:B------:R-:W-:-:S02]  /*4230*/  IMAD.MOV.U32 R69, RZ, RZ, R71 ;  /* 0x000000ffff457224 */ /* 0x000fc400078e0047 */
[--C-:B------:R-:W-:Y:S02]  /*4240*/  IMAD.MOV.U32 R53, RZ, RZ, R71.reuse ;  /* 0x000000ffff357224 */ /* 0x100fe400078e0047 */
[----:B------:R-:W2:Y:S01]  /*4250*/  MUFU.EX2 R57, R57 ;  /* 0x0000003900397308 */ /* 0x000ea20000000800 */
[----:B-1----:R-:W-:Y:S01]  /*4260*/  FADD.FTZ R27, R55, R8 ;  /* 0x00000008371b7221 */ /* 0x002fe20000010000 */
[----:B------:R-:W-:Y:S01]  /*4270*/  F2FP.F16.F32.PACK_AB R8, R72, R9 ;  /* 0x000000094808723e */ /* 0x000fe200000000ff */
[--C-:B------:R-:W-:Y:S01]  /*4280*/  IMAD.MOV.U32 R51, RZ, RZ, R71.reuse ;  /* 0x000000ffff337224 */ /* 0x100fe200078e0047 */
[----:B------:R-:W-:Y:S01]  /*4290*/  F2FP.F16.F32.PACK_AB R9, R90, R49 ;  /* 0x000000315a09723e */ /* 0x000fe200000000ff */
[--C-:B------:R-:W-:Y:S02]  /*42a0*/  IMAD.MOV.U32 R49, RZ, RZ, R71.reuse ;  /* 0x000000ffff317224 */ /* 0x100fe400078e0047 */
[----:B------:R-:W-:Y:S01]  /*42b0*/  IMAD.MOV.U32 R44, RZ, RZ, R71 ;  /* 0x000000ffff2c7224 */ /* 0x000fe200078e0047 */
[----:B------:R-:W1:Y:S01]  /*42c0*/  MUFU.EX2 R59, R59 ;  /* 0x0000003b003b7308 */ /* 0x000e620000000800 */
[----:B0-----:R-:W-:Y:S01]  /*42d0*/  FADD.FTZ R26, R14, R27 ;  /* 0x0000001b0e1a7221 */ /* 0x001fe20000010000 */
[----:B------:R-:W-:Y:S01]  /*42e0*/  FADD.FTZ R27, R25, R6 ;  /* 0x00000006191b7221 */ /* 0x000fe20000010000 */
[----:B------:R-:W-:Y:S01]  /*42f0*/  F2FP.F16.F32.PACK_AB R6, R68, R29 ;  /* 0x0000001d4406723e */ /* 0x000fe200000000ff */
[----:B------:R-:W-:Y:S01]  /*4300*/  STSM.16.M88.4 [R2+0x25b00], R8 ;  /* 0x025b000802007844 */ /* 0x000fe20000000200 */
[----:B------:R-:W-:-:S03]  /*4310*/  IMAD.MOV.U32 R68, RZ, RZ, R71 ;  /* 0x000000ffff447224 */ /* 0x000fc600078e0047 */
[----:B------:R-:W0:Y:S01]  /*4320*/  MUFU.EX2 R64, R64 ;  /* 0x0000004000407308 */ /* 0x000e220000000800 */
[----:B--2---:R-:W-:-:S07]  /*4330*/  FADD.FTZ R26, R57, R26 ;  /* 0x0000001a391a7221 */ /* 0x004fce0000010000 */
[----:B------:R-:W2:Y:S01]  /*4340*/  MUFU.EX2 R20, R20 ;  /* 0x0000001400147308 */ /* 0x000ea20000000800 */
[----:B-1----:R-:W-:Y:S01]  /*4350*/  FADD.FTZ R7, R59, R26 ;  /* 0x0000001a3b077221 */ /* 0x002fe20000010000 */
[----:B------:R-:W-:-:S04]  /*4360*/  FADD.FTZ R26, R66, R27 ;  /* 0x0000001b421a7221 */ /* 0x000fc80000010000 */
[----:B------:R-:W-:Y:S02]  /*4370*/  FADD.FTZ R29, R21, R26 ;  /* 0x0000001a151d7221 */ /* 0x000fe40000010000 */
[----:B------:R-:W1:Y:S01]  /*4380*/  MUFU.EX2 R61, R61 ;  /* 0x0000003d003d7308 */ /* 0x000e620000000800 */
[----:B0-----:R-:W-:Y:S01]  /*4390*/  FADD.FTZ R7, R64, R7 ;  /* 0x0000000740077221 */ /* 0x001fe20000010000 */
[----:B------:R-:W-:-:S04]  /*43a0*/  FADD.FTZ R26, R76, R29 ;  /* 0x0000001d4c1a7221 */ /* 0x000fc80000010000 */
[----:B------:R-:W-:Y:S02]  /*43b0*/  FADD.FTZ R29, R35, R26 ;  /* 0x0000001a231d7221 */ /* 0x000fe40000010000 */
[----:B------:R-:W0:Y:S08]  /*43c0*/  MUFU.EX2 R48, R48 ;  /* 0x0000003000307308 */ /* 0x000e300000000800 */
[----:B------:R-:W3:Y:S08]  /*43d0*/  MUFU.EX2 R63, R63 ;  /* 0x0000003f003f7308 */ /* 0x000ef00000000800 */
[----:B------:R-:W-:Y:S08]  /*43e0*/  MUFU.EX2 R28, R32 ;  /* 0x00000020001c7308 */ /* 0x000ff00000000800 */
[----:B------:R-:W4:Y:S08]  /*43f0*/  MUFU.EX2 R50, R50 ;  /* 0x0000003200327308 */ /* 0x000f300000000800 */
[----:B------:R2:W-:Y:S08]  /*4400*/  MUFU.EX2 R32, R24 ;  /* 0x0000001800207308 */ /* 0x0005f00000000800 */
[----:B------:R-:W5:Y:S01]  /*4410*/  MUFU.EX2 R100, R100 ;  /* 0x0000006400647308 */ /* 0x000f620000000800 */
[----:B--2---:R-:W-:Y:S01]  /*4420*/  FADD.FTZ R24, R20, R7 ;  /* 0x0000000714187221 */ /* 0x004fe20000010000 */
[----:B------:R-:W-:Y:S01]  /*4430*/  F2FP.F16.F32.PACK_AB R7, R55, R12 ;  /* 0x0000000c3707723e */ /* 0x000fe200000000ff */
[----:B------:R-:W-:Y:S01]  /*4440*/  IMAD.MOV.U32 R55, RZ, RZ, R71 ;  /* 0x000000ffff377224 */ /* 0x000fe200078e0047 */
[----:B------:R-:W-:Y:S01]  /*4450*/  F2FP.F16.F32.PACK_AB R12, R60, R13 ;  /* 0x0000000d3c0c723e */ /* 0x000fe200000000ff */
[----:B-1----:R-:W-:Y:S01]  /*4460*/  FADD.FTZ R27, R61, R24 ;  /* 0x000000183d1b7221 */ /* 0x002fe20000010000 */
[----:B------:R-:W-:Y:S01]  /*4470*/  F2FP.F16.F32.PACK_AB R13, R57, R14 ;  /* 0x0000000e390d723e */ /* 0x000fe200000000ff */
[----:B------:R1:W-:Y:S01]  /*4480*/  STSM.16.M88.4 [R2+0x27300], R4 ;  /* 0x0273000402007844 */ /* 0x0003e20000000200 */
[----:B------:R-:W2:Y:S01]  /*4490*/  MUFU.EX2 R23, R23 ;  /* 0x0000001700177308 */ /* 0x000ea20000000800 */
[----:B0-----:R-:W-:Y:S01]  /*44a0*/  FADD.FTZ R24, R48, R27 ;  /* 0x0000001b30187221 */ /* 0x001fe20000010000 */
[----:B------:R-:W-:Y:S01]  /*44b0*/  F2FP.F16.F32.PACK_AB R14, R36, R15 ;  /* 0x0000000f240e723e */ /* 0x000fe200000000ff */
[--C-:B------:R-:W-:Y:S01]  /*44c0*/  IMAD.MOV.U32 R60, RZ, RZ, R71.reuse ;  /* 0x000000ffff3c7224 */ /* 0x100fe200078e0047 */
[----:B------:R-:W-:Y:S01]  /*44d0*/  F2FP.F16.F32.PACK_AB R15, R64, R59 ;  /* 0x0000003b400f723e */ /* 0x000fe200000000ff */
[----:B---3--:R-:W-:Y:S01]  /*44e0*/  FADD.FTZ R27, R63, R24 ;  /* 0x000000183f1b7221 */ /* 0x008fe20000010000 */
[----:B------:R-:W-:-:S02]  /*44f0*/  IMAD.MOV.U32 R64, RZ, RZ, R71 ;  /* 0x000000ffff407224 */ /* 0x000fc400078e0047 */
[----:B------:R-:W0:Y:S01]  /*4500*/  MUFU.EX2 R43, R43 ;  /* 0x0000002b002b7308 */ /* 0x000e220000000800 */
[----:B----4-:R-:W-:Y:S01]  /*4510*/  FADD.FTZ R24, R50, R27 ;  /* 0x0000001b32187221 */ /* 0x010fe20000010000 */
[C---:B-----5:R-:W-:Y:S01]  /*4520*/  FADD.FTZ R26, R100.reuse, R29 ;  /* 0x0000001d641a7221 */ /* 0x060fe20000010000 */
[----:B------:R-:W-:Y:S01]  /*4530*/  STSM.16.M88.4 [R2+0x28b00], R12 ;  /* 0x028b000c02007844 */ /* 0x000fe20000000200 */
[--C-:B------:R-:W-:Y:S02]  /*4540*/  IMAD.MOV.U32 R59, RZ, RZ, R71.reuse ;  /* 0x000000ffff3b7224 */ /* 0x100fe400078e0047 */
[--C-:B------:R-:W-:Y:S01]  /*4550*/  IMAD.MOV.U32 R57, RZ, RZ, R71.reuse ;  /* 0x000000ffff397224 */ /* 0x100fe200078e0047 */
[----:B-1----:R-:W-:Y:S01]  /*4560*/  F2FP.F16.F32.PACK_AB R4, R100, R35 ;  /* 0x000000236404723e */ /* 0x002fe200000000ff */
[----:B------:R1:W3:Y:S01]  /*4570*/  MUFU.EX2 R40, R54 ;  /* 0x0000003600287308 */ /* 0x0002e20000000800 */
[----:B--2---:R-:W-:Y:S01]  /*4580*/  FADD.FTZ R27, R23, R24 ;  /* 0x00000018171b7221 */ /* 0x004fe20000010000 */
[----:B------:R-:W-:Y:S01]  /*4590*/  F2FP.F16.F32.PACK_AB R24, R66, R25 ;  /* 0x000000194218723e */ /* 0x000fe200000000ff */
[--C-:B------:R-:W-:Y:S01]  /*45a0*/  IMAD.MOV.U32 R66, RZ, RZ, R71.reuse ;  /* 0x000000ffff427224 */ /* 0x100fe200078e0047 */
[----:B------:R-:W-:Y:S01]  /*45b0*/  F2FP.F16.F32.PACK_AB R25, R61, R20 ;  /* 0x000000143d19723e */ /* 0x000fe200000000ff */
[----:B------:R-:W-:-:S02]  /*45c0*/  IMAD.MOV.U32 R61, RZ, RZ, R71 ;  /* 0x000000ffff3d7224 */ /* 0x000fc400078e0047 */
[--C-:B------:R-:W-:Y:S01]  /*45d0*/  IMAD.MOV.U32 R35, RZ, RZ, R71.reuse ;  /* 0x000000ffff237224 */ /* 0x100fe200078e0047 */
[----:B------:R-:W2:Y:S01]  /*45e0*/  MUFU.EX2 R96, R96 ;  /* 0x0000006000607308 */ /* 0x000ea20000000800 */
[----:B0-----:R-:W-:Y:S01]  /*45f0*/  FADD.FTZ R29, R43, R26 ;  /* 0x0000001a2b1d7221 */ /* 0x001fe20000010000 */
[----:B------:R-:W-:Y:S01]  /*4600*/  F2FP.F16.F32.PACK_AB R26, R76, R21 ;  /* 0x000000154c1a723e */ /* 0x000fe200000000ff */
[----:B-1----:R-:W-:-:S05]  /*4610*/  IMAD.MOV.U32 R54, RZ, RZ, R71 ;  /* 0x000000ffff367224 */ /* 0x002fca00078e0047 */
[----:B------:R-:W0:Y:S01]  /*4620*/  MUFU.EX2 R65, R65 ;  /* 0x0000004100417308 */ /* 0x000e220000000800 */
[----:B---3--:R-:W-:Y:S01]  /*4630*/  FADD.FTZ R36, R40, R27 ;  /* 0x0000001b28247221 */ /* 0x008fe20000010000 */
[----:B------:R-:W-:Y:S01]  /*4640*/  F2FP.F16.F32.PACK_AB R27, R63, R48 ;  /* 0x000000303f1b723e */ /* 0x000fe200000000ff */
[--C-:B------:R-:W-:Y:S02]  /*4650*/  IMAD.MOV.U32 R63, RZ, RZ, R71.reuse ;  /* 0x000000ffff3f7224 */ /* 0x100fe400078e0047 */
[----:B------:R-:W-:Y:S02]  /*4660*/  IMAD.MOV.U32 R48, RZ, RZ, R71 ;  /* 0x000000ffff307224 */ /* 0x000fe400078e0047 */
[----:B------:R1:W-:Y:S01]  /*4670*/  STSM.16.M88.4 [R2+0x2a300], R24 ;  /* 0x02a3001802007844 */ /* 0x0003e20000000200 */
[----:B------:R-:W3:Y:S01]  /*4680*/  MUFU.EX2 R41, R41 ;  /* 0x0000002900297308 */ /* 0x000ee20000000800 */
[----:B--2---:R-:W-:Y:S01]  /*4690*/  FADD.FTZ R8, R96, R29 ;  /* 0x0000001d60087221 */ /* 0x004fe20000010000 */
[----:B------:R-:W-:-:S06]  /*46a0*/  IMAD.MOV.U32 R29, RZ, RZ, R71 ;  /* 0x000000ffff1d7224 */ /* 0x000fcc00078e0047 */
[----:B------:R-:W2:Y:S01]  /*46b0*/  MUFU.EX2 R85, R85 ;  /* 0x0000005500557308 */ /* 0x000ea20000000800 */
[----:B0-----:R-:W-:Y:S01]  /*46c0*/  FADD.FTZ R36, R65, R36 ;  /* 0x0000002441247221 */ /* 0x001fe20000010000 */
[----:B-1----:R-:W-:-:S06]  /*46d0*/  IMAD.MOV.U32 R27, RZ, RZ, R71 ;  /* 0x000000ffff1b7224 */ /* 0x002fcc00078e0047 */
[----:B------:R-:W0:Y:S01]  /*46e0*/  MUFU.EX2 R84, R84 ;  /* 0x0000005400547308 */ /* 0x000e220000000800 */
[----:B---3--:R-:W-:Y:S01]  /*46f0*/  FADD.FTZ R5, R41, R8 ;  /* 0x0000000829057221 */ /* 0x008fe20000010000 */
[--C-:B------:R-:W-:Y:S02]  /*4700*/  IMAD.MOV.U32 R26, RZ, RZ, R71.reuse ;  /* 0x000000ffff1a7224 */ /* 0x100fe400078e0047 */
[--C-:B------:R-:W-:Y:S02]  /*4710*/  IMAD.MOV.U32 R25, RZ, RZ, R71.reuse ;  /* 0x000000ffff197224 */ /* 0x100fe400078e0047 */
[--C-:B------:R-:W-:Y:S02]  /*4720*/  IMAD.MOV.U32 R24, RZ, RZ, R71.reuse ;  /* 0x000000ffff187224 */ /* 0x100fe400078e0047 */
[----:B------:R-:W1:Y:S01]  /*4730*/  MUFU.EX2 R39, R39 ;  /* 0x0000002700277308 */ /* 0x000e620000000800 */
[----:B--2---:R-:W-:Y:S01]  /*4740*/  FADD.FTZ R7, R85, R36 ;  /* 0x0000002455077221 */ /* 0x004fe20000010000 */
[----:B------:R-:W-:Y:S01]  /*4750*/  F2FP.F16.F32.PACK_AB R85, R28, R85 ;  /* 0x000000551c55723e */ /* 0x000fe200000000ff */
[----:B------:R-:W-:-:S02]  /*4760*/  IMAD.MOV.U32 R36, RZ, RZ, R71 ;  /* 0x000000ffff247224 */ /* 0x000fc400078e0047 */
[----:B------:R-:W-:Y:S01]  /*4770*/  FADD.FTZ R8, R28, R7 ;  /* 0x000000071c087221 */ /* 0x000fe20000010000 */
[----:B------:R-:W-:Y:S01]  /*4780*/  F2FP.F16.F32.PACK_AB R7, R65, R40 ;  /* 0x000000284107723e */ /* 0x000fe200000000ff */
[----:B------:R-:W-:Y:S01]  /*4790*/  IMAD.MOV.U32 R65, RZ, RZ, R71 ;  /* 0x000000ffff417224 */ /* 0x000fe200078e0047 */
[----:B------:R-:W2:Y:S01]  /*47a0*/  MUFU.EX2 R87, R87 ;  /* 0x0000005700577308 */ /* 0x000ea20000000800 */
[C---:B0-----:R-:W-:Y:S01]  /*47b0*/  FADD.FTZ R6, R84.reuse, R5 ;  /* 0x0000000554067221 */ /* 0x041fe20000010000 */
[----:B------:R-:W-:Y:S01]  /*47c0*/  F2FP.F16.F32.PACK_AB R5, R23, R50 ;  /* 0x000000321705723e */ /* 0x000fe200000000ff */
[--C-:B------:R-:W-:Y:S01]  /*47d0*/  IMAD.MOV.U32 R50, RZ, RZ, R71.reuse ;  /* 0x000000ffff327224 */ /* 0x100fe200078e0047 */
[----:B------:R-:W-:Y:S01]  /*47e0*/  F2FP.F16.F32.PACK_AB R84, R84, R41 ;  /* 0x000000295454723e */ /* 0x000fe200000000ff */
[--C-:B------:R-:W-:Y:S02]  /*47f0*/  IMAD.MOV.U32 R41, RZ, RZ, R71.reuse ;  /* 0x000000ffff297224 */ /* 0x100fe400078e0047 */
[--C-:B------:R-:W-:Y:S01]  /*4800*/  IMAD.MOV.U32 R40, RZ, RZ, R71.reuse ;  /* 0x000000ffff287224 */ /* 0x100fe200078e0047 */
[----:B------:R-:W0:Y:S01]  /*4810*/  MUFU.EX2 R88, R88 ;  /* 0x0000005800587308 */ /* 0x000e220000000800 */
[----:B-1----:R-:W-:Y:S01]  /*4820*/  FADD.FTZ R11, R39, R6 ;  /* 0x00000006270b7221 */ /* 0x002fe20000010000 */
[----:B------:R-:W-:Y:S01]  /*4830*/  F2FP.F16.F32.PACK_AB R6, R96, R43 ;  /* 0x0000002b6006723e */ /* 0x000fe200000000ff */
[----:B------:R-:W-:-:S02]  /*4840*/  IMAD.MOV.U32 R43, RZ, RZ, R71 ;  /* 0x000000ffff2b7224 */ /* 0x000fc400078e0047 */
[----:B------:R-:W-:Y:S02]  /*4850*/  IMAD.MOV.U32 R28, RZ, RZ, R71 ;  /* 0x000000ffff1c7224 */ /* 0x000fe400078e0047 */
[----:B------:R1:W-:Y:S01]  /*4860*/  STSM.16.M88.4 [R2+0x2bb00], R4 ;  /* 0x02bb000402007844 */ /* 0x0003e20000000200 */
[----:B------:R-:W3:Y:S01]  /*4870*/  MUFU.EX2 R37, R37 ;  /* 0x0000002500257308 */ /* 0x000ee20000000800 */
[----:B--2---:R-:W-:Y:S01]  /*4880*/  FADD.FTZ R13, R87, R8 ;  /* 0x00000008570d7221 */ /* 0x004fe20000010000 */
[----:B------:R-:W-:-:S03]  /*4890*/  F2FP.F16.F32.PACK_AB R87, R32, R87 ;  /* 0x000000572057723e */ /* 0x000fc600000000ff */
[----:B------:R-:W-:Y:S01]  /*48a0*/  FADD.FTZ R13, R32, R13 ;  /* 0x0000000d200d7221 */ /* 0x000fe20000010000 */
[----:B------:R-:W-:Y:S02]  /*48b0*/  IMAD.MOV.U32 R32, RZ, RZ, R71 ;  /* 0x000000ffff207224 */ /* 0x000fe400078e0047 */
[----:B------:R-:W2:Y:S01]  /*48c0*/  MUFU.EX2 R92, R92 ;  /* 0x0000005c005c7308 */ /* 0x000ea20000000800 */
[C---:B0-----:R-:W-:Y:S01]  /*48d0*/  FADD.FTZ R8, R88.reuse, R11 ;  /* 0x0000000b58087221 */ /* 0x041fe20000010000 */
[----:B------:R-:W-:Y:S01]  /*48e0*/  F2FP.F16.F32.PACK_AB R86, R88, R39 ;  /* 0x000000275856723e */ /* 0x000fe200000000ff */
[----:B------:R-:W-:-:S04]  /*48f0*/  IMAD.MOV.U32 R39, RZ, RZ, R71 ;  /* 0x000000ffff277224 */ /* 0x000fc800078e0047 */
[----:B------:R0:W-:Y:S01]  /*4900*/  STSM.16.M88.4 [R2+0x2d300], R84 ;  /* 0x02d3005402007844 */ /* 0x0001e20000000200 */
[----:B------:R-:W4:Y:S01]  /*4910*/  MUFU.EX2 R34, R34 ;  /* 0x0000002200227308 */ /* 0x000f220000000800 */
[----:B---3--:R-:W-:-:S07]  /*4920*/  FADD.FTZ R11, R37, R8 ;  /* 0x00000008250b7221 */ /* 0x008fce0000010000 */
[----:B------:R3:W5:Y:S01]  /*4930*/  MUFU.EX2 R93, R42 ;  /* 0x0000002a005d7308 */ /* 0x0007620000000800 */
[C---:B--2---:R-:W-:Y:S01]  /*4940*/  FADD.FTZ R10, R92.reuse, R11 ;  /* 0x0000000b5c0a7221 */ /* 0x044fe20000010000 */
[----:B------:R-:W-:Y:S01]  /*4950*/  F2FP.F16.F32.PACK_AB R92, R92, R37 ;  /* 0x000000255c5c723e */ /* 0x000fe200000000ff */
[----:B------:R-:W-:-:S05]  /*4960*/  IMAD.MOV.U32 R37, RZ, RZ, R71 ;  /* 0x000000ffff257224 */ /* 0x000fca00078e0047 */
[----:B------:R-:W2:Y:S01]  /*4970*/  MUFU.EX2 R31, R31 ;  /* 0x0000001f001f7308 */ /* 0x000ea20000000800 */
[----:B----4-:R-:W-:Y:S01]  /*4980*/  FADD.FTZ R8, R34, R13 ;  /* 0x0000000d22087221 */ /* 0x010fe20000010000 */
[----:B---3--:R-:W-:-:S06]  /*4990*/  IMAD.MOV.U32 R42, RZ, RZ, R71 ;  /* 0x000000ffff2a7224 */ /* 0x008fcc00078e0047 */
[----:B------:R-:W3:Y:S01]  /*49a0*/  MUFU.EX2 R38, R38 ;  /* 0x0000002600267308 */ /* 0x000ee20000000800 */
[C---:B-----5:R-:W-:Y:S01]  /*49b0*/  FADD.FTZ R13, R93.reuse, R8 ;  /* 0x000000085d0d7221 */ /* 0x060fe20000010000 */
[----:B------:R-:W-:Y:S01]  /*49c0*/  F2FP.F16.F32.PACK_AB R93, R93, R34 ;  /* 0x000000225d5d723e */ /* 0x000fe200000000ff */
[----:B------:R-:W-:-:S05]  /*49d0*/  IMAD.MOV.U32 R34, RZ, RZ, R71 ;  /* 0x000000ffff227224 */ /* 0x000fca00078e0047 */
[----:B------:R-:W4:Y:S01]  /*49e0*/  MUFU.EX2 R80, R80 ;  /* 0x0000005000507308 */ /* 0x000f220000000800 */
[----:B--2---:R-:W-:-:S07]  /*49f0*/  FADD.FTZ R15, R31, R10 ;  /* 0x0000000a1f0f7221 */ /* 0x004fce0000010000 */
[----:B------:R-:W1:Y:S01]  /*4a00*/  MUFU.EX2 R95, R110 ;  /* 0x0000006e005f7308 */ /* 0x000e620000000800 */
[----:B---3--:R-:W-:-:S07]  /*4a10*/  FADD.FTZ R8, R38, R13 ;  /* 0x0000000d26087221 */ /* 0x008fce0000010000 */
[----:B------:R-:W2:Y:S01]  /*4a20*/  MUFU.EX2 R30, R30 ;  /* 0x0000001e001e7308 */ /* 0x000ea20000000800 */
[C---:B----4-:R-:W-:Y:S01]  /*4a30*/  FADD.FTZ R15, R80.reuse, R15 ;  /* 0x0000000f500f7221 */ /* 0x050fe20000010000 */
[----:B------:R-:W-:Y:S01]  /*4a40*/  F2FP.F16.F32.PACK_AB R94, R80, R31 ;  /* 0x0000001f505e723e */ /* 0x000fe200000000ff */
[----:B------:R-:W-:-:S05]  /*4a50*/  IMAD.MOV.U32 R31, RZ, RZ, R71 ;  /* 0x000000ffff1f7224 */ /* 0x000fca00078e0047 */
[----:B------:R-:W3:Y:S01]  /*4a60*/  MUFU.EX2 R45, R45 ;  /* 0x0000002d002d7308 */ /* 0x000ee20000000800 */
[C---:B-1----:R-:W-:Y:S01]  /*4a70*/  FADD.FTZ R5, R95.reuse, R8 ;  /* 0x000000085f057221 */ /* 0x042fe20000010000 */
[----:B------:R-:W-:Y:S01]  /*4a80*/  F2FP.F16.F32.PACK_AB R95, R95, R38 ;  /* 0x000000265f5f723e */ /* 0x000fe200000000ff */
[----:B------:R-:W-:-:S04]  /*4a90*/  IMAD.MOV.U32 R38, RZ, RZ, R71 ;  /* 0x000000ffff267224 */ /* 0x000fc800078e0047 */
[----:B------:R0:W-:Y:S01]  /*4aa0*/  STSM.16.M88.4 [R2+0x2eb00], R92 ;  /* 0x02eb005c02007844 */ /* 0x0001e20000000200 */
[----:B------:R-:W1:Y:S01]  /*4ab0*/  MUFU.EX2 R47, R47 ;  /* 0x0000002f002f7308 */ /* 0x000e620000000800 */
[----:B--2---:R-:W-:-:S07]  /*4ac0*/  FADD.FTZ R4, R30, R15 ;  /* 0x0000000f1e047221 */ /* 0x004fce0000010000 */
[----:B------:R-:W2:Y:S01]  /*4ad0*/  MUFU.EX2 R104, R104 ;  /* 0x0000006800687308 */ /* 0x000ea20000000800 */
[C---:B---3--:R-:W-:Y:S01]  /*4ae0*/  F2FP.F16.F32.PACK_AB R12, R45.reuse, R30 ;  /* 0x0000001e2d0c723e */ /* 0x048fe200000000ff */
[----:B------:R-:W-:Y:S01]  /*4af0*/  FADD.FTZ R4, R45, R4 ;  /* 0x000000042d047221 */ /* 0x000fe20000010000 */
[--C-:B------:R-:W-:Y:S02]  /*4b00*/  IMAD.MOV.U32 R45, RZ, RZ, R71.reuse ;  /* 0x000000ffff2d7224 */ /* 0x100fe400078e0047 */
[----:B------:R-:W-:-:S03]  /*4b10*/  IMAD.MOV.U32 R30, RZ, RZ, R71 ;  /* 0x000000ffff1e7224 */ /* 0x000fc600078e0047 */
[----:B------:R-:W3:Y:S01]  /*4b20*/  MUFU.EX2 R46, R46 ;  /* 0x0000002e002e7308 */ /* 0x000ee20000000800 */
[----:B-1----:R-:W-:-:S07]  /*4b30*/  FADD.FTZ R7, R47, R4 ;  /* 0x000000042f077221 */ /* 0x002fce0000010000 */
[----:B------:R-:W1:Y:S01]  /*4b40*/  MUFU.EX2 R9, R112 ;  /* 0x0000007000097308 */ /* 0x000e620000000800 */
[C---:B--2---:R-:W-:Y:S01]  /*4b50*/  F2FP.F16.F32.PACK_AB R14, R104.reuse, R47 ;  /* 0x0000002f680e723e */ /* 0x044fe200000000ff */
[----:B------:R-:W-:Y:S01]  /*4b60*/  FADD.FTZ R7, R104, R7 ;  /* 0x0000000768077221 */ /* 0x000fe20000010000 */
[----:B------:R-:W-:-:S05]  /*4b70*/  IMAD.MOV.U32 R47, RZ, RZ, R71 ;  /* 0x000000ffff2f7224 */ /* 0x000fca00078e0047 */
[----:B------:R-:W2:Y:S01]  /*4b80*/  MUFU.EX2 R118, R118 ;  /* 0x0000007600767308 */ /* 0x000ea20000000800 */
[----:B---3--:R-:W-:-:S07]  /*4b90*/  FADD.FTZ R6, R46, R5 ;  /* 0x000000052e067221 */ /* 0x008fce0000010000 */
[----:B------:R-:W3:Y:S01]  /*4ba0*/  MUFU.EX2 R11, R114 ;  /* 0x00000072000b7308 */ /* 0x000ee20000000800 */
[C---:B-1----:R-:W-:Y:S01]  /*4bb0*/  F2FP.F16.F32.PACK_AB R13, R9.reuse, R46 ;  /* 0x0000002e090d723e */ /* 0x042fe200000000ff */
[----:B------:R-:W-:Y:S01]  /*4bc0*/  FADD.FTZ R5, R9, R6 ;  /* 0x0000000609057221 */ /* 0x000fe20000010000 */
[----:B------:R-:W-:-:S03]  /*4bd0*/  IMAD.MOV.U32 R46, RZ, RZ, R71 ;  /* 0x000000ffff2e7224 */ /* 0x000fc600078e0047 */
[----:B--2---:R-:W-:Y:S01]  /*4be0*/  FADD.FTZ R6, R118, R5 ;  /* 0x0000000576067221 */ /* 0x004fe20000010000 */
[----:B---3--:R-:W-:-:S03]  /*4bf0*/  F2FP.F16.F32.PACK_AB R15, R11, R118 ;  /* 0x000000760b0f723e */ /* 0x008fc600000000ff */
[----:B------:R-:W-:Y:S02]  /*4c00*/  FADD.FTZ R6, R11, R6 ;  /* 0x000000060b067221 */ /* 0x000fe40000010000 */
[----:B------:R0:W-:Y:S01]  /*4c10*/  STSM.16.M88.4 [R2+0x30300], R12 ;  /* 0x0303000c02007844 */ /* 0x0001e20000000200 */
        /* <DEDUP_REMOVED lines=9> */
[----:B------:R-:W-:Y:S01]  /*4cb0*/  CS2R R66, SRZ ;  /* 0x0000000000427805 */ /* 0x000fe2000001ff00 */
[----:B------:R-:W-:Y:S01]  /*4cc0*/  IMAD.MOV.U32 R9, RZ, RZ, R16 ;  /* 0x000000ffff097224 */ /* 0x000fe200078e0010 */
        /* <DEDUP_REMOVED lines=21> */
[----:B------:R-:W-:-:S06]  /*4e20*/  UMOV UR57, UR39 ;  /* 0x0000002700397c82 */ /* 0x000fcc0008000000 */
.L_x_142:
[----:B------:R-:W-:Y:S01]  /*4e30*/  UIADD3 UR39, UR57, 0x1, URZ ;  /* 0x0000000139277890 */ /* 0x000fe2000fffe03f */
[----:B------:R-:W-:-:S03]  /*4e40*/  ISETP.NE.AND P3, PT, RZ, UR38, PT ;  /* 0x00000026ff007c0c */ /* 0x000fc6000bf65270 */
[----:B------:R-:W-:-:S04]  /*4e50*/  UISETP.NE.AND UP0, UPT, UR39, 0x2, UPT ;  /* 0x000000022700788c */ /* 0x000fc8000bf05270 */
[----:B------:R-:W-:Y:S02]  /*4e60*/  USEL UR6, URZ, 0x1, UP0 ;  /* 0x000000013f067887 */ /* 0x000fe40008000000 */
[----:B------:R-:W-:-:S04]  /*4e70*/  USEL UR39, UR39, URZ, UP0 ;  /* 0x0000003f27277287 */ /* 0x000fc80008000000 */
[----:B------:R-:W-:Y:S01]  /*4e80*/  LOP3.LUT R16, R9, UR6, RZ, 0x3c, !PT ;  /* 0x0000000609107c12 */ /* 0x000fe2000f8e3cff */
[----:B------:R-:W-:Y:S07]  /*4e90*/  @P3 BRA `(.L_x_134) ;  /* 0x0000000000283947 */ /* 0x000fee0003800000 */
[----:B------:R-:W-:Y:S05]  /*4ea0*/  @!P0 BRA `(.L_x_135) ;  /* 0x0000000000048947 */ /* 0x000fea0003800000 */
[----:B------:R-:W-:Y:S01]  /*4eb0*/  BPT.TRAP 0x1 ;  /* 0x000000040000795c */ /* 0x000fe20000300000 */
.L_x_135:
[----:B------:R-:W-:Y:S01]  /*4ec0*/  ULEA UR6, UR39, UR36, 0x3 ;  /* 0x0000002427067291 */ /* 0x000fe2000f8e183f */
[----:B------:R-:W-:-:S08]  /*4ed0*/  SHF.L.U32 R0, R16, 0x1f, RZ ;  /* 0x0000001f10007819 */ /* 0x000fd000000006ff */
[----:B------:R1:W2:Y:S01]  /*4ee0*/  SYNCS.PHASECHK.TRANS64.TRYWAIT P2, [UR6+0x31c30], R0 ;  /* 0x031c3000ff0075a7 */ /* 0x0002a20008040146 */
[----:B------:R-:W-:Y:S05]  /*4ef0*/  @!P0 BRA `(.L_x_136) ;  /* 0x0000000000048947 */ /* 0x000fea0003800000 */
[----:B------:R-:W-:Y:S01]  /*4f00*/  BPT.TRAP 0x1 ;  /* 0x000000040000795c */ /* 0x000fe20000300000 */
.L_x_136:
[----:B--2---:R-:W-:Y:S05]  /*4f10*/  @P2 BRA `(.L_x_134) ;  /* 0x0000000000082947 */ /* 0x004fea0003800000 */
[----:B------:R-:W2:Y:S02]  /*4f20*/  SYNCS.PHASECHK.TRANS64.TRYWAIT P2, [UR6+0x31c30], R0 ;  /* 0x031c3000ff0075a7 */ /* 0x000ea40008040146 */
[----:B--2---:R-:W-:Y:S05]  /*4f30*/  @!P2 BRA `(.L_x_137) ;  /* 0x0000009c005ca947 */ /* 0x004fea0003800000 */
.L_x_134:
[----:B--2---:R-:W2:Y:S01]  /*4f40*/  S2R R3, SR_TID.X ;  /* 0x0000000000037919 */ /* 0x004ea20000002100 */
[----:B------:R-:W-:Y:S01]  /*4f50*/  UIMAD UR26, UR39, 0x6c0, UR56 ;  /* 0x000006c0271a78a4 */ /* 0x000fe2000f8e0238 */
[----:B------:R-:W-:Y:S01]  /*4f60*/  UMOV UR27, 0x80000020 ;  /* 0x80000020001b7882 */ /* 0x000fe20000000000 */
[----:B------:R-:W-:Y:S02]  /*4f70*/  UMOV UR28, UR24 ;  /* 0x00000018001c7c82 */ /* 0x000fe40008000000 */
[----:B------:R-:W-:Y:S01]  /*4f80*/  UIADD3 UR30, UR26, 0x40, URZ ;  /* 0x000000401a1e7890 */ /* 0x000fe2000fffe03f */
        /* <DEDUP_REMOVED lines=20> */
[----:B--2---:R-:W-:Y:S01]  /*50d0*/  SHF.R.U32.HI R3, RZ, 0x7, R3 ;  /* 0x00000007ff037819 */ /* 0x004fe20000011603 */
[----:B------:R-:W-:Y:S01]  /*50e0*/  UMOV UR53, UR25 ;  /* 0x0000001900357c82 */ /* 0x000fe20008000000 */
[----:B------:R-:W-:Y:S01]  /*50f0*/  UMOV UR55, 0x80000020 ;  /* 0x8000002000377882 */ /* 0x000fe20000000000 */
[----:B------:R-:W-:-:S02]  /*5100*/  UIADD3 UR6, UR26, 0x200, URZ ;  /* 0x000002001a067890 */ /* 0x000fc4000fffe03f */
[----:B-1----:R-:W-:Y:S01]  /*5110*/  VIADD R0, R3, 0x8 ;  /* 0x0000000803007836 */ /* 0x002fe20000000000 */
[----:B------:R-:W-:Y:S01]  /*5120*/  UMOV UR7, 0x80000020 ;  /* 0x8000002000077882 */ /* 0x000fe20000000000 */
[----:B------:R-:W-:Y:S01]  /*5130*/  UIADD3 UR10, UR26, 0x202, URZ ;  /* 0x000002021a0a7890 */ /* 0x000fe2000fffe03f */
[----:B------:R-:W-:Y:S02]  /*5140*/  UMOV UR11, 0x80000020 ;  /* 0x80000020000b7882 */ /* 0x000fe40000000000 */
        /* <DEDUP_REMOVED lines=8> */
[----:B------:R-:W-:Y:S03]  /*51d0*/  HGMMA.64x16x16.F32 R136, gdesc[UR24], RZ, !UPT, gsb0 ;  /* 0x00200000188879f0 */ /* 0x000fe6000c0008ff */
        /* <DEDUP_REMOVED lines=36> */
[----:B0-----:R-:W-:-:S06]  /*5420*/  WARPGROUP.ARRIVE ;  /* 0x00000000000079c5 */ /* 0x001fcc0000000000 */
        /* <DEDUP_REMOVED lines=280> */
.L_x_139:
[----:B------:R-:W-:Y:S01]  /*65b0*/  ULEA UR6, UR57, UR36, 0x3 ;  /* 0x0000002439067291 */ /* 0x000fe2000f8e183f */
[----:B------:R-:W-:-:S08]  /*65c0*/  SHF.L.U32 R0, R9, 0x1f, RZ ;  /* 0x0000001f09007819 */ /* 0x000fd000000006ff */
[----:B------:R0:W1:Y:S01]  /*65d0*/  SYNCS.PHASECHK.TRANS64.TRYWAIT P2, [UR6+0x31c50], R0 ;  /* 0x031c5000ff0075a7 */ /* 0x0000620008040146 */
[----:B------:R-:W-:Y:S05]  /*65e0*/  @!P0 BRA `(.L_x_140) ;  /* 0x0000000000048947 */ /* 0x000fea0003800000 */
[----:B------:R-:W-:Y:S01]  /*65f0*/  BPT.TRAP 0x1 ;  /* 0x000000040000795c */ /* 0x000fe20000300000 */
.L_x_140:
[----:B-1----:R-:W-:Y:S05]  /*6600*/  @P2 BRA `(.L_x_138) ;  /* 0x0000000000082947 */ /* 0x002fea0003800000 */
[----:B------:R-:W1:Y:S02]  /*6610*/  SYNCS.PHASECHK.TRANS64.TRYWAIT P2, [UR6+0x31c50], R0 ;  /* 0x031c5000ff0075a7 */ /* 0x000e640008040146 */
[----:B-1----:R-:W-:Y:S05]  /*6620*/  @!P2 BRA `(.L_x_141) ;  /* 0x0000008400b8a947 */ /* 0x002fea0003800000 */
.L_x_138:
[----:B------:R-:W-:Y:S01]  /*6630*/  UIADD3 UR6, UR36, 0x200, URZ ;  /* 0x0000020024067890 */ /* 0x000fe2000fffe03f */
[----:B------:R-:W-:Y:S01]  /*6640*/  WARPGROUP.ARRIVE ;  /* 0x00000000000079c5 */ /* 0x000fe20000000000 */
[----:B------:R-:W-:Y:S01]  /*6650*/  ULOP3.LUT UR7, UR37, 0x10000, URZ, 0xfc, !UPT ;  /* 0x0001000025077892 */ /* 0x000fe2000f8efc3f */
[----:B01----:R-:W-:Y:S01]  /*6660*/  FMNMX.FTZ R0, R136, R5, !PT ;  /* 0x0000000588007209 */ /* 0x003fe20007810000 */
[----:B------:R-:W-:Y:S01]  /*6670*/  USHF.R.U32.HI UR6, URZ, 0x4, UR6 ;  /* 0x000000043f067899 */ /* 0x000fe20008011606 */
[----:B------:R-:W-:Y:S01]  /*6680*/  FMNMX.FTZ R22, R138, R8, !PT ;  /* 0x000000088a167209 */ /* 0x000fe20007810000 */
[----:B------:R-:W-:Y:S01]  /*6690*/  UMOV UR29, 0xc0000010 ;  /* 0xc0000010001d7882 */ /* 0x000fe20000000000 */
[----:B------:R-:W-:Y:S01]  /*66a0*/  UMOV UR31, 0x80000020 ;  /* 0x80000020001f7882 */ /* 0x000fe20000000000 */
[----:B------:R-:W-:Y:S01]  /*66b0*/  ULOP3.LUT UR6, UR6, 0x3fff, URZ, 0xc0, !UPT ;  /* 0x00003fff06067892 */ /* 0x000fe2000f8ec03f */
[----:B------:R-:W-:Y:S01]  /*66c0*/  FMNMX.FTZ R3, R137, R0, !PT ;  /* 0x0000000089037209 */ /* 0x000fe20007810000 */
[----:B------:R-:W-:Y:S01]  /*66d0*/  UMOV UR28, UR7 ;  /* 0x00000007001c7c82 */ /* 0x000fe20008000000 */
[----:B------:R-:W-:Y:S01]  /*66e0*/  FMNMX.FTZ R23, R139, R22, !PT ;  /* 0x000000168b177209 */ /* 0x000fe20007810000 */
[----:B------:R-:W-:Y:S01]  /*66f0*/  ULOP3.LUT UR6, UR6, 0x2400000, URZ, 0xfc, !UPT ;  /* 0x0240000006067892 */ /* 0x000fe2000f8efc3f */
[----:B------:R-:W-:-:S03]  /*6700*/  FMNMX.FTZ R0, R140, R3, !PT ;  /* 0x000000038c007209 */ /* 0x000fc60007810000 */
[----:B------:R-:W-:Y:S01]  /*6710*/  UIMAD UR6, UR57, 0x6c0, UR6 ;  /* 0x000006c0390678a4 */ /* 0x000fe2000f8e0206 */
[----:B------:R-:W-:-:S04]  /*6720*/  FMNMX.FTZ R3, R141, R0, !PT ;  /* 0x000000008d037209 */ /* 0x000fc80007810000 */
[----:B------:R-:W-:Y:S02]  /*6730*/  FMNMX.FTZ R0, R128, R3, !PT ;  /* 0x0000000380007209 */ /* 0x000fe40007810000 */
[----:B------:R-:W-:Y:S02]  /*6740*/  UMOV UR30, UR6 ;  /* 0x00000006001e7c82 */ /* 0x000fe40008000000 */
[----:B------:R-:W-:Y:S01]  /*6750*/  HGMMA.64x96x16.F32 R24, gdesc[UR28].tnspB, R24, gsb0 ;  /* 0x416000001c1879f0 */ /* 0x000fe20008000818 */
[----:B------:R-:W-:Y:S01]  /*6760*/  UIADD3 UR28, UR7, 0x180, URZ ;  /* 0x00000180071c7890 */ /* 0x000fe2000fffe03f */
[----:B------:R-:W-:Y:S01]  /*6770*/  FMNMX.FTZ R3, R129, R0, !PT ;  /* 0x0000000081037209 */ /* 0x000fe20007810000 */
[----:B------:R-:W-:Y:S01]  /*6780*/  UIADD3 UR30, UR6, 0x40, URZ ;  /* 0x00000040061e7890 */ /* 0x000fe2000fffe03f */
[----:B------:R-:W-:Y:S01]  /*6790*/  UMOV UR29, 0xc0000010 ;  /* 0xc0000010001d7882 */ /* 0x000fe20000000000 */
[----:B------:R-:W-:Y:S01]  /*67a0*/  UMOV UR31, 0x80000020 ;  /* 0x80000020001f7882 */ /* 0x000fe20000000000 */
        /* <DEDUP_REMOVED lines=36> */
[----:B------:R-:W0:Y:S02]  /*69f0*/  LDC R3, c[0x0][0x988] ;  /* 0x00026200ff037b82 */ /* 0x000e240000000800 */
[----:B------:R-:W-:-:S05]  /*6a00*/  FMNMX.FTZ R9, R77, R0, !PT ;  /* 0x000000004d097209 */ /* 0x000fca0007810000 */
[----:B------:R-:W1:Y:S02]  /*6a10*/  SHFL.BFLY PT, R0, R9, 0x2, 0x1f ;  /* 0x0c401f0009007f89 */ /* 0x000e6400000e0000 */
[----:B-1----:R-:W-:-:S05]  /*6a20*/  FMNMX.FTZ R12, R9, R0, !PT ;  /* 0x00000000090c7209 */ /* 0x002fca0007810000 */
[----:B------:R-:W1:Y:S02]  /*6a30*/  SHFL.BFLY PT, R11, R12, 0x1, 0x1f ;  /* 0x0c201f000c0b7f89 */ /* 0x000e6400000e0000 */
[----:B-1----:R-:W-:-:S05]  /*6a40*/  FMNMX.FTZ R0, R12, R11, !PT ;  /* 0x0000000b0c007209 */ /* 0x002fca0007810000 */
[----:B------:R-:W-:-:S04]  /*6a50*/  FADD.FTZ R10, -R0, R5 ;  /* 0x00000005000a7221 */ /* 0x000fc80000010100 */
[-C--:B0-----:R-:W-:Y:S01]  /*6a60*/  FMUL.FTZ R5, R10, R3.reuse ;  /* 0x000000030a057220 */ /* 0x081fe20000410000 */
[----:B------:R-:W-:-:S04]  /*6a70*/  FMUL.FTZ R10, R0, R3 ;  /* 0x00000003000a7220 */ /* 0x000fc80000410000 */
        /* <DEDUP_REMOVED lines=10> */
[----:B------:R-:W0:Y:S01]  /*6b20*/  S2R R141, SR_TID.X ;  /* 0x00000000008d7919 */ /* 0x000e220000002100 */
[----:B------:R1:W-:Y:S01]  /*6b30*/  MUFU.EX2 R23, R128 ;  /* 0x0000008000177308 */ /* 0x0003e20000000800 */
[----:B------:R-:W-:Y:S01]  /*6b40*/  FFMA.FTZ R9, R136, R3, -R10 ;  /* 0x0000000388097223 */ /* 0x000fe2000001080a */
[----:B------:R-:W-:Y:S01]  /*6b50*/  FMNMX.FTZ R121, R131, R120, !PT ;  /* 0x0000007883797209 */ /* 0x000fe20007810000 */
[----:B------:R-:W-:-:S02]  /*6b60*/  WARPGROUP.DEPBAR.LE gsb0, 0x0 ;  /* 0x00008000000079c5 */ /* 0x000fc40000010000 */
[----:B------:R-:W-:Y:S01]  /*6b70*/  WARPGROUP.ARRIVE ;  /* 0x00000000000079c5 */ /* 0x000fe20000000000 */
[--C-:B------:R-:W-:Y:S01]  /*6b80*/  FFMA.FTZ R120, R124, R3, -R10.reuse ;  /* 0x000000037c787223 */ /* 0x100fe2000001080a */
[----:B------:R-:W-:Y:S01]  /*6b90*/  FMNMX.FTZ R124, R134, R121, !PT ;  /* 0x00000079867c7209 */ /* 0x000fe20007810000 */
[-CC-:B------:R-:W-:Y:S01]  /*6ba0*/  FFMA.FTZ R11, R137, R3.reuse, -R10.reuse ;  /* 0x00000003890b7223 */ /* 0x180fe2000001080a */
[-CC-:B------:R-:W-:Y:S01]  /*6bb0*/  FFMA.FTZ R20, R132, R3.reuse, -R10.reuse ;  /* 0x0000000384147223 */ /* 0x180fe2000001080a */
[-CC-:B------:R-:W-:Y:S01]  /*6bc0*/  FFMA.FTZ R21, R133, R3.reuse, -R10.reuse ;  /* 0x0000000385157223 */ /* 0x180fe2000001080a */
[----:B------:R-:W-:Y:S01]  /*6bd0*/  HGMMA.64x96x16.F32 R24, gdesc[UR28].tnspB, R24, gsb0 ;  /* 0x416000001c1879f0 */ /* 0x000fe20008000818 */
[----:B------:R-:W-:Y:S01]  /*6be0*/  UIADD3 UR28, UR7, 0x480, URZ ;  /* 0x00000480071c7890 */ /* 0x000fe2000fffe03f */
[----:B------:R-:W-:Y:S01]  /*6bf0*/  FMNMX.FTZ R121, R135, R124, !PT ;  /* 0x0000007c87797209 */ /* 0x000fe20007810000 */
[----:B------:R-:W-:Y:S01]  /*6c00*/  UIADD3 UR30, UR6, 0xc0, URZ ;  /* 0x000000c0061e7890 */ /* 0x000fe2000fffe03f */
[--C-:B------:R-:W-:Y:S01]  /*6c10*/  FFMA.FTZ R112, R112, R3, -R10.reuse ;  /* 0x0000000370707223 */ /* 0x100fe2000001080a */
[----:B------:R-:W-:Y:S01]  /*6c20*/  UMOV UR29, 0xc0000010 ;  /* 0xc0000010001d7882 */ /* 0x000fe20000000000 */
[----:B------:R-:W-:Y:S01]  /*6c30*/  UMOV UR31, 0x80000020 ;  /* 0x80000020001f7882 */ /* 0x000fe20000000000 */
        /* <DEDUP_REMOVED lines=14> */
[----:B0-----:R-:W-:Y:S01]  /*6d20*/  SHF.R.U32.HI R140, RZ, 0x7, R141 ;  /* 0x00000007ff8c7819 */ /* 0x001fe2000001168d */
[--C-:B------:R-:W-:Y:S01]  /*6d30*/  FFMA.FTZ R101, R101, R3, -R10.reuse ;  /* 0x0000000365657223 */ /* 0x100fe2000001080a */
[----:B------:R-:W-:Y:S01]  /*6d40*/  FMNMX.FTZ R124, R114, R125, !PT ;  /* 0x0000007d727c7209 */ /* 0x000fe20007810000 */
[-CC-:B------:R-:W-:Y:S01]  /*6d50*/  FFMA.FTZ R88, R88, R3.reuse, -R10.reuse ;  /* 0x0000000358587223 */ /* 0x180fe2000001080a */
[----:B------:R-:W-:Y:S01]  /*6d60*/  ISETP.GE.U32.AND P2, PT, R141, 0x180, PT ;  /* 0x000001808d00780c */ /* 0x000fe20003f46070 */
        /* <DEDUP_REMOVED lines=12> */
[----:B------:R-:W-:Y:S01]  /*6e30*/  FFMA.FTZ R77, R77, R3, -R10 ;  /* 0x000000034d4d7223 */ /* 0x000fe2000001080a */
[----:B------:R-:W-:Y:S01]  /*6e40*/  FMNMX.FTZ R124, R106, R125, !PT ;  /* 0x0000007d6a7c7209 */ /* 0x000fe20007810000 */
[----:B------:R-:W0:Y:S03]  /*6e50*/  MUFU.EX2 R5, R5 ;  /* 0x0000000500057308 */ /* 0x000e260000000800 */
[----:B------:R-:W-:-:S04]  /*6e60*/  FMNMX.FTZ R125, R107, R124, !PT ;  /* 0x0000007c6b7d7209 */ /* 0x000fc80007810000 */
[----:B------:R-:W-:Y:S01]  /*6e70*/  FMNMX.FTZ R124, R110, R125, !PT ;  /* 0x0000007d6e7c7209 */ /* 0x000fe20007810000 */
[----:B------:R-:W2:Y:S03]  /*6e80*/  MUFU.EX2 R9, R9 ;  /* 0x0000000900097308 */ /* 0x000ea60000000800 */
[----:B------:R-:W-:-:S04]  /*6e90*/  FMNMX.FTZ R125, R111, R124, !PT ;  /* 0x0000007c6f7d7209 */ /* 0x000fc80007810000 */
[----:B------:R-:W-:Y:S01]  /*6ea0*/  FMNMX.FTZ R124, R98, R125, !PT ;  /* 0x0000007d627c7209 */ /* 0x000fe20007810000 */
[----:B------:R3:W-:Y:S03]  /*6eb0*/  MUFU.EX2 R121, R129 ;  /* 0x0000008100797308 */ /* 0x0007e60000000800 */
        /* <DEDUP_REMOVED lines=17> */
[----:B------:R-:W-:Y:S01]  /*6fd0*/  WARPGROUP.ARRIVE ;  /* 0x00000000000079c5 */ /* 0x000fe20000000000 */
[----:B------:R-:W-:Y:S01]  /*6fe0*/  FMNMX.FTZ R124, R74, R125, !PT ;  /* 0x0000007d4a7c7209 */ /* 0x000fe20007810000 */
[----:B------:R-:W-:Y:S03]  /*6ff0*/  MUFU.EX2 R20, R20 ;  /* 0x0000001400147308 */ /* 0x000fe60000000800 */
[----:B------:R-:W-:Y:S01]  /*7000*/  FMNMX.FTZ R125, R75, R124, !PT ;  /* 0x0000007c4b7d7209 */ /* 0x000fe20007810000 */
[----:B------:R-:W-:Y:S01]  /*7010*/  HGMMA.64x96x16.F32 R24, gdesc[UR28].tnspB, R24, gsb0 ;  /* 0x416000001c1879f0 */ /* 0x000fe20008000818 */
[----:B------:R-:W-:-:S02]  /*7020*/  UIADD3 UR28, UR7, 0x600, URZ ;  /* 0x00000600071c7890 */ /* 0x000fc4000fffe03f */
[----:B------:R-:W-:Y:S01]  /*7030*/  UIADD3 UR30, UR6, 0x100, URZ ;  /* 0x00000100061e7890 */ /* 0x000fe2000fffe03f */
[----:B------:R-:W-:Y:S01]  /*7040*/  FMNMX.FTZ R124, R78, R125, !PT ;  /* 0x0000007d4e7c7209 */ /* 0x000fe20007810000 */
[----:B------:R-:W-:Y:S01]  /*7050*/  UMOV UR29, 0xc0000010 ;  /* 0xc0000010001d7882 */ /* 0x000fe20000000000 */
[----:B------:R-:W-:Y:S01]  /*7060*/  UMOV UR31, 0x80000020 ;  /* 0x80000020001f7882 */ /* 0x000fe20000000000 */
[----:B------:R-:W-:Y:S01]  /*7070*/  MUFU.EX2 R21, R21 ;  /* 0x0000001500157308 */ /* 0x000fe20000000800 */
[----:B------:R-:W-:-:S05]  /*7080*/  FMNMX.FTZ R124, R79, R124, !PT ;  /* 0x0000007c4f7c7209 */ /* 0x000fca0007810000 */
[----:B------:R-:W5:Y:S02]  /*7090*/  SHFL.BFLY PT, R125, R124, 0x2, 0x1f ;  /* 0x0c401f007c7d7f89 */ /* 0x000f6400000e0000 */
[----:B------:R-:W-:Y:S08]  /*70a0*/  MUFU.EX2 R22, R22 ;  /* 0x0000001600167308 */ /* 0x000ff00000000800 */
[----:B------:R-:W-:Y:S08]  /*70b0*/  MUFU.EX2 R120, R120 ;  /* 0x0000007800787308 */ /* 0x000ff00000000800 */
[----:B------:R-:W-:Y:S01]  /*70c0*/  MUFU.EX2 R112, R112 ;  /* 0x0000007000707308 */ /* 0x000fe20000000800 */
[----:B-----5:R-:W-:Y:S01]  /*70d0*/  FMNMX.FTZ R125, R124, R125, !PT ;  /* 0x0000007d7c7d7209 */ /* 0x020fe20007810000 */
[----:B------:R-:W-:Y:S01]  /*70e0*/  FFMA.FTZ R124, R73, R3, -R10 ;  /* 0x00000003497c7223 */ /* 0x000fe2000001080a */
[----:B------:R-:W-:-:S05]  /*70f0*/  IMAD.U32 R10, RZ, RZ, UR39 ;  /* 0x00000027ff0a7e24 */ /* 0x000fca000f8e00ff */
[----:B------:R-:W-:Y:S01]  /*7100*/  MUFU.EX2 R113, R113 ;  /* 0x0000007100717308 */ /* 0x000fe20000000800 */
[----:B-1----:R-:W1:Y:S01]  /*7110*/  SHFL.BFLY PT, R128, R125, 0x1, 0x1f ;  /* 0x0c201f007d807f89 */ /* 0x002e6200000e0000 */
[----:B------:R-:W-:-:S06]  /*7120*/  @!P1 LEA R10, R10, UR36, 0x3 ;  /* 0x000000240a0a9c11 */ /* 0x000fcc000f8e18ff */
[----:B------:R-:W-:Y:S01]  /*7130*/  MUFU.EX2 R116, R116 ;  /* 0x0000007400747308 */ /* 0x000fe20000000800 */
[----:B------:R-:W-:-:S05]  /*7140*/  @!P1 VIADD R10, R10, 0x31c40 ;  /* 0x00031c400a0a9836 */ /* 0x000fca0000000000 */
[----:B------:R-:W-:Y:S02]  /*7150*/  @!P1 PRMT R10, RZ, 0x654, R10 ;  /* 0x00000654ff0a9816 */ /* 0x000fe4000000000a */
[----:B------:R-:W-:Y:S08]  /*7160*/  MUFU.EX2 R117, R117 ;  /* 0x0000007500757308 */ /* 0x000ff00000000800 */
[----:B------:R-:W-:Y:S01]  /*7170*/  MUFU.EX2 R104, R104 ;  /* 0x0000006800687308 */ /* 0x000fe20000000800 */
[----:B-1----:R-:W-:-:S05]  /*7180*/  FMNMX.FTZ R73, R125, R128, !PT ;  /* 0x000000807d497209 */ /* 0x002fca0007810000 */
[C---:B------:R-:W-:Y:S01]  /*7190*/  FADD.FTZ R8, -R73.reuse, R8 ;  /* 0x0000000849087221 */ /* 0x040fe20000010100 */
[-C--:B------:R-:W-:Y:S01]  /*71a0*/  FMUL.FTZ R128, R73, R3.reuse ;  /* 0x0000000349807220 */ /* 0x080fe20000410000 */
[----:B------:R-:W-:Y:S02]  /*71b0*/  MUFU.EX2 R105, R105 ;  /* 0x0000006900697308 */ /* 0x000fe40000000800 */
[-C--:B------:R-:W-:Y:S01]  /*71c0*/  FMUL.FTZ R8, R8, R3.reuse ;  /* 0x0000000308087220 */ /* 0x080fe20000410000 */
[-CC-:B---3--:R-:W-:Y:S01]  /*71d0*/  FFMA.FTZ R129, R138, R3.reuse, -R128.reuse ;  /* 0x000000038a817223 */ /* 0x188fe20000010880 */
[-CC-:B------:R-:W-:Y:S01]  /*71e0*/  FFMA.FTZ R132, R139, R3.reuse, -R128.reuse ;  /* 0x000000038b847223 */ /* 0x180fe20000010880 */
[-CC-:B------:R-:W-:Y:S01]  /*71f0*/  FFMA.FTZ R136, R142, R3.reuse, -R128.reuse ;  /* 0x000000038e887223 */ /* 0x180fe20000010880 */
[-CC-:B------:R-:W-:Y:S01]  /*7200*/  FFMA.FTZ R137, R143, R3.reuse, -R128.reuse ;  /* 0x000000038f897223 */ /* 0x180fe20000010880 */
[-CC-:B------:R-:W-:Y:S01]  /*7210*/  FFMA.FTZ R133, R130, R3.reuse, -R128.reuse ;  /* 0x0000000382857223 */ /* 0x180fe20000010880 */
[----:B------:R1:W-:Y:S01]  /*7220*/  MUFU.EX2 R125, R8 ;  /* 0x00000008007d7308 */ /* 0x0003e20000000800 */
[-CC-:B------:R-:W-:Y:S01]  /*7230*/  FFMA.FTZ R138, R131, R3.reuse, -R128.reuse ;  /* 0x00000003838a7223 */ /* 0x180fe20000010880 */
[-CC-:B------:R-:W-:Y:S01]  /*7240*/  FFMA.FTZ R131, R134, R3.reuse, -R128.reuse ;  /* 0x0000000386837223 */ /* 0x180fe20000010880 */
[-CC-:B------:R-:W-:Y:S01]  /*7250*/  FFMA.FTZ R134, R135, R3.reuse, -R128.reuse ;  /* 0x0000000387867223 */ /* 0x180fe20000010880 */
[-CC-:B------:R-:W-:Y:S01]  /*7260*/  FFMA.FTZ R130, R122, R3.reuse, -R128.reuse ;  /* 0x000000037a827223 */ /* 0x180fe20000010880 */
[-CC-:B------:R-:W-:Y:S01]  /*7270*/  FFMA.FTZ R122, R126, R3.reuse, -R128.reuse ;  /* 0x000000037e7a7223 */ /* 0x180fe20000010880 */
[-CC-:B------:R-:W-:Y:S01]  /*7280*/  FFMA.FTZ R126, R127, R3.reuse, -R128.reuse ;  /* 0x000000037f7e7223 */ /* 0x180fe20000010880 */
[----:B------:R-:W-:Y:S01]  /*7290*/  FFMA.FTZ R127, R115, R3, -R128 ;  /* 0x00000003737f7223 */ /* 0x000fe20000010880 */
[----:B------:R-:W3:Y:S01]  /*72a0*/  MUFU.EX2 R129, R129 ;  /* 0x0000008100817308 */ /* 0x000ee20000000800 */
[----:B-1----:R-:W-:-:S02]  /*72b0*/  VIADD R8, R140, 0x9 ;  /* 0x000000098c087836 */ /* 0x002fc40000000000 */
[-CC-:B------:R-:W-:Y:S01]  /*72c0*/  FFMA.FTZ R123, R123, R3.reuse, -R128.reuse ;  /* 0x000000037b7b7223 */ /* 0x180fe20000010880 */
[-CC-:B------:R-:W-:Y:S01]  /*72d0*/  FFMA.FTZ R115, R118, R3.reuse, -R128.reuse ;  /* 0x0000000376737223 */ /* 0x180fe20000010880 */
[-CC-:B------:R-:W-:Y:S01]  /*72e0*/  FFMA.FTZ R118, R119, R3.reuse, -R128.reuse ;  /* 0x0000000377767223 */ /* 0x180fe20000010880 */
[-CC-:B------:R-:W-:Y:S01]  /*72f0*/  FFMA.FTZ R119, R107, R3.reuse, -R128.reuse ;  /* 0x000000036b777223 */ /* 0x180fe20000010880 */
[----:B------:R-:W-:Y:S01]  /*7300*/  SEL R8, R8, 0x9, !P2 ;  /* 0x0000000908087807 */ /* 0x000fe20005000000 */
[-CC-:B------:R-:W-:Y:S01]  /*7310*/  FFMA.FTZ R107, R110, R3.reuse, -R128.reuse ;  /* 0x000000036e6b7223 */ /* 0x180fe20000010880 */
[----:B------:R-:W1:Y:S01]  /*7320*/  MUFU.EX2 R132, R132 ;  /* 0x0000008400847308 */ /* 0x000e620000000800 */
[-CC-:B------:R-:W-:Y:S01]  /*7330*/  FFMA.FTZ R103, R103, R3.reuse, -R128.reuse ;  /* 0x0000000367677223 */ /* 0x180fe20000010880 */
[-CC-:B------:R-:W-:Y:S01]  /*7340*/  FFMA.FTZ R114, R114, R3.reuse, -R128.reuse ;  /* 0x0000000372727223 */ /* 0x180fe20000010880 */
[-CC-:B------:R-:W-:Y:S01]  /*7350*/  FFMA.FTZ R106, R106, R3.reuse, -R128.reuse ;  /* 0x000000036a6a7223 */ /* 0x180fe20000010880 */
[----:B------:R-:W-:Y:S01]  /*7360*/  FFMA.FTZ R98, R98, R3, -R128 ;  /* 0x0000000362627223 */ /* 0x000fe20000010880 */
[----:B------:R-:W-:-:S02]  /*7370*/  WARPGROUP.DEPBAR.LE gsb0, 0x0 ;  /* 0x00008000000079c5 */ /* 0x000fc40000010000 */
[----:B------:R-:W-:Y:S01]  /*7380*/  WARPGROUP.ARRIVE ;  /* 0x00000000000079c5 */ /* 0x000fe20000000000 */
[----:B------:R-:W5:Y:S01]  /*7390*/  MUFU.EX2 R136, R136 ;  /* 0x0000008800887308 */ /* 0x000f620000000800 */
[-CC-:B------:R-:W-:Y:S01]  /*73a0*/  FFMA.FTZ R86, R86, R3.reuse, -R128.reuse ;  /* 0x0000000356567223 */ /* 0x180fe20000010880 */
[-CC-:B------:R-:W-:Y:S01]  /*73b0*/  FFMA.FTZ R87, R87, R3.reuse, -R128.reuse ;  /* 0x0000000357577223 */ /* 0x180fe20000010880 */
[-CC-:B------:R-:W-:Y:S01]  /*73c0*/  FFMA.FTZ R75, R75, R3.reuse, -R128.reuse ;  /* 0x000000034b4b7223 */ /* 0x180fe20000010880 */
[-CC-:B------:R-:W-:Y:S01]  /*73d0*/  FFMA.FTZ R78, R78, R3.reuse, -R128.reuse ;  /* 0x000000034e4e7223 */ /* 0x180fe20000010880 */
[----:B------:R-:W-:Y:S01]  /*73e0*/  HGMMA.64x96x16.F32 R24, gdesc[UR28].tnspB, R24, gsb0 ;  /* 0x416000001c1879f0 */ /* 0x000fe20008000818 */
[----:B------:R-:W-:Y:S01]  /*73f0*/  UIADD3 UR28, UR7, 0x780, URZ ;  /* 0x00000780071c7890 */ /* 0x000fe2000fffe03f */
[----:B------:R-:W-:Y:S01]  /*7400*/  FFMA.FTZ R79, R79, R3, -R128 ;  /* 0x000000034f4f7223 */ /* 0x000fe20000010880 */
[----:B------:R-:W-:Y:S01]  /*7410*/  UIADD3 UR30, UR6, 0x140, URZ ;  /* 0x00000140061e7890 */ /* 0x000fe2000fffe03f */
[----:B------:R-:W5:Y:S01]  /*7420*/  MUFU.EX2 R137, R137 ;  /* 0x0000008900897308 */ /* 0x000f620000000800 */
[----:B------:R-:W-:Y:S01]  /*7430*/  UMOV UR29, 0xc0000010 ;  /* 0xc0000010001d7882 */ /* 0x000fe20000000000 */
[----:B------:R-:W-:Y:S01]  /*7440*/  UMOV UR31, 0x80000020 ;  /* 0x80000020001f7882 */ /* 0x000fe20000000000 */
[C---:B------:R-:W-:Y:S01]  /*7450*/  ISETP.GT.AND P2, PT, R4.reuse, RZ, PT ;  /* 0x000000ff0400720c */ /* 0x040fe20003f44270 */
[----:B------:R-:W-:-:S04]  /*7460*/  VIADD R4, R4, 0xffffffff ;  /* 0xffffffff04047836 */ /* 0x000fc80000000000 */
[----:B------:R-:W5:Y:S08]  /*7470*/  MUFU.EX2 R133, R133 ;  /* 0x0000008500857308 */ /* 0x000f700000000800 */
        /* <DEDUP_REMOVED lines=10> */
[----:B------:R-:W5:Y:S01]  /*7520*/  MUFU.EX2 R118, R118 ;  /* 0x0000007600767308 */ /* 0x000f620000000800 */
[----:B------:R-:W-:-:S02]  /*7530*/  WARPGROUP.DEPBAR.LE gsb0, 0x0 ;  /* 0x00008000000079c5 */ /* 0x000fc40000010000 */
[----:B------:R-:W-:-:S05]  /*7540*/  WARPGROUP.ARRIVE ;  /* 0x00000000000079c5 */ /* 0x000fca0000000000 */
[----:B------:R-:W5:Y:S01]  /*7550*/  MUFU.EX2 R106, R106 ;  /* 0x0000006a006a7308 */ /* 0x000f620000000800 */
[----:B------:R-:W-:Y:S01]  /*7560*/  HGMMA.64x96x16.F32 R24, gdesc[UR28].tnspB, R24, gsb0 ;  /* 0x416000001c1879f0 */ /* 0x000fe20008000818 */
[----:B------:R-:W-:Y:S02]  /*7570*/  UIADD3 UR28, UR7, 0x900, URZ ;  /* 0x00000900071c7890 */ /* 0x000fe4000fffe03f */
[----:B------:R-:W-:Y:S01]  /*7580*/  UIADD3 UR30, UR6, 0x180, URZ ;  /* 0x00000180061e7890 */ /* 0x000fe2000fffe03f */
[----:B------:R-:W-:Y:S01]  /*7590*/  UMOV UR29, 0xc0000010 ;  /* 0xc0000010001d7882 */ /* 0x000fe20000000000 */
[----:B------:R-:W-:Y:S02]  /*75a0*/  UMOV UR31, 0x80000020 ;  /* 0x80000020001f7882 */ /* 0x000fe40000000000 */
[----:B------:R-:W5:Y:S08]  /*75b0*/  MUFU.EX2 R108, R108 ;  /* 0x0000006c006c7308 */ /* 0x000f700000000800 */
[----:B------:R-:W5:Y:S08]  /*75c0*/  MUFU.EX2 R119, R119 ;  /* 0x0000007700777308 */ /* 0x000f700000000800 */
[----:B------:R-:W5:Y:S08]  /*75d0*/  MUFU.EX2 R109, R109 ;  /* 0x0000006d006d7308 */ /* 0x000f700000000800 */
[----:B------:R-:W5:Y:S08]  /*75e0*/  MUFU.EX2 R107, R107 ;  /* 0x0000006b006b7308 */ /* 0x000f700000000800 */
        /* <DEDUP_REMOVED lines=38> */
[----:B------:R-:W-:Y:S03]  /*7850*/  HGMMA.64x96x16.F32 R24, gdesc[UR28].tnspB, R24, gsb0 ;  /* 0x416000001c1879f0 */ /* 0x000fe60008000818 */
[----:B------:R-:W-:Y:S02]  /*7860*/  WARPGROUP.DEPBAR.LE gsb0, 0x0 ;  /* 0x00008000000079c5 */ /* 0x000fe40000010000 */
[----:B------:R2:W-:Y:S06]  /*7870*/  BAR.ARV R8, 0x100 ;  /* 0x000400080000751d */ /* 0x0005ec0000002000 */
[----:B------:R-:W-:Y:S01]  /*7880*/  @!P1 SYNCS.ARRIVE.TRANS64.RED.A1T0 RZ, [R10+URZ], RZ ;  /* 0x000000ff0aff99a7 */ /* 0x000fe2000810043f */
[-C--:B0-----:R-:W-:Y:S01]  /*7890*/  FMUL.FTZ R24, R24, R5.reuse ;  /* 0x0000000518187220 */ /* 0x081fe20000410000 */
[----:B--2---:R-:W-:Y:S01]  /*78a0*/  IMAD.U32 R8, RZ, RZ, UR57 ;  /* 0x00000039ff087e24 */ /* 0x004fe2000f8e00ff */
[----:B------:R-:W-:Y:S01]  /*78b0*/  UMOV UR57, UR39 ;  /* 0x0000002700397c82 */ /* 0x000fe20008000000 */
[-C--:B------:R-:W-:Y:S01]  /*78c0*/  FMUL.FTZ R25, R25, R5.reuse ;  /* 0x0000000519197220 */ /* 0x080fe20000410000 */
[-C--:B------:R-:W-:Y:S01]  /*78d0*/  FMUL.FTZ R28, R28, R5.reuse ;  /* 0x000000051c1c7220 */ /* 0x080fe20000410000 */
[-C--:B------:R-:W-:Y:S01]  /*78e0*/  FMUL.FTZ R29, R29, R5.reuse ;  /* 0x000000051d1d7220 */ /* 0x080fe20000410000 */
[----:B------:R-:W-:Y:S01]  /*78f0*/  @!P1 LEA R8, R8, UR36, 0x3 ;  /* 0x0000002408089c11 */ /* 0x000fe2000f8e18ff */
[-C--:B------:R-:W-:Y:S01]  /*7900*/  FMUL.FTZ R32, R32, R5.reuse ;  /* 0x0000000520207220 */ /* 0x080fe20000410000 */
[-C--:B------:R-:W-:Y:S01]  /*7910*/  FMUL.FTZ R33, R33, R5.reuse ;  /* 0x0000000521217220 */ /* 0x080fe20000410000 */
[-C--:B------:R-:W-:Y:S01]  /*7920*/  FMUL.FTZ R36, R36, R5.reuse ;  /* 0x0000000524247220 */ /* 0x080fe20000410000 */
[----:B------:R-:W-:Y:S01]  /*7930*/  FMUL.FTZ R37, R37, R5 ;  /* 0x0000000525257220 */ /* 0x000fe20000410000 */
[----:B------:R-:W-:-:S02]  /*7940*/  @!P1 VIADD R8, R8, 0x31c60 ;  /* 0x00031c6008089836 */ /* 0x000fc40000000000 */
[-C--:B------:R-:W-:Y:S01]  /*7950*/  FMUL.FTZ R40, R40, R5.reuse ;  /* 0x0000000528287220 */ /* 0x080fe20000410000 */
[-C--:B------:R-:W-:Y:S01]  /*7960*/  FMUL.FTZ R41, R41, R5.reuse ;  /* 0x0000000529297220 */ /* 0x080fe20000410000 */
[-C--:B------:R-:W-:Y:S01]  /*7970*/  FMUL.FTZ R44, R44, R5.reuse ;  /* 0x000000052c2c7220 */ /* 0x080fe20000410000 */
[-C--:B------:R-:W-:Y:S01]  /*7980*/  FMUL.FTZ R45, R45, R5.reuse ;  /* 0x000000052d2d7220 */ /* 0x080fe20000410000 */
[----:B------:R-:W-:Y:S01]  /*7990*/  @!P1 PRMT R8, RZ, 0x654, R8 ;  /* 0x00000654ff089816 */ /* 0x000fe20000000008 */
[-C--:B------:R-:W-:Y:S01]  /*79a0*/  FMUL.FTZ R48, R48, R5.reuse ;  /* 0x0000000530307220 */ /* 0x080fe20000410000 */
[-C--:B------:R-:W-:Y:S01]  /*79b0*/  FMUL.FTZ R49, R49, R5.reuse ;  /* 0x0000000531317220 */ /* 0x080fe20000410000 */
[-C--:B------:R-:W-:Y:S01]  /*79c0*/  FMUL.FTZ R52, R52, R5.reuse ;  /* 0x0000000534347220 */ /* 0x080fe20000410000 */
[----:B------:R0:W-:Y:S01]  /*79d0*/  @!P1 SYNCS.ARRIVE.TRANS64.RED.A1T0 RZ, [R8+URZ], RZ ;  /* 0x000000ff08ff99a7 */ /* 0x0001e2000810043f */
[-C--:B------:R-:W-:Y:S01]  /*79e0*/  FMUL.FTZ R53, R53, R5.reuse ;  /* 0x0000000535357220 */ /* 0x080fe20000410000 */
[-C--:B------:R-:W-:Y:S01]  /*79f0*/  FMUL.FTZ R56, R56, R5.reuse ;  /* 0x0000000538387220 */ /* 0x080fe20000410000 */
[-C--:B------:R-:W-:Y:S01]  /*7a00*/  FMUL.FTZ R57, R57, R5.reuse ;  /* 0x0000000539397220 */ /* 0x080fe20000410000 */
[-C--:B------:R-:W-:Y:S01]  /*7a10*/  FMUL.FTZ R60, R60, R5.reuse ;  /* 0x000000053c3c7220 */ /* 0x080fe20000410000 */
[-C--:B------:R-:W-:Y:S01]  /*7a20*/  FMUL.FTZ R61, R61, R5.reuse ;  /* 0x000000053d3d7220 */ /* 0x080fe20000410000 */
[-C--:B------:R-:W-:Y:S01]  /*7a30*/  FMUL.FTZ R64, R64, R5.reuse ;  /* 0x0000000540407220 */ /* 0x080fe20000410000 */
[----:B------:R-:W-:Y:S01]  /*7a40*/  FMUL.FTZ R65, R65, R5 ;  /* 0x0000000541417220 */ /* 0x000fe20000410000 */
[----:B0-----:R-:W-:Y:S01]  /*7a50*/  FFMA.FTZ R8, R5, R7, R9 ;  /* 0x0000000705087223 */ /* 0x001fe20000010009 */
[----:B------:R-:W-:Y:S01]  /*7a60*/  FFMA.FTZ R7, R111, R3, -R128 ;  /* 0x000000036f077223 */ /* 0x000fe20000010880 */
[-C--:B------:R-:W-:Y:S01]  /*7a70*/  FMUL.FTZ R68, R68, R5.reuse ;  /* 0x0000000544447220 */ /* 0x080fe20000410000 */
[----:B------:R-:W-:Y:S01]  /*7a80*/  FMUL.FTZ R69, R69, R5 ;  /* 0x0000000545457220 */ /* 0x000fe20000410000 */
[C---:B----4-:R-:W-:Y:S01]  /*7a90*/  FADD.FTZ R111, R11.reuse, R8 ;  /* 0x000000080b6f7221 */ /* 0x050fe20000010000 */
[----:B------:R-:W-:Y:S01]  /*7aa0*/  F2FP.F16.F32.PACK_AB R8, R11, R9 ;  /* 0x000000090b08723e */ /* 0x000fe200000000ff */
[----:B---3--:R-:W-:Y:S01]  /*7ab0*/  FFMA.FTZ R9, R125, R6, R129 ;  /* 0x000000067d097223 */ /* 0x008fe20000010081 */
[-CC-:B------:R-:W-:Y:S01]  /*7ac0*/  FFMA.FTZ R6, R99, R3.reuse, -R128.reuse ;  /* 0x0000000363067223 */ /* 0x180fe20000010880 */
[----:B------:R-:W-:Y:S01]  /*7ad0*/  FADD.FTZ R10, R12, R111 ;  /* 0x0000006f0c0a7221 */ /* 0x000fe20000010000 */
[----:B------:R-:W-:Y:S01]  /*7ae0*/  FFMA.FTZ R99, R102, R3, -R128 ;  /* 0x0000000366637223 */ /* 0x000fe20000010880 */
[----:B------:R-:W0:Y:S01]  /*7af0*/  MUFU.EX2 R7, R7 ;  /* 0x0000000700077308 */ /* 0x000e220000000800 */
[----:B------:R-:W-:Y:S01]  /*7b00*/  FMUL.FTZ R26, R26, R125 ;  /* 0x0000007d1a1a7220 */ /* 0x000fe20000410000 */
[C---:B------:R-:W-:Y:S01]  /*7b10*/  FADD.FTZ R11, R13.reuse, R10 ;  /* 0x0000000a0d0b7221 */ /* 0x040fe20000010000 */
[----:B------:R-:W-:Y:S01]  /*7b20*/  F2FP.F16.F32.PACK_AB R10, R13, R12 ;  /* 0x0000000c0d0a723e */ /* 0x000fe200000000ff */
[C---:B-1----:R-:W-:Y:S01]  /*7b30*/  FADD.FTZ R13, R132.reuse, R9 ;  /* 0x00000009840d7221 */ /* 0x042fe20000010000 */
[----:B------:R-:W-:Y:S01]  /*7b40*/  F2FP.F16.F32.PACK_AB R9, R132, R129 ;  /* 0x000000818409723e */ /* 0x000fe200000000ff */
[-CC-:B------:R-:W-:Y:S01]  /*7b50*/  FFMA.FTZ R12, R91, R3.reuse, -R128.reuse ;  /* 0x000000035b0c7223 */ /* 0x180fe20000010880 */
[-CC-:B------:R-:W-:Y:S01]  /*7b60*/  FFMA.FTZ R91, R94, R3.reuse, -R128.reuse ;  /* 0x000000035e5b7223 */ /* 0x180fe20000010880 */
[----:B-----5:R-:W-:Y:S01]  /*7b70*/  FADD.FTZ R102, R136, R13 ;  /* 0x0000000d88667221 */ /* 0x020fe20000010000 */
[-CC-:B------:R-:W-:Y:S01]  /*7b80*/  FFMA.FTZ R13, R90, R3.reuse, -R128.reuse ;  /* 0x000000035a0d7223 */ /* 0x180fe20000010880 */
[----:B------:R-:W-:Y:S01]  /*7b90*/  FADD.FTZ R90, R14, R11 ;  /* 0x0000000b0e5a7221 */ /* 0x000fe20000010000 */
[----:B------:R-:W-:Y:S01]  /*7ba0*/  FFMA.FTZ R94, R83, R3, -R128 ;  /* 0x00000003535e7223 */ /* 0x000fe20000010880 */
[----:B------:R-:W-:Y:S01]  /*7bb0*/  FADD.FTZ R102, R137, R102 ;  /* 0x0000006689667221 */ /* 0x000fe20000010000 */
[----:B------:R-:W-:Y:S01]  /*7bc0*/  MUFU.EX2 R83, R13 ;  /* 0x0000000d00537308 */ /* 0x000fe20000000800 */
[----:B------:R-:W-:Y:S01]  /*7bd0*/  FADD.FTZ R111, R15, R90 ;  /* 0x0000005a0f6f7221 */ /* 0x000fe20000010000 */
[----:B------:R-:W-:Y:S01]  /*7be0*/  FMUL.FTZ R27, R27, R125 ;  /* 0x0000007d1b1b7220 */ /* 0x000fe20000410000 */
[----:B------:R-:W-:Y:S01]  /*7bf0*/  FADD.FTZ R11, R133, R102 ;  /* 0x00000066850b7221 */ /* 0x000fe20000010000 */
[-CC-:B------:R-:W-:Y:S01]  /*7c00*/  FFMA.FTZ R102, R95, R3.reuse, -R128.reuse ;  /* 0x000000035f667223 */ /* 0x180fe20000010880 */
[----:B------:R-:W-:Y:S01]  /*7c10*/  FADD.FTZ R110, R20, R111 ;  /* 0x0000006f146e7221 */ /* 0x000fe20000010000 */
[----:B------:R-:W-:Y:S01]  /*7c20*/  FFMA.FTZ R95, R82, R3, -R128 ;  /* 0x00000003525f7223 */ /* 0x000fe20000010880 */
[----:B------:R-:W-:Y:S01]  /*7c30*/  FADD.FTZ R90, R138, R11 ;  /* 0x0000000b8a5a7221 */ /* 0x000fe20000010000 */
[----:B------:R1:W-:Y:S01]  /*7c40*/  MUFU.EX2 R82, R103 ;  /* 0x0000006700527308 */ /* 0x0003e20000000800 */
[----:B------:R-:W-:Y:S01]  /*7c50*/  FADD.FTZ R111, R21, R110 ;  /* 0x0000006e156f7221 */ /* 0x000fe20000010000 */
[----:B------:R-:W-:Y:S01]  /*7c60*/  FMUL.FTZ R30, R30, R125 ;  /* 0x0000007d1e1e7220 */ /* 0x000fe20000410000 */
[----:B------:R-:W-:Y:S01]  /*7c70*/  FADD.FTZ R11, R131, R90 ;  /* 0x0000005a830b7221 */ /* 0x000fe20000010000 */
[----:B------:R-:W-:Y:S01]  /*7c80*/  FFMA.FTZ R90, R74, R3, -R128 ;  /* 0x000000034a5a7223 */ /* 0x000fe20000010880 */
[----:B------:R-:W-:Y:S01]  /*7c90*/  FADD.FTZ R110, R22, R111 ;  /* 0x0000006f166e7221 */ /* 0x000fe20000010000 */
[-C--:B------:R-:W-:Y:S01]  /*7ca0*/  FMUL.FTZ R31, R31, R125.reuse ;  /* 0x0000007d1f1f7220 */ /* 0x080fe20000410000 */
[----:B------:R-:W-:Y:S01]  /*7cb0*/  FADD.FTZ R129, R134, R11 ;  /* 0x0000000b86817221 */ /* 0x000fe20000010000 */
[----:B------:R-:W-:Y:S01]  /*7cc0*/  F2FP.F16.F32.PACK_AB R11, R137, R136 ;  /* 0x00000088890b723e */ /* 0x000fe200000000ff */
[----:B-1----:R-:W-:Y:S01]  /*7cd0*/  FADD.FTZ R103, R23, R110 ;  /* 0x0000006e17677221 */ /* 0x002fe20000010000 */
[----:B------:R1:W-:Y:S01]  /*7ce0*/  MUFU.EX2 R74, R12 ;  /* 0x0000000c004a7308 */ /* 0x0003e20000000800 */
[----:B------:R-:W-:Y:S01]  /*7cf0*/  FADD.FTZ R132, R130, R129 ;  /* 0x0000008182847221 */ /* 0x000fe20000010000 */
[-C--:B------:R-:W-:Y:S01]  /*7d00*/  FMUL.FTZ R34, R34, R125.reuse ;  /* 0x0000007d22227220 */ /* 0x080fe20000410000 */
[----:B------:R-:W-:Y:S01]  /*7d10*/  FADD.FTZ R110, R120, R103 ;  /* 0x00000067786e7221 */ /* 0x000fe20000010000 */
[----:B------:R2:W-:Y:S01]  /*7d20*/  STSM.16.M88.4 [R2+0x24300], R8 ;  /* 0x0243000802007844 */ /* 0x0005e20000000200 */
[----:B------:R-:W-:Y:S01]  /*7d30*/  FADD.FTZ R111, R123, R132 ;  /* 0x000000847b6f7221 */ /* 0x000fe20000010000 */
[-C--:B------:R-:W-:Y:S01]  /*7d40*/  FMUL.FTZ R35, R35, R125.reuse ;  /* 0x0000007d23237220 */ /* 0x080fe20000410000 */
[----:B------:R-:W-:Y:S01]  /*7d50*/  FADD.FTZ R13, R121, R110 ;  /* 0x0000006e790d7221 */ /* 0x000fe20000010000 */
[----:B------:R-:W3:Y:S01]  /*7d60*/  MUFU.EX2 R6, R6 ;  /* 0x0000000600067308 */ /* 0x000ee20000000800 */
[----:B------:R-:W-:Y:S01]  /*7d70*/  FADD.FTZ R111, R122, R111 ;  /* 0x0000006f7a6f7221 */ /* 0x000fe20000010000 */
[-C--:B------:R-:W-:Y:S01]  /*7d80*/  FMUL.FTZ R38, R38, R125.reuse ;  /* 0x0000007d26267220 */ /* 0x080fe20000410000 */
[----:B------:R-:W-:Y:S01]  /*7d90*/  FADD.FTZ R110, R112, R13 ;  /* 0x0000000d706e7221 */ /* 0x000fe20000010000 */
[----:B------:R-:W-:Y:S01]  /*7da0*/  F2FP.F16.F32.PACK_AB R112, R113, R112 ;  /* 0x000000707170723e */ /* 0x000fe200000000ff */
[----:B------:R-:W-:Y:S01]  /*7db0*/  FADD.FTZ R111, R126, R111 ;  /* 0x0000006f7e6f7221 */ /* 0x000fe20000010000 */
[-C--:B------:R-:W-:Y:S01]  /*7dc0*/  FMUL.FTZ R39, R39, R125.reuse ;  /* 0x0000007d27277220 */ /* 0x080fe20000410000 */
[----:B------:R-:W-:Y:S01]  /*7dd0*/  FADD.FTZ R13, R113, R110 ;  /* 0x0000006e710d7221 */ /* 0x000fe20000010000 */
[----:B------:R-:W4:Y:S01]  /*7de0*/  MUFU.EX2 R99, R99 ;  /* 0x0000006300637308 */ /* 0x000f220000000800 */
[----:B-1----:R-:W-:Y:S01]  /*7df0*/  FADD.FTZ R12, R114, R111 ;  /* 0x0000006f720c7221 */ /* 0x002fe20000010000 */
[----:B------:R-:W-:Y:S01]  /*7e00*/  F2FP.F16.F32.PACK_AB R113, R127, R114 ;  /* 0x000000727f71723e */ /* 0x000fe200000000ff */
[----:B------:R-:W-:Y:S01]  /*7e10*/  FMUL.FTZ R42, R42, R125 ;  /* 0x0000007d2a2a7220 */ /* 0x000fe20000410000 */
[----:B--2---:R-:W-:Y:S01]  /*7e20*/  F2FP.F16.F32.PACK_AB R8, R15, R14 ;  /* 0x0000000e0f08723e */ /* 0x004fe200000000ff */
[----:B------:R-:W-:Y:S01]  /*7e30*/  FADD.FTZ R14, R116, R13 ;  /* 0x0000000d740e7221 */ /* 0x000fe20000010000 */
[----:B------:R-:W-:Y:S01]  /*7e40*/  F2FP.F16.F32.PACK_AB R10, R21, R20 ;  /* 0x00000014150a723e */ /* 0x000fe200000000ff */
[----:B------:R-:W-:Y:S01]  /*7e50*/  FADD.FTZ R12, R127, R12 ;  /* 0x0000000c7f0c7221 */ /* 0x000fe20000010000 */
[----:B------:R-:W-:Y:S01]  /*7e60*/  F2FP.F16.F32.PACK_AB R9, R138, R133 ;  /* 0x000000858a09723e */ /* 0x000fe200000000ff */
[----:B------:R-:W-:Y:S01]  /*7e70*/  FADD.FTZ R21, R117, R14 ;  /* 0x0000000e75157221 */ /* 0x000fe20000010000 */
[----:B------:R-:W-:Y:S01]  /*7e80*/  F2FP.F16.F32.PACK_AB R11, R134, R131 ;  /* 0x00000083860b723e */ /* 0x000fe200000000ff */
[----:B------:R-:W-:Y:S01]  /*7e90*/  FADD.FTZ R15, R115, R12 ;  /* 0x0000000c730f7221 */ /* 0x000fe20000010000 */
[----:B------:R-:W-:Y:S01]  /*7ea0*/  F2FP.F16.F32.PACK_AB R12, R23, R22 ;  /* 0x00000016170c723e */ /* 0x000fe200000000ff */
[----:B------:R-:W-:Y:S01]  /*7eb0*/  FADD.FTZ R20, R104, R21 ;  /* 0x0000001568147221 */ /* 0x000fe20000010000 */
[----:B------:R-:W1:Y:S01]  /*7ec0*/  MUFU.EX2 R91, R91 ;  /* 0x0000005b005b7308 */ /* 0x000e620000000800 */
[----:B------:R-:W-:Y:S01]  /*7ed0*/  FADD.FTZ R15, R118, R15 ;  /* 0x0000000f760f7221 */ /* 0x000fe20000010000 */
[----:B------:R2:W-:Y:S01]  /*7ee0*/  STSM.16.M88.4 [R2+0x25b00], R8 ;  /* 0x025b000802007844 */ /* 0x0005e20000000200 */
[----:B------:R-:W-:Y:S01]  /*7ef0*/  FADD.FTZ R21, R105, R20 ;  /* 0x0000001469157221 */ /* 0x000fe20000010000 */
[----:B------:R-:W-:Y:S01]  /*7f00*/  F2FP.F16.F32.PACK_AB R13, R123, R130 ;  /* 0x000000827b0d723e */ /* 0x000fe200000000ff */
[----:B------:R-:W-:Y:S01]  /*7f10*/  FADD.FTZ R22, R106, R15 ;  /* 0x0000000f6a167221 */ /* 0x000fe20000010000 */
[----:B------:R-:W-:Y:S01]  /*7f20*/  F2FP.F16.F32.PACK_AB R14, R121, R120 ;  /* 0x00000078790e723e */ /* 0x000fe200000000ff */
[----:B------:R-:W-:Y:S01]  /*7f30*/  FADD.FTZ R20, R108, R21 ;  /* 0x000000156c147221 */ /* 0x000fe20000010000 */
[----:B------:R-:W5:Y:S01]  /*7f40*/  MUFU.EX2 R102, R102 ;  /* 0x0000006600667308 */ /* 0x000f620000000800 */
[----:B------:R-:W-:Y:S01]  /*7f50*/  FADD.FTZ R22, R119, R22 ;  /* 0x0000001677167221 */ /* 0x000fe20000010000 */
[----:B------:R-:W-:Y:S01]  /*7f60*/  F2FP.F16.F32.PACK_AB R15, R126, R122 ;  /* 0x0000007a7e0f723e */ /* 0x000fe200000000ff */
[----:B------:R-:W-:Y:S01]  /*7f70*/  FADD.FTZ R21, R109, R20 ;  /* 0x000000146d157221 */ /* 0x000fe20000010000 */
[----:B------:R-:W-:Y:S01]  /*7f80*/  F2FP.F16.F32.PACK_AB R104, R105, R104 ;  /* 0x000000686968723e */ /* 0x000fe200000000ff */
[----:B------:R-:W-:Y:S01]  /*7f90*/  FADD.FTZ R22, R107, R22 ;  /* 0x000000166b167221 */ /* 0x000fe20000010000 */
[C---:B0-----:R-:W-:Y:S01]  /*7fa0*/  F2FP.F16.F32.PACK_AB R107, R7.reuse, R107 ;  /* 0x0000006b076b723e */ /* 0x041fe200000000ff */
[----:B------:R-:W-:Y:S01]  /*7fb0*/  FADD.FTZ R20, R96, R21 ;  /* 0x0000001560147221 */ /* 0x000fe20000010000 */
[----:B------:R-:W-:Y:S01]  /*7fc0*/  MUFU.EX2 R95, R95 ;  /* 0x0000005f005f7308 */ /* 0x000fe20000000800 */
[----:B------:R-:W-:Y:S01]  /*7fd0*/  FADD.FTZ R23, R7, R22 ;  /* 0x0000001607177221 */ /* 0x000fe20000010000 */
[C---:B------:R-:W-:Y:S01]  /*7fe0*/  F2FP.F16.F32.PACK_AB R96, R97.reuse, R96 ;  /* 0x000000606160723e */ /* 0x040fe200000000ff */
[----:B------:R-:W-:Y:S01]  /*7ff0*/  FADD.FTZ R21, R97, R20 ;  /* 0x0000001461157221 */ /* 0x000fe20000010000 */
[----:B---3--:R-:W-:Y:S01]  /*8000*/  F2FP.F16.F32.PACK_AB R97, R6, R98 ;  /* 0x000000620661723e */ /* 0x008fe200000000ff */
[----:B------:R-:W-:Y:S01]  /*8010*/  FADD.FTZ R23, R98, R23 ;  /* 0x0000001762177221 */ /* 0x000fe20000010000 */
[----:B------:R0:W-:Y:S01]  /*8020*/  STSM.16.M88.4 [R2+0x27300], R12 ;  /* 0x0273000c02007844 */ /* 0x0001e20000000200 */
[----:B------:R-:W-:Y:S01]  /*8030*/  FADD.FTZ R22, R100, R21 ;  /* 0x0000001564167221 */ /* 0x000fe20000010000 */
[----:B------:R-:W3:Y:S01]  /*8040*/  MUFU.EX2 R94, R94 ;  /* 0x0000005e005e7308 */ /* 0x000ee20000000800 */
[----:B------:R-:W-:Y:S01]  /*8050*/  FADD.FTZ R20, R6, R23 ;  /* 0x0000001706147221 */ /* 0x000fe20000010000 */
[----:B------:R-:W-:Y:S01]  /*8060*/  F2FP.F16.F32.PACK_AB R114, R117, R116 ;  /* 0x000000747572723e */ /* 0x000fe200000000ff */
[----:B--2---:R-:W-:Y:S01]  /*8070*/  FADD.FTZ R9, R101, R22 ;  /* 0x0000001665097221 */ /* 0x004fe20000010000 */
[----:B------:R-:W-:Y:S01]  /*8080*/  F2FP.F16.F32.PACK_AB R115, R118, R115 ;  /* 0x000000737673723e */ /* 0x000fe200000000ff */
[----:B----4-:R-:W-:Y:S01]  /*8090*/  FADD.FTZ R21, R99, R20 ;  /* 0x0000001463157221 */ /* 0x010fe20000010000 */
[----:B------:R-:W-:Y:S01]  /*80a0*/  F2FP.F16.F32.PACK_AB R105, R119, R106 ;  /* 0x0000006a7769723e */ /* 0x000fe200000000ff */
[----:B------:R-:W-:Y:S01]  /*80b0*/  FADD.FTZ R10, R88, R9 ;  /* 0x00000009580a7221 */ /* 0x000fe20000010000 */
[----:B------:R-:W-:Y:S01]  /*80c0*/  F2FP.F16.F32.PACK_AB R106, R109, R108 ;  /* 0x0000006c6d6a723e */ /* 0x000fe200000000ff */
[C---:B------:R-:W-:Y:S01]  /*80d0*/  FADD.FTZ R8, R82.reuse, R21 ;  /* 0x0000001552087221 */ /* 0x040fe20000010000 */
[----:B------:R-:W-:Y:S01]  /*80e0*/  F2FP.F16.F32.PACK_AB R98, R101, R100 ;  /* 0x000000646562723e */ /* 0x000fe200000000ff */
[----:B------:R-:W-:Y:S01]  /*80f0*/  FADD.FTZ R9, R89, R10 ;  /* 0x0000000a59097221 */ /* 0x000fe20000010000 */
[----:B------:R-:W-:Y:S01]  /*8100*/  F2FP.F16.F32.PACK_AB R99, R82, R99 ;  /* 0x000000635263723e */ /* 0x000fe200000000ff */
[----:B------:R-:W-:Y:S01]  /*8110*/  FADD.FTZ R7, R83, R8 ;  /* 0x0000000853077221 */ /* 0x000fe20000010000 */
[----:B0-----:R0:W2:Y:S01]  /*8120*/  MUFU.EX2 R12, R90 ;  /* 0x0000005a000c7308 */ /* 0x0010a20000000800 */
[----:B------:R-:W-:Y:S01]  /*8130*/  FADD.FTZ R8, R92, R9 ;  /* 0x000000095c087221 */ /* 0x000fe20000010000 */
[----:B------:R-:W-:Y:S01]  /*8140*/  F2FP.F16.F32.PACK_AB R88, R89, R88 ;  /* 0x000000585958723e */ /* 0x000fe200000000ff */
[C---:B------:R-:W-:Y:S01]  /*8150*/  FADD.FTZ R6, R74.reuse, R7 ;  /* 0x000000074a067221 */ /* 0x040fe20000010000 */
[----:B------:R-:W-:Y:S01]  /*8160*/  F2FP.F16.F32.PACK_AB R89, R74, R83 ;  /* 0x000000534a59723e */ /* 0x000fe200000000ff */
[----:B------:R-:W-:Y:S01]  /*8170*/  FADD.FTZ R9, R93, R8 ;  /* 0x000000085d097221 */ /* 0x000fe20000010000 */
[----:B------:R-:W-:Y:S01]  /*8180*/  F2FP.F16.F32.PACK_AB R82, R85, R84 ;  /* 0x000000545552723e */ /* 0x000fe200000000ff */
[----:B-1----:R-:W-:Y:S01]  /*8190*/  FADD.FTZ R7, R91, R6 ;  /* 0x000000065b077221 */ /* 0x002fe20000010000 */
[----:B-----5:R-:W-:Y:S01]  /*81a0*/  F2FP.F16.F32.PACK_AB R91, R102, R91 ;  /* 0x0000005b665b723e */ /* 0x020fe200000000ff */
[----:B------:R-:W-:Y:S01]  /*81b0*/  FADD.FTZ R8, R80, R9 ;  /* 0x0000000950087221 */ /* 0x000fe20000010000 */
[----:B0-----:R-:W-:Y:S01]  /*81c0*/  F2FP.F16.F32.PACK_AB R90, R93, R92 ;  /* 0x0000005c5d5a723e */ /* 0x001fe200000000ff */
[----:B------:R-:W-:Y:S01]  /*81d0*/  FADD.FTZ R6, R102, R7 ;  /* 0x0000000766067221 */ /* 0x000fe20000010000 */
[C---:B------:R-:W-:Y:S01]  /*81e0*/  F2FP.F16.F32.PACK_AB R80, R81.reuse, R80 ;  /* 0x000000505150723e */ /* 0x040fe200000000ff */
[----:B------:R-:W-:Y:S01]  /*81f0*/  FADD.FTZ R9, R81, R8 ;  /* 0x0000000851097221 */ /* 0x000fe20000010000 */
[----:B---3--:R-:W-:Y:S01]  /*8200*/  F2FP.F16.F32.PACK_AB R81, R94, R95 ;  /* 0x0000005f5e51723e */ /* 0x008fe200000000ff */
[----:B------:R-:W-:Y:S01]  /*8210*/  FADD.FTZ R7, R95, R6 ;  /* 0x000000065f077221 */ /* 0x000fe20000010000 */
[----:B------:R-:W-:Y:S01]  /*8220*/  F2FP.F16.F32.PACK_AB R83, R87, R86 ;  /* 0x000000565753723e */ /* 0x000fe200000000ff */
[----:B------:R-:W-:Y:S01]  /*8230*/  FADD.FTZ R6, R84, R9 ;  /* 0x0000000954067221 */ /* 0x000fe20000010000 */
[----:B------:R-:W-:Y:S01]  /*8240*/  STSM.16.M88.4 [R2+0x28b00], R112 ;  /* 0x028b007002007844 */ /* 0x000fe20000000200 */
[----:B------:R-:W-:Y:S01]  /*8250*/  F2FP.F16.F32.PACK_AB R8, R124, R72 ;  /* 0x000000487c08723e */ /* 0x000fe200000000ff */
[----:B------:R-:W-:Y:S01]  /*8260*/  FADD.FTZ R7, R94, R7 ;  /* 0x000000075e077221 */ /* 0x000fe20000010000 */
[----:B------:R-:W-:Y:S01]  /*8270*/  FADD.FTZ R9, R85, R6 ;  /* 0x0000000655097221 */ /* 0x000fe20000010000 */
[----:B------:R-:W-:Y:S01]  /*8280*/  F2FP.F16.F32.PACK_AB R10, R77, R76 ;  /* 0x0000004c4d0a723e */ /* 0x000fe200000000ff */
[----:B------:R-:W-:Y:S01]  /*8290*/  STSM.16.M88.4 [R2+0x2a300], R104 ;  /* 0x02a3006802007844 */ /* 0x000fe20000000200 */
[----:B------:R-:W-:Y:S01]  /*82a0*/  F2FP.F16.F32.PACK_AB R11, R79, R78 ;  /* 0x0000004e4f0b723e */ /* 0x000fe200000000ff */
[----:B------:R-:W-:Y:S01]  /*82b0*/  FADD.FTZ R9, R72, R9 ;  /* 0x0000000948097221 */ /* 0x000fe20000010000 */
[----:B------:R-:W-:Y:S01]  /*82c0*/  FADD.FTZ R7, R86, R7 ;  /* 0x0000000756077221 */ /* 0x000fe20000010000 */
[----:B------:R-:W-:Y:S01]  /*82d0*/  STSM.16.M88.4 [R2+0x2bb00], R96 ;  /* 0x02bb006002007844 */ /* 0x000fe20000000200 */
[-C--:B------:R-:W-:Y:S01]  /*82e0*/  FMUL.FTZ R43, R43, R125.reuse ;  /* 0x0000007d2b2b7220 */ /* 0x080fe20000410000 */
[----:B------:R-:W-:Y:S01]  /*82f0*/  FADD.FTZ R13, R124, R9 ;  /* 0x000000097c0d7221 */ /* 0x000fe20000010000 */
[----:B--2---:R-:W-:Y:S01]  /*8300*/  F2FP.F16.F32.PACK_AB R9, R75, R12 ;  /* 0x0000000c4b09723e */ /* 0x004fe200000000ff */
[----:B------:R-:W-:Y:S01]  /*8310*/  STSM.16.M88.4 [R2+0x2d300], R88 ;  /* 0x02d3005802007844 */ /* 0x000fe20000000200 */
[----:B------:R-:W-:Y:S01]  /*8320*/  FADD.FTZ R7, R87, R7 ;  /* 0x0000000757077221 */ /* 0x000fe20000010000 */
[----:B------:R-:W-:Y:S01]  /*8330*/  FADD.FTZ R76, R76, R13 ;  /* 0x0000000d4c4c7221 */ /* 0x000fe20000010000 */
[-C--:B------:R-:W-:Y:S01]  /*8340*/  FMUL.FTZ R46, R46, R125.reuse ;  /* 0x0000007d2e2e7220 */ /* 0x080fe20000410000 */
[----:B------:R-:W-:Y:S01]  /*8350*/  STSM.16.M88.4 [R2+0x2eb00], R80 ;  /* 0x02eb005002007844 */ /* 0x000fe20000000200 */
[----:B------:R-:W-:Y:S01]  /*8360*/  FADD.FTZ R7, R12, R7 ;  /* 0x000000070c077221 */ /* 0x000fe20000010000 */
[-C--:B------:R-:W-:Y:S01]  /*8370*/  FMUL.FTZ R47, R47, R125.reuse ;  /* 0x0000007d2f2f7220 */ /* 0x080fe20000410000 */
[-C--:B------:R-:W-:Y:S01]  /*8380*/  FMUL.FTZ R50, R50, R125.reuse ;  /* 0x0000007d32327220 */ /* 0x080fe20000410000 */
[----:B------:R0:W-:Y:S01]  /*8390*/  STSM.16.M88.4 [R2+0x30300], R8 ;  /* 0x0303000802007844 */ /* 0x0001e20000000200 */
[----:B------:R-:W-:Y:S01]  /*83a0*/  FADD.FTZ R7, R75, R7 ;  /* 0x000000074b077221 */ /* 0x000fe20000010000 */
[-C--:B------:R-:W-:Y:S01]  /*83b0*/  FMUL.FTZ R51, R51, R125.reuse ;  /* 0x0000007d33337220 */ /* 0x080fe20000410000 */
[-C--:B------:R-:W-:Y:S01]  /*83c0*/  FMUL.FTZ R54, R54, R125.reuse ;  /* 0x0000007d36367220 */ /* 0x080fe20000410000 */
[----:B------:R-:W-:Y:S01]  /*83d0*/  @!PT LDS RZ, [RZ] ;  /* 0x00000000fffff984 */ /* 0x000fe20000000800 */
[----:B------:R-:W-:Y:S01]  /*83e0*/  @!PT LDS RZ, [RZ] ;  /* 0x00000000fffff984 */ /* 0x000fe20000000800 */
[----:B------:R-:W-:Y:S01]  /*83f0*/  @!PT LDS RZ, [RZ] ;  /* 0x00000000fffff984 */ /* 0x000fe20000000800 */
[----:B------:R-:W-:Y:S01]  /*8400*/  @!PT LDS RZ, [RZ] ;  /* 0x00000000fffff984 */ /* 0x000fe20000000800 */
[----:B------:R1:W-:Y:S06]  /*8410*/  MEMBAR.ALL.CTA ;  /* 0x0000000000007992 */ /* 0x0003ec0000008000 */
[----:B-1----:R-:W1:Y:S01]  /*8420*/  FENCE.VIEW.ASYNC.S ;  /* 0x00000000000073c6 */ /* 0x002e620000000000 */
[----:B------:R-:W-:Y:S01]  /*8430*/  FADD.FTZ R6, R78, R7 ;  /* 0x000000074e067221 */ /* 0x000fe20000010000 */
[----:B------:R-:W-:Y:S01]  /*8440*/  FADD.FTZ R7, R77, R76 ;  /* 0x0000004c4d077221 */ /* 0x000fe20000010000 */
[-C--:B------:R-:W-:Y:S01]  /*8450*/  FMUL.FTZ R55, R55, R125.reuse ;  /* 0x0000007d37377220 */ /* 0x080fe20000410000 */
[-C--:B------:R-:W-:Y:S01]  /*8460*/  FMUL.FTZ R58, R58, R125.reuse ;  /* 0x0000007d3a3a7220 */ /* 0x080fe20000410000 */
[----:B------:R-:W-:Y:S01]  /*8470*/  FADD.FTZ R6, R79, R6 ;  /* 0x000000064f067221 */ /* 0x000fe20000010000 */
[-C--:B------:R-:W-:Y:S01]  /*8480*/  FMUL.FTZ R59, R59, R125.reuse ;  /* 0x0000007d3b3b7220 */ /* 0x080fe20000410000 */
[-C--:B------:R-:W-:Y:S01]  /*8490*/  FMUL.FTZ R62, R62, R125.reuse ;  /* 0x0000007d3e3e7220 */ /* 0x080fe20000410000 */
[-C--:B------:R-:W-:Y:S01]  /*84a0*/  FMUL.FTZ R63, R63, R125.reuse ;  /* 0x0000007d3f3f7220 */ /* 0x080fe20000410000 */
[-C--:B------:R-:W-:Y:S01]  /*84b0*/  FMUL.FTZ R66, R66, R125.reuse ;  /* 0x0000007d42427220 */ /* 0x080fe20000410000 */
[-C--:B------:R-:W-:Y:S01]  /*84c0*/  FMUL.FTZ R67, R67, R125.reuse ;  /* 0x0000007d43437220 */ /* 0x080fe20000410000 */
[-C--:B------:R-:W-:Y:S01]  /*84d0*/  FMUL.FTZ R70, R70, R125.reuse ;  /* 0x0000007d46467220 */ /* 0x080fe20000410000 */
[----:B------:R-:W-:Y:S01]  /*84e0*/  FMUL.FTZ R71, R71, R125 ;  /* 0x0000007d47477220 */ /* 0x000fe20000410000 */
[----:B0-----:R-:W-:-:S02]  /*84f0*/  IMAD.MOV.U32 R9, RZ, RZ, R16 ;  /* 0x000000ffff097224 */ /* 0x001fc400078e0010 */
[----:B------:R-:W-:Y:S02]  /*8500*/  IMAD.MOV.U32 R8, RZ, RZ, R73 ;  /* 0x000000ffff087224 */ /* 0x000fe400078e0049 */
[----:B------:R-:W-:Y:S01]  /*8510*/  IMAD.MOV.U32 R5, RZ, RZ, R0 ;  /* 0x000000ffff057224 */ /* 0x000fe200078e0000 */
[----:B-1----:R-:W-:Y:S01]  /*8520*/  NOP ;  /* 0x0000000000007918 */ /* 0x002fe20000000000 */
[----:B------:R-:W-:Y:S05]  /*8530*/  @P2 BRA `(.L_x_142) ;  /* 0xffffffc8003c2947 */ /* 0x000fea000383ffff */
.L_x_133:
[----:B------:R-:W-:Y:S06]  /*8540*/  BAR.ARV 0x8, 0x1a0 ;  /* 0x0206800000007b1d */ /* 0x000fec0000002000 */
[----:B------:R-:W-:Y:S05]  /*8550*/  @!P0 BRA `(.L_x_143) ;  /* 0x0000000000048947 */ /* 0x000fea0003800000 */
[----:B------:R-:W-:Y:S01]  /*8560*/  BPT.TRAP 0x1 ;  /* 0x000000040000795c */ /* 0x000fe20000300000 */
.L_x_143:
[----:B------:R-:W-:Y:S01]  /*8570*/  ULEA UR9, UR39, UR36, 0x3 ;  /* 0x0000002427097291 */ /* 0x000fe2000f8e183f */
[----:B------:R-:W-:-:S08]  /*8580*/  SHF.L.U32 R4, R16, 0x1f, RZ ;  /* 0x0000001f10047819 */ /* 0x000fd000000006ff */
[----:B------:R1:W2:Y:S01]  /*8590*/  SYNCS.PHASECHK.TRANS64.TRYWAIT P2, [UR9+0x31c50], R4 ;  /* 0x031c5004ff0075a7 */ /* 0x0002a20008040149 */
[----:B------:R-:W-:Y:S05]  /*85a0*/  @!P0 BRA `(.L_x_144) ;  /* 0x0000000000048947 */ /* 0x000fea0003800000 */
[----:B------:R-:W-:Y:S01]  /*85b0*/  BPT.TRAP 0x1 ;  /* 0x000000040000795c */ /* 0x000fe20000300000 */
.L_x_144:
[----:B--2---:R-:W-:Y:S05]  /*85c0*/  @P2 BRA `(.L_x_145) ;  /* 0x0000000000082947 */ /* 0x004fea0003800000 */
[----:B------:R-:W2:Y:S02]  /*85d0*/  SYNCS.PHASECHK.TRANS64.TRYWAIT P0, [UR9+0x31c50], R4 ;  /* 0x031c5004ff0075a7 */ /* 0x000ea40008000149 */
[----:B--2---:R-:W-:Y:S05]  /*85e0*/  @!P0 BRA `(.L_x_146) ;  /* 0x0000006400e08947 */ /* 0x004fea0003800000 */
.L_x_145:
[----:B------:R-:W-:Y:S01]  /*85f0*/  UIADD3 UR36, UR36, 0x200, URZ ;  /* 0x0000020024247890 */ /* 0x000fe2000fffe03f */
[----:B------:R-:W-:Y:S01]  /*8600*/  WARPGROUP.ARRIVE ;  /* 0x00000000000079c5 */ /* 0x000fe20000000000 */
[----:B------:R-:W-:Y:S01]  /*8610*/  ULOP3.LUT UR37, UR37, 0x10000, URZ, 0xfc, !UPT ;  /* 0x0001000025257892 */ /* 0x000fe2000f8efc3f */
[----:B-12---:R-:W1:Y:S01]  /*8620*/  SHFL.BFLY PT, R4, R7, 0x2, 0x1f ;  /* 0x0c401f0007047f89 */ /* 0x006e6200000e0000 */
[----:B------:R-:W-:Y:S01]  /*8630*/  USHF.R.U32.HI UR36, URZ, 0x4, UR36 ;  /* 0x000000043f247899 */ /* 0x000fe20008011624 */
[----:B------:R-:W-:Y:S01]  /*8640*/  IMAD.MOV.U32 R20, RZ, RZ, -0x800000 ;  /* 0xff800000ff147424 */ /* 0x000fe200078e00ff */
[----:B------:R-:W-:Y:S01]  /*8650*/  UMOV UR5, 0xc0000010 ;  /* 0xc000001000057882 */ /* 0x000fe20000000000 */
[----:B------:R-:W-:Y:S01]  /*8660*/  UMOV UR7, 0x80000020 ;  /* 0x8000002000077882 */ /* 0x000fe20000000000 */
[----:B------:R-:W-:Y:S01]  /*8670*/  ULOP3.LUT UR36, UR36, 0x3fff, URZ, 0xc0, !UPT ;  /* 0x00003fff24247892 */ /* 0x000fe2000f8ec03f */
[----:B------:R-:W2:Y:S01]  /*8680*/  SHFL.BFLY PT, R5, R6, 0x2, 0x1f ;  /* 0x0c401f0006057f89 */ /* 0x000ea200000e0000 */
[----:B------:R-:W-:Y:S01]  /*8690*/  UMOV UR4, UR37 ;  /* 0x0000002500047c82 */ /* 0x000fe20008000000 */
[----:B------:R-:W-:Y:S01]  /*86a0*/  IMAD.MOV.U32 R21, RZ, RZ, -0x800000 ;  /* 0xff800000ff157424 */ /* 0x000fe200078e00ff */
[----:B------:R-:W-:Y:S01]  /*86b0*/  ULOP3.LUT UR8, UR36, 0x2400000, URZ, 0xfc, !UPT ;  /* 0x0240000024087892 */ /* 0x000fe2000f8efc3f */
[----:B------:R-:W-:-:S03]  /*86c0*/  VIADD R149, R149, 0x1 ;  /* 0x0000000195957836 */ /* 0x000fc60000000000 */
[----:B------:R-:W-:Y:S02]  /*86d0*/  UIMAD UR8, UR39, 0x6c0, UR8 ;  /* 0x000006c0270878a4 */ /* 0x000fe4000f8e0208 */
[----:B------:R-:W-:-:S04]  /*86e0*/  UIADD3 UR39, UR39, 0x1, URZ ;  /* 0x0000000127277890 */ /* 0x000fc8000fffe03f */
[----:B------:R-:W-:Y:S01]  /*86f0*/  UISETP.NE.AND UP0, UPT, UR39, 0x2, UPT ;  /* 0x000000022700788c */ /* 0x000fe2000bf05270 */
[----:B------:R-:W-:Y:S02]  /*8700*/  UMOV UR6, UR8 ;  /* 0x0000000800067c82 */ /* 0x000fe40008000000 */
[----:B------:R-:W-:Y:S01]  /*8710*/  HGMMA.64x96x16.F32 R24, gdesc[UR4].tnspB, R24, gsb0 ;  /* 0x41600000041879f0 */ /* 0x000fe20008000818 */
[----:B------:R-:W-:Y:S01]  /*8720*/  UIADD3 UR4, UR37, 0x180, URZ ;  /* 0x0000018025047890 */ /* 0x000fe2000fffe03f */
[----:B-1----:R-:W-:Y:S01]  /*8730*/  FADD.FTZ R4, R4, R7 ;  /* 0x0000000704047221 */ /* 0x002fe20000010000 */
[----:B------:R-:W-:Y:S01]  /*8740*/  UIADD3 UR6, UR8, 0x40, URZ ;  /* 0x0000004008067890 */ /* 0x000fe2000fffe03f */
[----:B------:R-:W-:Y:S01]  /*8750*/  UMOV UR5, 0xc0000010 ;  /* 0xc000001000057882 */ /* 0x000fe20000000000 */
[----:B------:R-:W-:Y:S01]  /*8760*/  UMOV UR7, 0x80000020 ;  /* 0x8000002000077882 */ /* 0x000fe20000000000 */
[----:B--2---:R-:W-:Y:S01]  /*8770*/  FADD.FTZ R8, R5, R6 ;  /* 0x0000000605087221 */ /* 0x004fe20000010000 */
[----:B------:R-:W-:Y:S01]  /*8780*/  USEL UR39, UR39, URZ, UP0 ;  /* 0x0000003f27277287 */ /* 0x000fe20008000000 */
[----:B------:R-:W1:Y:S04]  /*8790*/  SHFL.BFLY PT, R5, R4, 0x1, 0x1f ;  /* 0x0c201f0004057f89 */ /* 0x000e6800000e0000 */
[----:B------:R-:W0:Y:S01]  /*87a0*/  SHFL.BFLY PT, R9, R8, 0x1, 0x1f ;  /* 0x0c201f0008097f89 */ /* 0x000e2200000e0000 */
[----:B-1----:R-:W-:Y:S01]  /*87b0*/  FADD.FTZ R11, R4, R5 ;  /* 0x00000005040b7221 */ /* 0x002fe20000010000 */
[----:B------:R-:W-:-:S02]  /*87c0*/  IMAD.U32 R4, RZ, RZ, UR9 ;  /* 0x00000009ff047e24 */ /* 0x000fc4000f8e00ff */
[----:B------:R-:W-:Y:S02]  /*87d0*/  IMAD.MOV.U32 R5, RZ, RZ, RZ ;  /* 0x000000ffff057224 */ /* 0x000fe400078e00ff */
[----:B0-----:R-:W-:Y:S01]  /*87e0*/  FADD.FTZ R12, R8, R9 ;  /* 0x00000009080c7221 */ /* 0x001fe20000010000 */
[----:B------:R-:W-:Y:S01]  /*87f0*/  FSETP.NE.FTZ.AND P0, PT, R11, RZ, PT ;  /* 0x000000ff0b00720b */ /* 0x000fe20003f15000 */
[----:B------:R-:W-:-:S03]  /*8800*/  IMAD.MOV.U32 R9, RZ, RZ, RZ ;  /* 0x000000ffff097224 */ /* 0x000fc600078e00ff */
[----:B------:R-:W-:-:S09]  /*8810*/  FSETP.NE.FTZ.AND P2, PT, R12, RZ, PT ;  /* 0x000000ff0c00720b */ /* 0x000fd20003f55000 */
[C---:B------:R-:W-:Y:S01]  /*8820*/  @P0 FMUL.FTZ R7, R3.reuse, 0.69314718246459960938 ;  /* 0x3f31721803070820 */ /* 0x040fe20000410000 */
[----:B------:R-:W0:Y:S03]  /*8830*/  @P0 MUFU.LG2 R6, R11 ;  /* 0x0000000b00060308 */ /* 0x000e260000000c00 */
[----:B------:R-:W-:Y:S01]  /*8840*/  @P2 FMUL.FTZ R13, R3, 0.69314718246459960938 ;  /* 0x3f317218030d2820 */ /* 0x000fe20000410000 */
[----:B------:R-:W-:-:S04]  /*8850*/  @!P1 VIADD R3, R4, 0x31c60 ;  /* 0x00031c6004039836 */ /* 0x000fc80000000000 */
[----:B------:R-:W1:Y:S01]  /*8860*/  @P2 MUFU.LG2 R10, R12 ;  /* 0x0000000c000a2308 */ /* 0x000e620000000c00 */
[----:B------:R-:W-:-:S07]  /*8870*/  @!P1 PRMT R4, RZ, 0x654, R3 ;  /* 0x00000654ff049816 */ /* 0x000fce0000000003 */
[----:B------:R-:W2:Y:S01]  /*8880*/  @P0 MUFU.RCP R5, R11 ;  /* 0x0000000b00050308 */ /* 0x000ea20000001000 */
[----:B0-----:R-:W-:-:S04]  /*8890*/  @P0 FMUL.FTZ R6, R6, 0.69314718246459960938 ;  /* 0x3f31721806060820 */ /* 0x001fc80000410000 */
[----:B------:R-:W-:Y:S01]  /*88a0*/  @P0 FFMA.FTZ R21, R7, R0, R6 ;  /* 0x0000000007150223 */ /* 0x000fe20000010006 */
[----:B------:R-:W-:Y:S02]  /*88b0*/  PLOP3.LUT P0, PT, PT, PT, PT, 0x8, 0x0 ;  /* 0x000000000000781c */ /* 0x000fe40003f0e170 */
[----:B------:R-:W0:Y:S01]  /*88c0*/  @P2 MUFU.RCP R9, R12 ;  /* 0x0000000c00092308 */ /* 0x000e220000001000 */
[----:B-1----:R-:W-:-:S04]  /*88d0*/  @P2 FMUL.FTZ R10, R10, 0.69314718246459960938 ;  /* 0x3f3172180a0a2820 */ /* 0x002fc80000410000 */
[----:B------:R-:W-:Y:S01]  /*88e0*/  @P2 FFMA.FTZ R20, R13, R73, R10 ;  /* 0x000000490d142223 */ /* 0x000fe2000001000a */
        /* <DEDUP_REMOVED lines=52> */
[----:B------:R-:W-:-:S06]  /*8c30*/  USEL UR4, URZ, 0x1, UP0 ;  /* 0x000000013f047887 */ /* 0x000fcc0008000000 */
[----:B------:R-:W-:Y:S01]  /*8c40*/  LOP3.LUT R16, R16, UR4, RZ, 0x3c, !PT ;  /* 0x0000000410107c12 */ /* 0x000fe2000f8e3cff */
[----:B------:R-:W-:Y:S02]  /*8c50*/  WARPGROUP.DEPBAR.LE gsb0, 0x0 ;  /* 0x00008000000079c5 */ /* 0x000fe40000010000 */
[----:B------:R1:W-:Y:S01]  /*8c60*/  @!P1 SYNCS.ARRIVE.TRANS64.RED.A1T0 RZ, [R4+URZ], RZ ;  /* 0x000000ff04ff99a7 */ /* 0x0003e2000810043f */
        /* <DEDUP_REMOVED lines=20> */
[-C--:B0-----:R-:W-:Y:S01]  /*8db0*/  FMUL.FTZ R78, R34, R9.reuse ;  /* 0x00000009224e7220 */ /* 0x081fe20000410000 */
        /* <DEDUP_REMOVED lines=9> */
[-C--:B------:R-:W-:Y:S01]  /*8e50*/  FMUL.FTZ R80, R25, R5.reuse ;  /* 0x0000000519507220 */ /* 0x080fe20000410000 */
[-C--:B------:R-:W-:Y:S01]  /*8e60*/  FMUL.FTZ R81, R28, R5.reuse ;  /* 0x000000051c517220 */ /* 0x080fe20000410000 */
[-C--:B------:R-:W-:Y:S01]  /*8e70*/  FMUL.FTZ R6, R29, R5.reuse ;  /* 0x000000051d067220 */ /* 0x080fe20000410000 */
[----:B------:R-:W-:Y:S01]  /*8e80*/  FMUL.FTZ R14, R32, R5 ;  /* 0x00000005200e7220 */ /* 0x000fe20000410000 */
        /* <DEDUP_REMOVED lines=13> */
[----:B-1----:R-:W-:-:S07]  /*8f60*/  FMUL.FTZ R39, R71, R9 ;  /* 0x0000000947277220 */ /* 0x002fce0000410000 */
.L_x_126:
[----:B------:R-:W0:Y:S08]  /*8f70*/  S2UR UR4, SR_CgaCtaId ;  /* 0x00000000000479c3 */ /* 0x000e300000008800 */
[----:B------:R-:W-:Y:S06]  /*8f80*/  BAR.SYNC.DEFER_BLOCKING 0x5, 0x1a0 ;  /* 0x0146800000007b1d */ /* 0x000fec0000010000 */
[----:B------:R-:W-:Y:S01]  /*8f90*/  UMOV UR36, 0x400 ;  /* 0x0000040000247882 */ /* 0x000fe20000000000 */
[----:B------:R-:W-:Y:S01]  /*8fa0*/  BSSY B0, `(.L_x_147) ;  /* 0x0000166000007945 */ /* 0x000fe20003800000 */
[----:B0-----:R-:W-:-:S09]  /*8fb0*/  ULEA UR36, UR4, UR36, 0x18 ;  /* 0x0000002404247291 */ /* 0x001fd2000f8ec03f */
[----:B------:R-:W0:Y:S01]  /*8fc0*/  LDS.128 R28, [UR36+0x31cd0] ;  /* 0x031cd024ff1c7984 */ /* 0x000e220008000c00 */
[----:B------:R-:W-:Y:S06]  /*8fd0*/  BAR.ARV 0x4, 0x1a0 ;  /* 0x0106800000007b1d */ /* 0x000fec0000002000 */
[----:B------:R-:W-:Y:S05]  /*8fe0*/  @P0 BRA `(.L_x_148) ;  /* 0x0000000c00a40947 */ /* 0x000fea0003800000 */
[----:B------:R-:W1:Y:S08]  /*8ff0*/  S2UR UR6, SR_SWINHI ;  /* 0x00000000000679c3 */ /* 0x000e700000002f00 */
[----:B------:R-:W-:Y:S01]  /*9000*/  BAR.SYNC.DEFER_BLOCKING 0x1, 0x180 ;  /* 0x0046000000007b1d */ /* 0x000fe20000010000 */
[----:B------:R-:W-:Y:S02]  /*9010*/  F2FP.F16.F32.PACK_AB R7, R7, R8 ;  /* 0x000000080707723e */ /* 0x000fe400000000ff */
[----:B------:R-:W-:-:S02]  /*9020*/  F2FP.F16.F32.PACK_AB R6, R6, R81 ;  /* 0x000000510606723e */ /* 0x000fc400000000ff */
[----:B------:R-:W-:Y:S02]  /*9030*/  F2FP.F16.F32.PACK_AB R36, R45, R36 ;  /* 0x000000242d24723e */ /* 0x000fe400000000ff */
[----:B------:R-:W-:Y:S01]  /*9040*/  F2FP.F16.F32.PACK_AB R39, R39, R34 ;  /* 0x000000222727723e */ /* 0x000fe200000000ff */
[----:B------:R-:W-:Y:S01]  /*9050*/  UMOV UR4, UR36 ;  /* 0x0000002400047c82 */ /* 0x000fe20008000000 */
[----:B-1----:R-:W-:Y:S01]  /*9060*/  UMOV UR5, UR6 ;  /* 0x0000000600057c82 */ /* 0x002fe20008000000 */
[----:B------:R-:W-:Y:S02]  /*9070*/  IMAD.U32 R22, RZ, RZ, UR4 ;  /* 0x00000004ff167e24 */ /* 0x000fe4000f8e00ff */
[----:B------:R-:W-:Y:S01]  /*9080*/  IMAD.U32 R23, RZ, RZ, UR5 ;  /* 0x00000005ff177e24 */ /* 0x000fe2000f8e00ff */
[----:B------:R-:W-:Y:S01]  /*9090*/  ULDC.64 UR4, c[0x0][0xbe0] ;  /* 0x0002f80000047ab9 */ /* 0x000fe20000000a00 */
[----:B------:R-:W-:-:S03]  /*90a0*/  IMAD.WIDE R4, R154, 0x2, R22 ;  /* 0x000000029a047825 */ /* 0x000fc600078e0216 */
[C---:B------:R-:W-:Y:S02]  /*90b0*/  LOP3.LUT R25, R4.reuse, 0x180, RZ, 0xc0, !PT ;  /* 0x0000018004197812 */ /* 0x040fe400078ec0ff */
[C---:B------:R-:W-:Y:S02]  /*90c0*/  IADD3 R55, P4, R4.reuse, 0x20, RZ ;  /* 0x0000002004377810 */ /* 0x040fe40007f9e0ff */
[----:B------:R-:W-:Y:S02]  /*90d0*/  SHF.R.U64 R25, R25, 0x3, RZ ;  /* 0x0000000319197819 */ /* 0x000fe400000012ff */
[C---:B------:R-:W-:Y:S01]  /*90e0*/  IADD3 R59, P3, R4.reuse, 0x3000, RZ ;  /* 0x00003000043b7810 */ /* 0x040fe20007f7e0ff */
[--C-:B------:R-:W-:Y:S01]  /*90f0*/  IMAD.X R11, RZ, RZ, R5.reuse, P4 ;  /* 0x000000ffff0b7224 */ /* 0x100fe200020e0605 */
[C---:B------:R-:W-:Y:S02]  /*9100*/  IADD3 R63, P2, R4.reuse, 0x3020, RZ ;  /* 0x00003020043f7810 */ /* 0x040fe40007f5e0ff */
[C---:B------:R-:W-:Y:S01]  /*9110*/  IADD3 R67, P1, R4.reuse, 0x6000, RZ ;  /* 0x0000600004437810 */ /* 0x040fe20007f3e0ff */
[--C-:B------:R-:W-:Y:S01]  /*9120*/  IMAD.X R13, RZ, RZ, R5.reuse, P3 ;  /* 0x000000ffff0d7224 */ /* 0x100fe200018e0605 */
[----:B------:R-:W-:Y:S01]  /*9130*/  IADD3 R71, P0, R4, 0x6020, RZ ;  /* 0x0000602004477810 */ /* 0x000fe20007f1e0ff */
[--C-:B------:R-:W-:Y:S01]  /*9140*/  IMAD.X R9, RZ, RZ, R5.reuse, P2 ;  /* 0x000000ffff097224 */ /* 0x100fe200010e0605 */
[----:B------:R-:W-:Y:S01]  /*9150*/  LOP3.LUT R4, R25, R4, RZ, 0x3c, !PT ;  /* 0x0000000419047212 */ /* 0x000fe200078e3cff */
[--C-:B------:R-:W-:Y:S01]  /*9160*/  IMAD.X R25, RZ, RZ, R5.reuse, P1 ;  /* 0x000000ffff197224 */ /* 0x100fe200008e0605 */
[----:B------:R-:W-:Y:S01]  /*9170*/  LOP3.LUT R26, R67, 0x180, RZ, 0xc0, !PT ;  /* 0x00000180431a7812 */ /* 0x000fe200078ec0ff */
[----:B------:R-:W-:Y:S01]  /*9180*/  IMAD.X R27, RZ, RZ, R5, P0 ;  /* 0x000000ffff1b7224 */ /* 0x000fe200000e0605 */
[----:B0-----:R-:W-:-:S02]  /*9190*/  MOV R28, R4 ;  /* 0x00000004001c7202 */ /* 0x001fc40000000f00 */
[----:B------:R-:W-:Y:S02]  /*91a0*/  F2FP.F16.F32.PACK_AB R5, R24, R33 ;  /* 0x000000211805723e */ /* 0x000fe400000000ff */
[----:B------:R-:W-:Y:S02]  /*91b0*/  LOP3.LUT R24, R63, 0x180, RZ, 0xc0, !PT ;  /* 0x000001803f187812 */ /* 0x000fe400078ec0ff */
[----:B------:R-:W-:Y:S02]  /*91c0*/  LOP3.LUT R32, R71, 0x180, RZ, 0xc0, !PT ;  /* 0x0000018047207812 */ /* 0x000fe400078ec0ff */
[----:B------:R-:W-:Y:S02]  /*91d0*/  SHF.R.U64 R24, R24, 0x3, RZ ;  /* 0x0000000318187819 */ /* 0x000fe400000012ff */
[----:B------:R-:W-:Y:S02]  /*91e0*/  SHF.R.U64 R26, R26, 0x3, RZ ;  /* 0x000000031a1a7819 */ /* 0x000fe400000012ff */
[----:B------:R-:W-:-:S02]  /*91f0*/  SHF.R.U64 R32, R32, 0x3, RZ ;  /* 0x0000000320207819 */ /* 0x000fc400000012ff */
[----:B------:R-:W-:Y:S02]  /*9200*/  LOP3.LUT R8, R24, R63, RZ, 0x3c, !PT ;  /* 0x0000003f18087212 */ /* 0x000fe400078e3cff */
[----:B------:R-:W-:Y:S02]  /*9210*/  LOP3.LUT R24, R26, R67, RZ, 0x3c, !PT ;  /* 0x000000431a187212 */ /* 0x000fe400078e3cff */
[----:B------:R-:W-:Y:S02]  /*9220*/  LOP3.LUT R26, R32, R71, RZ, 0x3c, !PT ;  /* 0x00000047201a7212 */ /* 0x000fe400078e3cff */
[----:B------:R-:W0:Y:S01]  /*9230*/  LDC.64 R32, c[0x0][0xbd8] ;  /* 0x0002f600ff207b82 */ /* 0x000e220000000a00 */
[----:B------:R-:W-:Y:S02]  /*9240*/  LOP3.LUT R10, R55, 0x180, RZ, 0xc0, !PT ;  /* 0x00000180370a7812 */ /* 0x000fe400078ec0ff */
[----:B------:R-:W-:Y:S02]  /*9250*/  LOP3.LUT R12, R59, 0x180, RZ, 0xc0, !PT ;  /* 0x000001803b0c7812 */ /* 0x000fe400078ec0ff */
[----:B------:R-:W-:-:S02]  /*9260*/  SHF.R.U64 R10, R10, 0x3, RZ ;  /* 0x000000030a0a7819 */ /* 0x000fc400000012ff */
[----:B------:R-:W-:Y:S02]  /*9270*/  SHF.R.U64 R12, R12, 0x3, RZ ;  /* 0x000000030c0c7819 */ /* 0x000fe400000012ff */
[----:B------:R-:W-:Y:S02]  /*9280*/  LOP3.LUT R10, R10, R55, RZ, 0x3c, !PT ;  /* 0x000000370a0a7212 */ /* 0x000fe400078e3cff */
[----:B------:R-:W-:Y:S02]  /*9290*/  LOP3.LUT R12, R12, R59, RZ, 0x3c, !PT ;  /* 0x0000003b0c0c7212 */ /* 0x000fe400078e3cff */
[----:B------:R-:W-:Y:S02]  /*92a0*/  F2FP.F16.F32.PACK_AB R4, R80, R83 ;  /* 0x000000535004723e */ /* 0x000fe400000000ff */
[----:B------:R-:W-:Y:S02]  /*92b0*/  MOV R59, R10 ;  /* 0x0000000a003b7202 */ /* 0x000fe40000000f00 */
[----:B------:R-:W-:Y:S01]  /*92c0*/  MOV R55, R8 ;  /* 0x0000000800377202 */ /* 0x000fe20000000f00 */
[----:B------:R1:W-:Y:S01]  /*92d0*/  STSM.16.M88.4 [R28], R4 ;  /* 0x000000041c007844 */ /* 0x0003e20000000200 */
[----:B------:R-:W-:-:S02]  /*92e0*/  F2FP.F16.F32.PACK_AB R8, R75, R14 ;  /* 0x0000000e4b08723e */ /* 0x000fc400000000ff */
[----:B------:R-:W-:Y:S02]  /*92f0*/  F2FP.F16.F32.PACK_AB R9, R69, R78 ;  /* 0x0000004e4509723e */ /* 0x000fe400000000ff */
[----:B------:R-:W-:Y:S02]  /*9300*/  F2FP.F16.F32.PACK_AB R10, R77, R74 ;  /* 0x0000004a4d0a723e */ /* 0x000fe400000000ff */
[----:B------:R-:W-:Y:S02]  /*9310*/  F2FP.F16.F32.PACK_AB R11, R65, R68 ;  /* 0x00000044410b723e */ /* 0x000fe400000000ff */
[----:B------:R-:W-:Y:S02]  /*9320*/  MOV R58, R12 ;  /* 0x0000000c003a7202 */ /* 0x000fe40000000f00 */
[----:B------:R-:W-:Y:S01]  /*9330*/  F2FP.F16.F32.PACK_AB R14, R76, R15 ;  /* 0x0000000f4c0e723e */ /* 0x000fe200000000ff */
[----:B------:R2:W-:Y:S01]  /*9340*/  STSM.16.M88.4 [R59], R8 ;  /* 0x000000083b007844 */ /* 0x0005e20000000200 */
[----:B------:R-:W-:-:S02]  /*9350*/  F2FP.F16.F32.PACK_AB R12, R79, R72 ;  /* 0x000000484f0c723e */ /* 0x000fc400000000ff */
[----:B------:R-:W-:Y:S02]  /*9360*/  F2FP.F16.F32.PACK_AB R13, R61, R64 ;  /* 0x000000403d0d723e */ /* 0x000fe400000000ff */
[----:B------:R-:W-:Y:S02]  /*9370*/  F2FP.F16.F32.PACK_AB R15, R57, R60 ;  /* 0x0000003c390f723e */ /* 0x000fe400000000ff */
[----:B-1----:R-:W-:Y:S02]  /*9380*/  MOV R28, R26 ;  /* 0x0000001a001c7202 */ /* 0x002fe40000000f00 */
[----:B0-----:R-:W-:Y:S01]  /*9390*/  ISETP.NE.U32.AND P0, PT, R32, RZ, PT ;  /* 0x000000ff2000720c */ /* 0x001fe20003f05070 */
[----:B------:R-:W-:Y:S01]  /*93a0*/  STSM.16.M88.4 [R58], R12 ;  /* 0x0000000c3a007844 */ /* 0x000fe20000000200 */
[----:B------:R-:W-:Y:S02]  /*93b0*/  MOV R54, R24 ;  /* 0x0000001800367202 */ /* 0x000fe40000000f00 */
[----:B------:R-:W-:-:S02]  /*93c0*/  F2FP.F16.F32.PACK_AB R4, R73, R44 ;  /* 0x0000002c4904723e */ /* 0x000fc400000000ff */
[----:B------:R-:W-:Y:S01]  /*93d0*/  F2FP.F16.F32.PACK_AB R5, R53, R56 ;  /* 0x000000383505723e */ /* 0x000fe200000000ff */
[C---:B--2---:R-:W-:Y:S01]  /*93e0*/  IMAD.SHL.U32 R9, R145.reuse, 0x4, RZ ;  /* 0x0000000491097824 */ /* 0x044fe200078e00ff */
[----:B------:R-:W-:Y:S02]  /*93f0*/  F2FP.F16.F32.PACK_AB R6, R52, R41 ;  /* 0x000000293406723e */ /* 0x000fe400000000ff */
[----:B------:R-:W-:Y:S02]  /*9400*/  F2FP.F16.F32.PACK_AB R7, R50, R51 ;  /* 0x000000333207723e */ /* 0x000fe400000000ff */
[----:B------:R-:W-:Y:S02]  /*9410*/  F2FP.F16.F32.PACK_AB R26, R48, R37 ;  /* 0x00000025301a723e */ /* 0x000fe400000000ff */
[----:B------:R-:W-:Y:S01]  /*9420*/  SHF.L.U64.HI R10, R145, 0x2, R148 ;  /* 0x00000002910a7819 */ /* 0x000fe20000010294 */
[----:B------:R-:W-:Y:S01]  /*9430*/  STSM.16.M88.4 [R55], R4 ;  /* 0x0000000437007844 */ /* 0x000fe20000000200 */
[----:B------:R-:W-:-:S02]  /*9440*/  IADD3 R32, P1, R9, R32, RZ ;  /* 0x0000002009207210 */ /* 0x000fc40007f3e0ff */
[----:B------:R-:W-:Y:S01]  /*9450*/  F2FP.F16.F32.PACK_AB R24, R49, R40 ;  /* 0x000000283118723e */ /* 0x000fe200000000ff */
[----:B------:R-:W-:Y:S01]  /*9460*/  IMAD.MOV.U32 R40, RZ, RZ, RZ ;  /* 0x000000ffff287224 */ /* 0x000fe200078e00ff */
[----:B------:R-:W-:Y:S02]  /*9470*/  F2FP.F16.F32.PACK_AB R25, R46, R47 ;  /* 0x0000002f2e19723e */ /* 0x000fe400000000ff */
[----:B------:R-:W-:Y:S02]  /*9480*/  F2FP.F16.F32.PACK_AB R27, R42, R43 ;  /* 0x0000002b2a1b723e */ /* 0x000fe400000000ff */
[----:B------:R-:W-:Y:S02]  /*9490*/  F2FP.F16.F32.PACK_AB R37, R35, R38 ;  /* 0x000000262325723e */ /* 0x000fe400000000ff */
[----:B------:R-:W-:Y:S01]  /*94a0*/  F2FP.F16.F32.PACK_AB R38, R3, R0 ;  /* 0x000000000326723e */ /* 0x000fe200000000ff */
[----:B------:R-:W-:Y:S01]  /*94b0*/  STSM.16.M88.4 [R54], R24 ;  /* 0x0000001836007844 */ /* 0x000fe20000000200 */
[----:B------:R-:W-:Y:S01]  /*94c0*/  ISETP.NE.AND.EX P0, PT, R33, RZ, PT, P0 ;  /* 0x000000ff2100720c */ /* 0x000fe20003f05300 */
[----:B------:R-:W-:Y:S01]  /*94d0*/  IMAD.X R33, R10, 0x1, R33, P1 ;  /* 0x000000010a217824 */ /* 0x000fe200008e0621 */
[----:B------:R-:W-:Y:S01]  /*94e0*/  ISETP.NE.U32.AND P1, PT, RZ, UR4, PT ;  /* 0x00000004ff007c0c */ /* 0x000fe2000bf25070 */
[----:B------:R0:W-:Y:S01]  /*94f0*/  STSM.16.M88.4 [R28], R36 ;  /* 0x000000241c007844 */ /* 0x0001e20000000200 */
[----:B------:R-:W1:Y:S08]  /*9500*/  LDC R0, c[0x0][0xa88] ;  /* 0x0002a200ff007b82 */ /* 0x000e700000000800 */
[----:B------:R-:W-:Y:S01]  /*9510*/  BAR.SYNC.DEFER_BLOCKING 0x1, 0x180 ;  /* 0x0046000000007b1d */ /* 0x000fe20000010000 */
[----:B------:R-:W-:-:S13]  /*9520*/  ISETP.NE.AND.EX P1, PT, RZ, UR5, PT, P1 ;  /* 0x00000005ff007c0c */ /* 0x000fda000bf25310 */
[----:B------:R-:W-:-:S04]  /*9530*/  @P1 IADD3 R8, P2, R9, UR4, RZ ;  /* 0x0000000409081c10 */ /* 0x000fc8000ff5e0ff */
[----:B------:R-:W-:Y:S01]  /*9540*/  @P1 IADD3.X R9, R10, UR5, RZ, P2, !PT ;  /* 0x000000050a091c10 */ /* 0x000fe200097fe4ff */
[----:B------:R2:W5:Y:S01]  /*9550*/  @P0 LDG.E R40, desc[UR58][R32.64] ;  /* 0x0000003a20280981 */ /* 0x000562000c1e1900 */
[----:B------:R-:W-:Y:S01]  /*9560*/  IMAD R3, R18, 0x20, R17 ;  /* 0x0000002012037824 */ /* 0x000fe200078e0211 */
[----:B0-----:R-:W-:Y:S02]  /*9570*/  SHF.R.S32.HI R28, RZ, 0x1f, R146 ;  /* 0x0000001fff1c7819 */ /* 0x001fe40000011492 */
[----:B-1----:R2:W5:Y:S01]  /*9580*/  @P1 LDG.E R0, desc[UR58][R8.64] ;  /* 0x0000003a08001981 */ /* 0x002562000c1e1900 */
[----:B------:R-:W-:Y:S01]  /*9590*/  IMAD.WIDE R22, R3, 0x2, R22 ;  /* 0x0000000203167825 */ /* 0x000fe200078e0216 */
[----:B------:R-:W-:Y:S06]  /*95a0*/  @P1 BRA `(.L_x_149) ;  /* 0x0000000000101947 */ /* 0x000fec0003800000 */
[----:B------:R-:W-:Y:S05]  /*95b0*/  @!P0 BRA `(.L_x_149) ;  /* 0x00000000000c8947 */ /* 0x000fea0003800000 */
[----:B------:R-:W3:Y:S04]  /*95c0*/  LDG.E R3, desc[UR58][R32.64] ;  /* 0x0000003a20037981 */ /* 0x000ee8000c1e1900 */
[----:B-----5:R-:W3:Y:S02]  /*95d0*/  LDG.E R0, desc[UR58][R32.64+0x4] ;  /* 0x0000043a20007981 */ /* 0x020ee4000c1e1900 */
[----:B---3--:R-:W-:-:S07]  /*95e0*/  IMAD.IADD R0, R0, 0x1, -R3 ;  /* 0x0000000100007824 */ /* 0x008fce00078e0a03 */
.L_x_149:
[----:B------:R-:W-:Y:S01]  /*95f0*/  ULDC.64 UR4, c[0x0][0xb70] ;  /* 0x0002dc0000047ab9 */ /* 0x000fe20000000a00 */
[--C-:B-----5:R-:W-:Y:S01]  /*9600*/  SHF.R.S32.HI R41, RZ, 0x1f, R40.reuse ;  /* 0x0000001fff297819 */ /* 0x120fe20000011428 */
[----:B------:R-:W-:Y:S01]  /*9610*/  IMAD R3, R28, UR4, RZ ;  /* 0x000000041c037c24 */ /* 0x000fe2000f8e02ff */
[----:B------:R-:W-:Y:S01]  /*9620*/  IADD3 R7, P1, R22, 0x1800, RZ ;  /* 0x0000180016077810 */ /* 0x000fe20007f3e0ff */
[----:B--2---:R-:W-:Y:S01]  /*9630*/  IMAD R9, R147, 0xc0, R153 ;  /* 0x000000c093097824 */ /* 0x004fe200078e0299 */
[----:B------:R-:W-:Y:S01]  /*9640*/  SEL R148, R148, RZ, !P0 ;  /* 0x000000ff94947207 */ /* 0x000fe20004000000 */
[C---:B------:R-:W-:Y:S01]  /*9650*/  IMAD R3, R146.reuse, UR5, R3 ;  /* 0x0000000592037c24 */ /* 0x040fe2000f8e0203 */
[----:B------:R-:W-:Y:S01]  /*9660*/  LOP3.LUT R6, R7, 0x180, RZ, 0xc0, !PT ;  /* 0x0000018007067812 */ /* 0x000fe200078ec0ff */
[----:B------:R-:W-:Y:S01]  /*9670*/  IMAD.WIDE.U32 R4, R146, UR4, R40 ;  /* 0x0000000492047c25 */ /* 0x000fe2000f8e0028 */
[----:B------:R-:W-:Y:S01]  /*9680*/  SEL R145, R145, RZ, !P0 ;  /* 0x000000ff91917207 */ /* 0x000fe20004000000 */
[----:B------:R-:W-:Y:S01]  /*9690*/  ULDC.64 UR4, c[0x0][0xb78] ;  /* 0x0002de0000047ab9 */ /* 0x000fe20000000a00 */
[----:B------:R-:W-:Y:S01]  /*96a0*/  SHF.R.U64 R6, R6, 0x3, RZ ;  /* 0x0000000306067819 */ /* 0x000fe200000012ff */
[----:B------:R-:W-:Y:S01]  /*96b0*/  IMAD.IADD R5, R5, 0x1, R3 ;  /* 0x0000000105057824 */ /* 0x000fe200078e0203 */
[----:B------:R-:W-:Y:S01]  /*96c0*/  LOP3.LUT P0, RZ, R150, 0x3, RZ, 0xc0, !PT ;  /* 0x0000000396ff7812 */ /* 0x000fe2000780c0ff */
[----:B------:R-:W-:Y:S01]  /*96d0*/  IMAD R3, R148, UR4, RZ ;  /* 0x0000000494037c24 */ /* 0x000fe2000f8e02ff */
[----:B------:R-:W-:Y:S01]  /*96e0*/  LOP3.LUT R6, R6, R7, RZ, 0x3c, !PT ;  /* 0x0000000706067212 */ /* 0x000fe200078e3cff */
[C---:B------:R-:W-:Y:S01]  /*96f0*/  IMAD.WIDE.U32 R4, R145.reuse, UR4, R4 ;  /* 0x0000000491047c25 */ /* 0x040fe2000f8e0004 */
[C---:B------:R-:W-:Y:S01]  /*9700*/  IADD3 R25, P4, R22.reuse, 0x3000, RZ ;  /* 0x0000300016197810 */ /* 0x040fe20007f9e0ff */
[----:B------:R-:W-:Y:S01]  /*9710*/  ULDC.64 UR6, c[0x0][0xae0] ;  /* 0x0002b80000067ab9 */ /* 0x000fe20000000a00 */
[----:B------:R-:W-:Y:S01]  /*9720*/  IADD3 R13, P3, R22, 0x4800, RZ ;  /* 0x00004800160d7810 */ /* 0x000fe20007f7e0ff */
[----:B------:R-:W-:Y:S01]  /*9730*/  IMAD R7, R145, UR5, R3 ;  /* 0x0000000591077c24 */ /* 0x000fe2000f8e0203 */
[----:B------:R-:W-:Y:S01]  /*9740*/  SHF.R.S32.HI R3, RZ, 0x1f, R9 ;  /* 0x0000001fff037819 */ /* 0x000fe20000011409 */
[----:B------:R-:W-:Y:S01]  /*9750*/  ULDC.64 UR4, c[0x0][0xb40] ;  /* 0x0002d00000047ab9 */ /* 0x000fe20000000a00 */
[----:B------:R-:W-:-:S02]  /*9760*/  IADD3 R4, P5, R9, R4, RZ ;  /* 0x0000000409047210 */ /* 0x000fc40007fbe0ff */
[----:B------:R-:W-:Y:S02]  /*9770*/  IADD3 R37, P2, R22, 0x6000, RZ ;  /* 0x0000600016257810 */ /* 0x000fe40007f5e0ff */
[----:B------:R-:W-:Y:S01]  /*9780*/  IADD3.X R7, R3, R5, R7, P5, !PT ;  /* 0x0000000503077210 */ /* 0x000fe20002ffe407 */
[C---:B------:R-:W-:Y:S01]  /*9790*/  VIADD R3, R9.reuse, 0x8 ;  /* 0x0000000809037836 */ /* 0x040fe20000000000 */
[C---:B------:R-:W-:Y:S02]  /*97a0*/  LEA R44, P6, R4.reuse, UR4, 0x2 ;  /* 0x00000004042c7c11 */ /* 0x040fe4000f8c10ff */
[----:B------:R-:W-:Y:S02]  /*97b0*/  ISETP.GE.OR P5, PT, R9, R0, P0 ;  /* 0x000000000900720c */ /* 0x000fe400007a6670 */
[----:B------:R-:W-:Y:S01]  /*97c0*/  LEA.HI.X R45, R4, UR5, R7, 0x2, P6 ;  /* 0x00000005042d7c11 */ /* 0x000fe2000b0f1407 */
[----:B------:R-:W-:Y:S01]  /*97d0*/  IMAD.X R7, RZ, RZ, R23, P1 ;  /* 0x000000ffff077224 */ /* 0x000fe200008e0617 */
[----:B------:R-:W-:Y:S01]  /*97e0*/  IADD3 R4, P6, R22, 0x7800, RZ ;  /* 0x0000780016047810 */ /* 0x000fe20007fde0ff */
[----:B------:R-:W-:Y:S01]  /*97f0*/  ULDC.64 UR4, c[0x0][0xaa0] ;  /* 0x0002a80000047ab9 */ /* 0x000fe20000000a00 */
[----:B------:R-:W-:-:S02]  /*9800*/  LOP3.LUT R24, R25, 0x180, RZ, 0xc0, !PT ;  /* 0x0000018019187812 */ /* 0x000fc400078ec0ff */
[----:B------:R-:W-:Y:S01]  /*9810*/  LOP3.LUT R12, R13, 0x180, RZ, 0xc0, !PT ;  /* 0x000001800d0c7812 */ /* 0x000fe200078ec0ff */
[----:B------:R-:W-:Y:S01]  /*9820*/  IMAD.X R33, RZ, RZ, R23, P6 ;  /* 0x000000ffff217224 */ /* 0x000fe200030e0617 */
[----:B------:R-:W-:Y:S02]  /*9830*/  LOP3.LUT R36, R37, 0x180, RZ, 0xc0, !PT ;  /* 0x0000018025247812 */ /* 0x000fe400078ec0ff */
[----:B------:R-:W-:Y:S01]  /*9840*/  ISETP.GE.OR P0, PT, R3, R0, P0 ;  /* 0x000000000300720c */ /* 0x000fe20000706670 */
[----:B------:R-:W-:Y:S01]  /*9850*/  @!P5 STG.E desc[UR58][R44.64], R21 ;  /* 0x000000152c00d986 */ /* 0x000fe2000c10193a */
[----:B------:R-:W-:Y:S02]  /*9860*/  LOP3.LUT R3, R4, 0x180, RZ, 0xc0, !PT ;  /* 0x0000018004037812 */ /* 0x000fe400078ec0ff */
[----:B------:R-:W-:Y:S02]  /*9870*/  LOP3.LUT R5, R22, 0x180, RZ, 0xc0, !PT ;  /* 0x0000018016057812 */ /* 0x000fe400078ec0ff */
[----:B------:R-:W-:-:S02]  /*9880*/  SHF.R.U64 R24, R24, 0x3, RZ ;  /* 0x0000000318187819 */ /* 0x000fc400000012ff */
[----:B------:R-:W-:Y:S02]  /*9890*/  SHF.R.U64 R12, R12, 0x3, RZ ;  /* 0x000000030c0c7819 */ /* 0x000fe400000012ff */
[----:B------:R-:W-:Y:S02]  /*98a0*/  SHF.R.U64 R36, R36, 0x3, RZ ;  /* 0x0000000324247819 */ /* 0x000fe400000012ff */
[----:B------:R-:W-:Y:S01]  /*98b0*/  SHF.R.U64 R3, R3, 0x3, RZ ;  /* 0x0000000303037819 */ /* 0x000fe200000012ff */
[----:B------:R0:W-:Y:S01]  /*98c0*/  @!P0 STG.E desc[UR58][R44.64+0x20], R20 ;  /* 0x000020142c008986 */ /* 0x0001e2000c10193a */
[----:B------:R-:W-:Y:S02]  /*98d0*/  SHF.R.U64 R5, R5, 0x3, RZ ;  /* 0x0000000305057819 */ /* 0x000fe400000012ff */
[----:B------:R-:W-:Y:S01]  /*98e0*/  LOP3.LUT R24, R24, R25, RZ, 0x3c, !PT ;  /* 0x0000001918187212 */ /* 0x000fe200078e3cff */
[--C-:B------:R-:W-:Y:S01]  /*98f0*/  IMAD.X R25, RZ, RZ, R23.reuse, P4 ;  /* 0x000000ffff197224 */ /* 0x100fe200020e0617 */
[----:B------:R-:W-:Y:S01]  /*9900*/  LOP3.LUT R12, R12, R13, RZ, 0x3c, !PT ;  /* 0x0000000d0c0c7212 */ /* 0x000fe200078e3cff */
[--C-:B------:R-:W-:Y:S01]  /*9910*/  IMAD.X R13, RZ, RZ, R23.reuse, P3 ;  /* 0x000000ffff0d7224 */ /* 0x100fe200018e0617 */
[----:B------:R-:W-:Y:S01]  /*9920*/  LOP3.LUT R36, R36, R37, RZ, 0x3c, !PT ;  /* 0x0000002524247212 */ /* 0x000fe200078e3cff */
[----:B------:R-:W-:Y:S01]  /*9930*/  IMAD.X R37, RZ, RZ, R23, P2 ;  /* 0x000000ffff257224 */ /* 0x000fe200010e0617 */
[----:B------:R-:W-:Y:S01]  /*9940*/  LOP3.LUT R32, R3, R4, RZ, 0x3c, !PT ;  /* 0x0000000403207212 */ /* 0x000fe200078e3cff */
[----:B------:R-:W5:Y:S01]  /*9950*/  LD.E.128 R24, desc[UR58][R24.64] ;  /* 0x0000003a18187980 */ /* 0x000f62000c101d00 */
[----:B------:R-:W-:-:S03]  /*9960*/  LOP3.LUT R22, R5, R22, RZ, 0x3c, !PT ;  /* 0x0000001605167212 */ /* 0x000fc600078e3cff */
[----:B------:R-:W5:Y:S01]  /*9970*/  LD.E.128 R4, desc[UR58][R6.64] ;  /* 0x0000003a06047980 */ /* 0x000f62000c101d00 */
[----:B------:R-:W-:-:S03]  /*9980*/  SHF.R.S32.HI R43, RZ, 0x1f, R17 ;  /* 0x0000001fff2b7819 */ /* 0x000fc60000011411 */
[----:B------:R1:W5:Y:S01]  /*9990*/  LD.E.128 R8, desc[UR58][R22.64] ;  /* 0x0000003a16087980 */ /* 0x000362000c101d00 */
[----:B------:R-:W-:-:S03]  /*99a0*/  IMAD R3, R41, UR4, RZ ;  /* 0x0000000429037c24 */ /* 0x000fc6000f8e02ff */
[----:B------:R-:W5:Y:S01]  /*99b0*/  LD.E.128 R12, desc[UR58][R12.64] ;  /* 0x0000003a0c0c7980 */ /* 0x000f62000c101d00 */
[----:B------:R-:W-:-:S03]  /*99c0*/  IMAD.MOV.U32 R42, RZ, RZ, R17 ;  /* 0x000000ffff2a7224 */ /* 0x000fc600078e0011 */
[----:B------:R-:W5:Y:S04]  /*99d0*/  LD.E.128 R36, desc[UR58][R36.64] ;  /* 0x0000003a24247980 */ /* 0x000f68000c101d00 */
[----:B------:R-:W5:Y:S01]  /*99e0*/  LD.E.128 R32, desc[UR58][R32.64] ;  /* 0x0000003a20207980 */ /* 0x000f62000c101d00 */
[----:B------:R-:W-:Y:S01]  /*99f0*/  @!PT LDS RZ, [RZ] ;  /* 0x00000000fffff984 */ /* 0x000fe20000000800 */
[----:B------:R-:W-:Y:S01]  /*9a00*/  @!PT LDS RZ, [RZ] ;  /* 0x00000000fffff984 */ /* 0x000fe20000000800 */
[----:B------:R-:W-:Y:S01]  /*9a10*/  @!PT LDS RZ, [RZ] ;  /* 0x00000000fffff984 */ /* 0x000fe20000000800 */
[----:B------:R-:W-:Y:S01]  /*9a20*/  @!PT LDS RZ, [RZ] ;  /* 0x00000000fffff984 */ /* 0x000fe20000000800 */
[----:B------:R2:W-:Y:S06]  /*9a30*/  MEMBAR.ALL.CTA ;  /* 0x0000000000007992 */ /* 0x0005ec0000008000 */
[----:B--2---:R-:W2:Y:S01]  /*9a40*/  FENCE.VIEW.ASYNC.S ;  /* 0x00000000000073c6 */ /* 0x004ea20000000000 */
[----:B0-----:R-:W-:-:S04]  /*9a50*/  IMAD.WIDE.U32 R20, R40, UR4, R42 ;  /* 0x0000000428147c25 */ /* 0x001fc8000f8e002a */
[----:B------:R-:W-:Y:S02]  /*9a60*/  IMAD R3, R40, UR5, R3 ;  /* 0x0000000528037c24 */ /* 0x000fe4000f8e0203 */
[----:B------:R-:W-:Y:S01]  /*9a70*/  IMAD R19, R147, -0xc0, R0 ;  /* 0xffffff4093137824 */ /* 0x000fe200078e0200 */
[----:B------:R-:W-:Y:S01]  /*9a80*/  UIADD3 UR4, UR36, 0x31c20, URZ ;  /* 0x00031c2024047890 */ /* 0x000fe2000fffe03f */
[----:B------:R-:W-:Y:S02]  /*9a90*/  IMAD.IADD R21, R21, 0x1, R3 ;  /* 0x0000000115157824 */ /* 0x000fe400078e0203 */
[----:B------:R-:W-:Y:S01]  /*9aa0*/  IMAD R3, R28, UR6, RZ ;  /* 0x000000061c037c24 */ /* 0x000fe2000f8e02ff */
[C---:B------:R-:W-:Y:S01]  /*9ab0*/  ISETP.GE.AND P0, PT, R18.reuse, R19, PT ;  /* 0x000000131200720c */ /* 0x040fe20003f06270 */
[----:B------:R-:W-:Y:S01]  /*9ac0*/  VIADD R0, R18, 0x60 ;  /* 0x0000006012007836 */ /* 0x000fe20000000000 */
[----:B------:R-:W-:Y:S01]  /*9ad0*/  UPRMT UR4, URZ, 0x654, UR4 ;  /* 0x000006543f047896 */ /* 0x000fe20008000004 */
[----:B------:R-:W-:-:S02]  /*9ae0*/  IMAD R3, R146, UR7, R3 ;  /* 0x0000000792037c24 */ /* 0x000fc4000f8e0203 */
[----:B------:R-:W-:Y:S01]  /*9af0*/  IMAD.WIDE.U32 R20, R146, UR6, R20 ;  /* 0x0000000692147c25 */ /* 0x000fe2000f8e0014 */
[----:B------:R-:W-:Y:S01]  /*9b00*/  ULDC.64 UR6, c[0x0][0xae8] ;  /* 0x0002ba0000067ab9 */ /* 0x000fe20000000a00 */
[----:B------:R-:W-:Y:S02]  /*9b10*/  ISETP.GE.AND P3, PT, R0, R19, PT ;  /* 0x000000130000720c */ /* 0x000fe40003f66270 */
[----:B------:R-:W-:Y:S02]  /*9b20*/  IMAD.IADD R21, R21, 0x1, R3 ;  /* 0x0000000115157824 */ /* 0x000fe400078e0203 */
[----:B------:R-:W-:Y:S01]  /*9b30*/  IMAD R0, R148, UR6, RZ ;  /* 0x0000000694007c24 */ /* 0x000fe2000f8e02ff */
[----:B------:R-:W-:Y:S01]  /*9b40*/  SHF.R.S32.HI R19, RZ, 0x1f, R18 ;  /* 0x0000001fff137819 */ /* 0x000fe20000011412 */
[C---:B------:R-:W-:Y:S01]  /*9b50*/  IMAD.WIDE.U32 R40, R145.reuse, UR6, R20 ;  /* 0x0000000691287c25 */ /* 0x040fe2000f8e0014 */
[----:B--2---:R-:W-:Y:S01]  /*9b60*/  SYNCS.ARRIVE.TRANS64.RED.A1T0 RZ, [UR4], RZ ;  /* 0x000000ffffff79a7 */ /* 0x004fe20008100404 */
[----:B------:R-:W-:Y:S02]  /*9b70*/  BSSY B1, `(.L_x_150) ;  /* 0x0000018000017945 */ /* 0x000fe40003800000 */
[----:B------:R-:W-:-:S02]  /*9b80*/  IMAD R3, R145, UR7, R0 ;  /* 0x0000000791037c24 */ /* 0x000fc4000f8e0200 */
[----:B-1----:R-:W-:-:S04]  /*9b90*/  IMAD.WIDE R22, R147, 0xc0, R18 ;  /* 0x000000c093167825 */ /* 0x002fc800078e0212 */
[----:B------:R-:W-:Y:S01]  /*9ba0*/  IMAD.IADD R45, R41, 0x1, R3 ;  /* 0x00000001292d7824 */ /* 0x000fe200078e0203 */
[----:B------:R-:W-:Y:S06]  /*9bb0*/  @P0 BRA `(.L_x_151) ;  /* 0x00000000004c0947 */ /* 0x000fec0003800000 */
[----:B------:R-:W-:Y:S01]  /*9bc0*/  ULDC.64 UR6, c[0x0][0xad8] ;  /* 0x0002b60000067ab9 */ /* 0x000fe20000000a00 */
[C---:B------:R-:W-:Y:S01]  /*9bd0*/  VIADD R0, R17.reuse, 0x20 ;  /* 0x0000002011007836 */ /* 0x040fe20000000000 */
[----:B------:R-:W-:Y:S01]  /*9be0*/  ULDC UR4, c[0x0][0xa8c] ;  /* 0x0002a30000047ab9 */ /* 0x000fe20000000800 */
[C---:B------:R-:W-:Y:S01]  /*9bf0*/  VIADD R28, R17.reuse, 0x40 ;  /* 0x00000040111c7836 */ /* 0x040fe20000000000 */
[----:B------:R-:W-:Y:S01]  /*9c00*/  ISETP.GE.AND P0, PT, R17, UR4, PT ;  /* 0x0000000411007c0c */ /* 0x000fe2000bf06270 */
[----:B------:R-:W-:Y:S01]  /*9c10*/  IMAD R3, R23, UR6, RZ ;  /* 0x0000000617037c24 */ /* 0x000fe2000f8e02ff */
[----:B------:R-:W-:Y:S01]  /*9c20*/  ISETP.GE.AND P1, PT, R0, UR4, PT ;  /* 0x0000000400007c0c */ /* 0x000fe2000bf26270 */
[----:B------:R-:W-:Y:S01]  /*9c30*/  IMAD.MOV.U32 R20, RZ, RZ, R40 ;  /* 0x000000ffff147224 */ /* 0x000fe200078e0028 */
[----:B------:R-:W-:Y:S01]  /*9c40*/  ISETP.GE.AND P2, PT, R28, UR4, PT ;  /* 0x000000041c007c0c */ /* 0x000fe2000bf46270 */
[----:B------:R-:W-:Y:S02]  /*9c50*/  IMAD.MOV.U32 R21, RZ, RZ, R45 ;  /* 0x000000ffff157224 */ /* 0x000fe400078e002d */
[----:B------:R-:W-:-:S02]  /*9c60*/  IMAD R3, R22, UR7, R3 ;  /* 0x0000000716037c24 */ /* 0x000fc4000f8e0203 */
[----:B------:R-:W-:Y:S01]  /*9c70*/  IMAD.WIDE.U32 R20, R22, UR6, R20 ;  /* 0x0000000616147c25 */ /* 0x000fe2000f8e0014 */
[----:B------:R-:W-:-:S03]  /*9c80*/  ULDC.64 UR6, c[0x0][0xa80] ;  /* 0x0002a00000067ab9 */ /* 0x000fc60000000a00 */
[----:B------:R-:W-:Y:S01]  /*9c90*/  IMAD.IADD R3, R21, 0x1, R3 ;  /* 0x0000000115037824 */ /* 0x000fe200078e0203 */
[----:B------:R-:W-:-:S04]  /*9ca0*/  LEA R42, P4, R20, UR6, 0x1 ;  /* 0x00000006142a7c11 */ /* 0x000fc8000f8808ff */
[----:B------:R-:W-:-:S05]  /*9cb0*/  LEA.HI.X R43, R20, UR7, R3, 0x1, P4 ;  /* 0x00000007142b7c11 */ /* 0x000fca000a0f0c03 */
[----:B-----5:R0:W-:Y:S04]  /*9cc0*/  @!P0 STG.E.128 desc[UR58][R42.64], R8 ;  /* 0x000000082a008986 */ /* 0x0201e8000c101d3a */
[----:B------:R0:W-:Y:S04]  /*9cd0*/  @!P1 STG.E.128 desc[UR58][R42.64+0x40], R24 ;  /* 0x000040182a009986 */ /* 0x0001e8000c101d3a */
[----:B------:R0:W-:Y:S02]  /*9ce0*/  @!P2 STG.E.128 desc[UR58][R42.64+0x80], R36 ;  /* 0x000080242a00a986 */ /* 0x0001e4000c101d3a */
.L_x_151:
[----:B------:R-:W-:Y:S05]  /*9cf0*/  BSYNC B1 ;  /* 0x0000000000017941 */ /* 0x000fea0003800000 */
.L_x_150:
[----:B------:R-:W-:Y:S05]  /*9d00*/  @P3 BRA `(.L_x_152) ;  /* 0x00000008003c3947 */ /* 0x000fea0003800000 */
[----:B------:R-:W-:Y:S01]  /*9d10*/  IADD3 R3, P0, R22, 0x60, RZ ;  /* 0x0000006016037810 */ /* 0x000fe20007f1e0ff */
[----:B------:R-:W-:Y:S01]  /*9d20*/  ULDC.64 UR4, c[0x0][0xad8] ;  /* 0x0002b60000047ab9 */ /* 0x000fe20000000a00 */
[----:B0----5:R-:W-:Y:S01]  /*9d30*/  IMAD.MOV.U32 R8, RZ, RZ, R40 ;  /* 0x000000ffff087224 */ /* 0x021fe200078e0028 */
[----:B------:R-:W-:Y:S01]  /*9d40*/  ULDC.64 UR6, c[0x0][0xa80] ;  /* 0x0002a00000067ab9 */ /* 0x000fe20000000a00 */
[----:B------:R-:W-:Y:S02]  /*9d50*/  IMAD.MOV.U32 R9, RZ, RZ, R45 ;  /* 0x000000ffff097224 */ /* 0x000fe400078e002d */
[----:B------:R-:W-:Y:S02]  /*9d60*/  IMAD.X R22, RZ, RZ, R23, P0 ;  /* 0x000000ffff167224 */ /* 0x000fe400000e0617 */
[----:B------:R-:W-:Y:S02]  /*9d70*/  VIADD R0, R17, 0x20 ;  /* 0x0000002011007836 */ /* 0x000fe40000000000 */
[----:B------:R-:W-:-:S02]  /*9d80*/  IMAD R22, R22, UR4, RZ ;  /* 0x0000000416167c24 */ /* 0x000fc4000f8e02ff */
[----:B------:R-:W-:Y:S01]  /*9d90*/  IMAD.WIDE.U32 R8, R3, UR4, R8 ;  /* 0x0000000403087c25 */ /* 0x000fe2000f8e0008 */
[----:B------:R-:W-:Y:S02]  /*9da0*/  ULDC UR4, c[0x0][0xa8c] ;  /* 0x0002a30000047ab9 */ /* 0x000fe40000000800 */
[----:B------:R-:W-:Y:S01]  /*9db0*/  ISETP.GE.AND P1, PT, R17, UR4, PT ;  /* 0x0000000411007c0c */ /* 0x000fe2000bf26270 */
[----:B------:R-:W-:Y:S01]  /*9dc0*/  IMAD R3, R3, UR5, R22 ;  /* 0x0000000503037c24 */ /* 0x000fe2000f8e0216 */
[----:B------:R-:W-:Y:S01]  /*9dd0*/  ISETP.GE.AND P2, PT, R0, UR4, PT ;  /* 0x0000000400007c0c */ /* 0x000fe2000bf46270 */
[----:B------:R-:W-:Y:S01]  /*9de0*/  VIADD R0, R17, 0x40 ;  /* 0x0000004011007836 */ /* 0x000fe20000000000 */
[----:B------:R-:W-:Y:S01]  /*9df0*/  LEA R10, P0, R8, UR6, 0x1 ;  /* 0x00000006080a7c11 */ /* 0x000fe2000f8008ff */
[----:B------:R-:W-:-:S05]  /*9e00*/  IMAD.IADD R3, R9, 0x1, R3 ;  /* 0x0000000109037824 */ /* 0x000fca00078e0203 */
[----:B------:R-:W-:Y:S02]  /*9e10*/  LEA.HI.X R11, R8, UR7, R3, 0x1, P0 ;  /* 0x00000007080b7c11 */ /* 0x000fe400080f0c03 */
[----:B------:R-:W-:-:S03]  /*9e20*/  ISETP.GE.AND P0, PT, R0, UR4, PT ;  /* 0x0000000400007c0c */ /* 0x000fc6000bf06270 */
[----:B------:R3:W-:Y:S04]  /*9e30*/  @!P1 STG.E.128 desc[UR58][R10.64], R4 ;  /* 0x000000040a009986 */ /* 0x0007e8000c101d3a */
[----:B------:R3:W-:Y:S06]  /*9e40*/  @!P2 STG.E.128 desc[UR58][R10.64+0x40], R12 ;  /* 0x0000400c0a00a986 */ /* 0x0007ec000c101d3a */
[----:B------:R-:W-:Y:S05]  /*9e50*/  @P0 BRA `(.L_x_152) ;  /* 0x0000000400e80947 */ /* 0x000fea0003800000 */
[----:B------:R4:W-:Y:S01]  /*9e60*/  STG.E.128 desc[UR58][R10.64+0x80], R32 ;  /* 0x000080200a007986 */ /* 0x0009e2000c101d3a */
[----:B------:R-:W-:Y:S05]  /*9e70*/  BRA `(.L_x_152) ;  /* 0x0000000400e07947 */ /* 0x000fea0003800000 */
.L_x_148:
[----:B------:R-:W1:Y:S01]  /*9e80*/  LDC.64 R6, c[0x0][0xbd8] ;  /* 0x0002f600ff067b82 */ /* 0x000e620000000a00 */
[C---:B------:R-:W-:Y:S01]  /*9e90*/  IMAD.SHL.U32 R5, R145.reuse, 0x4, RZ ;  /* 0x0000000491057824 */ /* 0x040fe200078e00ff */
[----:B------:R-:W-:Y:S01]  /*9ea0*/  SHF.L.U64.HI R8, R145, 0x2, R148 ;  /* 0x0000000291087819 */ /* 0x000fe20000010294 */
[----:B------:R-:W-:Y:S01]  /*9eb0*/  ULDC.64 UR4, c[0x0][0xbe0] ;  /* 0x0002f80000047ab9 */ /* 0x000fe20000000a00 */
[----:B------:R-:W-:-:S04]  /*9ec0*/  IMAD.MOV.U32 R3, RZ, RZ, RZ ;  /* 0x000000ffff037224 */ /* 0x000fc800078e00ff */
[----:B------:R-:W2:Y:S01]  /*9ed0*/  LDC R0, c[0x0][0xa88] ;  /* 0x0002a200ff007b82 */ /* 0x000ea20000000800 */
[----:B-1----:R-:W-:Y:S02]  /*9ee0*/  ISETP.NE.U32.AND P0, PT, R6, RZ, PT ;  /* 0x000000ff0600720c */ /* 0x002fe40003f05070 */
[----:B------:R-:W-:Y:S02]  /*9ef0*/  IADD3 R6, P1, R5, R6, RZ ;  /* 0x0000000605067210 */ /* 0x000fe40007f3e0ff */
[----:B------:R-:W-:-:S03]  /*9f00*/  ISETP.NE.AND.EX P0, PT, R7, RZ, PT, P0 ;  /* 0x000000ff0700720c */ /* 0x000fc60003f05300 */
[----:B------:R-:W-:Y:S01]  /*9f10*/  IMAD.X R7, R8, 0x1, R7, P1 ;  /* 0x0000000108077824 */ /* 0x000fe200008e0607 */
[----:B------:R-:W-:-:S04]  /*9f20*/  ISETP.NE.U32.AND P1, PT, RZ, UR4, PT ;  /* 0x00000004ff007c0c */ /* 0x000fc8000bf25070 */
[----:B------:R-:W-:-:S05]  /*9f30*/  ISETP.NE.AND.EX P1, PT, RZ, UR5, PT, P1 ;  /* 0x00000005ff007c0c */ /* 0x000fca000bf25310 */
[----:B------:R1:W5:Y:S08]  /*9f40*/  @P0 LDG.E R3, desc[UR58][R6.64] ;  /* 0x0000003a06030981 */ /* 0x000370000c1e1900 */
[----:B------:R-:W-:-:S04]  /*9f50*/  @P1 IADD3 R4, P2, R5, UR4, RZ ;  /* 0x0000000405041c10 */ /* 0x000fc8000ff5e0ff */
[----:B------:R-:W-:-:S05]  /*9f60*/  @P1 IADD3.X R5, R8, UR5, RZ, P2, !PT ;  /* 0x0000000508051c10 */ /* 0x000fca00097fe4ff */
[----:B--2---:R1:W5:Y:S01]  /*9f70*/  @P1 LDG.E R0, desc[UR58][R4.64] ;  /* 0x0000003a04001981 */ /* 0x004362000c1e1900 */
[----:B------:R-:W-:Y:S01]  /*9f80*/  ISETP.GT.AND P2, PT, R155, 0xbf, PT ;  /* 0x000000bf9b00780c */ /* 0x000fe20003f44270 */
[----:B------:R-:W-:-:S12]  /*9f90*/  @P1 BRA `(.L_x_153) ;  /* 0x0000000000101947 */ /* 0x000fd80003800000 */
[----:B------:R-:W-:Y:S05]  /*9fa0*/  @!P0 BRA `(.L_x_153) ;  /* 0x00000000000c8947 */ /* 0x000fea0003800000 */
[----:B-1----:R-:W2:Y:S04]  /*9fb0*/  LDG.E R5, desc[UR58][R6.64] ;  /* 0x0000003a06057981 */ /* 0x002ea8000c1e1900 */
[----:B-----5:R-:W2:Y:S02]  /*9fc0*/  LDG.E R0, desc[UR58][R6.64+0x4] ;  /* 0x0000043a06007981 */ /* 0x020ea4000c1e1900 */
[----:B--2---:R-:W-:-:S07]  /*9fd0*/  IMAD.IADD R0, R0, 0x1, -R5 ;  /* 0x0000000100007824 */ /* 0x004fce00078e0a05 */
.L_x_153:
[----:B------:R-:W-:Y:S01]  /*9fe0*/  BSSY B1, `(.L_x_154) ;  /* 0x000001d000017945 */ /* 0x000fe20003800000 */
[----:B------:R-:W-:Y:S02]  /*9ff0*/  SHF.R.S32.HI R9, RZ, 0x1f, R146 ;  /* 0x0000001fff097819 */ /* 0x000fe40000011492 */
[----:B------:R-:W-:Y:S02]  /*a000*/  SHF.R.S32.HI R10, RZ, 0x1f, R17 ;  /* 0x0000001fff0a7819 */ /* 0x000fe40000011411 */
[----:B------:R-:W-:Y:S02]  /*a010*/  SEL R145, R145, RZ, !P0 ;  /* 0x000000ff91917207 */ /* 0x000fe40004000000 */
[----:B------:R-:W-:Y:S02]  /*a020*/  SEL R148, R148, RZ, !P0 ;  /* 0x000000ff94947207 */ /* 0x000fe40004000000 */
[----:B-----5:R-:W-:Y:S01]  /*a030*/  SHF.R.S32.HI R8, RZ, 0x1f, R3 ;  /* 0x0000001fff087819 */ /* 0x020fe20000011403 */
[----:B------:R-:W-:Y:S06]  /*a040*/  @P2 BRA `(.L_x_155) ;  /* 0x0000000000582947 */ /* 0x000fec0003800000 */
[----:B-1----:R-:W1:Y:S02]  /*a050*/  S2R R4, SR_TID.X ;  /* 0x0000000000047919 */ /* 0x002e640000002100 */
[----:B-1----:R-:W-:-:S04]  /*a060*/  IMAD R4, R147, 0xc0, R4 ;  /* 0x000000c093047824 */ /* 0x002fc800078e0204 */
[----:B------:R-:W-:-:S05]  /*a070*/  VIADD R5, R4, 0xffffff80 ;  /* 0xffffff8004057836 */ /* 0x000fca0000000000 */
[----:B------:R-:W-:-:S13]  /*a080*/  ISETP.GE.AND P0, PT, R5, R0, PT ;  /* 0x000000000500720c */ /* 0x000fda0003f06270 */
[----:B------:R-:W-:Y:S05]  /*a090*/  @P0 BRA `(.L_x_155) ;  /* 0x0000000000440947 */ /* 0x000fea0003800000 */
[----:B------:R-:W-:Y:S01]  /*a0a0*/  IADD3 R4, P0, R5, R3, RZ ;  /* 0x0000000305047210 */ /* 0x000fe20007f1e0ff */
[----:B------:R-:W-:Y:S02]  /*a0b0*/  ULDC.64 UR4, c[0x0][0xb70] ;  /* 0x0002dc0000047ab9 */ /* 0x000fe40000000a00 */
[----:B------:R-:W-:Y:S01]  /*a0c0*/  IMAD R7, R9, UR4, RZ ;  /* 0x0000000409077c24 */ /* 0x000fe2000f8e02ff */
[----:B------:R-:W-:-:S03]  /*a0d0*/  LEA.HI.X.SX32 R5, R5, R8, 0x1, P0 ;  /* 0x0000000805057211 */ /* 0x000fc600000f0eff */
[C---:B------:R-:W-:Y:S02]  /*a0e0*/  IMAD R7, R146.reuse, UR5, R7 ;  /* 0x0000000592077c24 */ /* 0x040fe4000f8e0207 */
[----:B------:R-:W-:Y:S01]  /*a0f0*/  IMAD.WIDE.U32 R4, R146, UR4, R4 ;  /* 0x0000000492047c25 */ /* 0x000fe2000f8e0004 */
[----:B------:R-:W-:-:S03]  /*a100*/  ULDC.64 UR4, c[0x0][0xb78] ;  /* 0x0002de0000047ab9 */ /* 0x000fc60000000a00 */
[----:B------:R-:W-:Y:S02]  /*a110*/  IMAD R6, R148, UR4, RZ ;  /* 0x0000000494067c24 */ /* 0x000fe4000f8e02ff */
[----:B------:R-:W-:Y:S02]  /*a120*/  IMAD.IADD R5, R5, 0x1, R7 ;  /* 0x0000000105057824 */ /* 0x000fe400078e0207 */
[C---:B------:R-:W-:Y:S02]  /*a130*/  IMAD R7, R145.reuse, UR5, R6 ;  /* 0x0000000591077c24 */ /* 0x040fe4000f8e0206 */
[----:B------:R-:W-:Y:S01]  /*a140*/  IMAD.WIDE.U32 R4, R145, UR4, R4 ;  /* 0x0000000491047c25 */ /* 0x000fe2000f8e0004 */
[----:B------:R-:W-:-:S03]  /*a150*/  ULDC.64 UR4, c[0x0][0xb40] ;  /* 0x0002d00000047ab9 */ /* 0x000fc60000000a00 */
[----:B------:R-:W-:Y:S01]  /*a160*/  IMAD.IADD R5, R5, 0x1, R7 ;  /* 0x0000000105057824 */ /* 0x000fe200078e0207 */
[----:B------:R-:W-:-:S04]  /*a170*/  LEA R6, P0, R4, UR4, 0x2 ;  /* 0x0000000404067c11 */ /* 0x000fc8000f8010ff */
[----:B------:R-:W-:Y:S01]  /*a180*/  LEA.HI.X R7, R4, UR5, R5, 0x2, P0 ;  /* 0x0000000504077c11 */ /* 0x000fe200080f1405 */
[----:B------:R-:W-:-:S05]  /*a190*/  IMAD.MOV.U32 R5, RZ, RZ, -0x800000 ;  /* 0xff800000ff057424 */ /* 0x000fca00078e00ff */
[----:B------:R2:W-:Y:S03]  /*a1a0*/  STG.E desc[UR58][R6.64], R5 ;  /* 0x0000000506007986 */ /* 0x0005e6000c10193a */
.L_x_155:
[----:B------:R-:W-:Y:S05]  /*a1b0*/  BSYNC B1 ;  /* 0x0000000000017941 */ /* 0x000fea0003800000 */
.L_x_154:
[----:B------:R-:W-:Y:S01]  /*a1c0*/  ULDC.64 UR4, c[0x0][0xaa0] ;  /* 0x0002a80000047ab9 */ /* 0x000fe20000000a00 */
[----:B-1----:R-:W-:Y:S01]  /*a1d0*/  IMAD.MOV.U32 R4, RZ, RZ, R17 ;  /* 0x000000ffff047224 */ /* 0x002fe200078e0011 */
[----:B------:R-:W-:Y:S01]  /*a1e0*/  BSSY B1, `(.L_x_156) ;  /* 0x000002b000017945 */ /* 0x000fe20003800000 */
[----:B--2---:R-:W-:Y:S02]  /*a1f0*/  IMAD.MOV.U32 R5, RZ, RZ, R10 ;  /* 0x000000ffff057224 */ /* 0x004fe400078e000a */
[----:B------:R-:W-:Y:S02]  /*a200*/  IMAD R6, R8, UR4, RZ ;  /* 0x0000000408067c24 */ /* 0x000fe4000f8e02ff */
[----:B------:R-:W-:-:S04]  /*a210*/  IMAD.WIDE.U32 R4, R3, UR4, R4 ;  /* 0x0000000403047c25 */ /* 0x000fc8000f8e0004 */
[----:B------:R-:W-:Y:S01]  /*a220*/  IMAD R3, R3, UR5, R6 ;  /* 0x0000000503037c24 */ /* 0x000fe2000f8e0206 */
[----:B------:R-:W-:Y:S01]  /*a230*/  ULDC.64 UR4, c[0x0][0xae0] ;  /* 0x0002b80000047ab9 */ /* 0x000fe20000000a00 */
[----:B------:R-:W-:Y:S02]  /*a240*/  IMAD.MOV.U32 R8, RZ, RZ, R18 ;  /* 0x000000ffff087224 */ /* 0x000fe400078e0012 */
[----:B------:R-:W-:Y:S02]  /*a250*/  IMAD.IADD R5, R5, 0x1, R3 ;  /* 0x0000000105057824 */ /* 0x000fe400078e0203 */
[----:B------:R-:W-:Y:S02]  /*a260*/  IMAD R3, R147, -0xc0, R0 ;  /* 0xffffff4093037824 */ /* 0x000fe400078e0200 */
[----:B------:R-:W-:Y:S01]  /*a270*/  IMAD R7, R9, UR4, RZ ;  /* 0x0000000409077c24 */ /* 0x000fe2000f8e02ff */
[----:B------:R-:W-:Y:S01]  /*a280*/  SHF.R.S32.HI R9, RZ, 0x1f, R18 ;  /* 0x0000001fff097819 */ /* 0x000fe20000011412 */
[C---:B------:R-:W-:Y:S01]  /*a290*/  VIADD R0, R18.reuse, 0x60 ;  /* 0x0000006012007836 */ /* 0x040fe20000000000 */
[----:B------:R-:W-:Y:S01]  /*a2a0*/  ISETP.GE.AND P0, PT, R18, R3, PT ;  /* 0x000000031200720c */ /* 0x000fe20003f06270 */
[----:B------:R-:W-:-:S02]  /*a2b0*/  IMAD R7, R146, UR5, R7 ;  /* 0x0000000592077c24 */ /* 0x000fc4000f8e0207 */
[----:B------:R-:W-:Y:S01]  /*a2c0*/  IMAD.WIDE.U32 R4, R146, UR4, R4 ;  /* 0x0000000492047c25 */ /* 0x000fe2000f8e0004 */
[----:B------:R-:W-:Y:S01]  /*a2d0*/  ULDC.64 UR4, c[0x0][0xae8] ;  /* 0x0002ba0000047ab9 */ /* 0x000fe20000000a00 */
[----:B------:R-:W-:Y:S02]  /*a2e0*/  ISETP.GE.AND P1, PT, R0, R3, PT ;  /* 0x000000030000720c */ /* 0x000fe40003f26270 */
[----:B------:R-:W-:Y:S02]  /*a2f0*/  IMAD.IADD R5, R5, 0x1, R7 ;  /* 0x0000000105057824 */ /* 0x000fe400078e0207 */
[----:B------:R-:W-:Y:S02]  /*a300*/  IMAD R0, R148, UR4, RZ ;  /* 0x0000000494007c24 */ /* 0x000fe4000f8e02ff */
[----:B------:R-:W-:-:S04]  /*a310*/  IMAD.WIDE.U32 R6, R145, UR4, R4 ;  /* 0x0000000491067c25 */ /* 0x000fc8000f8e0004 */
[----:B------:R-:W-:Y:S02]  /*a320*/  IMAD R3, R145, UR5, R0 ;  /* 0x0000000591037c24 */ /* 0x000fe4000f8e0200 */
[----:B------:R-:W-:-:S04]  /*a330*/  IMAD.WIDE R8, R147, 0xc0, R8 ;  /* 0x000000c093087825 */ /* 0x000fc800078e0208 */
        /* <DEDUP_REMOVED lines=18> */
[----:B------:R1:W-:Y:S04]  /*a460*/  @!P2 STG.E.128 desc[UR58][R12.64], RZ ;  /* 0x000000ff0c00a986 */ /* 0x0003e8000c101d3a */
[----:B------:R1:W-:Y:S04]  /*a470*/  @!P3 STG.E.128 desc[UR58][R12.64+0x40], RZ ;  /* 0x000040ff0c00b986 */ /* 0x0003e8000c101d3a */
[----:B------:R1:W-:Y:S02]  /*a480*/  @!P4 STG.E.128 desc[UR58][R12.64+0x80], RZ ;  /* 0x000080ff0c00c986 */ /* 0x0003e4000c101d3a */
.L_x_157:
[----:B------:R-:W-:Y:S05]  /*a490*/  BSYNC B1 ;  /* 0x0000000000017941 */ /* 0x000fea0003800000 */
.L_x_156:
[----:B------:R-:W-:Y:S05]  /*a4a0*/  @P1 BRA `(.L_x_152) ;  /* 0x0000000000541947 */ /* 0x000fea0003800000 */
[----:B------:R-:W-:Y:S01]  /*a4b0*/  IADD3 R3, P0, R8, 0x60, RZ ;  /* 0x0000006008037810 */ /* 0x000fe20007f1e0ff */
[C---:B------:R-:W-:Y:S01]  /*a4c0*/  VIADD R0, R17.reuse, 0x20 ;  /* 0x0000002011007836 */ /* 0x040fe20000000000 */
[----:B------:R-:W-:Y:S01]  /*a4d0*/  ULDC UR4, c[0x0][0xa8c] ;  /* 0x0002a30000047ab9 */ /* 0x000fe20000000800 */
[----:B------:R-:W-:Y:S01]  /*a4e0*/  ULDC.64 UR6, c[0x0][0xad8] ;  /* 0x0002b60000067ab9 */ /* 0x000fe20000000a00 */
[----:B------:R-:W-:Y:S01]  /*a4f0*/  IMAD.MOV.U32 R4, RZ, RZ, R6 ;  /* 0x000000ffff047224 */ /* 0x000fe200078e0006 */
[----:B------:R-:W-:Y:S01]  /*a500*/  ISETP.GE.AND P1, PT, R17, UR4, PT ;  /* 0x0000000411007c0c */ /* 0x000fe2000bf26270 */
[----:B------:R-:W-:Y:S01]  /*a510*/  IMAD.X R8, RZ, RZ, R9, P0 ;  /* 0x000000ffff087224 */ /* 0x000fe200000e0609 */
[----:B------:R-:W-:Y:S01]  /*a520*/  ISETP.GE.AND P2, PT, R0, UR4, PT ;  /* 0x0000000400007c0c */ /* 0x000fe2000bf46270 */
[----:B------:R-:W-:Y:S02]  /*a530*/  IMAD.MOV.U32 R5, RZ, RZ, R11 ;  /* 0x000000ffff057224 */ /* 0x000fe400078e000b */
[----:B------:R-:W-:-:S02]  /*a540*/  IMAD R8, R8, UR6, RZ ;  /* 0x0000000608087c24 */ /* 0x000fc4000f8e02ff */
[----:B------:R-:W-:Y:S02]  /*a550*/  VIADD R0, R17, 0x40 ;  /* 0x0000004011007836 */ /* 0x000fe40000000000 */
[----:B------:R-:W-:-:S03]  /*a560*/  IMAD.WIDE.U32 R4, R3, UR6, R4 ;  /* 0x0000000603047c25 */ /* 0x000fc6000f8e0004 */
[----:B------:R-:W-:Y:S01]  /*a570*/  ISETP.GE.AND P3, PT, R0, UR4, PT ;  /* 0x0000000400007c0c */ /* 0x000fe2000bf66270 */
[----:B------:R-:W-:Y:S01]  /*a580*/  IMAD R3, R3, UR7, R8 ;  /* 0x0000000703037c24 */ /* 0x000fe2000f8e0208 */
[----:B------:R-:W-:Y:S02]  /*a590*/  ULDC.64 UR6, c[0x0][0xa80] ;  /* 0x0002a00000067ab9 */ /* 0x000fe40000000a00 */
[----:B------:R-:W-:Y:S01]  /*a5a0*/  LEA R6, P0, R4, UR6, 0x1 ;  /* 0x0000000604067c11 */ /* 0x000fe2000f8008ff */
[----:B------:R-:W-:-:S05]  /*a5b0*/  IMAD.IADD R3, R5, 0x1, R3 ;  /* 0x0000000105037824 */ /* 0x000fca00078e0203 */
[----:B------:R-:W-:-:S05]  /*a5c0*/  LEA.HI.X R7, R4, UR7, R3, 0x1, P0 ;  /* 0x0000000704077c11 */ /* 0x000fca00080f0c03 */
[----:B------:R2:W-:Y:S04]  /*a5d0*/  @!P1 STG.E.128 desc[UR58][R6.64], RZ ;  /* 0x000000ff06009986 */ /* 0x0005e8000c101d3a */
[----:B------:R2:W-:Y:S04]  /*a5e0*/  @!P2 STG.E.128 desc[UR58][R6.64+0x40], RZ ;  /* 0x000040ff0600a986 */ /* 0x0005e8000c101d3a */
[----:B------:R2:W-:Y:S02]  /*a5f0*/  @!P3 STG.E.128 desc[UR58][R6.64+0x80], RZ ;  /* 0x000080ff0600b986 */ /* 0x0005e4000c101d3a */
.L_x_152:
[----:B------:R-:W-:Y:S05]  /*a600*/  BSYNC B0 ;  /* 0x0000000000007941 */ /* 0x000fea0003800000 */
.L_x_147:
[----:B------:R-:W-:Y:S02]  /*a610*/  ULDC UR4, c[0x0][0xc14] ;  /* 0x0003050000047ab9 */ /* 0x000fe40000000800 */
[----:B0-----:R-:W-:-:S13]  /*a620*/  ISETP.GE.AND P0, PT, R31, UR4, PT ;  /* 0x000000041f007c0c */ /* 0x001fda000bf06270 */
[----:B------:R-:W-:Y:S05]  /*a630*/  @!P0 BRA `(.L_x_158) ;  /* 0xffffff68001c8947 */ /* 0x000fea000383ffff */
[----:B------:R-:W-:Y:S05]  /*a640*/  EXIT ;  /* 0x000000000000794d */ /* 0x000fea0003800000 */
.L_x_123:
[----:B------:R-:W-:-:S08]  /*a650*/  NOP ;  /* 0x0000000000007918 */ /* 0x000fd00000000000 */
[----:B--2---:R-:W0:-:S00]  /*a660*/  USETMAXREG.DEALLOC.CTAPOOL 0x20 ;  /* 0x00000020000079c8 */ /* 0x004e0000080e0500 */
[----:B0-----:R-:W-:-:S06]  /*a670*/  LOP3.LUT R0, R0, 0x3, RZ, 0xc0, !PT ;  /* 0x0000000300007812 */ /* 0x001fcc00078ec0ff */
[----:B------:R-:W0:Y:S02]  /*a680*/  SHFL.IDX PT, R0, R0, RZ, 0x1f ;  /* 0x00001fff00007589 */ /* 0x000e2400000e0000 */
[----:B0-----:R-:W-:-:S13]  /*a690*/  ISETP.NE.AND P0, PT, R0, RZ, PT ;  /* 0x000000ff0000720c */ /* 0x001fda0003f05270 */
[----:B------:R-:W-:Y:S05]  /*a6a0*/  @P0 EXIT ;  /* 0x000000000000094d */ /* 0x000fea0003800000 */
[----:B------:R-:W0:Y:S01]  /*a6b0*/  S2R R2, SR_TID.X ;  /* 0x0000000000027919 */ /* 0x000e220000002100 */
[----:B------:R-:W-:Y:S01]  /*a6c0*/  LOP3.LUT R6, R6, 0xffffffdf, RZ, 0xc0, !PT ;  /* 0xffffffdf06067812 */ /* 0x000fe200078ec0ff */
[----:B------:R-:W-:Y:S01]  /*a6d0*/  ULDC UR5, c[0x0][0xc14] ;  /* 0x0003050000057ab9 */ /* 0x000fe20000000800 */
[----:B------:R-:W-:Y:S01]  /*a6e0*/  IMAD.MOV.U32 R0, RZ, RZ, RZ ;  /* 0x000000ffff007224 */ /* 0x000fe200078e00ff */
[----:B------:R-:W1:Y:S01]  /*a6f0*/  S2UR UR6, SR_CTAID.X ;  /* 0x00000000000679c3 */ /* 0x000e620000002500 */
[----:B------:R-:W-:Y:S01]  /*a700*/  ULDC UR4, c[0x0][0xc10] ;  /* 0x0003040000047ab9 */ /* 0x000fe20000000800 */
[----:B0-----:R-:W-:-:S04]  /*a710*/  LOP3.LUT R27, R2, 0x1f, RZ, 0xc0, !PT ;  /* 0x0000001f021b7812 */ /* 0x001fc800078ec0ff */
[----:B------:R-:W-:-:S13]  /*a720*/  ISETP.NE.AND P0, PT, R27, 0x1f, PT ;  /* 0x0000001f1b00780c */ /* 0x000fda0003f05270 */
[----:B------:R-:W-:Y:S02]  /*a730*/  @P0 LOP3.LUT R6, R6, 0x20, RZ, 0xfc, !PT ;  /* 0x0000002006060812 */ /* 0x000fe400078efcff */
[----:B------:R-:W-:-:S13]  /*a740*/  ISETP.GE.OR P0, PT, R27, UR5, !P0 ;  /* 0x000000051b007c0c */ /* 0x000fda000c706670 */
[----:B------:R-:W0:Y:S02]  /*a750*/  @!P0 LDC.64 R2, c[0x0][0xc58] ;  /* 0x00031600ff028b82 */ /* 0x000e240000000a00 */
[----:B0-----:R-:W-:-:S05]  /*a760*/  @!P0 IMAD.WIDE.U32 R2, R27, 0x4, R2 ;  /* 0x000000041b028825 */ /* 0x001fca00078e0002 */
[----:B------:R-:W2:Y:S01]  /*a770*/  @!P0 LDG.E R0, desc[UR58][R2.64] ;  /* 0x0000003a02008981 */ /* 0x000ea2000c1e1900 */
[C---:B------:R-:W-:Y:S01]  /*a780*/  ISETP.NE.AND P1, PT, R27.reuse, RZ, PT ;  /* 0x000000ff1b00720c */ /* 0x040fe20003f25270 */
[----:B------:R-:W-:Y:S01]  /*a790*/  IMAD.MOV.U32 R16, RZ, RZ, RZ ;  /* 0x000000ffff107224 */ /* 0x000fe200078e00ff */
[----:B------:R-:W-:Y:S02]  /*a7a0*/  ISETP.GE.U32.AND P0, PT, R27, 0x2, PT ;  /* 0x000000021b00780c */ /* 0x000fe40003f06070 */
[----:B------:R-:W-:-:S09]  /*a7b0*/  LOP3.LUT R6, R6, 0xfffffffe, RZ, 0xc0, !PT ;  /* 0xfffffffe06067812 */ /* 0x000fd200078ec0ff */
[----:B------:R-:W-:-:S04]  /*a7c0*/  @P1 LOP3.LUT R6, R6, 0x1, RZ, 0xfc, !PT ;  /* 0x0000000106061812 */ /* 0x000fc800078efcff */
[----:B------:R-:W-:-:S04]  /*a7d0*/  LOP3.LUT R6, R6, 0xffffffef, RZ, 0xc0, !PT ;  /* 0xffffffef06067812 */ /* 0x000fc800078ec0ff */
[----:B------:R-:W-:-:S04]  /*a7e0*/  @P0 LOP3.LUT R6, R6, 0x10, RZ, 0xfc, !PT ;  /* 0x0000001006060812 */ /* 0x000fc800078efcff */
[----:B------:R-:W-:Y:S01]  /*a7f0*/  LOP3.LUT R6, R6, 0xfffffff7, RZ, 0xc0, !PT ;  /* 0xfffffff706067812 */ /* 0x000fe200078ec0ff */
[----:B--2---:R-:W0:Y:S02]  /*a800*/  SHFL.UP PT, R4, R0, 0x1, RZ ;  /* 0x0420000000047989 */ /* 0x004e2400000e00ff */
[----:B0-----:R-:W-:-:S05]  /*a810*/  SEL R5, R4, RZ, P1 ;  /* 0x000000ff04057207 */ /* 0x001fca0000800000 */
[----:B------:R-:W-:-:S05]  /*a820*/  IMAD.IADD R5, R0, 0x1, R5 ;  /* 0x0000000100057824 */ /* 0x000fca00078e0205 */
[----:B------:R-:W0:Y:S02]  /*a830*/  SHFL.UP PT, R4, R5, 0x2, RZ ;  /* 0x0440000005047989 */ /* 0x000e2400000e00ff */
[----:B0-----:R-:W-:Y:S02]  /*a840*/  SEL R4, R4, RZ, P0 ;  /* 0x000000ff04047207 */ /* 0x001fe40000000000 */
[----:B------:R-:W-:-:S03]  /*a850*/  ISETP.GE.U32.AND P0, PT, R27, 0x4, PT ;  /* 0x000000041b00780c */ /* 0x000fc60003f06070 */
[----:B------:R-:W-:-:S05]  /*a860*/  IMAD.IADD R4, R5, 0x1, R4 ;  /* 0x0000000105047824 */ /* 0x000fca00078e0204 */
[----:B------:R-:W0:Y:S05]  /*a870*/  SHFL.UP PT, R7, R4, 0x4, RZ ;  /* 0x0480000004077989 */ /* 0x000e2a00000e00ff */
[----:B------:R-:W-:-:S04]  /*a880*/  @P0 LOP3.LUT R6, R6, 0x8, RZ, 0xfc, !PT ;  /* 0x0000000806060812 */ /* 0x000fc800078efcff */
[----:B------:R-:W-:Y:S02]  /*a890*/  LOP3.LUT R6, R6, 0xfffffffb, RZ, 0xc0, !PT ;  /* 0xfffffffb06067812 */ /* 0x000fe400078ec0ff */
[----:B0-----:R-:W-:Y:S02]  /*a8a0*/  SEL R7, R7, RZ, P0 ;  /* 0x000000ff07077207 */ /* 0x001fe40000000000 */
[----:B------:R-:W-:-:S03]  /*a8b0*/  ISETP.GE.U32.AND P0, PT, R27, 0x8, PT ;  /* 0x000000081b00780c */ /* 0x000fc60003f06070 */
[----:B------:R-:W-:Y:S02]  /*a8c0*/  IMAD.IADD R7, R4, 0x1, R7 ;  /* 0x0000000104077824 */ /* 0x000fe400078e0207 */
[----:B------:R-:W-:-:S03]  /*a8d0*/  IMAD.MOV.U32 R4, RZ, RZ, RZ ;  /* 0x000000ffff047224 */ /* 0x000fc600078e00ff */
[----:B------:R-:W0:Y:S05]  /*a8e0*/  SHFL.UP PT, R2, R7, 0x8, RZ ;  /* 0x0500000007027989 */ /* 0x000e2a00000e00ff */
[----:B------:R-:W-:-:S04]  /*a8f0*/  @P0 LOP3.LUT R6, R6, 0x4, RZ, 0xfc, !PT ;  /* 0x0000000406060812 */ /* 0x000fc800078efcff */
[----:B------:R-:W-:Y:S02]  /*a900*/  LOP3.LUT R6, R6, 0xfffffffd, RZ, 0xc0, !PT ;  /* 0xfffffffd06067812 */ /* 0x000fe400078ec0ff */
[----:B0-----:R-:W-:Y:S02]  /*a910*/  SEL R2, R2, RZ, P0 ;  /* 0x000000ff02027207 */ /* 0x001fe40000000000 */
[----:B------:R-:W-:-:S03]  /*a920*/  ISETP.GE.U32.AND P0, PT, R27, 0x10, PT ;  /* 0x000000101b00780c */ /* 0x000fc60003f06070 */
[----:B------:R-:W-:-:S05]  /*a930*/  IMAD.IADD R2, R7, 0x1, R2 ;  /* 0x0000000107027824 */ /* 0x000fca00078e0202 */
[----:B------:R-:W0:Y:S05]  /*a940*/  SHFL.UP PT, R3, R2, 0x10, RZ ;  /* 0x0600000002037989 */ /* 0x000e2a00000e00ff */
[----:B------:R-:W-:Y:S02]  /*a950*/  @P0 LOP3.LUT R6, R6, 0x2, RZ, 0xfc, !PT ;  /* 0x0000000206060812 */ /* 0x000fe400078efcff */
[----:B0-----:R-:W-:-:S05]  /*a960*/  SEL R3, R3, RZ, P0 ;  /* 0x000000ff03037207 */ /* 0x001fca0000000000 */
[----:B------:R-:W-:-:S05]  /*a970*/  IMAD.IADD R8, R2, 0x1, R3 ;  /* 0x0000000102087824 */ /* 0x000fca00078e0203 */
[----:B------:R-:W0:Y:S02]  /*a980*/  SHFL.IDX PT, R5, R8, 0x1f, 0x1f ;  /* 0x03e01f0008057f89 */ /* 0x000e2400000e0000 */
[----:B0-----:R-:W-:-:S04]  /*a990*/  IMAD R5, R5, UR4, RZ ;  /* 0x0000000405057c24 */ /* 0x001fc8000f8e02ff */
[----:B------:R-:W-:Y:S01]  /*a9a0*/  IMAD.MOV.U32 R2, RZ, RZ, R5 ;  /* 0x000000ffff027224 */ /* 0x000fe200078e0005 */
[----:B-1----:R-:W-:-:S13]  /*a9b0*/  ISETP.GT.AND P0, PT, R5, UR6, PT ;  /* 0x0000000605007c0c */ /* 0x002fda000bf04270 */
[----:B------:R-:W-:Y:S05]  /*a9c0*/  @P0 BRA `(.L_x_159) ;  /* 0x0000000000b00947 */ /* 0x000fea0003800000 */
[----:B------:R-:W-:Y:S01]  /*a9d0*/  IMAD.MOV.U32 R5, RZ, RZ, R2 ;  /* 0x000000ffff057224 */ /* 0x000fe200078e0002 */
[----:B------:R-:W-:Y:S01]  /*a9e0*/  ULDC UR5, c[0x0][0xc14] ;  /* 0x0003050000057ab9 */ /* 0x000fe20000000800 */
[----:B------:R-:W-:Y:S01]  /*a9f0*/  IMAD.MOV.U32 R4, RZ, RZ, RZ ;  /* 0x000000ffff047224 */ /* 0x000fe200078e00ff */
[----:B------:R-:W-:Y:S01]  /*aa00*/  ULDC UR7, c[0x0][0xc14] ;  /* 0x0003050000077ab9 */ /* 0x000fe20000000800 */
[----:B------:R-:W-:-:S05]  /*aa10*/  ULDC UR4, c[0x0][0xc10] ;  /* 0x0003040000047ab9 */ /* 0x000fca0000000800 */
.L_x_163:
[----:B------:R-:W-:Y:S02]  /*aa20*/  VIADD R4, R4, 0x1f ;  /* 0x0000001f04047836 */ /* 0x000fe40000000000 */
[----:B------:R-:W-:-:S03]  /*aa30*/  IMAD.U32 R19, RZ, RZ, UR7 ;  /* 0x00000007ff137e24 */ /* 0x000fc6000f8e00ff */
[----:B------:R-:W-:-:S13]  /*aa40*/  ISETP.GE.AND P0, PT, R4, UR5, PT ;  /* 0x0000000504007c0c */ /* 0x000fda000bf06270 */
[----:B------:R-:W-:Y:S05]  /*aa50*/  @P0 BRA `(.L_x_160) ;  /* 0x0000000400380947 */ /* 0x000fea0003800000 */
[C---:B------:R-:W-:Y:S01]  /*aa60*/  IMAD.IADD R7, R27.reuse, 0x1, R4 ;  /* 0x000000011b077824 */ /* 0x040fe200078e0204 */
[----:B------:R-:W-:Y:S01]  /*aa70*/  ISETP.NE.AND P1, PT, R27, 0x1f, PT ;  /* 0x0000001f1b00780c */ /* 0x000fe20003f25270 */
[----:B------:R-:W-:Y:S01]  /*aa80*/  BSSY B0, `(.L_x_161) ;  /* 0x0000007000007945 */ /* 0x000fe20003800000 */
[----:B------:R-:W-:Y:S02]  /*aa90*/  IMAD.MOV.U32 R0, RZ, RZ, RZ ;  /* 0x000000ffff007224 */ /* 0x000fe400078e00ff */
[----:B------:R-:W-:-:S13]  /*aaa0*/  ISETP.GE.OR P0, PT, R7, UR5, !P1 ;  /* 0x0000000507007c0c */ /* 0x000fda000cf06670 */
[----:B------:R-:W-:Y:S05]  /*aab0*/  @P0 BRA `(.L_x_162) ;  /* 0x00000000000c0947 */ /* 0x000fea0003800000 */
[----:B------:R-:W0:Y:S02]  /*aac0*/  LDC.64 R2, c[0x0][0xc58] ;  /* 0x00031600ff027b82 */ /* 0x000e240000000a00 */
[----:B0-----:R-:W-:-:S05]  /*aad0*/  IMAD.WIDE R2, R7, 0x4, R2 ;  /* 0x0000000407027825 */ /* 0x001fca00078e0202 */
[----:B------:R0:W5:Y:S02]  /*aae0*/  LDG.E R0, desc[UR58][R2.64] ;  /* 0x0000003a02007981 */ /* 0x000164000c1e1900 */
.L_x_162:
[----:B------:R-:W-:Y:S05]  /*aaf0*/  BSYNC B0 ;  /* 0x0000000000007941 */ /* 0x000fea0003800000 */
.L_x_161:
[----:B0----5:R-:W0:Y:S01]  /*ab00*/  SHFL.UP PT, R2, R0, 0x1, RZ ;  /* 0x0420000000027989 */ /* 0x021e2200000e00ff */
[C---:B------:R-:W-:Y:S02]  /*ab10*/  ISETP.NE.AND P0, PT, R27.reuse, RZ, PT ;  /* 0x000000ff1b00720c */ /* 0x040fe40003f05270 */
[C---:B------:R-:W-:Y:S02]  /*ab20*/  ISETP.GE.U32.AND P1, PT, R27.reuse, 0x2, PT ;  /* 0x000000021b00780c */ /* 0x040fe40003f26070 */
[----:B0-----:R-:W-:Y:S02]  /*ab30*/  SEL R3, R2, RZ, P0 ;  /* 0x000000ff02037207 */ /* 0x001fe40000000000 */
[----:B------:R-:W-:-:S03]  /*ab40*/  ISETP.GE.U32.AND P0, PT, R27, 0x4, PT ;  /* 0x000000041b00780c */ /* 0x000fc60003f06070 */
[----:B------:R-:W-:-:S05]  /*ab50*/  IMAD.IADD R3, R0, 0x1, R3 ;  /* 0x0000000100037824 */ /* 0x000fca00078e0203 */
[----:B------:R-:W0:Y:S02]  /*ab60*/  SHFL.UP PT, R2, R3, 0x2, RZ ;  /* 0x0440000003027989 */ /* 0x000e2400000e00ff */
        /* <DEDUP_REMOVED lines=8> */
[----:B0-----:R-:W-:-:S05]  /*abf0*/  SEL R8, R8, RZ, P1 ;  /* 0x000000ff08087207 */ /* 0x001fca0000800000 */
[----:B------:R-:W-:-:S05]  /*ac00*/  IMAD.IADD R8, R7, 0x1, R8 ;  /* 0x0000000107087824 */ /* 0x000fca00078e0208 */
[----:B------:R-:W0:Y:S02]  /*ac10*/  SHFL.UP PT, R9, R8, 0x10, RZ ;  /* 0x0600000008097989 */ /* 0x000e2400000e00ff */
[----:B0-----:R-:W-:-:S05]  /*ac20*/  SEL R9, R9, RZ, P0 ;  /* 0x000000ff09097207 */ /* 0x001fca0000000000 */
[----:B------:R-:W-:-:S05]  /*ac30*/  IMAD.IADD R8, R8, 0x1, R9 ;  /* 0x0000000108087824 */ /* 0x000fca00078e0209 */
[----:B------:R-:W0:Y:S02]  /*ac40*/  SHFL.IDX PT, R3, R8, 0x1f, 0x1f ;  /* 0x03e01f0008037f89 */ /* 0x000e2400000e0000 */
[----:B0-----:R-:W-:-:S04]  /*ac50*/  IMAD R2, R3, UR4, RZ ;  /* 0x0000000403027c24 */ /* 0x001fc8000f8e02ff */
[----:B------:R-:W-:-:S05]  /*ac60*/  IMAD.IADD R5, R2, 0x1, R5 ;  /* 0x0000000102057824 */ /* 0x000fca00078e0205 */
[----:B------:R-:W-:-:S13]  /*ac70*/  ISETP.GT.AND P0, PT, R5, UR6, PT ;  /* 0x0000000605007c0c */ /* 0x000fda000bf04270 */
[----:B------:R-:W-:Y:S05]  /*ac80*/  @!P0 BRA `(.L_x_163) ;  /* 0xfffffffc00648947 */ /* 0x000fea000383ffff */
.L_x_159:
[----:B------:R-:W-:-:S04]  /*ac90*/  IMAD.IADD R11, R5, 0x1, -R2 ;  /* 0x00000001050b7824 */ /* 0x000fc800078e0a02 */
[----:B------:R-:W-:-:S05]  /*aca0*/  IMAD R2, R8, UR4, R11 ;  /* 0x0000000408027c24 */ /* 0x000fca000f8e020b */
[----:B------:R-:W-:-:S13]  /*acb0*/  ISETP.GT.AND P0, PT, R2, UR6, PT ;  /* 0x0000000602007c0c */ /* 0x000fda000bf04270 */
[----:B------:R-:W-:-:S04]  /*acc0*/  VOTE.ANY R7, PT, !P0 ;  /* 0x0000000000077806 */ /* 0x000fc800040e0100 */
[----:B------:R-:W0:Y:S01]  /*acd0*/  POPC R19, R7 ;  /* 0x0000000700137309 */ /* 0x000e220000000000 */
[----:B------:R-:W-:Y:S01]  /*ace0*/  ISETP.NE.AND P0, PT, R7, RZ, PT ;  /* 0x000000ff0700720c */ /* 0x000fe20003f05270 */
[----:B0-----:R-:W0:Y:S02]  /*acf0*/  SHFL.IDX PT, R0, R0, R19, 0x1f ;  /* 0x00001f1300007589 */ /* 0x001e2400000e0000 */
[----:B0-----:R-:W-:-:S04]  /*ad00*/  IABS R5, R0 ;  /* 0x0000000000057213 */ /* 0x001fc80000000000 */
[----:B------:R-:W0:Y:S08]  /*ad10*/  I2F.RP R9, R5 ;  /* 0x0000000500097306 */ /* 0x000e300000209400 */
[----:B0-----:R-:W0:Y:S02]  /*ad20*/  MUFU.RCP R9, R9 ;  /* 0x0000000900097308 */ /* 0x001e240000001000 */
[----:B0-----:R-:W-:-:S06]  /*ad30*/  VIADD R2, R9, 0xffffffe ;  /* 0x0ffffffe09027836 */ /* 0x001fcc0000000000 */
[----:B------:R0:W1:Y:S01]  /*ad40*/  F2I.FTZ.U32.TRUNC.NTZ R3, R2 ;  /* 0x0000000200037305 */ /* 0x000062000021f000 */
[----:B------:R-:W-:Y:S05]  /*ad50*/  @!P0 BRA `(.L_x_164) ;  /* 0x0000000000088947 */ /* 0x000fea0003800000 */
[----:B------:R-:W-:-:S05]  /*ad60*/  VIADD R7, R19, 0xffffffff ;  /* 0xffffffff13077836 */ /* 0x000fca0000000000 */
[----:B------:R2:W3:Y:S02]  /*ad70*/  SHFL.IDX PT, R16, R8, R7, 0x1f ;  /* 0x00001f0708107589 */ /* 0x0004e400000e0000 */
.L_x_164:
[----:B---3--:R-:W-:Y:S01]  /*ad80*/  IMAD R16, R16, UR4, R11 ;  /* 0x0000000410107c24 */ /* 0x008fe2000f8e020b */
[----:B------:R-:W-:Y:S01]  /*ad90*/  IABS R10, R0 ;  /* 0x00000000000a7213 */ /* 0x000fe20000000000 */
[----:B01----:R-:W-:Y:S02]  /*ada0*/  IMAD.MOV R2, RZ, RZ, -R3 ;  /* 0x000000ffff027224 */ /* 0x003fe400078e0a03 */
[----:B------:R-:W-:Y:S01]  /*adb0*/  IMAD.IADD R19, R19, 0x1, R4 ;  /* 0x0000000113137824 */ /* 0x000fe200078e0204 */
[----:B------:R-:W-:Y:S01]  /*adc0*/  IADD3 R9, -R16, UR6, RZ ;  /* 0x0000000610097c10 */ /* 0x000fe2000fffe1ff */
[----:B--2---:R-:W-:Y:S02]  /*add0*/  IMAD R7, R2, R5, RZ ;  /* 0x0000000502077224 */ /* 0x004fe400078e02ff */
[----:B------:R-:W-:Y:S01]  /*ade0*/  IMAD.MOV.U32 R2, RZ, RZ, RZ ;  /* 0x000000ffff027224 */ /* 0x000fe200078e00ff */
[----:B------:R-:W-:Y:S01]  /*adf0*/  IABS R8, R9 ;  /* 0x0000000900087213 */ /* 0x000fe20000000000 */
[----:B------:R-:W-:-:S02]  /*ae00*/  IMAD.MOV R10, RZ, RZ, -R10 ;  /* 0x000000ffff0a7224 */ /* 0x000fc400078e0a0a */
[----:B------:R-:W-:-:S04]  /*ae10*/  IMAD.HI.U32 R2, R3, R7, R2 ;  /* 0x0000000703027227 */ /* 0x000fc800078e0002 */
[----:B------:R-:W-:Y:S02]  /*ae20*/  IMAD.MOV.U32 R3, RZ, RZ, R8 ;  /* 0x000000ffff037224 */ /* 0x000fe400078e0008 */
[----:B------:R-:W-:Y:S02]  /*ae30*/  IMAD.MOV.U32 R8, RZ, RZ, R10 ;  /* 0x000000ffff087224 */ /* 0x000fe400078e000a */
[----:B------:R-:W-:-:S04]  /*ae40*/  IMAD.HI.U32 R2, R2, R3, RZ ;  /* 0x0000000302027227 */ /* 0x000fc800078e00ff */
[----:B------:R-:W-:Y:S01]  /*ae50*/  IMAD R8, R2, R8, R3 ;  /* 0x0000000802087224 */ /* 0x000fe200078e0203 */
[----:B------:R-:W-:-:S04]  /*ae60*/  LOP3.LUT R3, R9, R0, RZ, 0x3c, !PT ;  /* 0x0000000009037212 */ /* 0x000fc800078e3cff */
[----:B------:R-:W-:-:S13]  /*ae70*/  ISETP.GT.U32.AND P0, PT, R5, R8, PT ;  /* 0x000000080500720c */ /* 0x000fda0003f04070 */
[----:B------:R-:W-:Y:S02]  /*ae80*/  @!P0 IMAD.IADD R8, R8, 0x1, -R5 ;  /* 0x0000000108088824 */ /* 0x000fe400078e0a05 */
[----:B------:R-:W-:-:S03]  /*ae90*/  @!P0 VIADD R2, R2, 0x1 ;  /* 0x0000000102028836 */ /* 0x000fc60000000000 */
[----:B------:R-:W-:-:S13]  /*aea0*/  ISETP.GE.U32.AND P0, PT, R8, R5, PT ;  /* 0x000000050800720c */ /* 0x000fda0003f06070 */
[----:B------:R-:W-:Y:S01]  /*aeb0*/  @P0 VIADD R2, R2, 0x1 ;  /* 0x0000000102020836 */ /* 0x000fe20000000000 */
[----:B------:R-:W-:-:S13]  /*aec0*/  ISETP.GE.AND P0, PT, R3, RZ, PT ;  /* 0x000000ff0300720c */ /* 0x000fda0003f06270 */
[----:B------:R-:W-:Y:S01]  /*aed0*/  @!P0 IMAD.MOV R2, RZ, RZ, -R2 ;  /* 0x000000ffff028224 */ /* 0x000fe200078e0a02 */
[----:B------:R-:W-:-:S13]  /*aee0*/  ISETP.NE.AND P0, PT, R0, RZ, PT ;  /* 0x000000ff0000720c */ /* 0x000fda0003f05270 */
[----:B------:R-:W-:-:S05]  /*aef0*/  @!P0 LOP3.LUT R2, RZ, R0, RZ, 0x33, !PT ;  /* 0x00000000ff028212 */ /* 0x000fca00078e33ff */
[--C-:B------:R-:W-:Y:S02]  /*af00*/  IMAD.MOV R17, RZ, RZ, -R2.reuse ;  /* 0x000000ffff117224 */ /* 0x100fe400078e0a02 */
[----:B------:R-:W-:Y:S02]  /*af10*/  IMAD.MOV.U32 R18, RZ, RZ, R2 ;  /* 0x000000ffff127224 */ /* 0x000fe400078e0002 */
[----:B------:R-:W-:Y:S01]  /*af20*/  IMAD R17, R0, R17, R9 ;  /* 0x0000001100117224 */ /* 0x000fe200078e0209 */
[----:B------:R-:W-:Y:S06]  /*af30*/  BRA `(.L_x_165) ;  /* 0x00000000000c7947 */ /* 0x000fec0003800000 */
.L_x_160:
[----:B------:R-:W-:Y:S02]  /*af40*/  IMAD.MOV.U32 R17, RZ, RZ, RZ ;  /* 0x000000ffff117224 */ /* 0x000fe400078e00ff */
[----:B------:R-:W-:Y:S02]  /*af50*/  IMAD.U32 R16, RZ, RZ, UR6 ;  /* 0x00000006ff107e24 */ /* 0x000fe4000f8e00ff */
[----:B------:R-:W-:-:S07]  /*af60*/  IMAD.MOV.U32 R18, RZ, RZ, RZ ;  /* 0x000000ffff127224 */ /* 0x000fce00078e00ff */
.L_x_165:
[----:B------:R-:W-:Y:S01]  /*af70*/  ISETP.NE.AND P0, PT, R27, RZ, PT ;  /* 0x000000ff1b00720c */ /* 0x000fe20003f05270 */
[----:B------:R0:W-:Y:S01]  /*af80*/  STL [R1+0xc], RZ ;  /* 0x00000cff01007387 */ /* 0x0001e20000100800 */
[----:B------:R-:W-:Y:S02]  /*af90*/  IMAD.MOV.U32 R24, RZ, RZ, 0x1 ;  /* 0x00000001ff187424 */ /* 0x000fe400078e00ff */
[----:B------:R-:W-:-:S09]  /*afa0*/  IMAD.MOV.U32 R22, RZ, RZ, RZ ;  /* 0x000000ffff167224 */ /* 0x000fd200078e00ff */
[----:B------:R-:W1:Y:S01]  /*afb0*/  @!P0 S2R R3, SR_CgaCtaId ;  /* 0x0000000000038919 */ /* 0x000e620000008800 */
[----:B------:R-:W-:-:S04]  /*afc0*/  @!P0 MOV R0, 0x400 ;  /* 0x0000040000008802 */ /* 0x000fc80000000f00 */
[----:B-1----:R-:W-:-:S05]  /*afd0*/  @!P0 LEA R0, R3, R0, 0x18 ;  /* 0x0000000003008211 */ /* 0x002fca00078ec0ff */
[----:B------:R0:W-:Y:S01]  /*afe0*/  @!P0 STS.128 [R0+0x31cd0], R16 ;  /* 0x031cd01000008388 */ /* 0x0001e20000000c00 */
[----:B------:R-:W-:Y:S06]  /*aff0*/  BAR.ARV 0x5, 0x1a0 ;  /* 0x0146800000007b1d */ /* 0x000fec0000002000 */
[----:B------:R-:W-:-:S13]  /*b000*/  ISETP.GE.AND P0, PT, R19, UR5, PT ;  /* 0x0000000513007c0c */ /* 0x000fda000bf06270 */
[----:B------:R-:W-:Y:S05]  /*b010*/  @P0 BRA `(.L_x_166) ;  /* 0x0000003800100947 */ /* 0x000fea0003800000 */
[----:B------:R1:W-:Y:S01]  /*b020*/  STL [R1+0xc], RZ ;  /* 0x00000cff01007387 */ /* 0x0003e20000100800 */
[----:B------:R-:W-:Y:S01]  /*b030*/  IMAD.MOV.U32 R24, RZ, RZ, 0x1 ;  /* 0x00000001ff187424 */ /* 0x000fe200078e00ff */
[----:B------:R-:W-:Y:S01]  /*b040*/  ULDC UR36, c[0x0][0xc] ;  /* 0x0000030000247ab9 */ /* 0x000fe20000000800 */
[----:B------:R-:W-:Y:S01]  /*b050*/  IMAD.MOV.U32 R22, RZ, RZ, RZ ;  /* 0x000000ffff167224 */ /* 0x000fe200078e00ff */
[----:B------:R-:W-:-:S06]  /*b060*/  ULDC.64 UR38, c[0x0][0x198] ;  /* 0x0000660000267ab9 */ /* 0x000fcc0000000a00 */
.L_x_231:
[----:B--2---:R-:W2:Y:S02]  /*b070*/  LDC.64 R28, c[0x0][0xc60] ;  /* 0x00031800ff1c7b82 */ /* 0x004ea40000000a00 */
[----:B--2---:R-:W-:-:S06]  /*b080*/  IMAD.WIDE R28, R19, 0x4, R28 ;  /* 0x00000004131c7825 */ /* 0x004fcc00078e021c */
[----:B------:R-:W2:Y:S01]  /*b090*/  LDG.E R28, desc[UR58][R28.64] ;  /* 0x0000003a1c1c7981 */ /* 0x000ea2000c1e1900 */
[----:B------:R-:W-:Y:S05]  /*b0a0*/  YIELD ;  /* 0x0000000000007946 */ /* 0x000fea0003800000 */
[----:B------:R-:W-:Y:S01]  /*b0b0*/  ULDC.64 UR4, c[0x0][0xa28] ;  /* 0x00028a0000047ab9 */ /* 0x000fe20000000a00 */
[----:B------:R-:W-:Y:S01]  /*b0c0*/  IMAD.MOV.U32 R23, RZ, RZ, RZ ;  /* 0x000000ffff177224 */ /* 0x000fe200078e00ff */
[----:B------:R-:W-:-:S04]  /*b0d0*/  ISETP.NE.U32.AND P0, PT, RZ, UR4, PT ;  /* 0x00000004ff007c0c */ /* 0x000fc8000bf05070 */
[----:B------:R-:W-:Y:S01]  /*b0e0*/  ISETP.NE.AND.EX P0, PT, RZ, UR5, PT, P0 ;  /* 0x00000005ff007c0c */ /* 0x000fe2000bf05300 */
[----:B0-----:R-:W-:Y:S01]  /*b0f0*/  IMAD.MOV.U32 R0, RZ, RZ, RZ ;  /* 0x000000ffff007224 */ /* 0x001fe200078e00ff */
[----:B--2---:R-:W-:-:S11]  /*b100*/  SHF.R.S32.HI R5, RZ, 0x1f, R28 ;  /* 0x0000001fff057819 */ /* 0x004fd6000001141c */
[----:B------:R-:W-:-:S04]  /*b110*/  @P0 LEA R2, P1, R28, UR4, 0x2 ;  /* 0x000000041c020c11 */ /* 0x000fc8000f8210ff */
[----:B------:R-:W-:Y:S01]  /*b120*/  @P0 LEA.HI.X R3, R28, UR5, R5, 0x2, P1 ;  /* 0x000000051c030c11 */ /* 0x000fe200088f1405 */
[----:B------:R-:W-:-:S04]  /*b130*/  ULDC.64 UR4, c[0x0][0xa00] ;  /* 0x0002800000047ab9 */ /* 0x000fc80000000a00 */
[----:B------:R0:W5:Y:S01]  /*b140*/  @P0 LDG.E R23, desc[UR58][R2.64] ;  /* 0x0000003a02170981 */ /* 0x000162000c1e1900 */
[----:B------:R-:W-:-:S04]  /*b150*/  ISETP.NE.U32.AND P0, PT, RZ, UR4, PT ;  /* 0x00000004ff007c0c */ /* 0x000fc8000bf05070 */
[----:B------:R-:W-:-:S13]  /*b160*/  ISETP.NE.AND.EX P0, PT, RZ, UR5, PT, P0 ;  /* 0x00000005ff007c0c */ /* 0x000fda000bf05300 */
[----:B0-----:R-:W-:-:S04]  /*b170*/  @P0 LEA R2, P1, R28, UR4, 0x2 ;  /* 0x000000041c020c11 */ /* 0x001fc8000f8210ff */
[----:B------:R-:W-:Y:S01]  /*b180*/  @P0 LEA.HI.X R3, R28, UR5, R5, 0x2, P1 ;  /* 0x000000051c030c11 */ /* 0x000fe200088f1405 */
[----:B------:R-:W-:-:S04]  /*b190*/  ULDC.64 UR4, c[0x0][0xa20] ;  /* 0x0002880000047ab9 */ /* 0x000fc80000000a00 */
[----:B------:R-:W2:Y:S01]  /*b1a0*/  @P0 LDG.E R0, desc[UR58][R2.64] ;  /* 0x0000003a02000981 */ /* 0x000ea2000c1e1900 */
[----:B------:R-:W-:Y:S01]  /*b1b0*/  ISETP.NE.U32.AND P0, PT, RZ, UR4, PT ;  /* 0x00000004ff007c0c */ /* 0x000fe2000bf05070 */
[----:B------:R-:W-:-:S03]  /*b1c0*/  IMAD.SHL.U32 R6, R28, 0x4, RZ ;  /* 0x000000041c067824 */ /* 0x000fc600078e00ff */
[----:B------:R-:W-:-:S13]  /*b1d0*/  ISETP.NE.AND.EX P0, PT, RZ, UR5, PT, P0 ;  /* 0x00000005ff007c0c */ /* 0x000fda000bf05300 */
[----:B------:R-:W-:Y:S01]  /*b1e0*/  @P0 IADD3 R4, P1, R6, UR4, RZ ;  /* 0x0000000406040c10 */ /* 0x000fe2000ff3e0ff */
[----:B--2---:R0:W-:Y:S04]  /*b1f0*/  STL [R1+0x10], R0 ;  /* 0x0000100001007387 */ /* 0x0041e80000100800 */
[----:B------:R2:W-:Y:S01]  /*b200*/  STL [R1], R6 ;  /* 0x0000000601007387 */ /* 0x0005e20000100800 */
[----:B0-----:R-:W-:-:S04]  /*b210*/  SHF.L.U64.HI R0, R28, 0x2, R5 ;  /* 0x000000021c007819 */ /* 0x001fc80000010205 */
[----:B------:R-:W-:Y:S01]  /*b220*/  @P0 IADD3.X R5, R0, UR5, RZ, P1, !PT ;  /* 0x0000000500050c10 */ /* 0x000fe20008ffe4ff */
[----:B------:R-:W-:Y:S01]  /*b230*/  ULDC.64 UR4, c[0x0][0xa08] ;  /* 0x0002820000047ab9 */ /* 0x000fe20000000a00 */
[----:B------:R0:W-:Y:S01]  /*b240*/  STL [R1+0x4], R0 ;  /* 0x0000040001007387 */ /* 0x0001e20000100800 */
[----:B------:R-:W-:Y:S01]  /*b250*/  IADD3 R2, P1, R6, UR4, RZ ;  /* 0x0000000406027c10 */ /* 0x000fe2000ff3e0ff */
[----:B--2---:R-:W-:-:S03]  /*b260*/  IMAD.MOV.U32 R6, RZ, RZ, RZ ;  /* 0x000000ffff067224 */ /* 0x004fc600078e00ff */
[----:B------:R-:W-:Y:S02]  /*b270*/  IADD3.X R3, R0, UR5, RZ, P1, !PT ;  /* 0x0000000500037c10 */ /* 0x000fe40008ffe4ff */
[----:B------:R-:W-:-:S04]  /*b280*/  ISETP.NE.U32.AND P1, PT, RZ, UR4, PT ;  /* 0x00000004ff007c0c */ /* 0x000fc8000bf25070 */
[----:B------:R-:W-:Y:S01]  /*b290*/  ISETP.NE.AND.EX P1, PT, RZ, UR5, PT, P1 ;  /* 0x00000005ff007c0c */ /* 0x000fe2000bf25310 */
[----:B------:R-:W-:Y:S02]  /*b2a0*/  ULDC.64 UR4, c[0x0][0x3f8] ;  /* 0x0000fe0000047ab9 */ /* 0x000fe40000000a00 */
[----:B------:R-:W-:-:S03]  /*b2b0*/  UISETP.NE.U32.AND UP0, UPT, UR4, URZ, UPT ;  /* 0x0000003f0400728c */ /* 0x000fc6000bf05070 */
[----:B------:R-:W-:Y:S01]  /*b2c0*/  ULDC UR4, c[0x0][0x404] ;  /* 0x0001010000047ab9 */ /* 0x000fe20000000800 */
[----:B------:R-:W-:-:S03]  /*b2d0*/  UISETP.NE.AND.EX UP0, UPT, UR5, URZ, UPT, UP0 ;  /* 0x0000003f0500728c */ /* 0x000fc6000bf05300 */
[----:B------:R-:W-:Y:S01]  /*b2e0*/  ULDC UR5, c[0x0][0x2e0] ;  /* 0x0000b80000057ab9 */ /* 0x000fe20000000800 */
[----:B------:R-:W-:Y:S02]  /*b2f0*/  USEL UR4, UR4, 0x1, UP0 ;  /* 0x0000000104047887 */ /* 0x000fe40008000000 */
[----:B------:R2:W5:Y:S02]  /*b300*/  @P1 LDG.E R6, desc[UR58][R2.64] ;  /* 0x0000003a02061981 */ /* 0x000564000c1e1900 */
[----:B------:R-:W-:-:S06]  /*b310*/  UIMAD UR4, UR4, UR5, URZ ;  /* 0x00000005040472a4 */ /* 0x000fcc000f8e023f */
[----:B0-----:R-:W-:-:S06]  /*b320*/  IMAD.U32 R0, RZ, RZ, UR4 ;  /* 0x00000004ff007e24 */ /* 0x001fcc000f8e00ff */
[----:B------:R2:W5:Y:S01]  /*b330*/  @P0 LDG.E R0, desc[UR58][R4.64] ;  /* 0x0000003a04000981 */ /* 0x000562000c1e1900 */
[----:B------:R-:W-:Y:S05]  /*b340*/  @P0 BRA `(.L_x_167) ;  /* 0x0000000000100947 */ /* 0x000fea0003800000 */
[----:B------:R-:W-:Y:S05]  /*b350*/  @!P1 BRA `(.L_x_167) ;  /* 0x00000000000c9947 */ /* 0x000fea0003800000 */
[----:B--2---:R-:W2:Y:S04]  /*b360*/  LDG.E R5, desc[UR58][R2.64] ;  /* 0x0000003a02057981 */ /* 0x004ea8000c1e1900 */
[----:B-----5:R-:W2:Y:S02]  /*b370*/  LDG.E R0, desc[UR58][R2.64+0x4] ;  /* 0x0000043a02007981 */ /* 0x020ea4000c1e1900 */
[----:B--2---:R-:W-:-:S07]  /*b380*/  IMAD.IADD R0, R0, 0x1, -R5 ;  /* 0x0000000100007824 */ /* 0x004fce00078e0a05 */
.L_x_167:
[--C-:B--2--5:R-:W-:Y:S01]  /*b390*/  IMAD.IADD R2, R0, 0x1, -R23.reuse ;  /* 0x0000000100027824 */ /* 0x124fe200078e0a17 */
[----:B------:R-:W-:Y:S01]  /*b3a0*/  BSSY B6, `(.L_x_168) ;  /* 0x00002b4000067945 */ /* 0x000fe20003800000 */
[----:B------:R-:W-:Y:S02]  /*b3b0*/  IMAD.IADD R23, R6, 0x1, R23 ;  /* 0x0000000106177824 */ /* 0x000fe400078e0217 */
[C---:B------:R-:W-:Y:S01]  /*b3c0*/  VIADD R0, R2.reuse, 0x8f ;  /* 0x0000008f02007836 */ /* 0x040fe20000000000 */
[----:B------:R0:W-:Y:S01]  /*b3d0*/  STL [R1+0x8], R2 ;  /* 0x0000080201007387 */ /* 0x0001e20000100800 */
[----:B------:R-:W-:Y:S02]  /*b3e0*/  ISETP.GT.AND P0, PT, R2, RZ, PT ;  /* 0x000000ff0200720c */ /* 0x000fe40003f04270 */
[----:B------:R-:W-:-:S05]  /*b3f0*/  IMAD.HI R0, R0, 0x38e38e39, RZ ;  /* 0x38e38e3900007827 */ /* 0x000fca00078e02ff */
[----:B------:R-:W-:-:S04]  /*b400*/  SHF.R.U32.HI R29, RZ, 0x1f, R0 ;  /* 0x0000001fff1d7819 */ /* 0x000fc80000011600 */
[----:B------:R-:W-:Y:S02]  /*b410*/  LEA.HI.SX32 R29, R0, R29, 0x1b ;  /* 0x0000001d001d7211 */ /* 0x000fe400078fdaff */
[----:B0-----:R-:W-:Y:S05]  /*b420*/  @P0 BRA `(.L_x_169) ;  /* 0x00000000003c0947 */ /* 0x001fea0003800000 */
[----:B------:R-:W-:-:S13]  /*b430*/  ISETP.NE.AND P1, PT, R27, RZ, PT ;  /* 0x000000ff1b00720c */ /* 0x000fda0003f25270 */
[----:B------:R-:W-:Y:S05]  /*b440*/  @P1 BRA `(.L_x_170) ;  /* 0x0000002800a41947 */ /* 0x000fea0003800000 */
[----:B------:R-:W0:Y:S01]  /*b450*/  S2R R7, SR_LANEID ;  /* 0x0000000000077919 */ /* 0x000e220000000000 */
[----:B------:R-:W-:Y:S01]  /*b460*/  VOTEU.ANY UR4, UPT, PT ;  /* 0x0000000000047886 */ /* 0x000fe200038e0100 */
[----:B------:R-:W2:Y:S01]  /*b470*/  LDC.64 R2, c[0x0][0xc38] ;  /* 0x00030e00ff027b82 */ /* 0x000ea20000000a00 */
[----:B------:R-:W0:Y:S08]  /*b480*/  FLO.U32 R0, UR4 ;  /* 0x0000000400007d00 */ /* 0x000e3000080e0000 */
[----:B------:R-:W2:Y:S01]  /*b490*/  POPC R5, UR4 ;  /* 0x0000000400057d09 */ /* 0x000ea20008000000 */
[----:B0-----:R-:W-:-:S13]  /*b4a0*/  ISETP.EQ.U32.AND P0, PT, R0, R7, PT ;  /* 0x000000070000720c */ /* 0x001fda0003f02070 */
[----:B--2---:R-:W2:Y:S01]  /*b4b0*/  @P0 ATOMG.E.ADD.STRONG.GPU PT, R3, desc[UR58][R2.64], R5 ;  /* 0x00000005020309a8 */ /* 0x004ea200081ee1fa */
[----:B------:R-:W0:Y:S02]  /*b4c0*/  S2R R4, SR_LTMASK ;  /* 0x0000000000047919 */ /* 0x000e240000003900 */
[----:B0-----:R-:W-:-:S04]  /*b4d0*/  LOP3.LUT R4, R4, UR4, RZ, 0xc0, !PT ;  /* 0x0000000404047c12 */ /* 0x001fc8000f8ec0ff */
[----:B------:R-:W0:Y:S01]  /*b4e0*/  POPC R7, R4 ;  /* 0x0000000400077309 */ /* 0x000e220000000000 */
[----:B--2---:R-:W0:Y:S02]  /*b4f0*/  SHFL.IDX PT, R0, R3, R0, 0x1f ;  /* 0x00001f0003007589 */ /* 0x004e2400000e0000 */
[----:B0-----:R-:W-:Y:S01]  /*b500*/  IADD3 R16, R0, UR36, R7 ;  /* 0x0000002400107c10 */ /* 0x001fe2000fffe007 */
[----:B------:R-:W-:Y:S06]  /*b510*/  BRA `(.L_x_170) ;  /* 0x0000002800707947 */ /* 0x000fec0003800000 */
.L_x_169:
[----:B------:R-:W0:Y:S01]  /*b520*/  S2R R3, SR_CgaCtaId ;  /* 0x0000000000037919 */ /* 0x000e220000008800 */
[----:B------:R-:W-:-:S04]  /*b530*/  MOV R26, 0x400 ;  /* 0x00000400001a7802 */ /* 0x000fc80000000f00 */
[----:B0-----:R-:W-:-:S05]  /*b540*/  LEA R26, R3, R26, 0x18 ;  /* 0x0000001a031a7211 */ /* 0x001fca00078ec0ff */
[----:B------:R-:W-:-:S05]  /*b550*/  VIADD R0, R26, 0x16a00 ;  /* 0x00016a001a007836 */ /* 0x000fca0000000000 */
[----:B------:R-:W-:-:S13]  /*b560*/  LOP3.LUT P0, RZ, R0, 0x1bf, RZ, 0xc0, !PT ;  /* 0x000001bf00ff7812 */ /* 0x000fda000780c0ff */
[----:B------:R-:W-:Y:S05]  /*b570*/  @!P0 BRA `(.L_x_171) ;  /* 0x0000000000408947 */ /* 0x000fea0003800000 */
[----:B------:R-:W-:Y:S01]  /*b580*/  MOV R2, 0x0 ;  /* 0x0000000000027802 */ /* 0x000fe20000000f00 */
[----:B------:R-:W-:Y:S01]  /*b590*/  ULDC.64 UR6, c[0x4][0xa8] ;  /* 0x01002a0000067ab9 */ /* 0x000fe20000000a00 */
[----:B------:R-:W-:Y:S01]  /*b5a0*/  ULDC.64 UR8, c[0x4][0xb0] ;  /* 0x01002c0000087ab9 */ /* 0x000fe20000000a00 */
[----:B------:R-:W-:Y:S01]  /*b5b0*/  ULDC.64 UR4, c[0x4][0x8] ;  /* 0x0100020000047ab9 */ /* 0x000fe20000000a00 */
[----:B------:R-:W-:Y:S02]  /*b5c0*/  IMAD.U32 R4, RZ, RZ, UR6 ;  /* 0x00000006ff047e24 */ /* 0x000fe4000f8e00ff */
[----:B------:R-:W0:Y:S01]  /*b5d0*/  LDC.64 R2, c[0x4][R2] ;  /* 0x0100000002027b82 */ /* 0x000e220000000a00 */
        /* <DEDUP_REMOVED lines=9> */
[----:B01----:R-:W-:Y:S05]  /*b670*/  CALL.ABS.NOINC R2 ;  /* 0x0000000002007343 */ /* 0x003fea0003c00000 */
.L_x_171:
        /* <DEDUP_REMOVED lines=16> */
[----:B0-----:R-:W-:-:S07]  /*b780*/  IMAD.MOV.U32 R13, RZ, RZ, RZ ;  /* 0x000000ffff0d7224 */ /* 0x001fce00078e00ff */
[----:B------:R-:W-:-:S07]  /*b790*/  LEPC R20, `(.L_x_173) ;  /* 0x000000001014794e */ /* 0x000fce0000000000 */
[----:B-12---:R-:W-:Y:S05]  /*b7a0*/  CALL.ABS.NOINC R2 ;  /* 0x0000000002007343 */ /* 0x006fea0003c00000 */
.L_x_173:
        /* <DEDUP_REMOVED lines=15> */
[----:B0-----:R-:W-:Y:S05]  /*b8a0*/  CALL.ABS.NOINC R2 ;  /* 0x0000000002007343 */ /* 0x001fea0003c00000 */
.L_x_172:
[----:B------:R-:W2:Y:S01]  /*b8b0*/  LDL.LU R2, [R1] ;  /* 0x0000000001027983 */ /* 0x000ea20000300800 */
[----:B------:R-:W-:Y:S01]  /*b8c0*/  ULDC.64 UR4, c[0x0][0x9f8] ;  /* 0x00027e0000047ab9 */ /* 0x000fe20000000a00 */
[----:B------:R-:W0:Y:S02]  /*b8d0*/  LDC R0, c[0x0][0x428] ;  /* 0x00010a00ff007b82 */ /* 0x000e240000000800 */
[----:B------:R-:W3:Y:S04]  /*b8e0*/  LDL.LU R21, [R1+0x4] ;  /* 0x0000040001157983 */ /* 0x000ee80000300800 */
[----:B------:R-:W4:Y:S01]  /*b8f0*/  LDL.LU R20, [R1+0x10] ;  /* 0x0000100001147983 */ /* 0x000f220000300800 */
[----:B------:R-:W-:Y:S01]  /*b900*/  ISETP.NE.U32.AND P0, PT, RZ, UR4, PT ;  /* 0x00000004ff007c0c */ /* 0x000fe2000bf05070 */
[----:B------:R-:W-:-:S03]  /*b910*/  IMAD.MOV.U32 R6, RZ, RZ, R28 ;  /* 0x000000ffff067224 */ /* 0x000fc600078e001c */
[----:B------:R-:W-:Y:S02]  /*b920*/  ISETP.NE.AND.EX P0, PT, RZ, UR5, PT, P0 ;  /* 0x00000005ff007c0c */ /* 0x000fe4000bf05300 */
[----:B------:R-:W-:-:S13]  /*b930*/  ISETP.NE.AND P6, PT, R27, RZ, PT ;  /* 0x000000ff1b00720c */ /* 0x000fda0003fc5270 */
[----:B------:R-:W-:-:S05]  /*b940*/  VOTEU.ALL UP1, P6 ;  /* 0x00000000003f7886 */ /* 0x000fca0003020000 */
[----:B------:R-:W-:-:S04]  /*b950*/  @!UP1 UIADD3 UR8, UP0, UR38, 0x270, URZ ;  /* 0x0000027026089890 */ /* 0x000fc8000ff1e03f */
[----:B------:R-:W-:-:S03]  /*b960*/  @!UP1 UIADD3.X UR9, URZ, UR39, URZ, UP0, !UPT ;  /* 0x000000273f099290 */ /* 0x000fc600087fe43f */
[----:B------:R-:W-:Y:S01]  /*b970*/  VOTEU.ALL UP0, P6 ;  /* 0x00000000003f7886 */ /* 0x000fe20003000000 */
[----:B--2---:R-:W-:-:S04]  /*b980*/  @P0 IADD3 R2, P1, R2, UR4, RZ ;  /* 0x0000000402020c10 */ /* 0x004fc8000ff3e0ff */
[----:B---3--:R-:W-:Y:S01]  /*b990*/  @P0 IADD3.X R3, R21, UR5, RZ, P1, !PT ;  /* 0x0000000515030c10 */ /* 0x008fe20008ffe4ff */
[----:B------:R-:W-:-:S04]  /*b9a0*/  ULDC.64 UR4, c[0x0][0xa00] ;  /* 0x0002800000047ab9 */ /* 0x000fc80000000a00 */
[----:B------:R2:W5:Y:S01]  /*b9b0*/  @P0 LDG.E R6, desc[UR58][R2.64] ;  /* 0x0000003a02060981 */ /* 0x000562000c1e1900 */
[----:B0-----:R-:W-:Y:S01]  /*b9c0*/  ISETP.NE.AND P0, PT, R0, 0x1, PT ;  /* 0x000000010000780c */ /* 0x001fe20003f05270 */
[----:B------:R-:W-:Y:S01]  /*b9d0*/  IMAD.MOV.U32 R0, RZ, RZ, R18 ;  /* 0x000000ffff007224 */ /* 0x000fe200078e0012 */
[----:B------:R-:W-:Y:S01]  /*b9e0*/  PLOP3.LUT P1, PT, P6, PT, PT, 0x8, 0x0 ;  /* 0x000000000000781c */ /* 0x000fe2000372e170 */
[----:B----4-:R-:W-:-:S10]  /*b9f0*/  IMAD R17, R17, 0xc0, R20 ;  /* 0x000000c011117824 */ /* 0x010fd400078e0214 */
[----:B------:R-:W0:Y:S08]  /*ba00*/  @P0 LDC R5, c[0x0][0x42c] ;  /* 0x00010b00ff050b82 */ /* 0x000e300000000800 */
[----:B------:R-:W3:Y:S01]  /*ba10*/  @P0 LDC R7, c[0x0][0x430] ;  /* 0x00010c00ff070b82 */ /* 0x000ee20000000800 */
[----:B0-----:R-:W-:-:S05]  /*ba20*/  @P0 IMAD.HI.U32 R4, R18, R5, RZ ;  /* 0x0000000512040227 */ /* 0x001fca00078e00ff */
[----:B---3--:R-:W-:Y:S02]  /*ba30*/  @P0 SHF.R.U32.HI R0, RZ, R7, R4 ;  /* 0x00000007ff000219 */ /* 0x008fe40000011604 */
[----:B------:R-:W-:-:S04]  /*ba40*/  ISETP.NE.U32.AND P0, PT, RZ, UR4, PT ;  /* 0x00000004ff007c0c */ /* 0x000fc8000bf05070 */
[----:B------:R-:W-:-:S04]  /*ba50*/  ISETP.NE.AND.EX P0, PT, RZ, UR5, PT, P0 ;  /* 0x00000005ff007c0c */ /* 0x000fc8000bf05300 */
[----:B--2---:R-:W-:-:S09]  /*ba60*/  SEL R9, R28, RZ, !P0 ;  /* 0x000000ff1c097207 */ /* 0x004fd20004000000 */
.L_x_174:
        /* <DEDUP_REMOVED lines=9> */
[----:B0-----:R-:W-:Y:S05]  /*bb00*/  @P1 BRA.U.ANY `(.L_x_174) ;  /* 0xfffffffd00d81947 */ /* 0x001fea000393ffff */
[----:B------:R-:W-:Y:S01]  /*bb10*/  ISETP.NE.AND P2, PT, R27, RZ, PT ;  /* 0x000000ff1b00720c */ /* 0x000fe20003f45270 */
[----:B------:R-:W-:-:S03]  /*bb20*/  UMOV UR4, 0x20 ;  /* 0x0000002000047882 */ /* 0x000fc60000000000 */
[----:B------:R-:W-:-:S09]  /*bb30*/  PLOP3.LUT P1, PT, P2, PT, PT, 0x8, 0x0 ;  /* 0x000000000000781c */ /* 0x000fd2000172e170 */
[----:B------:R-:W-:-:S05]  /*bb40*/  VOTEU.ALL UP0, P2 ;  /* 0x00000000003f7886 */ /* 0x000fca0001000000 */
.L_x_175:
        /* <DEDUP_REMOVED lines=13> */
.L_x_176:
        /* <DEDUP_REMOVED lines=9> */
[----:B------:R-:W0:Y:S01]  /*bcb0*/  LDC.64 R2, c[0x0][0x3f8] ;  /* 0x0000fe00ff027b82 */ /* 0x000e220000000a00 */
[----:B------:R-:W-:Y:S02]  /*bcc0*/  ULDC.64 UR4, c[0x0][0xa08] ;  /* 0x0002820000047ab9 */ /* 0x000fe40000000a00 */
[----:B0-----:R-:W-:Y:S01]  /*bcd0*/  LOP3.LUT P0, RZ, R2, UR4, RZ, 0xfc, !PT ;  /* 0x0000000402ff7c12 */ /* 0x001fe2000f80fcff */
[----:B------:R-:W-:-:S03]  /*bce0*/  UMOV UR4, 0xffffffff ;  /* 0xffffffff00047882 */ /* 0x000fc60000000000 */
[----:B------:R-:W-:-:S04]  /*bcf0*/  LOP3.LUT P0, RZ, R3, UR5, RZ, 0xfc, P0 ;  /* 0x0000000503ff7c12 */ /* 0x000fc8000800fcff */
[----:B-----5:R-:W-:Y:S01]  /*bd00*/  SEL R7, R6, RZ, !P0 ;  /* 0x000000ff06077207 */ /* 0x020fe20004000000 */
[----:B------:R-:W-:Y:S08]  /*bd10*/  BRA.DIV UR4, `(.L_x_177) ;  /* 0x00000032042c7947 */ /* 0x000ff0000b800000 */
.L_x_247:
[----:B------:R-:W-:Y:S01]  /*bd20*/  UMOV UR4, 0xffffffff ;  /* 0xffffffff00047882 */ /* 0x000fe20000000000 */
[----:B------:R-:W-:Y:S01]  /*bd30*/  SHF.R.S32.HI R8, RZ, 0x1f, R6 ;  /* 0x0000001fff087819 */ /* 0x000fe20000011406 */
[----:B------:R-:W-:Y:S01]  /*bd40*/  VIADD R10, R29, 0xffffffff ;  /* 0xffffffff1d0a7836 */ /* 0x000fe20000000000 */
[----:B------:R-:W-:Y:S06]  /*bd50*/  BRA.DIV UR4, `(.L_x_178) ;  /* 0x0000003204507947 */ /* 0x000fec000b800000 */
[----:B------:R-:W-:-:S13]  /*bd60*/  ELECT P6, URZ, PT ;  /* 0x00000000003f782f */ /* 0x000fda00038c0000 */
.L_x_250:
[----:B------:R-:W-:Y:S05]  /*bd70*/  @!P6 BRA `(.L_x_179) ;  /* 0x0000000000fce947 */ /* 0x000fea0003800000 */
[----:B------:R-:W-:Y:S01]  /*bd80*/  ISETP.NE.U32.AND P0, PT, R2, RZ, PT ;  /* 0x000000ff0200720c */ /* 0x000fe20003f05070 */
[----:B------:R-:W-:-:S03]  /*bd90*/  IMAD.MOV.U32 R25, RZ, RZ, R10 ;  /* 0x000000ffff197224 */ /* 0x000fc600078e000a */
[----:B------:R-:W-:-:S13]  /*bda0*/  ISETP.NE.AND.EX P0, PT, R3, RZ, PT, P0 ;  /* 0x000000ff0300720c */ /* 0x000fda0003f05300 */
[----:B------:R-:W-:Y:S05]  /*bdb0*/  @!P0 BRA `(.L_x_180) ;  /* 0x0000000000488947 */ /* 0x000fea0003800000 */
[----:B------:R-:W0:Y:S01]  /*bdc0*/  LDC R25, c[0x0][0x41c] ;  /* 0x00010700ff197b82 */ /* 0x000e220000000800 */
[----:B------:R-:W-:Y:S01]  /*bdd0*/  IMAD.MOV.U32 R7, RZ, RZ, R10 ;  /* 0x000000ffff077224 */ /* 0x000fe200078e000a */
[----:B------:R-:W-:Y:S02]  /*bde0*/  ULDC.64 UR4, c[0x0][0x408] ;  /* 0x0001020000047ab9 */ /* 0x000fe40000000a00 */
[----:B------:R-:W-:-:S04]  /*bdf0*/  IMAD R11, R8, UR4, RZ ;  /* 0x00000004080b7c24 */ /* 0x000fc8000f8e02ff */
[----:B------:R-:W-:Y:S01]  /*be00*/  IMAD R11, R6, UR5, R11 ;  /* 0x00000005060b7c24 */ /* 0x000fe2000f8e020b */
[----:B0-----:R-:W-:-:S13]  /*be10*/  ISETP.NE.AND P0, PT, R25, 0x1, PT ;  /* 0x000000011900780c */ /* 0x001fda0003f05270 */
[----:B------:R-:W0:Y:S02]  /*be20*/  @P0 LDC.64 R4, c[0x0][0x420] ;  /* 0x00010800ff040b82 */ /* 0x000e240000000a00 */
[----:B0-----:R-:W-:-:S05]  /*be30*/  @P0 IMAD.HI.U32 R4, R10, R4, RZ ;  /* 0x000000040a040227 */ /* 0x001fca00078e00ff */
[----:B------:R-:W-:-:S04]  /*be40*/  @P0 SHF.R.U32.HI R7, RZ, R5, R4 ;  /* 0x00000005ff070219 */ /* 0x000fc80000011604 */
[--C-:B------:R-:W-:Y:S01]  /*be50*/  SHF.R.S32.HI R5, RZ, 0x1f, R7.reuse ;  /* 0x0000001fff057819 */ /* 0x100fe20000011407 */
[----:B------:R-:W-:-:S04]  /*be60*/  IMAD.MOV.U32 R4, RZ, RZ, R7 ;  /* 0x000000ffff047224 */ /* 0x000fc800078e0007 */
[----:B------:R-:W-:-:S04]  /*be70*/  IMAD.WIDE.U32 R4, R6, UR4, R4 ;  /* 0x0000000406047c25 */ /* 0x000fc8000f8e0004 */
[----:B------:R-:W-:Y:S01]  /*be80*/  IMAD.IADD R5, R5, 0x1, R11 ;  /* 0x0000000105057824 */ /* 0x000fe200078e020b */
[----:B------:R-:W-:-:S04]  /*be90*/  LEA R12, P0, R4, R2, 0x2 ;  /* 0x00000002040c7211 */ /* 0x000fc800078010ff */
[----:B------:R-:W-:Y:S01]  /*bea0*/  LEA.HI.X R13, R4, R3, R5, 0x2, P0 ;  /* 0x00000003040d7211 */ /* 0x000fe200000f1405 */
[----:B------:R-:W-:-:S04]  /*beb0*/  IMAD.MOV R4, RZ, RZ, -R7 ;  /* 0x000000ffff047224 */ /* 0x000fc800078e0a07 */
[----:B------:R0:W5:Y:S01]  /*bec0*/  LDG.E R7, desc[UR58][R12.64] ;  /* 0x0000003a0c077981 */ /* 0x000162000c1e1900 */
[----:B------:R-:W-:-:S07]  /*bed0*/  IMAD R25, R25, R4, R10 ;  /* 0x0000000419197224 */ /* 0x000fce00078e020a */
.L_x_180:
[----:B------:R-:W-:Y:S01]  /*bee0*/  IMAD R5, R22, 0x8, R26 ;  /* 0x0000000816057824 */ /* 0x000fe200078e021a */
[----:B------:R-:W-:-:S04]  /*bef0*/  SHF.L.U32 R4, R24, 0x1f, RZ ;  /* 0x0000001f18047819 */ /* 0x000fc800000006ff */
[----:B------:R-:W2:Y:S02]  /*bf00*/  SYNCS.PHASECHK.TRANS64.TRYWAIT P0, [R5+URZ+0x31c40], R4 ;  /* 0x031c4004050075a7 */ /* 0x000ea4000800017f */
[----:B--2---:R-:W-:Y:S05]  /*bf10*/  @!P0 BRA `(.L_x_181) ;  /* 0x0000003000008947 */ /* 0x004fea0003800000 */
.L_x_251:
[----:B------:R-:W3:Y:S02]  /*bf20*/  S2R R11, SR_TID.X ;  /* 0x00000000000b7919 */ /* 0x000ee40000002100 */
[----:B---3--:R-:W-:-:S04]  /*bf30*/  LOP3.LUT R11, R11, 0x7f, RZ, 0xc0, !PT ;  /* 0x0000007f0b0b7812 */ /* 0x008fc800078ec0ff */
[----:B------:R-:W-:-:S13]  /*bf40*/  ISETP.NE.AND P0, PT, R11, RZ, PT ;  /* 0x000000ff0b00720c */ /* 0x000fda0003f05270 */
[----:B------:R-:W-:Y:S05]  /*bf50*/  @P0 BRA `(.L_x_182) ;  /* 0x0000000000140947 */ /* 0x000fea0003800000 */
[----:B------:R-:W-:Y:S01]  /*bf60*/  ISETP.NE.AND P1, PT, R27, RZ, PT ;  /* 0x000000ff1b00720c */ /* 0x000fe20003f25270 */
[----:B--2---:R-:W-:-:S04]  /*bf70*/  IMAD.MOV.U32 R4, RZ, RZ, 0x6c00 ;  /* 0x00006c00ff047424 */ /* 0x004fc800078e00ff */
[----:B------:R3:W-:Y:S08]  /*bf80*/  SYNCS.ARRIVE.TRANS64 RZ, [R5+URZ+0x31c30], R4 ;  /* 0x031c300405ff79a7 */ /* 0x0007f0000800003f */
[----:B------:R-:W-:Y:S05]  /*bf90*/  @!P1 BRA `(.L_x_182) ;  /* 0x0000000000049947 */ /* 0x000fea0003800000 */
[----:B------:R-:W-:Y:S01]  /*bfa0*/  BPT.TRAP 0x1 ;  /* 0x000000040000795c */ /* 0x000fe20000300000 */
.L_x_182:
[----:B--23--:R-:W-:Y:S01]  /*bfb0*/  IMAD R4, R22, 0x6c00, R26 ;  /* 0x00006c0016047824 */ /* 0x00cfe200078e021a */
[----:B------:R-:W-:Y:S01]  /*bfc0*/  R2UR UR11, R25 ;  /* 0x00000000190b72ca */ /* 0x000fe200000e0000 */
[----:B------:R-:W-:Y:S01]  /*bfd0*/  UIADD3 UR4, UP0, UR38, 0x370, URZ ;  /* 0x0000037026047890 */ /* 0x000fe2000ff1e03f */
[----:B------:R-:W-:Y:S01]  /*bfe0*/  R2UR UR5, R23 ;  /* 0x00000000170572ca */ /* 0x000fe200000e0000 */
[----:B------:R-:W-:Y:S01]  /*bff0*/  UMOV UR10, URZ ;  /* 0x0000003f000a7c82 */ /* 0x000fe20008000000 */
[----:B------:R-:W-:Y:S01]  /*c000*/  R2UR UR9, R5 ;  /* 0x00000000050972ca */ /* 0x000fe200000e0000 */
[----:B------:R-:W-:Y:S01]  /*c010*/  UMOV UR6, 0x0 ;  /* 0x0000000000067882 */ /* 0x000fe20000000000 */
[----:B------:R-:W-:Y:S01]  /*c020*/  R2UR UR8, R4 ;  /* 0x00000000040872ca */ /* 0x000fe200000e0000 */
[----:B------:R-:W-:Y:S01]  /*c030*/  UMOV UR7, 0x14f00000 ;  /* 0x14f0000000077882 */ /* 0x000fe20000000000 */
[----:B------:R-:W-:Y:S01]  /*c040*/  R2UR UR12, R0 ;  /* 0x00000000000c72ca */ /* 0x000fe200000e0000 */
[----:B------:R-:W-:Y:S01]  /*c050*/  UMOV UR16, 0x20 ;  /* 0x0000002000107882 */ /* 0x000fe20000000000 */
[----:B-----5:R-:W-:-:S05]  /*c060*/  R2UR UR13, R7 ;  /* 0x00000000070d72ca */ /* 0x020fca00000e0000 */
[----:B------:R-:W-:Y:S02]  /*c070*/  UIMAD UR11, UR11, 0x90, UR5 ;  /* 0x000000900b0b78a4 */ /* 0x000fe4000f8e0205 */
[----:B------:R-:W-:Y:S02]  /*c080*/  UIADD3 UR9, UR9, 0x31c30, URZ ;  /* 0x00031c3009097890 */ /* 0x000fe4000fffe03f */
[----:B------:R-:W-:Y:S02]  /*c090*/  UIADD3 UR14, UR8, 0x16a00, URZ ;  /* 0x00016a00080e7890 */ /* 0x000fe4000fffe03f */
[----:B------:R-:W-:Y:S02]  /*c0a0*/  UIADD3.X UR5, URZ, UR39, URZ, UP0, !UPT ;  /* 0x000000273f057290 */ /* 0x000fe400087fe43f */
        /* <DEDUP_REMOVED lines=12> */
.L_x_179:
[----:B------:R-:W2:Y:S01]  /*c170*/  LDL.LU R11, [R1+0xc] ;  /* 0x00000c00010b7983 */ /* 0x000ea20000300800 */
[----:B------:R-:W-:Y:S05]  /*c180*/  WARPSYNC.ALL ;  /* 0x0000000000007948 */ /* 0x000fea0003800000 */
        /* <DEDUP_REMOVED lines=15> */
[----:B------:R-:W-:Y:S01]  /*c280*/  BAR.SYNC.DEFER_BLOCKING 0x8, 0x1a0 ;  /* 0x0206800000007b1d */ /* 0x000fe20000010000 */
[----:B------:R-:W-:Y:S01]  /*c290*/  UIADD3 UR9, UR24, 0x31c00, URZ ;  /* 0x00031c0018097890 */ /* 0x000fe2000fffe03f */
[----:B------:R-:W-:Y:S01]  /*c2a0*/  @P0 R2UR UR19, R17 ;  /* 0x00000000111302ca */ /* 0x000fe200000e0000 */
[----:B------:R-:W-:-:S03]  /*c2b0*/  UIADD3 UR16, UR24, 0x10a00, URZ ;  /* 0x00010a0018107890 */ /* 0x000fc6000fffe03f */
[----:B------:R-:W-:Y:S01]  /*c2c0*/  UMOV UR15, 0x12f00000 ;  /* 0x12f00000000f7882 */ /* 0x000fe20000000000 */
[----:B------:R-:W-:Y:S01]  /*c2d0*/  UMOV UR18, 0x20 ;  /* 0x0000002000127882 */ /* 0x000fe20000000000 */
[----:B------:R-:W-:Y:S01]  /*c2e0*/  UMOV UR17, UR9 ;  /* 0x0000000900117c82 */ /* 0x000fe20008000000 */
[----:B------:R-:W-:Y:S01]  /*c2f0*/  UMOV UR22, 0x0 ;  /* 0x0000000000167882 */ /* 0x000fe20000000000 */
[----:B------:R-:W-:Y:S01]  /*c300*/  UMOV UR23, 0x12f00000 ;  /* 0x12f0000000177882 */ /* 0x000fe20000000000 */
[----:B------:R-:W-:Y:S01]  /*c310*/  BSSY B0, `(.L_x_183) ;  /* 0x0000012000007945 */ /* 0x000fe20003800000 */
[----:B------:R3:W-:Y:S01]  /*c320*/  @P0 SYNCS.ARRIVE.TRANS64 RZ, [R26+URZ+0x31c00], R5 ;  /* 0x031c00051aff09a7 */ /* 0x0007e2000800003f */
[----:B------:R4:W-:Y:S02]  /*c330*/  UTMALDG.4D [UR8], [UR4], desc[UR6] ;  /* 0x00000608040075b4 */ /* 0x0009e40008019000 */
[----:B------:R0:W-:Y:S01]  /*c340*/  UTMALDG.4D [UR16], [UR4], desc[UR14] ;  /* 0x00000e10040075b4 */ /* 0x0001e20008019000 */
[----:B----4-:R-:W-:Y:S01]  /*c350*/  @P0 R2UR UR13, R9 ;  /* 0x00000000090d02ca */ /* 0x010fe200000e0000 */
[----:B------:R-:W-:Y:S01]  /*c360*/  UIADD3 UR8, UR24, 0x13a00, URZ ;  /* 0x00013a0018087890 */ /* 0x000fe2000fffe03f */
[----:B------:R-:W-:Y:S01]  /*c370*/  @P0 R2UR UR12, R18 ;  /* 0x00000000120c02ca */ /* 0x000fe200000e0000 */
[----:B------:R-:W-:Y:S01]  /*c380*/  UMOV UR10, 0x40 ;  /* 0x00000040000a7882 */ /* 0x000fe20000000000 */
[----:B------:R-:W-:-:S13]  /*c390*/  @P0 R2UR UR11, R17 ;  /* 0x00000000110b02ca */ /* 0x000fda00000e0000 */
[----:B------:R0:W-:Y:S01]  /*c3a0*/  UTMALDG.4D [UR8], [UR4], desc[UR22] ;  /* 0x00001608040075b4 */ /* 0x0001e20008019000 */
[----:B--2---:R-:W-:-:S05]  /*c3b0*/  VIADD R11, R11, 0x1 ;  /* 0x000000010b0b7836 */ /* 0x004fca0000000000 */
[----:B------:R-:W-:Y:S01]  /*c3c0*/  LEA.HI R4, R11, R11, RZ, 0x1 ;  /* 0x0000000b0b047211 */ /* 0x000fe200078f08ff */
[----:B------:R0:W-:Y:S03]  /*c3d0*/  STL [R1+0xc], R11 ;  /* 0x00000c0b01007387 */ /* 0x0001e60000100800 */
[----:B------:R-:W-:-:S05]  /*c3e0*/  LOP3.LUT R4, R4, 0xfffffffe, RZ, 0xc0, !PT ;  /* 0xfffffffe04047812 */ /* 0x000fca00078ec0ff */
[----:B------:R-:W-:-:S05]  /*c3f0*/  IMAD.IADD R4, R11, 0x1, -R4 ;  /* 0x000000010b047824 */ /* 0x000fca00078e0a04 */
[----:B---3--:R-:W-:-:S04]  /*c400*/  SHF.L.U32 R5, R4, 0x1f, RZ ;  /* 0x0000001f04057819 */ /* 0x008fc800000006ff */
[----:B------:R-:W2:Y:S02]  /*c410*/  SYNCS.PHASECHK.TRANS64.TRYWAIT P0, [R26+URZ+0x31c20], R5 ;  /* 0x031c20051a0075a7 */ /* 0x000ea4000800017f */
[----:B0-2---:R-:W-:Y:S05]  /*c420*/  @!P0 BRA `(.L_x_184) ;  /* 0x0000002800d08947 */ /* 0x005fea0003800000 */
.L_x_252:
[----:B------:R-:W-:Y:S05]  /*c430*/  BSYNC B0 ;  /* 0x0000000000007941 */ /* 0x000fea0003800000 */
.L_x_183:
[----:B------:R-:W2:Y:S01]  /*c440*/  LDL.LU R4, [R1+0x8] ;  /* 0x0000080001047983 */ /* 0x000ea20000300800 */
[----:B------:R-:W-:Y:S01]  /*c450*/  BSSY B0, `(.L_x_185) ;  /* 0x0000167000007945 */ /* 0x000fe20003800000 */
[----:B--2---:R-:W-:-:S13]  /*c460*/  ISETP.GE.AND P0, PT, R4, 0x91, PT ;  /* 0x000000910400780c */ /* 0x004fda0003f06270 */
[----:B------:R-:W-:Y:S05]  /*c470*/  @!P0 BRA `(.L_x_186) ;  /* 0x0000001400908947 */ /* 0x000fea0003800000 */
[----:B------:R-:W-:Y:S01]  /*c480*/  IMAD.MOV R11, RZ, RZ, -R29 ;  /* 0x000000ffff0b7224 */ /* 0x000fe200078e0a1d */
[----:B------:R-:W-:Y:S01]  /*c490*/  BSSY B1, `(.L_x_187) ;  /* 0x000007a000017945 */ /* 0x000fe20003800000 */
[----:B------:R-:W-:Y:S02]  /*c4a0*/  IMAD.MOV.U32 R4, RZ, RZ, 0x1 ;  /* 0x00000001ff047424 */ /* 0x000fe400078e00ff */
[----:B------:R-:W-:-:S03]  /*c4b0*/  VIADD R9, R29, 0xfffffffe ;  /* 0xfffffffe1d097836 */ /* 0x000fc60000000000 */
[----:B------:R-:W-:-:S05]  /*c4c0*/  VIADDMNMX R11, R11, R4, 0xffffffff, !PT ;  /* 0xffffffff0b0b7446 */ /* 0x000fca0007800104 */
[----:B------:R-:W-:-:S05]  /*c4d0*/  IMAD.IADD R4, R29, 0x1, R11 ;  /* 0x000000011d047824 */ /* 0x000fca00078e020b */
[----:B------:R-:W-:-:S04]  /*c4e0*/  LOP3.LUT R4, R4, 0x1, RZ, 0xc0, !PT ;  /* 0x0000000104047812 */ /* 0x000fc800078ec0ff */
[----:B------:R-:W-:-:S13]  /*c4f0*/  ISETP.NE.U32.AND P0, PT, R4, 0x1, PT ;  /* 0x000000010400780c */ /* 0x000fda0003f05070 */
[----:B------:R-:W-:Y:S05]  /*c500*/  @P0 BRA `(.L_x_188) ;  /* 0x0000000400c80947 */ /* 0x000fea0003800000 */
[----:B------:R-:W-:Y:S01]  /*c510*/  VIADD R12, R22, 0x1 ;  /* 0x00000001160c7836 */ /* 0x000fe20000000000 */
[----:B------:R-:W-:Y:S04]  /*c520*/  BSSY B2, `(.L_x_189) ;  /* 0x000006d000027945 */ /* 0x000fe80003800000 */
[----:B------:R-:W-:-:S04]  /*c530*/  ISETP.NE.AND P0, PT, R12, 0x2, PT ;  /* 0x000000020c00780c */ /* 0x000fc80003f05270 */
[----:B------:R-:W-:Y:S02]  /*c540*/  SEL R13, RZ, 0x1, P0 ;  /* 0x00000001ff0d7807 */ /* 0x000fe40000000000 */
[----:B------:R-:W-:Y:S02]  /*c550*/  SEL R12, R12, RZ, P0 ;  /* 0x000000ff0c0c7207 */ /* 0x000fe40000000000 */
[----:B------:R-:W-:Y:S01]  /*c560*/  LOP3.LUT R13, R24, R13, RZ, 0x3c, !PT ;  /* 0x0000000d180d7212 */ /* 0x000fe200078e3cff */
[----:B------:R-:W-:Y:S06]  /*c570*/  @!P6 BRA `(.L_x_190) ;  /* 0x00000004009ce947 */ /* 0x000fec0003800000 */
[----:B------:R-:W-:Y:S01]  /*c580*/  ISETP.NE.U32.AND P0, PT, R2, RZ, PT ;  /* 0x000000ff0200720c */ /* 0x000fe20003f05070 */
[----:B------:R-:W-:-:S03]  /*c590*/  IMAD.MOV.U32 R4, RZ, RZ, R7 ;  /* 0x000000ffff047224 */ /* 0x000fc600078e0007 */
[----:B------:R-:W-:-:S13]  /*c5a0*/  ISETP.NE.AND.EX P0, PT, R3, RZ, PT, P0 ;  /* 0x000000ff0300720c */ /* 0x000fda0003f05300 */
[----:B------:R-:W-:Y:S05]  /*c5b0*/  @!P0 BRA `(.L_x_191) ;  /* 0x0000000000488947 */ /* 0x000fea0003800000 */
[----:B------:R-:W2:Y:S01]  /*c5c0*/  LDC R17, c[0x0][0x41c] ;  /* 0x00010700ff117b82 */ /* 0x000ea20000000800 */
[----:B------:R-:W-:Y:S01]  /*c5d0*/  IMAD.MOV.U32 R14, RZ, RZ, R9 ;  /* 0x000000ffff0e7224 */ /* 0x000fe200078e0009 */
[----:B------:R-:W-:Y:S02]  /*c5e0*/  ULDC.64 UR4, c[0x0][0x408] ;  /* 0x0001020000047ab9 */ /* 0x000fe40000000a00 */
[----:B------:R-:W-:-:S04]  /*c5f0*/  IMAD R15, R8, UR4, RZ ;  /* 0x00000004080f7c24 */ /* 0x000fc8000f8e02ff */
[----:B------:R-:W-:Y:S01]  /*c600*/  IMAD R15, R6, UR5, R15 ;  /* 0x00000005060f7c24 */ /* 0x000fe2000f8e020f */
[----:B--2---:R-:W-:-:S13]  /*c610*/  ISETP.NE.AND P0, PT, R17, 0x1, PT ;  /* 0x000000011100780c */ /* 0x004fda0003f05270 */
[----:B0-----:R-:W0:Y:S02]  /*c620*/  @P0 LDC.64 R4, c[0x0][0x420] ;  /* 0x00010800ff040b82 */ /* 0x001e240000000a00 */
        /* <DEDUP_REMOVED lines=9> */
[----:B------:R-:W-:Y:S02]  /*c6c0*/  IMAD R9, R17, R4, R9 ;  /* 0x0000000411097224 */ /* 0x000fe400078e0209 */
[----:B------:R2:W5:Y:S05]  /*c6d0*/  LDG.E R4, desc[UR58][R2.64] ;  /* 0x0000003a02047981 */ /* 0x00056a000c1e1900 */
.L_x_191:
[----:B--2---:R-:W-:Y:S01]  /*c6e0*/  IMAD R3, R12, 0x8, R26 ;  /* 0x000000080c037824 */ /* 0x004fe200078e021a */
[----:B------:R-:W-:-:S04]  /*c6f0*/  SHF.L.U32 R2, R13, 0x1f, RZ ;  /* 0x0000001f0d027819 */ /* 0x000fc800000006ff */
[----:B------:R-:W2:Y:S02]  /*c700*/  SYNCS.PHASECHK.TRANS64.TRYWAIT P0, [R3+URZ+0x31c40], R2 ;  /* 0x031c4002030075a7 */ /* 0x000ea4000800017f */
[----:B--2---:R-:W-:Y:S05]  /*c710*/  @!P0 BRA `(.L_x_192) ;  /* 0x0000002800288947 */ /* 0x004fea0003800000 */
.L_x_253:
[----:B0-----:R-:W0:Y:S02]  /*c720*/  S2R R5, SR_TID.X ;  /* 0x0000000000057919 */ /* 0x001e240000002100 */
[----:B0-----:R-:W-:-:S04]  /*c730*/  LOP3.LUT R5, R5, 0x7f, RZ, 0xc0, !PT ;  /* 0x0000007f05057812 */ /* 0x001fc800078ec0ff */
[----:B------:R-:W-:-:S13]  /*c740*/  ISETP.NE.AND P1, PT, R5, RZ, PT ;  /* 0x000000ff0500720c */ /* 0x000fda0003f25270 */
[----:B------:R-:W-:Y:S05]  /*c750*/  @P1 BRA `(.L_x_193) ;  /* 0x0000000000141947 */ /* 0x000fea0003800000 */
[----:B------:R-:W-:Y:S01]  /*c760*/  ISETP.NE.AND P0, PT, R27, RZ, PT ;  /* 0x000000ff1b00720c */ /* 0x000fe20003f05270 */
[----:B--2---:R-:W-:-:S04]  /*c770*/  IMAD.MOV.U32 R2, RZ, RZ, 0x6c00 ;  /* 0x00006c00ff027424 */ /* 0x004fc800078e00ff */
[----:B------:R0:W-:Y:S08]  /*c780*/  SYNCS.ARRIVE.TRANS64 RZ, [R3+URZ+0x31c30], R2 ;  /* 0x031c300203ff79a7 */ /* 0x0001f0000800003f */
[----:B------:R-:W-:Y:S05]  /*c790*/  @!P0 BRA `(.L_x_193) ;  /* 0x0000000000048947 */ /* 0x000fea0003800000 */
[----:B------:R-:W-:Y:S01]  /*c7a0*/  BPT.TRAP 0x1 ;  /* 0x000000040000795c */ /* 0x000fe20000300000 */
.L_x_193:
[----:B0-2---:R-:W-:Y:S01]  /*c7b0*/  IMAD R2, R12, 0x6c00, R26 ;  /* 0x00006c000c027824 */ /* 0x005fe200078e021a */
        /* <DEDUP_REMOVED lines=10> */
[----:B-----5:R-:W-:Y:S01]  /*c860*/  R2UR UR13, R4 ;  /* 0x00000000040d72ca */ /* 0x020fe200000e0000 */
[----:B------:R-:W-:Y:S01]  /*c870*/  VIADD R3, R26, 0x31c00 ;  /* 0x00031c001a037836 */ /* 0x000fe20000000000 */
[----:B------:R-:W-:Y:S01]  /*c880*/  UMOV UR17, 0x40 ;  /* 0x0000004000117882 */ /* 0x000fe20000000000 */
[----:B------:R-:W-:-:S02]  /*c890*/  SHF.L.U32 R5, R24, 0x1f, RZ ;  /* 0x0000001f18057819 */ /* 0x000fc400000006ff */
[----:B------:R-:W-:Y:S01]  /*c8a0*/  UIMAD UR11, UR11, 0x90, UR5 ;  /* 0x000000900b0b78a4 */ /* 0x000fe2000f8e0205 */
[----:B------:R-:W-:Y:S01]  /*c8b0*/  IMAD R2, R22, 0x8, R3 ;  /* 0x0000000816027824 */ /* 0x000fe200078e0203 */
[----:B------:R-:W-:Y:S02]  /*c8c0*/  UIADD3 UR9, UR9, 0x31c30, URZ ;  /* 0x00031c3009097890 */ /* 0x000fe4000fffe03f */
[----:B------:R-:W-:Y:S02]  /*c8d0*/  UIADD3 UR8, UR14, 0x16a00, URZ ;  /* 0x00016a000e087890 */ /* 0x000fe4000fffe03f */
[----:B------:R-:W-:Y:S02]  /*c8e0*/  UIADD3.X UR5, URZ, UR39, URZ, UP0, !UPT ;  /* 0x000000273f057290 */ /* 0x000fe400087fe43f */
[----:B------:R-:W-:Y:S02]  /*c8f0*/  UIADD3 UR15, UR14, 0x18e00, URZ ;  /* 0x00018e000e0f7890 */ /* 0x000fe4000fffe03f */
[----:B------:R-:W-:-:S05]  /*c900*/  UIADD3 UR14, UR14, 0x1b200, URZ ;  /* 0x0001b2000e0e7890 */ /* 0x000fca000fffe03f */
[----:B------:R0:W-:Y:S02]  /*c910*/  UTMALDG.4D [UR8], [UR4], desc[UR6] ;  /* 0x00000608040075b4 */ /* 0x0001e40008019000 */
[----:B0-----:R-:W-:Y:S01]  /*c920*/  UMOV UR8, UR15 ;  /* 0x0000000f00087c82 */ /* 0x001fe20008000000 */
[----:B------:R-:W-:Y:S02]  /*c930*/  UMOV UR10, UR16 ;  /* 0x00000010000a7c82 */ /* 0x000fe40008000000 */
[----:B------:R0:W-:Y:S02]  /*c940*/  UTMALDG.4D [UR8], [UR4], desc[UR6] ;  /* 0x00000608040075b4 */ /* 0x0001e40008019000 */
[----:B0-----:R-:W-:Y:S01]  /*c950*/  UMOV UR8, UR14 ;  /* 0x0000000e00087c82 */ /* 0x001fe20008000000 */
[----:B------:R-:W-:Y:S02]  /*c960*/  UMOV UR10, UR17 ;  /* 0x00000011000a7c82 */ /* 0x000fe40008000000 */
[----:B------:R0:W-:Y:S01]  /*c970*/  UTMALDG.4D [UR8], [UR4], desc[UR6] ;  /* 0x00000608040075b4 */ /* 0x0001e20008019000 */
[----:B------:R-:W2:Y:S02]  /*c980*/  SYNCS.PHASECHK.TRANS64.TRYWAIT P0, [R2+URZ+0x60], R5 ;  /* 0x00006005020075a7 */ /* 0x000ea4000800017f */
[----:B0-2---:R-:W-:Y:S05]  /*c990*/  @!P0 BRA `(.L_x_194) ;  /* 0x00000024009c8947 */ /* 0x005fea0003800000 */
.L_x_254:
[----:B------:R-:W-:Y:S05]  /*c9a0*/  @P1 BRA `(.L_x_195) ;  /* 0x0000000000181947 */ /* 0x000fea0003800000 */
[----:B------:R-:W-:Y:S01]  /*c9b0*/  ISETP.NE.AND P0, PT, R27, RZ, PT ;  /* 0x000000ff1b00720c */ /* 0x000fe20003f05270 */
[----:B0-----:R-:W-:Y:S02]  /*c9c0*/  IMAD R2, R22, 0x8, R26 ;  /* 0x0000000816027824 */ /* 0x001fe400078e021a */
[----:B------:R-:W-:-:S04]  /*c9d0*/  IMAD.MOV.U32 R3, RZ, RZ, 0x6c00 ;  /* 0x00006c00ff037424 */ /* 0x000fc800078e00ff */
[----:B------:R2:W-:Y:S06]  /*c9e0*/  SYNCS.ARRIVE.TRANS64 RZ, [R2+URZ+0x31c50], R3 ;  /* 0x031c500302ff79a7 */ /* 0x0005ec000800003f */
[----:B------:R-:W-:Y:S05]  /*c9f0*/  @!P0 BRA `(.L_x_195) ;  /* 0x0000000000048947 */ /* 0x000fea0003800000 */
[----:B------:R-:W-:Y:S01]  /*ca00*/  BPT.TRAP 0x1 ;  /* 0x000000040000795c */ /* 0x000fe20000300000 */
.L_x_195:
[C-C-:B0-2---:R-:W-:Y:S01]  /*ca10*/  IMAD R2, R22.reuse, 0x8, R26.reuse ;  /* 0x0000000816027824 */ /* 0x145fe200078e021a */
[----:B------:R-:W-:Y:S01]  /*ca20*/  R2UR UR11, R25 ;  /* 0x00000000190b72ca */ /* 0x000fe200000e0000 */
[----:B------:R-:W-:Y:S01]  /*ca30*/  IMAD R3, R22, 0x6c00, R26 ;  /* 0x00006c0016037824 */ /* 0x000fe200078e021a */
        /* <DEDUP_REMOVED lines=10> */
[----:B------:R-:W-:-:S02]  /*cae0*/  IMAD.MOV.U32 R7, RZ, RZ, R4 ;  /* 0x000000ffff077224 */ /* 0x000fc400078e0004 */
[----:B------:R-:W-:Y:S01]  /*caf0*/  IMAD.MOV.U32 R25, RZ, RZ, R9 ;  /* 0x000000ffff197224 */ /* 0x000fe200078e0009 */
[----:B------:R-:W-:Y:S02]  /*cb00*/  UIMAD UR11, UR11, 0x90, UR5 ;  /* 0x000000900b0b78a4 */ /* 0x000fe4000f8e0205 */
[----:B------:R-:W-:Y:S02]  /*cb10*/  UIADD3 UR9, UR9, 0x31c50, URZ ;  /* 0x00031c5009097890 */ /* 0x000fe4000fffe03f */
[----:B------:R-:W-:Y:S02]  /*cb20*/  UIADD3 UR8, UR15, 0x200, URZ ;  /* 0x000002000f087890 */ /* 0x000fe4000fffe03f */
[----:B------:R-:W-:Y:S02]  /*cb30*/  UIADD3.X UR5, URZ, UR39, URZ, UP0, !UPT ;  /* 0x000000273f057290 */ /* 0x000fe400087fe43f */
[----:B------:R-:W-:Y:S02]  /*cb40*/  UIADD3 UR14, UR15, 0x2600, URZ ;  /* 0x000026000f0e7890 */ /* 0x000fe4000fffe03f */
[----:B------:R-:W-:-:S05]  /*cb50*/  UIADD3 UR15, UR15, 0x4a00, URZ ;  /* 0x00004a000f0f7890 */ /* 0x000fca000fffe03f */
[----:B------:R0:W-:Y:S02]  /*cb60*/  UTMALDG.4D [UR8], [UR4], desc[UR6] ;  /* 0x00000608040075b4 */ /* 0x0001e40008019000 */
[----:B0-----:R-:W-:Y:S01]  /*cb70*/  UMOV UR8, UR14 ;  /* 0x0000000e00087c82 */ /* 0x001fe20008000000 */
[----:B------:R-:W-:Y:S01]  /*cb80*/  UMOV UR10, UR16 ;  /* 0x00000010000a7c82 */ /* 0x000fe20008000000 */
[----:B------:R-:W-:Y:S01]  /*cb90*/  UMOV UR14, 0x40 ;  /* 0x00000040000e7882 */ /* 0x000fe20000000000 */
[----:B------:R0:W-:Y:S02]  /*cba0*/  UTMALDG.4D [UR8], [UR4], desc[UR6] ;  /* 0x00000608040075b4 */ /* 0x0001e40008019000 */
[----:B0-----:R-:W-:Y:S01]  /*cbb0*/  UMOV UR8, UR15 ;  /* 0x0000000f00087c82 */ /* 0x001fe20008000000 */
[----:B------:R-:W-:Y:S02]  /*cbc0*/  UMOV UR10, UR14 ;  /* 0x0000000e000a7c82 */ /* 0x000fe40008000000 */
[----:B------:R2:W-:Y:S02]  /*cbd0*/  UTMALDG.4D [UR8], [UR4], desc[UR6] ;  /* 0x00000608040075b4 */ /* 0x0005e40008019000 */
[----:B--2---:R-:W-:Y:S01]  /*cbe0*/  NOP ;  /* 0x0000000000007918 */ /* 0x004fe20000000000 */
.L_x_190:
[----:B------:R-:W-:Y:S05]  /*cbf0*/  BSYNC B2 ;  /* 0x0000000000027941 */ /* 0x000fea0003800000 */
.L_x_189:
[----:B------:R-:W-:Y:S02]  /*cc00*/  VIADD R9, R29, 0xfffffffd ;  /* 0xfffffffd1d097836 */ /* 0x000fe40000000000 */
[----:B------:R-:W-:Y:S02]  /*cc10*/  IMAD.MOV.U32 R22, RZ, RZ, R12 ;  /* 0x000000ffff167224 */ /* 0x000fe400078e000c */
[----:B------:R-:W-:-:S07]  /*cc20*/  IMAD.MOV.U32 R24, RZ, RZ, R13 ;  /* 0x000000ffff187224 */ /* 0x000fce00078e000d */
.L_x_188:
[----:B------:R-:W-:Y:S05]  /*cc30*/  BSYNC B1 ;  /* 0x0000000000017941 */ /* 0x000fea0003800000 */
.L_x_187:
[----:B------:R-:W-:-:S05]  /*cc40*/  IMAD.MOV R11, RZ, RZ, -R11 ;  /* 0x000000ffff0b7224 */ /* 0x000fca00078e0a0b */
[----:B------:R-:W-:-:S13]  /*cc50*/  ISETP.NE.AND P0, PT, R10, R11, PT ;  /* 0x0000000b0a00720c */ /* 0x000fda0003f05270 */
[----:B------:R-:W-:Y:S05]  /*cc60*/  @!P0 BRA `(.L_x_186) ;  /* 0x0000000c00948947 */ /* 0x000fea0003800000 */
[----:B------:R-:W-:-:S07]  /*cc70*/  IMAD.MOV.U32 R4, RZ, RZ, R7 ;  /* 0x000000ffff047224 */ /* 0x000fce00078e0007 */
.L_x_210:
[----:B------:R-:W-:Y:S01]  /*cc80*/  VIADD R10, R22, 0x1 ;  /* 0x00000001160a7836 */ /* 0x000fe20000000000 */
[----:B------:R-:W-:Y:S05]  /*cc90*/  YIELD ;  /* 0x0000000000007946 */ /* 0x000fea0003800000 */
[----:B------:R-:W-:Y:S01]  /*cca0*/  ISETP.NE.AND P0, PT, R10, 0x2, PT ;  /* 0x000000020a00780c */ /* 0x000fe20003f05270 */
[----:B------:R-:W-:Y:S03]  /*ccb0*/  BSSY B1, `(.L_x_196) ;  /* 0x000006c000017945 */ /* 0x000fe60003800000 */
[----:B------:R-:W-:-:S02]  /*ccc0*/  SEL R11, RZ, 0x1, P0 ;  /* 0x00000001ff0b7807 */ /* 0x000fc40000000000 */
[----:B------:R-:W-:Y:S02]  /*ccd0*/  SEL R10, R10, RZ, P0 ;  /* 0x000000ff0a0a7207 */ /* 0x000fe40000000000 */
[----:B------:R-:W-:Y:S01]  /*cce0*/  LOP3.LUT R11, R24, R11, RZ, 0x3c, !PT ;  /* 0x0000000b180b7212 */ /* 0x000fe200078e3cff */
[----:B------:R-:W-:Y:S06]  /*ccf0*/  @!P6 BRA `(.L_x_197) ;  /* 0x00000004009ce947 */ /* 0x000fec0003800000 */
[----:B------:R-:W-:Y:S01]  /*cd00*/  ULDC.64 UR4, c[0x0][0x3f8] ;  /* 0x0000fe0000047ab9 */ /* 0x000fe20000000a00 */
[----:B------:R-:W-:Y:S01]  /*cd10*/  IMAD.MOV.U32 R12, RZ, RZ, R9 ;  /* 0x000000ffff0c7224 */ /* 0x000fe200078e0009 */
[----:B------:R-:W-:-:S04]  /*cd20*/  ISETP.NE.U32.AND P0, PT, RZ, UR4, PT ;  /* 0x00000004ff007c0c */ /* 0x000fc8000bf05070 */
[----:B------:R-:W-:-:S13]  /*cd30*/  ISETP.NE.AND.EX P0, PT, RZ, UR5, PT, P0 ;  /* 0x00000005ff007c0c */ /* 0x000fda000bf05300 */
[----:B------:R-:W-:Y:S05]  /*cd40*/  @!P0 BRA `(.L_x_198) ;  /* 0x0000000000488947 */ /* 0x000fea0003800000 */
[----:B------:R-:W2:Y:S01]  /*cd50*/  LDC R12, c[0x0][0x41c] ;  /* 0x00010700ff0c7b82 */ /* 0x000ea20000000800 */
[----:B------:R-:W-:Y:S01]  /*cd60*/  IMAD.MOV.U32 R13, RZ, RZ, R9 ;  /* 0x000000ffff0d7224 */ /* 0x000fe200078e0009 */
[----:B------:R-:W-:Y:S02]  /*cd70*/  ULDC.64 UR6, c[0x0][0x408] ;  /* 0x0001020000067ab9 */ /* 0x000fe40000000a00 */
[----:B0-----:R-:W-:-:S04]  /*cd80*/  IMAD R5, R8, UR6, RZ ;  /* 0x0000000608057c24 */ /* 0x001fc8000f8e02ff */
[----:B------:R-:W-:Y:S01]  /*cd90*/  IMAD R5, R6, UR7, R5 ;  /* 0x0000000706057c24 */ /* 0x000fe2000f8e0205 */
[----:B--2---:R-:W-:-:S13]  /*cda0*/  ISETP.NE.AND P0, PT, R12, 0x1, PT ;  /* 0x000000010c00780c */ /* 0x004fda0003f05270 */
[----:B------:R-:W0:Y:S02]  /*cdb0*/  @P0 LDC.64 R2, c[0x0][0x420] ;  /* 0x00010800ff020b82 */ /* 0x000e240000000a00 */
[----:B0-----:R-:W-:-:S05]  /*cdc0*/  @P0 IMAD.HI.U32 R2, R9, R2, RZ ;  /* 0x0000000209020227 */ /* 0x001fca00078e00ff */
[----:B------:R-:W-:-:S04]  /*cdd0*/  @P0 SHF.R.U32.HI R13, RZ, R3, R2 ;  /* 0x00000003ff0d0219 */ /* 0x000fc80000011602 */
[--C-:B------:R-:W-:Y:S01]  /*cde0*/  SHF.R.S32.HI R3, RZ, 0x1f, R13.reuse ;  /* 0x0000001fff037819 */ /* 0x100fe2000001140d */
[----:B------:R-:W-:-:S04]  /*cdf0*/  IMAD.MOV.U32 R2, RZ, RZ, R13 ;  /* 0x000000ffff027224 */ /* 0x000fc800078e000d */
[----:B------:R-:W-:-:S04]  /*ce00*/  IMAD.WIDE.U32 R2, R6, UR6, R2 ;  /* 0x0000000606027c25 */ /* 0x000fc8000f8e0002 */
[----:B------:R-:W-:Y:S01]  /*ce10*/  IMAD.IADD R3, R5, 0x1, R3 ;  /* 0x0000000105037824 */ /* 0x000fe200078e0203 */
[----:B------:R-:W-:-:S04]  /*ce20*/  LEA R4, P0, R2, UR4, 0x2 ;  /* 0x0000000402047c11 */ /* 0x000fc8000f8010ff */
[----:B------:R-:W-:-:S05]  /*ce30*/  LEA.HI.X R5, R2, UR5, R3, 0x2, P0 ;  /* 0x0000000502057c11 */ /* 0x000fca00080f1403 */
[----:B------:R2:W5:Y:S01]  /*ce40*/  LDG.E R4, desc[UR58][R4.64] ;  /* 0x0000003a04047981 */ /* 0x000562000c1e1900 */
[----:B------:R-:W-:-:S04]  /*ce50*/  IMAD.MOV R2, RZ, RZ, -R13 ;  /* 0x000000ffff027224 */ /* 0x000fc800078e0a0d */
[----:B------:R-:W-:-:S07]  /*ce60*/  IMAD R12, R12, R2, R9 ;  /* 0x000000020c0c7224 */ /* 0x000fce00078e0209 */
.L_x_198:
[----:B------:R-:W-:Y:S01]  /*ce70*/  IMAD R3, R10, 0x8, R26 ;  /* 0x000000080a037824 */ /* 0x000fe200078e021a */
[----:B------:R-:W-:-:S04]  /*ce80*/  SHF.L.U32 R2, R11, 0x1f, RZ ;  /* 0x0000001f0b027819 */ /* 0x000fc800000006ff */
[----:B------:R-:W3:Y:S02]  /*ce90*/  SYNCS.PHASECHK.TRANS64.TRYWAIT P0, [R3+URZ+0x31c40], R2 ;  /* 0x031c4002030075a7 */ /* 0x000ee4000800017f */
[----:B---3--:R-:W-:Y:S05]  /*cea0*/  @!P0 BRA `(.L_x_199) ;  /* 0x00000020006c8947 */ /* 0x008fea0003800000 */
.L_x_255:
[----:B0-2---:R-:W0:Y:S02]  /*ceb0*/  S2R R5, SR_TID.X ;  /* 0x0000000000057919 */ /* 0x005e240000002100 */
[----:B0-----:R-:W-:-:S04]  /*cec0*/  LOP3.LUT R5, R5, 0x7f, RZ, 0xc0, !PT ;  /* 0x0000007f05057812 */ /* 0x001fc800078ec0ff */
[----:B------:R-:W-:-:S13]  /*ced0*/  ISETP.NE.AND P0, PT, R5, RZ, PT ;  /* 0x000000ff0500720c */ /* 0x000fda0003f05270 */
[----:B------:R-:W-:Y:S05]  /*cee0*/  @P0 BRA `(.L_x_200) ;  /* 0x0000000000140947 */ /* 0x000fea0003800000 */
[----:B------:R-:W-:Y:S01]  /*cef0*/  ISETP.NE.AND P1, PT, R27, RZ, PT ;  /* 0x000000ff1b00720c */ /* 0x000fe20003f25270 */
[----:B---3--:R-:W-:-:S04]  /*cf00*/  IMAD.MOV.U32 R2, RZ, RZ, 0x6c00 ;  /* 0x00006c00ff027424 */ /* 0x008fc800078e00ff */
[----:B------:R0:W-:Y:S08]  /*cf10*/  SYNCS.ARRIVE.TRANS64 RZ, [R3+URZ+0x31c30], R2 ;  /* 0x031c300203ff79a7 */ /* 0x0001f0000800003f */
[----:B------:R-:W-:Y:S05]  /*cf20*/  @!P1 BRA `(.L_x_200) ;  /* 0x0000000000049947 */ /* 0x000fea0003800000 */
[----:B------:R-:W-:Y:S01]  /*cf30*/  BPT.TRAP 0x1 ;  /* 0x000000040000795c */ /* 0x000fe20000300000 */
.L_x_200:
[----:B0--3--:R-:W-:Y:S01]  /*cf40*/  IMAD R2, R10, 0x6c00, R26 ;  /* 0x00006c000a027824 */ /* 0x009fe200078e021a */
        /* <DEDUP_REMOVED lines=30> */
.L_x_256:
[----:B------:R-:W-:Y:S05]  /*d130*/  @P0 BRA `(.L_x_202) ;  /* 0x0000000000140947 */ /* 0x000fea0003800000 */
[----:B------:R-:W-:Y:S01]  /*d140*/  ISETP.NE.AND P1, PT, R27, RZ, PT ;  /* 0x000000ff1b00720c */ /* 0x000fe20003f25270 */
[----:B------:R-:W-:-:S04]  /*d150*/  IMAD.MOV.U32 R2, RZ, RZ, 0x6c00 ;  /* 0x00006c00ff027424 */ /* 0x000fc800078e00ff */
[----:B------:R2:W-:Y:S08]  /*d160*/  SYNCS.ARRIVE.TRANS64 RZ, [R3+URZ+0x50], R2 ;  /* 0x0000500203ff79a7 */ /* 0x0005f0000800003f */
[----:B------:R-:W-:Y:S05]  /*d170*/  @!P1 BRA `(.L_x_202) ;  /* 0x0000000000049947 */ /* 0x000fea0003800000 */
[----:B------:R-:W-:Y:S01]  /*d180*/  BPT.TRAP 0x1 ;  /* 0x000000040000795c */ /* 0x000fe20000300000 */
.L_x_202:
        /* <DEDUP_REMOVED lines=11> */
[----:B------:R-:W-:Y:S01]  /*d240*/  R2UR UR12, R0 ;  /* 0x00000000000c72ca */ /* 0x000fe200000e0000 */
[----:B------:R-:W-:-:S02]  /*d250*/  IMAD.MOV.U32 R25, RZ, RZ, R12 ;  /* 0x000000ffff197224 */ /* 0x000fc400078e000c */
[----:B------:R-:W-:Y:S02]  /*d260*/  IMAD.MOV.U32 R7, RZ, RZ, R4 ;  /* 0x000000ffff077224 */ /* 0x000fe400078e0004 */
[----:B------:R-:W-:Y:S02]  /*d270*/  UIMAD UR11, UR11, 0x90, UR5 ;  /* 0x000000900b0b78a4 */ /* 0x000fe4000f8e0205 */
[----:B------:R-:W-:Y:S02]  /*d280*/  UIADD3 UR9, UR9, 0x50, URZ ;  /* 0x0000005009097890 */ /* 0x000fe4000fffe03f */
[----:B------:R-:W-:Y:S02]  /*d290*/  UIADD3 UR14, UR8, 0x200, URZ ;  /* 0x00000200080e7890 */ /* 0x000fe4000fffe03f */
[----:B------:R-:W-:Y:S02]  /*d2a0*/  UIADD3.X UR5, URZ, UR39, URZ, UP0, !UPT ;  /* 0x000000273f057290 */ /* 0x000fe400087fe43f */
[----:B------:R-:W-:-:S02]  /*d2b0*/  UIADD3 UR15, UR8, 0x2600, URZ ;  /* 0x00002600080f7890 */ /* 0x000fc4000fffe03f */
        /* <DEDUP_REMOVED lines=11> */
.L_x_197:
[----:B------:R-:W-:Y:S05]  /*d370*/  BSYNC B1 ;  /* 0x0000000000017941 */ /* 0x000fea0003800000 */
.L_x_196:
[----:B------:R-:W-:Y:S01]  /*d380*/  VIADD R22, R10, 0x1 ;  /* 0x000000010a167836 */ /* 0x000fe20000000000 */
[----:B------:R-:W-:Y:S04]  /*d390*/  BSSY B1, `(.L_x_203) ;  /* 0x000006e000017945 */ /* 0x000fe80003800000 */
[----:B------:R-:W-:-:S04]  /*d3a0*/  ISETP.NE.AND P0, PT, R22, 0x2, PT ;  /* 0x000000021600780c */ /* 0x000fc80003f05270 */
[----:B0-----:R-:W-:Y:S02]  /*d3b0*/  SEL R24, RZ, 0x1, P0 ;  /* 0x00000001ff187807 */ /* 0x001fe40000000000 */
[----:B------:R-:W-:Y:S02]  /*d3c0*/  SEL R22, R22, RZ, P0 ;  /* 0x000000ff16167207 */ /* 0x000fe40000000000 */
[----:B------:R-:W-:Y:S01]  /*d3d0*/  LOP3.LUT R24, R11, R24, RZ, 0x3c, !PT ;  /* 0x000000180b187212 */ /* 0x000fe200078e3cff */
[----:B------:R-:W-:Y:S06]  /*d3e0*/  @!P6 BRA `(.L_x_204) ;  /* 0x0000000400a0e947 */ /* 0x000fec0003800000 */
[----:B------:R-:W-:Y:S01]  /*d3f0*/  ULDC.64 UR4, c[0x0][0x3f8] ;  /* 0x0000fe0000047ab9 */ /* 0x000fe20000000a00 */
[----:B------:R-:W-:Y:S01]  /*d400*/  VIADD R13, R9, 0xffffffff ;  /* 0xffffffff090d7836 */ /* 0x000fe20000000000 */
[----:B------:R-:W-:-:S04]  /*d410*/  ISETP.NE.U32.AND P0, PT, RZ, UR4, PT ;  /* 0x00000004ff007c0c */ /* 0x000fc8000bf05070 */
[----:B------:R-:W-:-:S13]  /*d420*/  ISETP.NE.AND.EX P0, PT, RZ, UR5, PT, P0 ;  /* 0x00000005ff007c0c */ /* 0x000fda000bf05300 */
[----:B------:R-:W-:Y:S05]  /*d430*/  @!P0 BRA `(.L_x_205) ;  /* 0x0000000000488947 */ /* 0x000fea0003800000 */
[----:B------:R-:W0:Y:S01]  /*d440*/  LDC R12, c[0x0][0x41c] ;  /* 0x00010700ff0c7b82 */ /* 0x000e220000000800 */
[----:B------:R-:W-:Y:S01]  /*d450*/  IMAD.MOV.U32 R15, RZ, RZ, R13 ;  /* 0x000000ffff0f7224 */ /* 0x000fe200078e000d */
[----:B------:R-:W-:Y:S02]  /*d460*/  ULDC.64 UR6, c[0x0][0x408] ;  /* 0x0001020000067ab9 */ /* 0x000fe40000000a00 */
[----:B------:R-:W-:-:S04]  /*d470*/  IMAD R5, R8, UR6, RZ ;  /* 0x0000000608057c24 */ /* 0x000fc8000f8e02ff */
[----:B------:R-:W-:Y:S01]  /*d480*/  IMAD R5, R6, UR7, R5 ;  /* 0x0000000706057c24 */ /* 0x000fe2000f8e0205 */
[----:B0-----:R-:W-:-:S13]  /*d490*/  ISETP.NE.AND P0, PT, R12, 0x1, PT ;  /* 0x000000010c00780c */ /* 0x001fda0003f05270 */
[----:B--2---:R-:W0:Y:S02]  /*d4a0*/  @P0 LDC.64 R2, c[0x0][0x420] ;  /* 0x00010800ff020b82 */ /* 0x004e240000000a00 */
        /* <DEDUP_REMOVED lines=11> */
.L_x_205:
[----:B--2---:R-:W-:Y:S01]  /*d560*/  IMAD R2, R22, 0x8, R26 ;  /* 0x0000000816027824 */ /* 0x004fe200078e021a */
[----:B------:R-:W-:-:S04]  /*d570*/  SHF.L.U32 R3, R24, 0x1f, RZ ;  /* 0x0000001f18037819 */ /* 0x000fc800000006ff */
[----:B------:R-:W2:Y:S02]  /*d580*/  SYNCS.PHASECHK.TRANS64.TRYWAIT P0, [R2+URZ+0x31c40], R3 ;  /* 0x031c4003020075a7 */ /* 0x000ea4000800017f */
[----:B--2---:R-:W-:Y:S05]  /*d590*/  @!P0 BRA `(.L_x_206) ;  /* 0x0000001800d88947 */ /* 0x004fea0003800000 */
.L_x_257:
        /* <DEDUP_REMOVED lines=9> */
.L_x_207:
[----:B0-2---:R-:W-:Y:S01]  /*d630*/  IMAD R2, R22, 0x6c00, R26 ;  /* 0x00006c0016027824 */ /* 0x005fe200078e021a */
[----:B------:R-:W-:Y:S01]  /*d640*/  R2UR UR11, R13 ;  /* 0x000000000d0b72ca */ /* 0x000fe200000e0000 */
[----:B------:R-:W-:Y:S01]  /*d650*/  VIADD R3, R26, 0x31c00 ;  /* 0x00031c001a037836 */ /* 0x000fe20000000000 */
[----:B------:R-:W-:Y:S01]  /*d660*/  R2UR UR5, R23 ;  /* 0x00000000170572ca */ /* 0x000fe200000e0000 */
[----:B------:R-:W-:Y:S01]  /*d670*/  UIADD3 UR4, UP0, UR38, 0x370, URZ ;  /* 0x0000037026047890 */ /* 0x000fe2000ff1e03f */
[----:B------:R-:W-:Y:S01]  /*d680*/  R2UR UR8, R2 ;  /* 0x00000000020872ca */ /* 0x000fe200000e0000 */
[--C-:B------:R-:W-:Y:S01]  /*d690*/  IMAD R2, R22, 0x8, R3.reuse ;  /* 0x0000000816027824 */ /* 0x100fe200078e0203 */
[----:B------:R-:W-:Y:S01]  /*d6a0*/  R2UR UR12, R0 ;  /* 0x00000000000c72ca */ /* 0x000fe200000e0000 */
[----:B------:R-:W-:Y:S01]  /*d6b0*/  UMOV UR10, URZ ;  /* 0x0000003f000a7c82 */ /* 0x000fe20008000000 */
[----:B-----5:R-:W-:Y:S01]  /*d6c0*/  R2UR UR13, R4 ;  /* 0x00000000040d72ca */ /* 0x020fe200000e0000 */
[----:B------:R-:W-:Y:S01]  /*d6d0*/  UMOV UR6, 0x0 ;  /* 0x0000000000067882 */ /* 0x000fe20000000000 */
[----:B------:R-:W-:Y:S01]  /*d6e0*/  R2UR UR9, R2 ;  /* 0x00000000020972ca */ /* 0x000fe200000e0000 */
[----:B------:R-:W-:Y:S01]  /*d6f0*/  UMOV UR7, 0x14f00000 ;  /* 0x14f0000000077882 */ /* 0x000fe20000000000 */
[----:B------:R-:W-:Y:S01]  /*d700*/  UMOV UR17, 0x20 ;  /* 0x0000002000117882 */ /* 0x000fe20000000000 */
[----:B------:R-:W-:Y:S01]  /*d710*/  UMOV UR18, 0x40 ;  /* 0x0000004000127882 */ /* 0x000fe20000000000 */
[----:B------:R-:W-:Y:S01]  /*d720*/  SHF.L.U32 R11, R11, 0x1f, RZ ;  /* 0x0000001f0b0b7819 */ /* 0x000fe200000006ff */
[----:B------:R-:W-:Y:S01]  /*d730*/  UIMAD UR11, UR11, 0x90, UR5 ;  /* 0x000000900b0b78a4 */ /* 0x000fe2000f8e0205 */
[----:B------:R-:W-:Y:S01]  /*d740*/  IMAD R2, R10, 0x8, R3 ;  /* 0x000000080a027824 */ /* 0x000fe200078e0203 */
[----:B------:R-:W-:-:S02]  /*d750*/  UIADD3 UR14, UR8, 0x16a00, URZ ;  /* 0x00016a00080e7890 */ /* 0x000fc4000fffe03f */
[----:B------:R-:W-:Y:S02]  /*d760*/  UIADD3.X UR5, URZ, UR39, URZ, UP0, !UPT ;  /* 0x000000273f057290 */ /* 0x000fe400087fe43f */
[----:B------:R-:W-:Y:S02]  /*d770*/  UIADD3 UR15, UR8, 0x18e00, URZ ;  /* 0x00018e00080f7890 */ /* 0x000fe4000fffe03f */
[----:B------:R-:W-:Y:S02]  /*d780*/  UIADD3 UR9, UR9, 0x30, URZ ;  /* 0x0000003009097890 */ /* 0x000fe4000fffe03f */
[----:B------:R-:W-:-:S03]  /*d790*/  UIADD3 UR16, UR8, 0x1b200, URZ ;  /* 0x0001b20008107890 */ /* 0x000fc6000fffe03f */
[----:B------:R-:W-:-:S04]  /*d7a0*/  UMOV UR8, UR14 ;  /* 0x0000000e00087c82 */ /* 0x000fc80008000000 */
        /* <DEDUP_REMOVED lines=9> */
.L_x_258:
[----:B------:R-:W-:Y:S05]  /*d840*/  @P0 BRA `(.L_x_209) ;  /* 0x0000000000140947 */ /* 0x000fea0003800000 */
[----:B------:R-:W-:Y:S01]  /*d850*/  ISETP.NE.AND P1, PT, R27, RZ, PT ;  /* 0x000000ff1b00720c */ /* 0x000fe20003f25270 */
[----:B------:R-:W-:-:S04]  /*d860*/  IMAD.MOV.U32 R3, RZ, RZ, 0x6c00 ;  /* 0x00006c00ff037424 */ /* 0x000fc800078e00ff */
[----:B------:R2:W-:Y:S08]  /*d870*/  SYNCS.ARRIVE.TRANS64 RZ, [R2+URZ+0x50], R3 ;  /* 0x0000500302ff79a7 */ /* 0x0005f0000800003f */
[----:B------:R-:W-:Y:S05]  /*d880*/  @!P1 BRA `(.L_x_209) ;  /* 0x0000000000049947 */ /* 0x000fea0003800000 */
[----:B------:R-:W-:Y:S01]  /*d890*/  BPT.TRAP 0x1 ;  /* 0x000000040000795c */ /* 0x000fe20000300000 */
.L_x_209:
        /* <DEDUP_REMOVED lines=29> */
.L_x_204:
[----:B------:R-:W-:Y:S05]  /*da70*/  BSYNC B1 ;  /* 0x0000000000017941 */ /* 0x000fea0003800000 */
.L_x_203:
[C---:B------:R-:W-:Y:S01]  /*da80*/  ISETP.GT.AND P0, PT, R9.reuse, 0x1, PT ;  /* 0x000000010900780c */ /* 0x040fe20003f04270 */
[----:B0-2---:R-:W-:-:S04]  /*da90*/  VIADD R2, R9, 0xfffffffe ;  /* 0xfffffffe09027836 */ /* 0x005fc80000000000 */
[----:B------:R-:W-:-:S08]  /*daa0*/  IMAD.MOV.U32 R9, RZ, RZ, R2 ;  /* 0x000000ffff097224 */ /* 0x000fd000078e0002 */
[----:B------:R-:W-:Y:S05]  /*dab0*/  @P0 BRA `(.L_x_210) ;  /* 0xfffffff000700947 */ /* 0x000fea000383ffff */
.L_x_186:
[----:B------:R-:W-:Y:S05]  /*dac0*/  BSYNC B0 ;  /* 0x0000000000007941 */ /* 0x000fea0003800000 */
.L_x_185:
[----:B------:R-:W-:Y:S01]  /*dad0*/  ISETP.NE.AND P0, PT, R27, RZ, PT ;  /* 0x000000ff1b00720c */ /* 0x000fe20003f05270 */
[----:B------:R-:W-:-:S12]  /*dae0*/  BSSY B0, `(.L_x_211) ;  /* 0x000000e000007945 */ /* 0x000fd80003800000 */
[----:B------:R-:W-:Y:S05]  /*daf0*/  @P0 BRA `(.L_x_212) ;  /* 0x0000000000300947 */ /* 0x000fea0003800000 */
[----:B------:R-:W2:Y:S01]  /*db00*/  S2R R9, SR_LANEID ;  /* 0x0000000000097919 */ /* 0x000ea20000000000 */
[----:B------:R-:W-:Y:S01]  /*db10*/  VOTEU.ANY UR4, UPT, PT ;  /* 0x0000000000047886 */ /* 0x000fe200038e0100 */
[----:B------:R-:W3:Y:S01]  /*db20*/  LDC.64 R2, c[0x0][0xc38] ;  /* 0x00030e00ff027b82 */ /* 0x000ee20000000a00 */
[----:B------:R-:W2:Y:S08]  /*db30*/  FLO.U32 R4, UR4 ;  /* 0x0000000400047d00 */ /* 0x000eb000080e0000 */
[----:B0-----:R-:W3:Y:S01]  /*db40*/  POPC R5, UR4 ;  /* 0x0000000400057d09 */ /* 0x001ee20008000000 */
[----:B--2---:R-:W-:-:S13]  /*db50*/  ISETP.EQ.U32.AND P0, PT, R4, R9, PT ;  /* 0x000000090400720c */ /* 0x004fda0003f02070 */
[----:B---3--:R-:W2:Y:S01]  /*db60*/  @P0 ATOMG.E.ADD.STRONG.GPU PT, R3, desc[UR58][R2.64], R5 ;  /* 0x00000005020309a8 */ /* 0x008ea200081ee1fa */
[----:B------:R-:W0:Y:S02]  /*db70*/  S2R R6, SR_LTMASK ;  /* 0x0000000000067919 */ /* 0x000e240000003900 */
[----:B0-----:R-:W-:-:S04]  /*db80*/  LOP3.LUT R6, R6, UR4, RZ, 0xc0, !PT ;  /* 0x0000000406067c12 */ /* 0x001fc8000f8ec0ff */
[----:B------:R-:W0:Y:S01]  /*db90*/  POPC R9, R6 ;  /* 0x0000000600097309 */ /* 0x000e220000000000 */
[----:B--2---:R-:W0:Y:S02]  /*dba0*/  SHFL.IDX PT, R4, R3, R4, 0x1f ;  /* 0x00001f0403047589 */ /* 0x004e2400000e0000 */
[----:B0-----:R-:W-:-:S07]  /*dbb0*/  IADD3 R16, R4, UR36, R9 ;  /* 0x0000002404107c10 */ /* 0x001fce000fffe009 */
.L_x_212:
[----:B------:R-:W-:Y:S05]  /*dbc0*/  BSYNC B0 ;  /* 0x0000000000007941 */ /* 0x000fea0003800000 */
.L_x_211:
[----:B------:R-:W-:Y:S04]  /*dbd0*/  BSSY B0, `(.L_x_213) ;  /* 0x000002b000007945 */ /* 0x000fe80003800000 */
[----:B------:R-:W-:Y:S05]  /*dbe0*/  @!P6 BRA `(.L_x_214) ;  /* 0x0000000000a4e947 */ /* 0x000fea0003800000 */
[----:B------:R-:W-:Y:S01]  /*dbf0*/  IMAD R3, R22, 0x8, R26 ;  /* 0x0000000816037824 */ /* 0x000fe200078e021a */
[----:B------:R-:W-:-:S04]  /*dc00*/  SHF.L.U32 R2, R24, 0x1f, RZ ;  /* 0x0000001f18027819 */ /* 0x000fc800000006ff */
[----:B------:R-:W2:Y:S02]  /*dc10*/  SYNCS.PHASECHK.TRANS64.TRYWAIT P0, [R3+URZ+0x31c60], R2 ;  /* 0x031c6002030075a7 */ /* 0x000ea4000800017f */
[----:B--2---:R-:W-:Y:S05]  /*dc20*/  @!P0 BRA `(.L_x_215) ;  /* 0x00000014005c8947 */ /* 0x004fea0003800000 */
.L_x_259:
        /* <DEDUP_REMOVED lines=9> */
.L_x_216:
[----:B0-----:R-:W-:Y:S01]  /*dcc0*/  IMAD R26, R22, 0x6c00, R26 ;  /* 0x00006c00161a7824 */ /* 0x001fe200078e021a */
        /* <DEDUP_REMOVED lines=10> */
[----:B------:R-:W-:-:S05]  /*dd70*/  R2UR UR13, R7 ;  /* 0x00000000070d72ca */ /* 0x000fca00000e0000 */
        /* <DEDUP_REMOVED lines=9> */
[----:B0-----:R-:W-:Y:S01]  /*de10*/  UMOV UR8, UR15 ;  /* 0x0000000f00087c82 */ /* 0x001fe20008000000 */
[----:B------:R-:W-:Y:S02]  /*de20*/  UMOV UR10, UR17 ;  /* 0x00000011000a7c82 */ /* 0x000fe40008000000 */
[----:B------:R0:W-:Y:S02]  /*de30*/  UTMALDG.4D [UR8], [UR4], desc[UR6] ;  /* 0x00000608040075b4 */ /* 0x0001e40008019000 */
[----:B0-----:R-:W-:Y:S01]  /*de40*/  UMOV UR8, UR16 ;  /* 0x0000001000087c82 */ /* 0x001fe20008000000 */
[----:B------:R-:W-:-:S02]  /*de50*/  UMOV UR10, UR14 ;  /* 0x0000000e000a7c82 */ /* 0x000fc40008000000 */
[----:B------:R4:W-:Y:S02]  /*de60*/  UTMALDG.4D [UR8], [UR4], desc[UR6] ;  /* 0x00000608040075b4 */ /* 0x0009e40008019000 */
[----:B----4-:R-:W-:Y:S01]  /*de70*/  NOP ;  /* 0x0000000000007918 */ /* 0x010fe20000000000 */
.L_x_214:
[----:B------:R-:W-:Y:S05]  /*de80*/  BSYNC B0 ;  /* 0x0000000000007941 */ /* 0x000fea0003800000 */
.L_x_213:
[----:B------:R-:W-:-:S05]  /*de90*/  VIADD R22, R22, 0x1 ;  /* 0x0000000116167836 */ /* 0x000fca0000000000 */
[----:B------:R-:W-:-:S04]  /*dea0*/  ISETP.NE.AND P0, PT, R22, 0x2, PT ;  /* 0x000000021600780c */ /* 0x000fc80003f05270 */
[----:B--23--:R-:W-:Y:S02]  /*deb0*/  SEL R3, RZ, 0x1, P0 ;  /* 0x00000001ff037807 */ /* 0x00cfe40000000000 */
[----:B------:R-:W-:Y:S02]  /*dec0*/  SEL R22, R22, RZ, P0 ;  /* 0x000000ff16167207 */ /* 0x000fe40000000000 */
[----:B------:R-:W-:-:S07]  /*ded0*/  LOP3.LUT R24, R24, R3, RZ, 0x3c, !PT ;  /* 0x0000000318187212 */ /* 0x000fce00078e3cff */
.L_x_170:
[----:B------:R-:W-:Y:S05]  /*dee0*/  BSYNC B6 ;  /* 0x0000000000067941 */ /* 0x000fea0003800000 */
.L_x_168:
[----:B------:R-:W-:-:S03]  /*def0*/  UMOV UR4, 0xffffffff ;  /* 0xffffffff00047882 */ /* 0x000fc60000000000 */
[----:B------:R-:W-:Y:S05]  /*df00*/  BRA.DIV UR4, `(.L_x_217) ;  /* 0x0000001204b87947 */ /* 0x000fea000b800000 */
[----:B0-----:R0:W2:Y:S04]  /*df10*/  SHFL.IDX PT, R5, R16, RZ, 0x1f ;  /* 0x00001fff10057589 */ /* 0x0010a800000e0000 */
[----:B------:R0:W3:Y:S02]  /*df20*/  SHFL.IDX PT, R4, R16, 0x1, 0x1f ;  /* 0x00201f0010047f89 */ /* 0x0000e400000e0000 */
.L_x_263:
[----:B------:R-:W-:Y:S01]  /*df30*/  ULDC UR4, c[0x0][0xc14] ;  /* 0x0003050000047ab9 */ /* 0x000fe20000000800 */
[C---:B------:R-:W-:Y:S01]  /*df40*/  IMAD.IADD R7, R27.reuse, 0x1, R19 ;  /* 0x000000011b077824 */ /* 0x040fe200078e0213 */
[----:B------:R-:W-:Y:S01]  /*df50*/  ISETP.NE.AND P0, PT, R27, 0x1f, PT ;  /* 0x0000001f1b00780c */ /* 0x000fe20003f05270 */
[----:B------:R-:W-:Y:S01]  /*df60*/  IMAD.U32 R0, RZ, RZ, UR4 ;  /* 0x00000004ff007e24 */ /* 0x000fe2000f8e00ff */
[----:B------:R-:W-:Y:S01]  /*df70*/  BSSY B0, `(.L_x_218) ;  /* 0x0000007000007945 */ /* 0x000fe20003800000 */
[----:B------:R-:W-:-:S03]  /*df80*/  IMAD.MOV.U32 R2, RZ, RZ, RZ ;  /* 0x000000ffff027224 */ /* 0x000fc600078e00ff */
[----:B------:R-:W-:-:S13]  /*df90*/  ISETP.GE.OR P0, PT, R7, R0, !P0 ;  /* 0x000000000700720c */ /* 0x000fda0004706670 */
[----:B------:R-:W-:Y:S05]  /*dfa0*/  @P0 BRA `(.L_x_219) ;  /* 0x00000000000c0947 */ /* 0x000fea0003800000 */
[----:B------:R-:W4:Y:S02]  /*dfb0*/  LDC.64 R2, c[0x0][0xc58] ;  /* 0x00031600ff027b82 */ /* 0x000f240000000a00 */
[----:B----4-:R-:W-:-:S06]  /*dfc0*/  IMAD.WIDE R2, R7, 0x4, R2 ;  /* 0x0000000407027825 */ /* 0x010fcc00078e0202 */
[----:B------:R4:W5:Y:S02]  /*dfd0*/  LDG.E R2, desc[UR58][R2.64] ;  /* 0x0000003a02027981 */ /* 0x000964000c1e1900 */
.L_x_219:
[----:B------:R-:W-:Y:S05]  /*dfe0*/  BSYNC B0 ;  /* 0x0000000000007941 */ /* 0x000fea0003800000 */
.L_x_218:
[----:B------:R-:W-:-:S03]  /*dff0*/  UMOV UR4, 0xffffffff ;  /* 0xffffffff00047882 */ /* 0x000fc60000000000 */
[----:B------:R-:W-:Y:S05]  /*e000*/  BRA.DIV UR4, `(.L_x_220) ;  /* 0x0000001204c47947 */ /* 0x000fea000b800000 */
[----:B-----5:R-:W0:Y:S01]  /*e010*/  SHFL.UP PT, R14, R2, 0x1, RZ ;  /* 0x04200000020e7989 */ /* 0x020e2200000e00ff */
        /* <DEDUP_REMOVED lines=8> */
[----:B----4-:R-:W-:-:S05]  /*e0a0*/  IMAD.IADD R3, R13, 0x1, R14 ;  /* 0x000000010d037824 */ /* 0x010fca00078e020e */
        /* <DEDUP_REMOVED lines=10> */
[----:B------:R0:W4:Y:S02]  /*e150*/  SHFL.IDX PT, R14, R8, 0x1f, 0x1f ;  /* 0x03e01f00080e7f89 */ /* 0x00012400000e0000 */
.L_x_271:
[----:B------:R-:W-:Y:S02]  /*e160*/  ULDC UR4, c[0x0][0xc10] ;  /* 0x0003040000047ab9 */ /* 0x000fe40000000800 */
[----:B------:R-:W-:-:S04]  /*e170*/  IMAD.U32 R7, RZ, RZ, UR4 ;  /* 0x00000004ff077e24 */ /* 0x000fc8000f8e00ff */
[----:B----4-:R-:W-:-:S04]  /*e180*/  IMAD R3, R14, R7, RZ ;  /* 0x000000070e037224 */ /* 0x010fc800078e02ff */
[----:B---3--:R-:W-:-:S05]  /*e190*/  IMAD.IADD R4, R4, 0x1, R3 ;  /* 0x0000000104047824 */ /* 0x008fca00078e0203 */
[----:B--2---:R-:W-:-:S13]  /*e1a0*/  ISETP.GT.AND P0, PT, R4, R5, PT ;  /* 0x000000050400720c */ /* 0x004fda0003f04270 */
[----:B------:R-:W-:Y:S05]  /*e1b0*/  @P0 BRA `(.L_x_221) ;  /* 0x0000000000ac0947 */ /* 0x000fea0003800000 */
[----:B------:R-:W2:Y:S02]  /*e1c0*/  LDC R0, c[0x0][0xc14] ;  /* 0x00030500ff007b82 */ /* 0x000ea40000000800 */
.L_x_226:
[----:B------:R-:W-:-:S05]  /*e1d0*/  VIADD R19, R19, 0x1f ;  /* 0x0000001f13137836 */ /* 0x000fca0000000000 */
[----:B--2---:R-:W-:-:S13]  /*e1e0*/  ISETP.GE.AND P0, PT, R19, R0, PT ;  /* 0x000000001300720c */ /* 0x004fda0003f06270 */
[----:B------:R-:W-:Y:S05]  /*e1f0*/  @P0 BRA `(.L_x_222) ;  /* 0x0000000400540947 */ /* 0x000fea0003800000 */
[C---:B------:R-:W-:Y:S01]  /*e200*/  IMAD.IADD R7, R27.reuse, 0x1, R19 ;  /* 0x000000011b077824 */ /* 0x040fe200078e0213 */
[----:B------:R-:W-:Y:S01]  /*e210*/  ISETP.NE.AND P1, PT, R27, 0x1f, PT ;  /* 0x0000001f1b00780c */ /* 0x000fe20003f25270 */
[----:B------:R-:W-:Y:S01]  /*e220*/  BSSY B0, `(.L_x_223) ;  /* 0x0000007000007945 */ /* 0x000fe20003800000 */
[----:B------:R-:W-:Y:S02]  /*e230*/  IMAD.MOV.U32 R2, RZ, RZ, RZ ;  /* 0x000000ffff027224 */ /* 0x000fe400078e00ff */
[----:B------:R-:W-:-:S13]  /*e240*/  ISETP.GE.OR P0, PT, R7, R0, !P1 ;  /* 0x000000000700720c */ /* 0x000fda0004f06670 */
[----:B------:R-:W-:Y:S05]  /*e250*/  @P0 BRA `(.L_x_224) ;  /* 0x00000000000c0947 */ /* 0x000fea0003800000 */
[----:B------:R-:W2:Y:S02]  /*e260*/  LDC.64 R2, c[0x0][0xc58] ;  /* 0x00031600ff027b82 */ /* 0x000ea40000000a00 */
[----:B--2---:R-:W-:-:S06]  /*e270*/  IMAD.WIDE R2, R7, 0x4, R2 ;  /* 0x0000000407027825 */ /* 0x004fcc00078e0202 */
[----:B------:R2:W5:Y:S02]  /*e280*/  LDG.E R2, desc[UR58][R2.64] ;  /* 0x0000003a02027981 */ /* 0x000564000c1e1900 */
.L_x_224:
[----:B------:R-:W-:Y:S05]  /*e290*/  BSYNC B0 ;  /* 0x0000000000007941 */ /* 0x000fea0003800000 */
.L_x_223:
[----:B------:R-:W-:-:S03]  /*e2a0*/  UMOV UR4, 0xffffffff ;  /* 0xffffffff00047882 */ /* 0x000fc60000000000 */
[----:B------:R-:W-:Y:S05]  /*e2b0*/  BRA.DIV UR4, `(.L_x_225) ;  /* 0x0000001204e87947 */ /* 0x000fea000b800000 */
[----:B-----5:R-:W3:Y:S01]  /*e2c0*/  SHFL.UP PT, R14, R2, 0x1, RZ ;  /* 0x04200000020e7989 */ /* 0x020ee200000e00ff */
[C---:B------:R-:W-:Y:S02]  /*e2d0*/  ISETP.NE.AND P0, PT, R27.reuse, RZ, PT ;  /* 0x000000ff1b00720c */ /* 0x040fe40003f05270 */
[C---:B------:R-:W-:Y:S02]  /*e2e0*/  ISETP.GE.U32.AND P1, PT, R27.reuse, 0x2, PT ;  /* 0x000000021b00780c */ /* 0x040fe40003f26070 */
[----:B---3--:R-:W-:Y:S02]  /*e2f0*/  SEL R13, R14, RZ, P0 ;  /* 0x000000ff0e0d7207 */ /* 0x008fe40000000000 */
[----:B------:R-:W-:-:S03]  /*e300*/  ISETP.GE.U32.AND P0, PT, R27, 0x4, PT ;  /* 0x000000041b00780c */ /* 0x000fc60003f06070 */
[----:B------:R-:W-:-:S05]  /*e310*/  IMAD.IADD R13, R2, 0x1, R13 ;  /* 0x00000001020d7824 */ /* 0x000fca00078e020d */
[----:B------:R-:W3:Y:S02]  /*e320*/  SHFL.UP PT, R14, R13, 0x2, RZ ;  /* 0x044000000d0e7989 */ /* 0x000ee400000e00ff */
[----:B---3--:R-:W-:Y:S02]  /*e330*/  SEL R14, R14, RZ, P1 ;  /* 0x000000ff0e0e7207 */ /* 0x008fe40000800000 */
[----:B------:R-:W-:-:S03]  /*e340*/  ISETP.GE.U32.AND P1, PT, R27, 0x8, PT ;  /* 0x000000081b00780c */ /* 0x000fc60003f26070 */
[----:B--2---:R-:W-:-:S05]  /*e350*/  IMAD.IADD R3, R13, 0x1, R14 ;  /* 0x000000010d037824 */ /* 0x004fca00078e020e */
[----:B------:R-:W2:Y:S02]  /*e360*/  SHFL.UP PT, R14, R3, 0x4, RZ ;  /* 0x04800000030e7989 */ /* 0x000ea400000e00ff */
[----:B--2---:R-:W-:Y:S02]  /*e370*/  SEL R6, R14, RZ, P0 ;  /* 0x000000ff0e067207 */ /* 0x004fe40000000000 */
[----:B------:R-:W-:-:S03]  /*e380*/  ISETP.GE.U32.AND P0, PT, R27, 0x10, PT ;  /* 0x000000101b00780c */ /* 0x000fc60003f06070 */
[----:B------:R-:W-:-:S05]  /*e390*/  IMAD.IADD R6, R3, 0x1, R6 ;  /* 0x0000000103067824 */ /* 0x000fca00078e0206 */
[----:B------:R-:W2:Y:S02]  /*e3a0*/  SHFL.UP PT, R14, R6, 0x8, RZ ;  /* 0x05000000060e7989 */ /* 0x000ea400000e00ff */
[----:B--2---:R-:W-:-:S05]  /*e3b0*/  SEL R7, R14, RZ, P1 ;  /* 0x000000ff0e077207 */ /* 0x004fca0000800000 */
[----:B------:R-:W-:-:S05]  /*e3c0*/  IMAD.IADD R7, R6, 0x1, R7 ;  /* 0x0000000106077824 */ /* 0x000fca00078e0207 */
[----:B------:R-:W0:Y:S02]  /*e3d0*/  SHFL.UP PT, R14, R7, 0x10, RZ ;  /* 0x06000000070e7989 */ /* 0x000e2400000e00ff */
[----:B0-----:R-:W-:-:S05]  /*e3e0*/  SEL R8, R14, RZ, P0 ;  /* 0x000000ff0e087207 */ /* 0x001fca0000000000 */
[----:B------:R-:W-:-:S05]  /*e3f0*/  IMAD.IADD R8, R7, 0x1, R8 ;  /* 0x0000000107087824 */ /* 0x000fca00078e0208 */
[----:B------:R0:W2:Y:S02]  /*e400*/  SHFL.IDX PT, R14, R8, 0x1f, 0x1f ;  /* 0x03e01f00080e7f89 */ /* 0x0000a400000e0000 */
.L_x_279:
[----:B------:R-:W-:Y:S02]  /*e410*/  ULDC UR4, c[0x0][0xc10] ;  /* 0x0003040000047ab9 */ /* 0x000fe40000000800 */
[----:B------:R-:W-:-:S04]  /*e420*/  IMAD.U32 R7, RZ, RZ, UR4 ;  /* 0x00000004ff077e24 */ /* 0x000fc8000f8e00ff */
[----:B--2---:R-:W-:-:S04]  /*e430*/  IMAD R3, R14, R7, RZ ;  /* 0x000000070e037224 */ /* 0x004fc800078e02ff */
[----:B------:R-:W-:-:S05]  /*e440*/  IMAD.IADD R4, R3, 0x1, R4 ;  /* 0x0000000103047824 */ /* 0x000fca00078e0204 */
[----:B------:R-:W-:-:S13]  /*e450*/  ISETP.GT.AND P0, PT, R4, R5, PT ;  /* 0x000000050400720c */ /* 0x000fda0003f04270 */
[----:B------:R-:W-:Y:S05]  /*e460*/  @!P0 BRA `(.L_x_226) ;  /* 0xfffffffc00588947 */ /* 0x000fea000383ffff */
.L_x_221:
[----:B------:R-:W-:Y:S01]  /*e470*/  IMAD.IADD R16, R4, 0x1, -R3 ;  /* 0x0000000104107824 */ /* 0x000fe200078e0a03 */
[----:B------:R-:W-:-:S03]  /*e480*/  UMOV UR4, 0xffffffff ;  /* 0xffffffff00047882 */ /* 0x000fc60000000000 */
[----:B------:R-:W-:-:S05]  /*e490*/  IMAD R4, R8, R7, R16 ;  /* 0x0000000708047224 */ /* 0x000fca00078e0210 */
[----:B------:R-:W-:Y:S01]  /*e4a0*/  ISETP.GT.AND P6, PT, R4, R5, PT ;  /* 0x000000050400720c */ /* 0x000fe20003fc4270 */
[----:B------:R-:W-:-:S12]  /*e4b0*/  BRA.DIV UR4, `(.L_x_227) ;  /* 0x0000001604387947 */ /* 0x000fd8000b800000 */
[----:B------:R-:W-:-:S04]  /*e4c0*/  VOTE.ANY R3, PT, !P6 ;  /* 0x0000000000037806 */ /* 0x000fc800070e0100 */
[----:B------:R-:W2:Y:S02]  /*e4d0*/  POPC R4, R3 ;  /* 0x0000000300047309 */ /* 0x000ea40000000000 */
[----:B--2---:R2:W3:Y:S02]  /*e4e0*/  SHFL.IDX PT, R17, R2, R4, 0x1f ;  /* 0x00001f0402117589 */ /* 0x0044e400000e0000 */
.L_x_283:
[----:B------:R-:W-:Y:S01]  /*e4f0*/  ISETP.NE.AND P0, PT, R3, RZ, PT ;  /* 0x000000ff0300720c */ /* 0x000fe20003f05270 */
[----:B------:R-:W-:-:S12]  /*e500*/  IMAD.MOV.U32 R14, RZ, RZ, RZ ;  /* 0x000000ffff0e7224 */ /* 0x000fd800078e00ff */
[----:B------:R-:W-:Y:S05]  /*e510*/  @!P0 BRA `(.L_x_228) ;  /* 0x0000000000108947 */ /* 0x000fea0003800000 */
[----:B------:R-:W-:Y:S01]  /*e520*/  UMOV UR4, 0xffffffff ;  /* 0xffffffff00047882 */ /* 0x000fe20000000000 */
[----:B------:R-:W-:Y:S02]  /*e530*/  VIADD R12, R4, 0xffffffff ;  /* 0xffffffff040c7836 */ /* 0x000fe40000000000 */
[----:B------:R-:W-:Y:S05]  /*e540*/  BRA.DIV UR4, `(.L_x_229) ;  /* 0x00000016045c7947 */ /* 0x000fea000b800000 */
[----:B------:R4:W0:Y:S02]  /*e550*/  SHFL.IDX PT, R14, R8, R12, 0x1f ;  /* 0x00001f0c080e7589 */ /* 0x00082400000e0000 */
.L_x_228:
[----:B---3--:R-:W-:Y:S01]  /*e560*/  IABS R6, R17 ;  /* 0x0000001100067213 */ /* 0x008fe20000000000 */
[----:B0-----:R-:W-:Y:S02]  /*e570*/  IMAD R16, R14, R7, R16 ;  /* 0x000000070e107224 */ /* 0x001fe400078e0210 */
[----:B------:R-:W-:Y:S01]  /*e580*/  IMAD.IADD R19, R4, 0x1, R19 ;  /* 0x0000000104137824 */ /* 0x000fe200078e0213 */
[----:B----4-:R-:W0:Y:S01]  /*e590*/  I2F.RP R8, R6 ;  /* 0x0000000600087306 */ /* 0x010e220000209400 */
[----:B------:R-:W-:Y:S01]  /*e5a0*/  IMAD.IADD R10, R5, 0x1, -R16 ;  /* 0x00000001050a7824 */ /* 0x000fe200078e0a10 */
[----:B------:R-:W-:-:S05]  /*e5b0*/  IABS R5, R17 ;  /* 0x0000001100057213 */ /* 0x000fca0000000000 */
[----:B------:R-:W-:Y:S01]  /*e5c0*/  IMAD.MOV R5, RZ, RZ, -R5 ;  /* 0x000000ffff057224 */ /* 0x000fe200078e0a05 */
[----:B0-----:R-:W2:Y:S02]  /*e5d0*/  MUFU.RCP R8, R8 ;  /* 0x0000000800087308 */ /* 0x001ea40000001000 */
[----:B--2---:R-:W-:-:S06]  /*e5e0*/  VIADD R2, R8, 0xffffffe ;  /* 0x0ffffffe08027836 */ /* 0x004fcc0000000000 */
[----:B------:R0:W2:Y:S02]  /*e5f0*/  F2I.FTZ.U32.TRUNC.NTZ R3, R2 ;  /* 0x0000000200037305 */ /* 0x0000a4000021f000 */
[----:B0-----:R-:W-:Y:S02]  /*e600*/  IMAD.MOV.U32 R2, RZ, RZ, RZ ;  /* 0x000000ffff027224 */ /* 0x001fe400078e00ff */
[----:B--2---:R-:W-:-:S04]  /*e610*/  IMAD.MOV R7, RZ, RZ, -R3 ;  /* 0x000000ffff077224 */ /* 0x004fc800078e0a03 */
[----:B------:R-:W-:-:S04]  /*e620*/  IMAD R7, R7, R6, RZ ;  /* 0x0000000607077224 */ /* 0x000fc800078e02ff */
[----:B------:R-:W-:Y:S01]  /*e630*/  IMAD.HI.U32 R3, R3, R7, R2 ;  /* 0x0000000703037227 */ /* 0x000fe200078e0002 */
[----:B------:R-:W-:-:S05]  /*e640*/  IABS R2, R10 ;  /* 0x0000000a00027213 */ /* 0x000fca0000000000 */
        /* <DEDUP_REMOVED lines=16> */
.L_x_222:
[----:B------:R-:W-:Y:S01]  /*e750*/  UMOV UR4, URZ ;  /* 0x0000003f00047c82 */ /* 0x000fe20008000000 */
[----:B------:R-:W-:Y:S01]  /*e760*/  UMOV UR5, URZ ;  /* 0x0000003f00057c82 */ /* 0x000fe20008000000 */
[----:B------:R-:W-:Y:S01]  /*e770*/  ULDC UR6, c[0x0][0xc14] ;  /* 0x0003050000067ab9 */ /* 0x000fe20000000800 */
[----:B------:R-:W-:Y:S02]  /*e780*/  IMAD.MOV.U32 R16, RZ, RZ, R5 ;  /* 0x000000ffff107224 */ /* 0x000fe400078e0005 */
[----:B------:R-:W-:Y:S02]  /*e790*/  IMAD.U32 R17, RZ, RZ, UR4 ;  /* 0x00000004ff117e24 */ /* 0x000fe4000f8e00ff */
[----:B------:R-:W-:Y:S02]  /*e7a0*/  IMAD.U32 R18, RZ, RZ, UR5 ;  /* 0x00000005ff127e24 */ /* 0x000fe4000f8e00ff */
[----:B------:R-:W-:-:S07]  /*e7b0*/  IMAD.U32 R19, RZ, RZ, UR6 ;  /* 0x00000006ff137e24 */ /* 0x000fce000f8e00ff */
.L_x_230:
[----:B------:R-:W-:Y:S01]  /*e7c0*/  ISETP.NE.AND P0, PT, R27, RZ, PT ;  /* 0x000000ff1b00720c */ /* 0x000fe20003f05270 */
[----:B------:R-:W-:Y:S05]  /*e7d0*/  WARPSYNC.ALL ;  /* 0x0000000000007948 */ /* 0x000fea0003800000 */
[----:B------:R-:W-:Y:S07]  /*e7e0*/  BAR.SYNC.DEFER_BLOCKING 0x4, 0x1a0 ;  /* 0x0106800000007b1d */ /* 0x000fee0000010000 */
[----:B------:R-:W-:Y:S01]  /*e7f0*/  @!P0 MOV R2, 0x400 ;  /* 0x0000040000028802 */ /* 0x000fe20000000f00 */
[----:B------:R-:W2:Y:S03]  /*e800*/  @!P0 S2R R3, SR_CgaCtaId ;  /* 0x0000000000038919 */ /* 0x000ea60000008800 */
[----:B--2---:R-:W-:-:S05]  /*e810*/  @!P0 LEA R2, R3, R2, 0x18 ;  /* 0x0000000203028211 */ /* 0x004fca00078ec0ff */
[----:B------:R2:W-:Y:S01]  /*e820*/  @!P0 STS.128 [R2+0x31cd0], R16 ;  /* 0x031cd01002008388 */ /* 0x0005e20000000c00 */
[----:B------:R-:W-:Y:S06]  /*e830*/  BAR.ARV 0x5, 0x1a0 ;  /* 0x0146800000007b1d */ /* 0x000fec0000002000 */
[----:B------:R-:W-:-:S13]  /*e840*/  ISETP.GE.AND P0, PT, R19, R0, PT ;  /* 0x000000001300720c */ /* 0x000fda0003f06270 */
[----:B------:R-:W-:Y:S05]  /*e850*/  @!P0 BRA `(.L_x_231) ;  /* 0xffffffc800048947 */ /* 0x000fea000383ffff */
.L_x_166:
[----:B0-----:R-:W3:Y:S01]  /*e860*/  LDL.LU R0, [R1+0xc] ;  /* 0x00000c0001007983 */ /* 0x001ee20000300800 */
[----:B------:R-:W-:Y:S01]  /*e870*/  BSSY B0, `(.L_x_232) ;  /* 0x000000b000007945 */ /* 0x000fe20003800000 */
[----:B------:R-:W0:Y:S01]  /*e880*/  S2R R5, SR_CgaCtaId ;  /* 0x0000000000057919 */ /* 0x000e220000008800 */
[----:B---3--:R-:W-:-:S05]  /*e890*/  VIADD R0, R0, 0x1 ;  /* 0x0000000100007836 */ /* 0x008fca0000000000 */
[----:B--2---:R-:W-:-:S04]  /*e8a0*/  LEA.HI R2, R0, R0, RZ, 0x1 ;  /* 0x0000000000027211 */ /* 0x004fc800078f08ff */
[----:B------:R-:W-:Y:S02]  /*e8b0*/  LOP3.LUT R3, R2, 0xfffffffe, RZ, 0xc0, !PT ;  /* 0xfffffffe02037812 */ /* 0x000fe400078ec0ff */
[----:B------:R-:W-:-:S03]  /*e8c0*/  MOV R2, 0x400 ;  /* 0x0000040000027802 */ /* 0x000fc60000000f00 */
[----:B------:R-:W-:Y:S01]  /*e8d0*/  IMAD.IADD R0, R0, 0x1, -R3 ;  /* 0x0000000100007824 */ /* 0x000fe200078e0a03 */
[----:B0-----:R-:W-:-:S04]  /*e8e0*/  LEA R9, R5, R2, 0x18 ;  /* 0x0000000205097211 */ /* 0x001fc800078ec0ff */
[----:B------:R-:W-:-:S04]  /*e8f0*/  SHF.L.U32 R0, R0, 0x1f, RZ ;  /* 0x0000001f00007819 */ /* 0x000fc800000006ff */
[----:B------:R-:W0:Y:S02]  /*e900*/  SYNCS.PHASECHK.TRANS64.TRYWAIT P0, [R9+URZ+0x31c20], R0 ;  /* 0x031c2000090075a7 */ /* 0x000e24000800017f */
[----:B0-----:R-:W-:Y:S05]  /*e910*/  @!P0 BRA `(.L_x_233) ;  /* 0x00000010008c8947 */ /* 0x001fea0003800000 */
.L_x_286:
[----:B------:R-:W-:Y:S05]  /*e920*/  BSYNC B0 ;  /* 0x0000000000007941 */ /* 0x000fea0003800000 */
.L_x_232:
[----:B------:R-:W-:-:S03]  /*e930*/  UMOV UR4, 0xffffffff ;  /* 0xffffffff00047882 */ /* 0x000fc60000000000 */
[----:B------:R-:W-:Y:S05]  /*e940*/  BRA.DIV UR4, `(.L_x_234) ;  /* 0x0000001204947947 */ /* 0x000fea000b800000 */
[----:B0-----:R-:W0:Y:S02]  /*e950*/  S2R R0, SR_TID.X ;  /* 0x0000000000007919 */ /* 0x001e240000002100 */
[----:B0-----:R-:W-:-:S04]  /*e960*/  SHF.R.U32.HI R0, RZ, 0x5, R0 ;  /* 0x00000005ff007819 */ /* 0x001fc80000011600 */
[----:B------:R-:W-:-:S05]  /*e970*/  LOP3.LUT R0, R0, 0x3, RZ, 0xc0, !PT ;  /* 0x0000000300007812 */ /* 0x000fca00078ec0ff */
[----:B------:R0:W2:Y:S02]  /*e980*/  SHFL.IDX PT, R14, R0, RZ, 0x1f ;  /* 0x00001fff000e7589 */ /* 0x0000a400000e0000 */
.L_x_289:
[----:B--2---:R-:W-:Y:S01]  /*e990*/  ISETP.NE.AND P0, PT, R14, RZ, PT ;  /* 0x000000ff0e00720c */ /* 0x004fe20003f05270 */
[----:B------:R-:W-:-:S12]  /*e9a0*/  BSSY B0, `(.L_x_235) ;  /* 0x0000024000007945 */ /* 0x000fd80003800000 */
[----:B------:R-:W-:Y:S05]  /*e9b0*/  @P0 BRA `(.L_x_236) ;  /* 0x0000000000880947 */ /* 0x000fea0003800000 */
[----:B------:R-:W-:-:S03]  /*e9c0*/  UMOV UR4, 0xffffffff ;  /* 0xffffffff00047882 */ /* 0x000fc60000000000 */
[----:B------:R-:W-:Y:S05]  /*e9d0*/  BRA.DIV UR4, `(.L_x_237) ;  /* 0x0000001204a47947 */ /* 0x000fea000b800000 */
[----:B------:R-:W-:-:S13]  /*e9e0*/  ELECT P6, URZ, PT ;  /* 0x00000000003f782f */ /* 0x000fda00038c0000 */
.L_x_292:
[----:B------:R-:W-:Y:S05]  /*e9f0*/  @!P6 BRA `(.L_x_236) ;  /* 0x000000000078e947 */ /* 0x000fea0003800000 */
[----:B0-----:R-:W2:Y:S02]  /*ea00*/  LDL.LU R0, [R1+0x14] ;  /* 0x0000140001007983 */ /* 0x001ea40000300800 */
[----:B--2---:R-:W-:-:S04]  /*ea10*/  LOP3.LUT R0, R0, 0x2, RZ, 0xfc, !PT ;  /* 0x0000000200007812 */ /* 0x004fc800078efcff */
[----:B------:R-:W-:-:S13]  /*ea20*/  ISETP.NE.AND P2, PT, R0, 0x3, PT ;  /* 0x000000030000780c */ /* 0x000fda0003f45270 */
[----:B------:R-:W-:Y:S05]  /*ea30*/  @!P2 BRA `(.L_x_238) ;  /* 0x000000000004a947 */ /* 0x000fea0003800000 */
[----:B------:R-:W-:Y:S01]  /*ea40*/  BPT.TRAP 0x1 ;  /* 0x000000040000795c */ /* 0x000fe20000300000 */
.L_x_238:
[----:B------:R-:W-:Y:S01]  /*ea50*/  VIADD R3, R9, 0x31c40 ;  /* 0x00031c4009037836 */ /* 0x000fe20000000000 */
[----:B------:R-:W-:Y:S01]  /*ea60*/  SHF.L.U32 R2, R24, 0x1f, RZ ;  /* 0x0000001f18027819 */ /* 0x000fe200000006ff */
[C---:B------:R-:W-:Y:S02]  /*ea70*/  VIADD R0, R22.reuse, 0x1 ;  /* 0x0000000116007836 */ /* 0x040fe40000000000 */
[----:B------:R-:W-:-:S03]  /*ea80*/  IMAD R7, R22, 0x8, R3 ;  /* 0x0000000816077824 */ /* 0x000fc600078e0203 */
[C---:B------:R-:W-:Y:S01]  /*ea90*/  ISETP.NE.AND P1, PT, R0.reuse, 0x2, PT ;  /* 0x000000020000780c */ /* 0x040fe20003f25270 */
[----:B------:R-:W0:Y:S03]  /*eaa0*/  SYNCS.PHASECHK.TRANS64.TRYWAIT P0, [R7+URZ], R2 ;  /* 0x00000002070075a7 */ /* 0x000e26000800017f */
[----:B------:R-:W-:Y:S02]  /*eab0*/  SEL R5, RZ, 0x1, P1 ;  /* 0x00000001ff057807 */ /* 0x000fe40000800000 */
[----:B------:R-:W-:Y:S02]  /*eac0*/  SEL R4, R0, RZ, P1 ;  /* 0x000000ff00047207 */ /* 0x000fe40000800000 */
[----:B------:R-:W-:-:S03]  /*ead0*/  LOP3.LUT R0, R24, R5, RZ, 0x3c, !PT ;  /* 0x0000000518007212 */ /* 0x000fc600078e3cff */
[----:B------:R-:W-:Y:S01]  /*eae0*/  IMAD R3, R4, 0x8, R3 ;  /* 0x0000000804037824 */ /* 0x000fe200078e0203 */
[----:B------:R-:W-:Y:S01]  /*eaf0*/  SHF.L.U32 R0, R0, 0x1f, RZ ;  /* 0x0000001f00007819 */ /* 0x000fe200000006ff */
[----:B0-----:R-:W-:Y:S06]  /*eb00*/  @!P0 BRA `(.L_x_239) ;  /* 0x0000001000788947 */ /* 0x001fec0003800000 */
.L_x_293:
[----:B------:R-:W2:Y:S02]  /*eb10*/  SYNCS.PHASECHK.TRANS64.TRYWAIT P0, [R3+URZ], R0 ;  /* 0x00000000030075a7 */ /* 0x000ea4000800017f */
[----:B--2---:R-:W-:Y:S05]  /*eb20*/  @!P0 BRA `(.L_x_240) ;  /* 0x0000001000848947 */ /* 0x004fea0003800000 */
.L_x_294:
[----:B------:R-:W-:Y:S05]  /*eb30*/  @!P2 BRA `(.L_x_241) ;  /* 0x000000000004a947 */ /* 0x000fea0003800000 */
[----:B------:R-:W-:Y:S01]  /*eb40*/  BPT.TRAP 0x1 ;  /* 0x000000040000795c */ /* 0x000fe20000300000 */
.L_x_241:
[----:B--2---:R-:W-:-:S04]  /*eb50*/  VIADD R3, R9, 0x31c60 ;  /* 0x00031c6009037836 */ /* 0x004fc80000000000 */
[----:B------:R-:W-:-:S04]  /*eb60*/  IMAD R5, R22, 0x8, R3 ;  /* 0x0000000816057824 */ /* 0x000fc800078e0203 */
[----:B------:R-:W2:Y:S02]  /*eb70*/  SYNCS.PHASECHK.TRANS64.TRYWAIT P0, [R5+URZ], R2 ;  /* 0x00000002050075a7 */ /* 0x000ea4000800017f */
[----:B--2---:R-:W-:Y:S05]  /*eb80*/  @!P0 BRA `(.L_x_242) ;  /* 0x0000001000808947 */ /* 0x004fea0003800000 */
.L_x_295:
[----:B------:R-:W-:-:S07]  /*eb90*/  IMAD R3, R4, 0x8, R3 ;  /* 0x0000000804037824 */ /* 0x000fce00078e0203 */
.L_x_243:
[----:B---3--:R3:W4:Y:S02]  /*eba0*/  SYNCS.PHASECHK.TRANS64.TRYWAIT P0, [R3+URZ], R0 ;  /* 0x00000000030075a7 */ /* 0x008724000800017f */
[----:B----4-:R-:W-:Y:S05]  /*ebb0*/  @!P0 NANOSLEEP.SYNCS 0x989680 ;  /* 0x009896800000895d */ /* 0x010fea0003900000 */
[----:B------:R-:W4:Y:S02]  /*ebc0*/  @!P0 SYNCS.PHASECHK.TRANS64 P0, [R3+URZ], R0 ;  /* 0x00000000030085a7 */ /* 0x000f24000800007f */
[----:B----4-:R-:W-:Y:S05]  /*ebd0*/  @!P0 BRA `(.L_x_243) ;  /* 0xfffffffc00f08947 */ /* 0x010fea000383ffff */
.L_x_236:
[----:B------:R-:W-:Y:S05]  /*ebe0*/  BSYNC B0 ;  /* 0x0000000000007941 */ /* 0x000fea0003800000 */
.L_x_235:
[----:B------:R-:W-:Y:S05]  /*ebf0*/  EXIT ;  /* 0x000000000000794d */ /* 0x000fea0003800000 */
.L_x_128:
[----:B0-----:R-:W-:-:S04]  /*ec00*/  IMAD.U32 R3, RZ, RZ, UR36 ;  /* 0x00000024ff037e24 */ /* 0x001fc8000f8e00ff */
[----:B------:R0:W1:Y:S03]  /*ec10*/  SYNCS.PHASECHK.TRANS64.TRYWAIT P1, [R3+URZ+0x31c00], R0 ;  /* 0x031c0000030075a7 */ /* 0x000066000802017f */
[----:B-1----:R-:W-:Y:S05]  /*ec20*/  @!P1 NANOSLEEP.SYNCS 0x989680 ;  /* 0x009896800000995d */ /* 0x002fea0003900000 */
[----:B------:R-:W1:Y:S02]  /*ec30*/  @!P1 SYNCS.PHASECHK.TRANS64 P1, [R3+URZ+0x31c00], R0 ;  /* 0x031c0000030095a7 */ /* 0x000e64000802007f */
[----:B-1----:R-:W-:Y:S05]  /*ec40*/  @!P1 BRA `(.L_x_128) ;  /* 0xfffffffc00ec9947 */ /* 0x002fea000383ffff */
[----:B------:R-:W-:Y:S05]  /*ec50*/  BRA `(.L_x_244) ;  /* 0xffffff2800447947 */ /* 0x000fea000383ffff */
.L_x_132:
[----:B-1----:R1:W2:Y:S02]  /*ec60*/  SYNCS.PHASECHK.TRANS64.TRYWAIT P2, [R4+URZ+0x31c30], R3 ;  /* 0x031c3003040075a7 */ /* 0x0022a4000804017f */
[----:B--2---:R-:W-:Y:S05]  /*ec70*/  @!P2 NANOSLEEP.SYNCS 0x989680 ;  /* 0x009896800000a95d */ /* 0x004fea0003900000 */
[----:B------:R-:W2:Y:S02]  /*ec80*/  @!P2 SYNCS.PHASECHK.TRANS64 P2, [R4+URZ+0x31c30], R3 ;  /* 0x031c30030400a5a7 */ /* 0x000ea4000804007f */
[----:B--2---:R-:W-:Y:S05]  /*ec90*/  @!P2 BRA `(.L_x_132) ;  /* 0xfffffffc00f0a947 */ /* 0x004fea000383ffff */
[----:B------:R-:W-:Y:S05]  /*eca0*/  BRA `(.L_x_131) ;  /* 0xffffff2800687947 */ /* 0x000fea000383ffff */
.L_x_137:
[----:B--2---:R-:W-:-:S04]  /*ecb0*/  IMAD.U32 R3, RZ, RZ, UR6 ;  /* 0x00000006ff037e24 */ /* 0x004fc8000f8e00ff */
[----:B------:R2:W3:Y:S03]  /*ecc0*/  SYNCS.PHASECHK.TRANS64.TRYWAIT P2, [R3+URZ+0x31c30], R0 ;  /* 0x031c3000030075a7 */ /* 0x0004e6000804017f */
[----:B---3--:R-:W-:Y:S05]  /*ecd0*/  @!P2 NANOSLEEP.SYNCS 0x989680 ;  /* 0x009896800000a95d */ /* 0x008fea0003900000 */
[----:B------:R-:W3:Y:S02]  /*ece0*/  @!P2 SYNCS.PHASECHK.TRANS64 P2, [R3+URZ+0x31c30], R0 ;  /* 0x031c30000300a5a7 */ /* 0x000ee4000804007f */
[----:B---3--:R-:W-:Y:S05]  /*ecf0*/  @!P2 BRA `(.L_x_137) ;  /* 0xfffffffc00eca947 */ /* 0x008fea000383ffff */
[----:B------:R-:W-:Y:S05]  /*ed00*/  BRA `(.L_x_134) ;  /* 0xffffff60008c7947 */ /* 0x000fea000383ffff */
.L_x_141:
[----:B-1----:R-:W-:-:S04]  /*ed10*/  IMAD.U32 R3, RZ, RZ, UR6 ;  /* 0x00000006ff037e24 */ /* 0x002fc8000f8e00ff */
[----:B------:R1:W2:Y:S03]  /*ed20*/  SYNCS.PHASECHK.TRANS64.TRYWAIT P2, [R3+URZ+0x31c50], R0 ;  /* 0x031c5000030075a7 */ /* 0x0002a6000804017f */
[----:B--2---:R-:W-:Y:S05]  /*ed30*/  @!P2 NANOSLEEP.SYNCS 0x989680 ;  /* 0x009896800000a95d */ /* 0x004fea0003900000 */
[----:B------:R-:W2:Y:S02]  /*ed40*/  @!P2 SYNCS.PHASECHK.TRANS64 P2, [R3+URZ+0x31c50], R0 ;  /* 0x031c50000300a5a7 */ /* 0x000ea4000804007f */
[----:B--2---:R-:W-:Y:S05]  /*ed50*/  @!P2 BRA `(.L_x_141) ;  /* 0xfffffffc00eca947 */ /* 0x004fea000383ffff */
[----:B------:R-:W-:Y:S05]  /*ed60*/  BRA `(.L_x_138) ;  /* 0xffffff7800307947 */ /* 0x000fea000383ffff */
.L_x_146:
[----:B--2---:R-:W-:-:S04]  /*ed70*/  IMAD.U32 R5, RZ, RZ, UR9 ;  /* 0x00000009ff057e24 */ /* 0x004fc8000f8e00ff */
[----:B------:R2:W3:Y:S03]  /*ed80*/  SYNCS.PHASECHK.TRANS64.TRYWAIT P0, [R5+URZ+0x31c50], R4 ;  /* 0x031c5004050075a7 */ /* 0x0004e6000800017f */
[----:B---3--:R-:W-:Y:S05]  /*ed90*/  @!P0 NANOSLEEP.SYNCS 0x989680 ;  /* 0x009896800000895d */ /* 0x008fea0003900000 */
[----:B------:R-:W3:Y:S02]  /*eda0*/  @!P0 SYNCS.PHASECHK.TRANS64 P0, [R5+URZ+0x31c50], R4 ;  /* 0x031c5004050085a7 */ /* 0x000ee4000800007f */
[----:B---3--:R-:W-:Y:S05]  /*edb0*/  @!P0 BRA `(.L_x_146) ;  /* 0xfffffffc00ec8947 */ /* 0x008fea000383ffff */
[----:B------:R-:W-:Y:S05]  /*edc0*/  BRA `(.L_x_145) ;  /* 0xffffff9800087947 */ /* 0x000fea000383ffff */
.L_x_177:
[----:B------:R-:W0:Y:S01]  /*edd0*/  S2R R4, SR_TID.X ;  /* 0x0000000000047919 */ /* 0x000e220000002100 */
[----:B------:R-:W-:Y:S01]  /*ede0*/  BSSY B0, `(.L_x_245) ;  /* 0x000000a000007945 */ /* 0x000fe20003800000 */
[----:B------:R-:W-:Y:S02]  /*edf0*/  IMAD.MOV.U32 R12, RZ, RZ, RZ ;  /* 0x000000ffff0c7224 */ /* 0x000fe400078e00ff */
[----:B------:R-:W-:Y:S02]  /*ee00*/  IMAD.MOV.U32 R11, RZ, RZ, 0x1f ;  /* 0x0000001fff0b7424 */ /* 0x000fe400078e00ff */
[----:B------:R-:W-:Y:S01]  /*ee10*/  IMAD.MOV.U32 R15, RZ, RZ, -0x1 ;  /* 0xffffffffff0f7424 */ /* 0x000fe200078e00ff */
[----:B0-----:R-:W-:-:S04]  /*ee20*/  SHF.R.U32.HI R4, RZ, 0x5, R4 ;  /* 0x00000005ff047819 */ /* 0x001fc80000011604 */
[----:B------:R-:W-:-:S05]  /*ee30*/  LOP3.LUT R4, R4, 0x3, RZ, 0xc0, !PT ;  /* 0x0000000304047812 */ /* 0x000fca00078ec0ff */
[----:B------:R-:W-:-:S07]  /*ee40*/  IMAD.MOV.U32 R13, RZ, RZ, R4 ;  /* 0x000000ffff0d7224 */ /* 0x000fce00078e0004 */
[----:B-1----:R-:W-:Y:S05]  /*ee50*/  WARPSYNC.COLLECTIVE R15, `(.L_x_246) ;  /* 0x000000000f087348 */ /* 0x002fea0003c00000 */
[----:B------:R0:W2:Y:S02]  /*ee60*/  SHFL.IDX P6, R14, R13, R12, R11 ;  /* 0x0000000c0d0e7389 */ /* 0x0000a400000c000b */
[----:B012---:R-:W-:Y:S01]  /*ee70*/  ENDCOLLECTIVE ;  /* 0x000000000000791b */ /* 0x007fe20003800000 */
.L_x_246:
[----:B------:R-:W-:Y:S05]  /*ee80*/  BSYNC B0 ;  /* 0x0000000000007941 */ /* 0x000fea0003800000 */
.L_x_245:
[----:B------:R-:W-:Y:S05]  /*ee90*/  BRA `(.L_x_247) ;  /* 0xffffffcc00a07947 */ /* 0x000fea000383ffff */
.L_x_178:
[----:B------:R-:W-:Y:S01]  /*eea0*/  BSSY B0, `(.L_x_248) ;  /* 0x0000006000007945 */ /* 0x000fe20003800000 */
[----:B------:R-:W-:-:S07]  /*eeb0*/  IMAD.MOV.U32 R15, RZ, RZ, -0x1 ;  /* 0xffffffffff0f7424 */ /* 0x000fce00078e00ff */
[----:B-1----:R-:W-:Y:S05]  /*eec0*/  WARPSYNC.COLLECTIVE R15, `(.L_x_249) ;  /* 0x000000000f0c7348 */ /* 0x002fea0003c00000 */
[----:B------:R-:W-:Y:S02]  /*eed0*/  ELECT P6, UR62, PT ;  /* 0x00000000003e782f */ /* 0x000fe400038c0000 */
[----:B------:R-:W-:Y:S01]  /*eee0*/  MOV R14, UR62 ;  /* 0x0000003e000e7c02 */ /* 0x000fe20008000f00 */
[----:B-1----:R-:W-:Y:S10]  /*eef0*/  ENDCOLLECTIVE ;  /* 0x000000000000791b */ /* 0x002ff40003800000 */
.L_x_249:
[----:B------:R-:W-:Y:S05]  /*ef00*/  BSYNC B0 ;  /* 0x0000000000007941 */ /* 0x000fea0003800000 */
.L_x_248:
[----:B------:R-:W-:Y:S05]  /*ef10*/  BRA `(.L_x_250) ;  /* 0xffffffcc00947947 */ /* 0x000fea000383ffff */
.L_x_181:
[----:B--2---:R2:W3:Y:S02]  /*ef20*/  SYNCS.PHASECHK.TRANS64.TRYWAIT P0, [R5+URZ+0x31c40], R4 ;  /* 0x031c4004050075a7 */ /* 0x0044e4000800017f */
[----:B---3--:R-:W-:Y:S05]  /*ef30*/  @!P0 NANOSLEEP.SYNCS 0x989680 ;  /* 0x009896800000895d */ /* 0x008fea0003900000 */
[----:B------:R-:W3:Y:S02]  /*ef40*/  @!P0 SYNCS.PHASECHK.TRANS64 P0, [R5+URZ+0x31c40], R4 ;  /* 0x031c4004050085a7 */ /* 0x000ee4000800007f */
[----:B---3--:R-:W-:Y:S05]  /*ef50*/  @!P0 BRA `(.L_x_181) ;  /* 0xfffffffc00f08947 */ /* 0x008fea000383ffff */
[----:B------:R-:W-:Y:S05]  /*ef60*/  BRA `(.L_x_251) ;  /* 0xffffffcc00ec7947 */ /* 0x000fea000383ffff */
.L_x_184:
[----:B0-----:R0:W2:Y:S02]  /*ef70*/  SYNCS.PHASECHK.TRANS64.TRYWAIT P0, [R26+URZ+0x31c20], R5 ;  /* 0x031c20051a0075a7 */ /* 0x0010a4000800017f */
[----:B--2---:R-:W-:Y:S05]  /*ef80*/  @!P0 NANOSLEEP.SYNCS 0x989680 ;  /* 0x009896800000895d */ /* 0x004fea0003900000 */
[----:B------:R-:W2:Y:S02]  /*ef90*/  @!P0 SYNCS.PHASECHK.TRANS64 P0, [R26+URZ+0x31c20], R5 ;  /* 0x031c20051a0085a7 */ /* 0x000ea4000800007f */
[----:B--2---:R-:W-:Y:S05]  /*efa0*/  @!P0 BRA `(.L_x_184) ;  /* 0xfffffffc00f08947 */ /* 0x004fea000383ffff */
[----:B------:R-:W-:Y:S05]  /*efb0*/  BRA `(.L_x_252) ;  /* 0xffffffd4001c7947 */ /* 0x000fea000383ffff */
.L_x_192:
[----:B--2---:R2:W3:Y:S02]  /*efc0*/  SYNCS.PHASECHK.TRANS64.TRYWAIT P0, [R3+URZ+0x31c40], R2 ;  /* 0x031c4002030075a7 */ /* 0x0044e4000800017f */
[----:B---3--:R-:W-:Y:S05]  /*efd0*/  @!P0 NANOSLEEP.SYNCS 0x989680 ;  /* 0x009896800000895d */ /* 0x008fea0003900000 */
[----:B------:R-:W3:Y:S02]  /*efe0*/  @!P0 SYNCS.PHASECHK.TRANS64 P0, [R3+URZ+0x31c40], R2 ;  /* 0x031c4002030085a7 */ /* 0x000ee4000800007f */
[----:B---3--:R-:W-:Y:S05]  /*eff0*/  @!P0 BRA `(.L_x_192) ;  /* 0xfffffffc00f08947 */ /* 0x008fea000383ffff */
[----:B------:R-:W-:Y:S05]  /*f000*/  BRA `(.L_x_253) ;  /* 0xffffffd400c47947 */ /* 0x000fea000383ffff */
.L_x_194:
[----:B0-----:R0:W2:Y:S02]  /*f010*/  SYNCS.PHASECHK.TRANS64.TRYWAIT P0, [R2+URZ+0x60], R5 ;  /* 0x00006005020075a7 */ /* 0x0010a4000800017f */
[----:B--2---:R-:W-:Y:S05]  /*f020*/  @!P0 NANOSLEEP.SYNCS 0x989680 ;  /* 0x009896800000895d */ /* 0x004fea0003900000 */
[----:B------:R-:W2:Y:S02]  /*f030*/  @!P0 SYNCS.PHASECHK.TRANS64 P0, [R2+URZ+0x60], R5 ;  /* 0x00006005020085a7 */ /* 0x000ea4000800007f */
[----:B--2---:R-:W-:Y:S05]  /*f040*/  @!P0 BRA `(.L_x_194) ;  /* 0xfffffffc00f08947 */ /* 0x004fea000383ffff */
[----:B------:R-:W-:Y:S05]  /*f050*/  BRA `(.L_x_254) ;  /* 0xffffffd800507947 */ /* 0x000fea000383ffff */
.L_x_199:
[----:B---3--:R3:W4:Y:S02]  /*f060*/  SYNCS.PHASECHK.TRANS64.TRYWAIT P0, [R3+URZ+0x31c40], R2 ;  /* 0x031c4002030075a7 */ /* 0x008724000800017f */
[----:B----4-:R-:W-:Y:S05]  /*f070*/  @!P0 NANOSLEEP.SYNCS 0x989680 ;  /* 0x009896800000895d */ /* 0x010fea0003900000 */
[----:B------:R-:W4:Y:S02]  /*f080*/  @!P0 SYNCS.PHASECHK.TRANS64 P0, [R3+URZ+0x31c40], R2 ;  /* 0x031c4002030085a7 */ /* 0x000f24000800007f */
[----:B----4-:R-:W-:Y:S05]  /*f090*/  @!P0 BRA `(.L_x_199) ;  /* 0xfffffffc00f08947 */ /* 0x010fea000383ffff */
[----:B------:R-:W-:Y:S05]  /*f0a0*/  BRA `(.L_x_255) ;  /* 0xffffffdc00807947 */ /* 0x000fea000383ffff */
.L_x_201:
[----:B0-----:R0:W2:Y:S02]  /*f0b0*/  SYNCS.PHASECHK.TRANS64.TRYWAIT P1, [R3+URZ+0x60], R24 ;  /* 0x00006018030075a7 */ /* 0x0010a4000802017f */
[----:B--2---:R-:W-:Y:S05]  /*f0c0*/  @!P1 NANOSLEEP.SYNCS 0x989680 ;  /* 0x009896800000995d */ /* 0x004fea0003900000 */
[----:B------:R-:W2:Y:S02]  /*f0d0*/  @!P1 SYNCS.PHASECHK.TRANS64 P1, [R3+URZ+0x60], R24 ;  /* 0x00006018030095a7 */ /* 0x000ea4000802007f */
[----:B--2---:R-:W-:Y:S05]  /*f0e0*/  @!P1 BRA `(.L_x_201) ;  /* 0xfffffffc00f09947 */ /* 0x004fea000383ffff */
[----:B------:R-:W-:Y:S05]  /*f0f0*/  BRA `(.L_x_256) ;  /* 0xffffffe0000c7947 */ /* 0x000fea000383ffff */
.L_x_206:
[----:B--2---:R2:W3:Y:S02]  /*f100*/  SYNCS.PHASECHK.TRANS64.TRYWAIT P0, [R2+URZ+0x31c40], R3 ;  /* 0x031c4003020075a7 */ /* 0x0044e4000800017f */
[----:B---3--:R-:W-:Y:S05]  /*f110*/  @!P0 NANOSLEEP.SYNCS 0x989680 ;  /* 0x009896800000895d */ /* 0x008fea0003900000 */
[----:B------:R-:W3:Y:S02]  /*f120*/  @!P0 SYNCS.PHASECHK.TRANS64 P0, [R2+URZ+0x31c40], R3 ;  /* 0x031c4003020085a7 */ /* 0x000ee4000800007f */
[----:B---3--:R-:W-:Y:S05]  /*f130*/  @!P0 BRA `(.L_x_206) ;  /* 0xfffffffc00f08947 */ /* 0x008fea000383ffff */
[----:B------:R-:W-:Y:S05]  /*f140*/  BRA `(.L_x_257) ;  /* 0xffffffe400147947 */ /* 0x000fea000383ffff */
.L_x_208:
[----:B0-----:R0:W2:Y:S02]  /*f150*/  SYNCS.PHASECHK.TRANS64.TRYWAIT P1, [R2+URZ+0x60], R11 ;  /* 0x0000600b020075a7 */ /* 0x0010a4000802017f */
[----:B--2---:R-:W-:Y:S05]  /*f160*/  @!P1 NANOSLEEP.SYNCS 0x989680 ;  /* 0x009896800000995d */ /* 0x004fea0003900000 */
[----:B------:R-:W2:Y:S02]  /*f170*/  @!P1 SYNCS.PHASECHK.TRANS64 P1, [R2+URZ+0x60], R11 ;  /* 0x0000600b020095a7 */ /* 0x000ea4000802007f */
[----:B--2---:R-:W-:Y:S05]  /*f180*/  @!P1 BRA `(.L_x_208) ;  /* 0xfffffffc00f09947 */ /* 0x004fea000383ffff */
[----:B------:R-:W-:Y:S05]  /*f190*/  BRA `(.L_x_258) ;  /* 0xffffffe400a87947 */ /* 0x000fea000383ffff */
.L_x_215:
[----:B--2---:R2:W3:Y:S02]  /*f1a0*/  SYNCS.PHASECHK.TRANS64.TRYWAIT P0, [R3+URZ+0x31c60], R2 ;  /* 0x031c6002030075a7 */ /* 0x0044e4000800017f */
[----:B---3--:R-:W-:Y:S05]  /*f1b0*/  @!P0 NANOSLEEP.SYNCS 0x989680 ;  /* 0x009896800000895d */ /* 0x008fea0003900000 */
[----:B------:R-:W3:Y:S02]  /*f1c0*/  @!P0 SYNCS.PHASECHK.TRANS64 P0, [R3+URZ+0x31c60], R2 ;  /* 0x031c6002030085a7 */ /* 0x000ee4000800007f */
[----:B---3--:R-:W-:Y:S05]  /*f1d0*/  @!P0 BRA `(.L_x_215) ;  /* 0xfffffffc00f08947 */ /* 0x008fea000383ffff */
[----:B------:R-:W-:Y:S05]  /*f1e0*/  BRA `(.L_x_259) ;  /* 0xffffffe800907947 */ /* 0x000fea000383ffff */
.L_x_217:
[----:B------:R-:W-:Y:S01]  /*f1f0*/  BSSY B0, `(.L_x_260) ;  /* 0x0000008000007945 */ /* 0x000fe20003800000 */
[----:B------:R-:W-:Y:S02]  /*f200*/  IMAD.MOV.U32 R13, RZ, RZ, R16 ;  /* 0x000000ffff0d7224 */ /* 0x000fe400078e0010 */
[----:B------:R-:W-:Y:S02]  /*f210*/  IMAD.MOV.U32 R12, RZ, RZ, RZ ;  /* 0x000000ffff0c7224 */ /* 0x000fe400078e00ff */
[----:B------:R-:W-:Y:S02]  /*f220*/  IMAD.MOV.U32 R11, RZ, RZ, 0x1f ;  /* 0x0000001fff0b7424 */ /* 0x000fe400078e00ff */
[----:B------:R-:W-:-:S07]  /*f230*/  IMAD.MOV.U32 R15, RZ, RZ, -0x1 ;  /* 0xffffffffff0f7424 */ /* 0x000fce00078e00ff */
[----:B01----:R-:W-:Y:S05]  /*f240*/  WARPSYNC.COLLECTIVE R15, `(.L_x_261) ;  /* 0x000000000f087348 */ /* 0x003fea0003c00000 */
[----:B------:R2:W3:Y:S02]  /*f250*/  SHFL.IDX P6, R14, R13, R12, R11 ;  /* 0x0000000c0d0e7389 */ /* 0x0004e400000c000b */
[----:B0123--:R-:W-:Y:S01]  /*f260*/  ENDCOLLECTIVE ;  /* 0x000000000000791b */ /* 0x00ffe20003800000 */
.L_x_261:
[----:B------:R-:W-:Y:S05]  /*f270*/  BSYNC B0 ;  /* 0x0000000000007941 */ /* 0x000fea0003800000 */
.L_x_260:
[----:B------:R-:W-:Y:S02]  /*f280*/  IMAD.MOV.U32 R13, RZ, RZ, R16 ;  /* 0x000000ffff0d7224 */ /* 0x000fe400078e0010 */
[----:B------:R-:W-:Y:S02]  /*f290*/  IMAD.MOV.U32 R12, RZ, RZ, 0x1 ;  /* 0x00000001ff0c7424 */ /* 0x000fe400078e00ff */
[----:B------:R-:W-:Y:S02]  /*f2a0*/  IMAD.MOV.U32 R11, RZ, RZ, 0x1f ;  /* 0x0000001fff0b7424 */ /* 0x000fe400078e00ff */
[----:B------:R-:W-:Y:S02]  /*f2b0*/  IMAD.MOV.U32 R15, RZ, RZ, -0x1 ;  /* 0xffffffffff0f7424 */ /* 0x000fe400078e00ff */
[----:B------:R-:W-:-:S07]  /*f2c0*/  IMAD.MOV.U32 R5, RZ, RZ, R14 ;  /* 0x000000ffff057224 */ /* 0x000fce00078e000e */
[----:B------:R-:W-:Y:S05]  /*f2d0*/  WARPSYNC.COLLECTIVE R15, `(.L_x_262) ;  /* 0x000000000f087348 */ /* 0x000fea0003c00000 */
[----:B------:R0:W1:Y:S02]  /*f2e0*/  SHFL.IDX P6, R14, R13, R12, R11 ;  /* 0x0000000c0d0e7389 */ /* 0x00006400000c000b */
[----:B01----:R-:W-:Y:S01]  /*f2f0*/  ENDCOLLECTIVE ;  /* 0x000000000000791b */ /* 0x003fe20003800000 */
.L_x_262:
[----:B------:R-:W-:Y:S01]  /*f300*/  IMAD.MOV.U32 R4, RZ, RZ, R14 ;  /* 0x000000ffff047224 */ /* 0x000fe200078e000e */
[----:B------:R-:W-:Y:S06]  /*f310*/  BRA `(.L_x_263) ;  /* 0xffffffec00047947 */ /* 0x000fec000383ffff */
.L_x_220:
[----:B------:R-:W-:Y:S01]  /*f320*/  BSSY B0, `(.L_x_264) ;  /* 0x0000008000007945 */ /* 0x000fe20003800000 */
[----:B-----5:R-:W-:Y:S02]  /*f330*/  IMAD.MOV.U32 R13, RZ, RZ, R2 ;  /* 0x000000ffff0d7224 */ /* 0x020fe400078e0002 */
[----:B------:R-:W-:Y:S02]  /*f340*/  IMAD.MOV.U32 R12, RZ, RZ, 0x1 ;  /* 0x00000001ff0c7424 */ /* 0x000fe400078e00ff */
[----:B------:R-:W-:Y:S02]  /*f350*/  IMAD.MOV.U32 R11, RZ, RZ, RZ ;  /* 0x000000ffff0b7224 */ /* 0x000fe400078e00ff */
[----:B------:R-:W-:-:S07]  /*f360*/  IMAD.MOV.U32 R15, RZ, RZ, -0x1 ;  /* 0xffffffffff0f7424 */ /* 0x000fce00078e00ff */
[----:B01234-:R-:W-:Y:S05]  /*f370*/  WARPSYNC.COLLECTIVE R15, `(.L_x_265) ;  /* 0x000000000f087348 */ /* 0x01ffea0003c00000 */
[----:B------:R0:W0:Y:S02]  /*f380*/  SHFL.UP P6, R14, R13, R12, R11 ;  /* 0x0400000c0d0e7389 */ /* 0x00002400000c000b */
[----:B01234-:R-:W-:Y:S01]  /*f390*/  ENDCOLLECTIVE ;  /* 0x000000000000791b */ /* 0x01ffe20003800000 */
.L_x_265:
[----:B------:R-:W-:Y:S05]  /*f3a0*/  BSYNC B0 ;  /* 0x0000000000007941 */ /* 0x000fea0003800000 */
.L_x_264:
[C---:B------:R-:W-:Y:S01]  /*f3b0*/  ISETP.NE.AND P0, PT, R27.reuse, RZ, PT ;  /* 0x000000ff1b00720c */ /* 0x040fe20003f05270 */
[----:B------:R-:W-:Y:S02]  /*f3c0*/  IMAD.MOV.U32 R12, RZ, RZ, 0x2 ;  /* 0x00000002ff0c7424 */ /* 0x000fe400078e00ff */
[----:B------:R-:W-:Y:S01]  /*f3d0*/  IMAD.MOV.U32 R11, RZ, RZ, RZ ;  /* 0x000000ffff0b7224 */ /* 0x000fe200078e00ff */
[----:B------:R-:W-:Y:S01]  /*f3e0*/  SEL R13, R14, RZ, P0 ;  /* 0x000000ff0e0d7207 */ /* 0x000fe20000000000 */
[----:B------:R-:W-:Y:S01]  /*f3f0*/  IMAD.MOV.U32 R15, RZ, RZ, -0x1 ;  /* 0xffffffffff0f7424 */ /* 0x000fe200078e00ff */
[----:B------:R-:W-:-:S03]  /*f400*/  ISETP.GE.U32.AND P0, PT, R27, 0x2, PT ;  /* 0x000000021b00780c */ /* 0x000fc60003f06070 */
[----:B------:R-:W-:-:S10]  /*f410*/  IMAD.IADD R13, R2, 0x1, R13 ;  /* 0x00000001020d7824 */ /* 0x000fd400078e020d */
[----:B------:R-:W-:Y:S05]  /*f420*/  WARPSYNC.COLLECTIVE R15, `(.L_x_266) ;  /* 0x000000000f087348 */ /* 0x000fea0003c00000 */
[----:B------:R0:W1:Y:S02]  /*f430*/  SHFL.UP P6, R14, R13, R12, R11 ;  /* 0x0400000c0d0e7389 */ /* 0x00006400000c000b */
[----:B01----:R-:W-:Y:S01]  /*f440*/  ENDCOLLECTIVE ;  /* 0x000000000000791b */ /* 0x003fe20003800000 */
.L_x_266:
[----:B------:R-:W-:Y:S01]  /*f450*/  IMAD.MOV.U32 R12, RZ, RZ, 0x4 ;  /* 0x00000004ff0c7424 */ /* 0x000fe200078e00ff */
[----:B------:R-:W-:Y:S02]  /*f460*/  SEL R14, R14, RZ, P0 ;  /* 0x000000ff0e0e7207 */ /* 0x000fe40000000000 */
[----:B------:R-:W-:-:S03]  /*f470*/  ISETP.GE.U32.AND P0, PT, R27, 0x4, PT ;  /* 0x000000041b00780c */ /* 0x000fc60003f06070 */
[----:B------:R-:W-:-:S04]  /*f480*/  IMAD.IADD R3, R13, 0x1, R14 ;  /* 0x000000010d037824 */ /* 0x000fc800078e020e */
[----:B------:R-:W-:-:S07]  /*f490*/  IMAD.MOV.U32 R13, RZ, RZ, R3 ;  /* 0x000000ffff0d7224 */ /* 0x000fce00078e0003 */
[----:B------:R-:W-:Y:S05]  /*f4a0*/  WARPSYNC.COLLECTIVE R15, `(.L_x_267) ;  /* 0x000000000f087348 */ /* 0x000fea0003c00000 */
[----:B------:R0:W1:Y:S02]  /*f4b0*/  SHFL.UP P6, R14, R13, R12, R11 ;  /* 0x0400000c0d0e7389 */ /* 0x00006400000c000b */
[----:B01----:R-:W-:Y:S01]  /*f4c0*/  ENDCOLLECTIVE ;  /* 0x000000000000791b */ /* 0x003fe20003800000 */
.L_x_267:
        /* <DEDUP_REMOVED lines=8> */
.L_x_268:
        /* <DEDUP_REMOVED lines=8> */
.L_x_269:
[----:B------:R-:W-:Y:S02]  /*f5d0*/  IMAD.MOV.U32 R12, RZ, RZ, 0x1f ;  /* 0x0000001fff0c7424 */ /* 0x000fe400078e00ff */
[----:B------:R-:W-:Y:S01]  /*f5e0*/  IMAD.MOV.U32 R11, RZ, RZ, 0x1f ;  /* 0x0000001fff0b7424 */ /* 0x000fe200078e00ff */
[----:B------:R-:W-:-:S05]  /*f5f0*/  SEL R8, R14, RZ, P0 ;  /* 0x000000ff0e087207 */ /* 0x000fca0000000000 */
[----:B------:R-:W-:-:S04]  /*f600*/  IMAD.IADD R8, R7, 0x1, R8 ;  /* 0x0000000107087824 */ /* 0x000fc800078e0208 */
[----:B------:R-:W-:-:S07]  /*f610*/  IMAD.MOV.U32 R13, RZ, RZ, R8 ;  /* 0x000000ffff0d7224 */ /* 0x000fce00078e0008 */
[----:B------:R-:W-:Y:S05]  /*f620*/  WARPSYNC.COLLECTIVE R15, `(.L_x_270) ;  /* 0x000000000f087348 */ /* 0x000fea0003c00000 */
[----:B------:R0:W1:Y:S02]  /*f630*/  SHFL.IDX P6, R14, R13, R12, R11 ;  /* 0x0000000c0d0e7389 */ /* 0x00006400000c000b */
[----:B01----:R-:W-:Y:S01]  /*f640*/  ENDCOLLECTIVE ;  /* 0x000000000000791b */ /* 0x003fe20003800000 */
.L_x_270:
[----:B------:R-:W-:Y:S05]  /*f650*/  BRA `(.L_x_271) ;  /* 0xffffffe800c07947 */ /* 0x000fea000383ffff */
.L_x_225:
[----:B------:R-:W-:Y:S01]  /*f660*/  BSSY B0, `(.L_x_272) ;  /* 0x0000008000007945 */ /* 0x000fe20003800000 */
[----:B-----5:R-:W-:Y:S02]  /*f670*/  IMAD.MOV.U32 R13, RZ, RZ, R2 ;  /* 0x000000ffff0d7224 */ /* 0x020fe400078e0002 */
[----:B------:R-:W-:Y:S02]  /*f680*/  IMAD.MOV.U32 R12, RZ, RZ, 0x1 ;  /* 0x00000001ff0c7424 */ /* 0x000fe400078e00ff */
[----:B------:R-:W-:Y:S02]  /*f690*/  IMAD.MOV.U32 R11, RZ, RZ, RZ ;  /* 0x000000ffff0b7224 */ /* 0x000fe400078e00ff */
[----:B------:R-:W-:-:S07]  /*f6a0*/  IMAD.MOV.U32 R15, RZ, RZ, -0x1 ;  /* 0xffffffffff0f7424 */ /* 0x000fce00078e00ff */
[----:B012---:R-:W-:Y:S05]  /*f6b0*/  WARPSYNC.COLLECTIVE R15, `(.L_x_273) ;  /* 0x000000000f087348 */ /* 0x007fea0003c00000 */
[----:B------:R3:W4:Y:S02]  /*f6c0*/  SHFL.UP P6, R14, R13, R12, R11 ;  /* 0x0400000c0d0e7389 */ /* 0x00072400000c000b */
[----:B01234-:R-:W-:Y:S01]  /*f6d0*/  ENDCOLLECTIVE ;  /* 0x000000000000791b */ /* 0x01ffe20003800000 */
.L_x_273:
[----:B------:R-:W-:Y:S05]  /*f6e0*/  BSYNC B0 ;  /* 0x0000000000007941 */ /* 0x000fea0003800000 */
.L_x_272:
        /* <DEDUP_REMOVED lines=10> */
.L_x_274:
        /* <DEDUP_REMOVED lines=8> */
.L_x_275:
        /* <DEDUP_REMOVED lines=8> */
.L_x_276:
        /* <DEDUP_REMOVED lines=8> */
.L_x_277:
        /* <DEDUP_REMOVED lines=8> */
.L_x_278:
[----:B------:R-:W-:Y:S05]  /*f990*/  BRA `(.L_x_279) ;  /* 0xffffffe8009c7947 */ /* 0x000fea000383ffff */
.L_x_227:
[----:B------:R-:W-:Y:S01]  /*f9a0*/  BSSY B0, `(.L_x_280) ;  /* 0x0000006000007945 */ /* 0x000fe20003800000 */
[----:B------:R-:W-:Y:S01]  /*f9b0*/  PLOP3.LUT P6, PT, P6, PT, PT, 0x8, 0x0 ;  /* 0x000000000000781c */ /* 0x000fe200037ce170 */
[----:B------:R-:W-:-:S12]  /*f9c0*/  IMAD.MOV.U32 R15, RZ, RZ, -0x1 ;  /* 0xffffffffff0f7424 */ /* 0x000fd800078e00ff */
[----:B01----:R-:W-:Y:S05]  /*f9d0*/  WARPSYNC.COLLECTIVE R15, `(.L_x_281) ;  /* 0x000000000f087348 */ /* 0x003fea0003c00000 */
[----:B------:R-:W-:Y:S01]  /*f9e0*/  VOTE.ANY R14, PT, P6 ;  /* 0x00000000000e7806 */ /* 0x000fe200030e0100 */
[----:B01----:R-:W-:Y:S06]  /*f9f0*/  ENDCOLLECTIVE ;  /* 0x000000000000791b */ /* 0x003fec0003800000 */
.L_x_281:
[----:B------:R-:W-:Y:S05]  /*fa00*/  BSYNC B0 ;  /* 0x0000000000007941 */ /* 0x000fea0003800000 */
.L_x_280:
[----:B------:R-:W-:Y:S02]  /*fa10*/  IMAD.MOV.U32 R3, RZ, RZ, R14 ;  /* 0x000000ffff037224 */ /* 0x000fe400078e000e */
[----:B------:R-:W-:Y:S02]  /*fa20*/  IMAD.MOV.U32 R13, RZ, RZ, R2 ;  /* 0x000000ffff0d7224 */ /* 0x000fe400078e0002 */
[----:B------:R-:W0:Y:S01]  /*fa30*/  POPC R4, R3 ;  /* 0x0000000300047309 */ /* 0x000e220000000000 */
[----:B------:R-:W-:Y:S02]  /*fa40*/  IMAD.MOV.U32 R11, RZ, RZ, 0x1f ;  /* 0x0000001fff0b7424 */ /* 0x000fe400078e00ff */
[----:B------:R-:W-:Y:S02]  /*fa50*/  IMAD.MOV.U32 R15, RZ, RZ, -0x1 ;  /* 0xffffffffff0f7424 */ /* 0x000fe400078e00ff */
[----:B0-----:R-:W-:-:S07]  /*fa60*/  IMAD.MOV.U32 R12, RZ, RZ, R4 ;  /* 0x000000ffff0c7224 */ /* 0x001fce00078e0004 */
[----:B------:R-:W-:Y:S05]  /*fa70*/  WARPSYNC.COLLECTIVE R15, `(.L_x_282) ;  /* 0x000000000f087348 */ /* 0x000fea0003c00000 */
[----:B------:R0:W1:Y:S02]  /*fa80*/  SHFL.IDX P6, R14, R13, R12, R11 ;  /* 0x0000000c0d0e7389 */ /* 0x00006400000c000b */
[----:B01----:R-:W-:Y:S01]  /*fa90*/  ENDCOLLECTIVE ;  /* 0x000000000000791b */ /* 0x003fe20003800000 */
.L_x_282:
[----:B------:R-:W-:Y:S01]  /*faa0*/  IMAD.MOV.U32 R17, RZ, RZ, R14 ;  /* 0x000000ffff117224 */ /* 0x000fe200078e000e */
[----:B------:R-:W-:Y:S06]  /*fab0*/  BRA `(.L_x_283) ;  /* 0xffffffe8008c7947 */ /* 0x000fec000383ffff */
.L_x_229:
[----:B------:R-:W-:Y:S01]  /*fac0*/  BSSY B0, `(.L_x_284) ;  /* 0x0000007000007945 */ /* 0x000fe20003800000 */
[----:B------:R-:W-:Y:S02]  /*fad0*/  IMAD.MOV.U32 R13, RZ, RZ, R8 ;  /* 0x000000ffff0d7224 */ /* 0x000fe400078e0008 */
[----:B------:R-:W-:Y:S02]  /*fae0*/  IMAD.MOV.U32 R11, RZ, RZ, 0x1f ;  /* 0x0000001fff0b7424 */ /* 0x000fe400078e00ff */
[----:B------:R-:W-:-:S07]  /*faf0*/  IMAD.MOV.U32 R15, RZ, RZ, -0x1 ;  /* 0xffffffffff0f7424 */ /* 0x000fce00078e00ff */
[----:B0123--:R-:W-:Y:S05]  /*fb00*/  WARPSYNC.COLLECTIVE R15, `(.L_x_285) ;  /* 0x000000000f087348 */ /* 0x00ffea0003c00000 */
[----:B------:R4:W0:Y:S02]  /*fb10*/  SHFL.IDX P6, R14, R13, R12, R11 ;  /* 0x0000000c0d0e7389 */ /* 0x00082400000c000b */
[----:B01234-:R-:W-:Y:S01]  /*fb20*/  ENDCOLLECTIVE ;  /* 0x000000000000791b */ /* 0x01ffe20003800000 */
.L_x_285:
[----:B------:R-:W-:Y:S05]  /*fb30*/  BSYNC B0 ;  /* 0x0000000000007941 */ /* 0x000fea0003800000 */
.L_x_284:
[----:B------:R-:W-:Y:S05]  /*fb40*/  BRA `(.L_x_228) ;  /* 0xffffffe800847947 */ /* 0x000fea000383ffff */
.L_x_233:
[----:B0-----:R0:W2:Y:S02]  /*fb50*/  SYNCS.PHASECHK.TRANS64.TRYWAIT P0, [R9+URZ+0x31c20], R0 ;  /* 0x031c2000090075a7 */ /* 0x0010a4000800017f */
[----:B--2---:R-:W-:Y:S05]  /*fb60*/  @!P0 NANOSLEEP.SYNCS 0x989680 ;  /* 0x009896800000895d */ /* 0x004fea0003900000 */
[----:B------:R-:W2:Y:S02]  /*fb70*/  @!P0 SYNCS.PHASECHK.TRANS64 P0, [R9+URZ+0x31c20], R0 ;  /* 0x031c2000090085a7 */ /* 0x000ea4000800007f */
[----:B--2---:R-:W-:Y:S05]  /*fb80*/  @!P0 BRA `(.L_x_233) ;  /* 0xfffffffc00f08947 */ /* 0x004fea000383ffff */
[----:B------:R-:W-:Y:S05]  /*fb90*/  BRA `(.L_x_286) ;  /* 0xffffffec00607947 */ /* 0x000fea000383ffff */
.L_x_234:
        /* <DEDUP_REMOVED lines=8> */
[----:B01----:R-:W-:Y:S05]  /*fc20*/  WARPSYNC.COLLECTIVE R15, `(.L_x_288) ;  /* 0x000000000f087348 */ /* 0x003fea0003c00000 */
[----:B------:R2:W3:Y:S02]  /*fc30*/  SHFL.IDX P6, R14, R13, R12, R11 ;  /* 0x0000000c0d0e7389 */ /* 0x0004e400000c000b */
[----:B0123--:R-:W-:Y:S01]  /*fc40*/  ENDCOLLECTIVE ;  /* 0x000000000000791b */ /* 0x00ffe20003800000 */
.L_x_288:
[----:B------:R-:W-:Y:S05]  /*fc50*/  BSYNC B0 ;  /* 0x0000000000007941 */ /* 0x000fea0003800000 */
.L_x_287:
[----:B------:R-:W-:Y:S05]  /*fc60*/  BRA `(.L_x_289) ;  /* 0xffffffec00487947 */ /* 0x000fea000383ffff */
.L_x_237:
[----:B------:R-:W-:Y:S01]  /*fc70*/  BSSY B1, `(.L_x_290) ;  /* 0x0000006000017945 */ /* 0x000fe20003800000 */
[----:B------:R-:W-:-:S07]  /*fc80*/  IMAD.MOV.U32 R15, RZ, RZ, -0x1 ;  /* 0xffffffffff0f7424 */ /* 0x000fce00078e00ff */
[----:B01----:R-:W-:Y:S05]  /*fc90*/  WARPSYNC.COLLECTIVE R15, `(.L_x_291) ;  /* 0x000000000f0c7348 */ /* 0x003fea0003c00000 */
[----:B------:R-:W-:Y:S02]  /*fca0*/  ELECT P6, UR62, PT ;  /* 0x00000000003e782f */ /* 0x000fe400038c0000 */
[----:B------:R-:W-:Y:S01]  /*fcb0*/  MOV R14, UR62 ;  /* 0x0000003e000e7c02 */ /* 0x000fe20008000f00 */
[----:B01----:R-:W-:Y:S10]  /*fcc0*/  ENDCOLLECTIVE ;  /* 0x000000000000791b */ /* 0x003ff40003800000 */
.L_x_291:
[----:B------:R-:W-:Y:S05]  /*fcd0*/  BSYNC B1 ;  /* 0x0000000000017941 */ /* 0x000fea0003800000 */
.L_x_290:
[----:B------:R-:W-:Y:S05]  /*fce0*/  BRA `(.L_x_292) ;  /* 0xffffffec00407947 */ /* 0x000fea000383ffff */
.L_x_239:
[----:B0-----:R0:W2:Y:S02]  /*fcf0*/  SYNCS.PHASECHK.TRANS64.TRYWAIT P0, [R7+URZ], R2 ;  /* 0x00000002070075a7 */ /* 0x0010a4000800017f */
[----:B--2---:R-:W-:Y:S05]  /*fd00*/  @!P0 NANOSLEEP.SYNCS 0x989680 ;  /* 0x009896800000895d */ /* 0x004fea0003900000 */
[----:B------:R-:W2:Y:S02]  /*fd10*/  @!P0 SYNCS.PHASECHK.TRANS64 P0, [R7+URZ], R2 ;  /* 0x00000002070085a7 */ /* 0x000ea4000800007f */
[----:B--2---:R-:W-:Y:S05]  /*fd20*/  @!P0 BRA `(.L_x_239) ;  /* 0xfffffffc00f08947 */ /* 0x004fea000383ffff */
[----:B------:R-:W-:Y:S05]  /*fd30*/  BRA `(.L_x_293) ;  /* 0xffffffec00747947 */ /* 0x000fea000383ffff */
.L_x_240:
[----:B--2---:R2:W3:Y:S02]  /*fd40*/  SYNCS.PHASECHK.TRANS64.TRYWAIT P0, [R3+URZ], R0 ;  /* 0x00000000030075a7 */ /* 0x0044e4000800017f */
[----:B---3--:R-:W-:Y:S05]  /*fd50*/  @!P0 NANOSLEEP.SYNCS 0x989680 ;  /* 0x009896800000895d */ /* 0x008fea0003900000 */
[----:B------:R-:W3:Y:S02]  /*fd60*/  @!P0 SYNCS.PHASECHK.TRANS64 P0, [R3+URZ], R0 ;  /* 0x00000000030085a7 */ /* 0x000ee4000800007f */
[----:B---3--:R-:W-:Y:S05]  /*fd70*/  @!P0 BRA `(.L_x_240) ;  /* 0xfffffffc00f08947 */ /* 0x008fea000383ffff */
[----:B------:R-:W-:Y:S05]  /*fd80*/  BRA `(.L_x_294) ;  /* 0xffffffec00687947 */ /* 0x000fea000383ffff */
.L_x_242:
[----:B--2---:R2:W3:Y:S02]  /*fd90*/  SYNCS.PHASECHK.TRANS64.TRYWAIT P0, [R5+URZ], R2 ;  /* 0x00000002050075a7 */ /* 0x0044e4000800017f */
[----:B---3--:R-:W-:Y:S05]  /*fda0*/  @!P0 NANOSLEEP.SYNCS 0x989680 ;  /* 0x009896800000895d */ /* 0x008fea0003900000 */
[----:B------:R-:W3:Y:S02]  /*fdb0*/  @!P0 SYNCS.PHASECHK.TRANS64 P0, [R5+URZ], R2 ;  /* 0x00000002050085a7 */ /* 0x000ee4000800007f */
[----:B---3--:R-:W-:Y:S05]  /*fdc0*/  @!P0 BRA `(.L_x_242) ;  /* 0xfffffffc00f08947 */ /* 0x008fea000383ffff */
[----:B------:R-:W-:Y:S05]  /*fdd0*/  BRA `(.L_x_295) ;  /* 0xffffffec006c7947 */ /* 0x000fea000383ffff */
.L_x_296:
        /* <DEDUP_REMOVED lines=10> */
.L_x_2208:


//--------------------- .text._ZN7cutlass13device_kernelIN5flash11enable_sm90INS1_16FlashAttnFwdSm90INS1_25CollectiveMainloopFwdSm90ILi2EN4cute5tupleIJNS5_1CILi1EEES8_S8_EEENS6_IJNS7_ILi192EEENS7_ILi144EEENS7_ILi96EEEEEELi96ENS_6half_tEfNS_4arch4Sm90ELb0ELb0ELb0ELb1ELb0ELb1ELb0ELb0ELb1ELb0ELb0ELb0EEENS1_21CollectiveEpilogueFwdINS6_IJSA_SC_SB_EEES9_SE_SG_Li384ELb1ELb0ELb0ELb0EEENS1_36VarlenDynamicPersistentTileSchedulerILi192ELi144ELi384ELi32ELb0ELb0ELb1ELb0ELb1ELb1EEEEEEEEEvNT_6ParamsE --------------------------
	.section	.text._ZN7cutlass13device_kernelIN5flash11enable_sm90INS1_16FlashAttnFwdSm90INS1_25CollectiveMainloopFwdSm90ILi2EN4cute5tupleIJNS5_1CILi1EEES8_S8_EEENS6_IJNS7_ILi192EEENS7_ILi144EEENS7_ILi96EEEEEELi96ENS_6half_tEfNS_4arch4Sm90ELb0ELb0ELb0ELb1ELb0ELb1ELb0ELb0ELb1ELb0ELb0ELb0EEENS1_21CollectiveEpilogueFwdINS6_IJSA_SC_SB_EEES9_SE_SG_Li384ELb1ELb0ELb0ELb0EEENS1_36VarlenDynamicPersistentTileSchedulerILi192ELi144ELi384ELi32ELb0ELb0ELb1ELb0ELb1ELb1EEEEEEEEEvNT_6ParamsE,"ax",@progbits
	.align	128
.text._ZN7cutlass13device_kernelIN5flash11enable_sm90INS1_16FlashAttnFwdSm90INS1_25CollectiveMainloopFwdSm90ILi2EN4cute5tupleIJNS5_1CILi1EEES8_S8_EEENS6_IJNS7_ILi192EEENS7_ILi144EEENS7_ILi96EEEEEELi96ENS_6half_tEfNS_4arch4Sm90ELb0ELb0ELb0ELb1ELb0ELb1ELb0ELb0ELb1ELb0ELb0ELb0EEENS1_21CollectiveEpilogueFwdINS6_IJSA_SC_SB_EEES9_SE_SG_Li384ELb1ELb0ELb0ELb0EEENS1_36VarlenDynamicPersistentTileSchedulerILi192ELi144ELi384ELi32ELb0ELb0ELb1ELb0ELb1ELb1EEEEEEEEEvNT_6ParamsE:
        .type           _ZN7cutlass13device_kernelIN5flash11enable_sm90INS1_16FlashAttnFwdSm90INS1_25CollectiveMainloopFwdSm90ILi2EN4cute5tupleIJNS5_1CILi1EEES8_S8_EEENS6_IJNS7_ILi192EEENS7_ILi144EEENS7_ILi96EEEEEELi96ENS_6half_tEfNS_4arch4Sm90ELb0ELb0ELb0ELb1ELb0ELb1ELb0ELb0ELb1ELb0ELb0ELb0EEENS1_21CollectiveEpilogueFwdINS6_IJSA_SC_SB_EEES9_SE_SG_Li384ELb1ELb0ELb0ELb0EEENS1_36VarlenDynamicPersistentTileSchedulerILi192ELi144ELi384ELi32ELb0ELb0ELb1ELb0ELb1ELb1EEEEEEEEEvNT_6ParamsE,@function
        .size           _ZN7cutlass13device_kernelIN5flash11enable_sm90INS1_16FlashAttnFwdSm90INS1_25CollectiveMainloopFwdSm90ILi2EN4cute5tupleIJNS5_1CILi1EEES8_S8_EEENS6_IJNS7_ILi192EEENS7_ILi144EEENS7_ILi96EEEEEELi96ENS_6half_tEfNS_4arch4Sm90ELb0ELb0ELb0ELb1ELb0ELb1ELb0ELb0ELb1ELb0ELb0ELb0EEENS1_21CollectiveEpilogueFwdINS6_IJSA_SC_SB_EEES9_SE_SG_Li384ELb1ELb0ELb0ELb0EEENS1_36VarlenDynamicPersistentTileSchedulerILi192ELi144ELi384ELi32ELb0ELb0ELb1ELb0ELb1ELb1EEEEEEEEEvNT_6ParamsE,(.L_x_2209 - _ZN7cutlass13device_kernelIN5flash11enable_sm90INS1_16FlashAttnFwdSm90INS1_25CollectiveMainloopFwdSm90ILi2EN4cute5tupleIJNS5_1CILi1EEES8_S8_EEENS6_IJNS7_ILi192EEENS7_ILi144EEENS7_ILi96EEEEEELi96ENS_6half_tEfNS_4arch4Sm90ELb0ELb0ELb0ELb1ELb0ELb1ELb0ELb0ELb1ELb0ELb0ELb0EEENS1_21CollectiveEpilogueFwdINS6_IJSA_SC_SB_EEES9_SE_SG_Li384ELb1ELb0ELb0ELb0EEENS1_36VarlenDynamicPersistentTileSchedulerILi192ELi144ELi384ELi32ELb0ELb0ELb1ELb0ELb1ELb1EEEEEEEEEvNT_6ParamsE)
        .other          _ZN7cutlass13device_kernelIN5flash11enable_sm90INS1_16FlashAttnFwdSm90INS1_25CollectiveMainloopFwdSm90ILi2EN4cute5tupleIJNS5_1CILi1EEES8_S8_EEENS6_IJNS7_ILi192EEENS7_ILi144EEENS7_ILi96EEEEEELi96ENS_6half_tEfNS_4arch4Sm90ELb0ELb0ELb0ELb1ELb0ELb1ELb0ELb0ELb1ELb0ELb0ELb0EEENS1_21CollectiveEpilogueFwdINS6_IJSA_SC_SB_EEES9_SE_SG_Li384ELb1ELb0ELb0ELb0EEENS1_36VarlenDynamicPersistentTileSchedulerILi192ELi144ELi384ELi32ELb0ELb0ELb1ELb0ELb1ELb1EEEEEEEEEvNT_6ParamsE,@"STO_CUDA_ENTRY STV_DEFAULT"
_ZN7cutlass13device_kernelIN5flash11enable_sm90INS1_16FlashAttnFwdSm90INS1_25CollectiveMainloopFwdSm90ILi2EN4cute5tupleIJNS5_1CILi1EEES8_S8_EEENS6_IJNS7_ILi192EEENS7_ILi144EEENS7_ILi96EEEEEELi96ENS_6half_tEfNS_4arch4Sm90ELb0ELb0ELb0ELb1ELb0ELb1ELb0ELb0ELb1ELb0ELb0ELb0EEENS1_21CollectiveEpilogueFwdINS6_IJSA_SC_SB_EEES9_SE_SG_Li384ELb1ELb0ELb0ELb0EEENS1_36VarlenDynamicPersistentTileSchedulerILi192ELi144ELi384ELi32ELb0ELb0ELb1ELb0ELb1ELb1EEEEEEEEEvNT_6ParamsE:
[----:B------:R-:W0:Y:S02]  /*0000*/  LDC R1, c[0x0][0x28] ;  /* 0x00000a00ff017b82 */ /* 0x000e240000000800 */
[----:B0-----:R-:W-:Y:S01]  /*0010*/  VIADD R1, R1, 0xffffff48 ;  /* 0xffffff4801017836 */ /* 0x001fe20000000000 */
[----:B------:R-:W0:Y:S01]  /*0020*/  S2R R3, SR_TID.X ;  /* 0x0000000000037919 */ /* 0x000e220000002100 */
[----:B------:R-:W-:Y:S01]  /*0030*/  ELECT P0, URZ, PT ;  /* 0x00000000003f782f */ /* 0x000fe20003800000 */
[----:B------:R-:W-:Y:S01]  /*0040*/  BSSY B0, `(.L_x_297) ;  /* 0x0000017000007945 */ /* 0x000fe20003800000 */
[--C-:B0-----:R-:W-:Y:S02]  /*0050*/  SHF.R.U32.HI R0, RZ, 0x5, R3.reuse ;  /* 0x00000005ff007819 */ /* 0x101fe40000011603 */
[----:B------:R-:W-:-:S03]  /*0060*/  SHF.R.U32.HI R3, RZ, 0x7, R3 ;  /* 0x00000007ff037819 */ /* 0x000fc60000011603 */
[----:B------:R-:W0:Y:S02]  /*0070*/  SHFL.IDX PT, R2, R0, RZ, 0x1f ;  /* 0x00001fff00027589 */ /* 0x000e2400000e0000 */
[----:B0-----:R-:W-:-:S13]  /*0080*/  ISETP.EQ.AND P0, PT, R2, RZ, P0 ;  /* 0x000000ff0200720c */ /* 0x001fda0000702270 */
[----:B------:R-:W-:Y:S05]  /*0090*/  @!P0 BRA `(.L_x_298) ;  /* 0x0000000000448947 */ /* 0x000fea0003800000 */
[----:B------:R-:W-:Y:S02]  /*00a0*/  ULDC.64 UR4, c[0x0][0x198] ;  /* 0x0000660000047ab9 */ /* 0x000fe40000000a00 */
[----:B------:R-:W-:Y:S02]  /*00b0*/  UIADD3 UR6, UP0, UR4, 0x270, URZ ;  /* 0x0000027004067890 */ /* 0x000fe4000ff1e03f */
[----:B------:R-:W-:Y:S02]  /*00c0*/  UIADD3 UR8, UP1, UR4, 0x370, URZ ;  /* 0x0000037004087890 */ /* 0x000fe4000ff3e03f */
[----:B------:R-:W-:Y:S02]  /*00d0*/  UIADD3 UR10, UP2, UR4, 0x470, URZ ;  /* 0x00000470040a7890 */ /* 0x000fe4000ff5e03f */
[----:B------:R-:W-:Y:S02]  /*00e0*/  UIADD3 UR12, UP3, UR4, 0x570, URZ ;  /* 0x00000570040c7890 */ /* 0x000fe4000ff7e03f */
[----:B------:R-:W-:-:S02]  /*00f0*/  UIADD3 UR4, UP4, UR4, 0x670, URZ ;  /* 0x0000067004047890 */ /* 0x000fc4000ff9e03f */
[----:B------:R-:W-:Y:S02]  /*0100*/  UIADD3.X UR7, URZ, UR5, URZ, UP0, !UPT ;  /* 0x000000053f077290 */ /* 0x000fe400087fe43f */
[----:B------:R-:W-:Y:S02]  /*0110*/  UIADD3.X UR9, URZ, UR5, URZ, UP1, !UPT ;  /* 0x000000053f097290 */ /* 0x000fe40008ffe43f */
[----:B------:R-:W-:Y:S02]  /*0120*/  UIADD3.X UR11, URZ, UR5, URZ, UP2, !UPT ;  /* 0x000000053f0b7290 */ /* 0x000fe400097fe43f */
[----:B------:R-:W-:Y:S02]  /*0130*/  UIADD3.X UR13, URZ, UR5, URZ, UP3, !UPT ;  /* 0x000000053f0d7290 */ /* 0x000fe40009ffe43f */
[----:B------:R-:W-:Y:S01]  /*0140*/  UIADD3.X UR5, URZ, UR5, URZ, UP4, !UPT ;  /* 0x000000053f057290 */ /* 0x000fe2000a7fe43f */
[----:B------:R0:W-:Y:S02]  /*0150*/  UTMACCTL.PF [UR6] ;  /* 0x00000000060079b9 */ /* 0x0001e40008040000 */
[----:B------:R0:W-:Y:S02]  /*0160*/  UTMACCTL.PF [UR8] ;  /* 0x00000000080079b9 */ /* 0x0001e40008040000 */
[----:B------:R0:W-:Y:S02]  /*0170*/  UTMACCTL.PF [UR10] ;  /* 0x000000000a0079b9 */ /* 0x0001e40008040000 */
[----:B------:R0:W-:Y:S02]  /*0180*/  UTMACCTL.PF [UR12] ;  /* 0x000000000c0079b9 */ /* 0x0001e40008040000 */
[----:B------:R0:W-:Y:S02]  /*0190*/  UTMACCTL.PF [UR4] ;  /* 0x00000000040079b9 */ /* 0x0001e40008040000 */
[----:B0-----:R-:W-:Y:S01]  /*01a0*/  NOP ;  /* 0x0000000000007918 */ /* 0x001fe20000000000 */
.L_x_298:
[----:B------:R-:W-:Y:S05]  /*01b0*/  BSYNC B0 ;  /* 0x0000000000007941 */ /* 0x000fea0003800000 */
.L_x_297:
[----:B------:R-:W-:Y:S01]  /*01c0*/  VOTEU.ANY UP0, P0 ;  /* 0x00000000003f7886 */ /* 0x000fe20000000100 */
[----:B------:R-:W0:Y:S01]  /*01d0*/  SHFL.IDX PT, R3, R3, RZ, 0x1f ;  /* 0x00001fff03037589 */ /* 0x000e2200000e0000 */
[----:B------:R-:W-:Y:S01]  /*01e0*/  UMOV UR4, 0x1 ;  /* 0x0000000100047882 */ /* 0x000fe20000000000 */
[----:B------:R-:W-:Y:S01]  /*01f0*/  UMOV UR7, 0x180 ;  /* 0x0000018000077882 */ /* 0x000fe20000000000 */
[----:B------:R-:W-:Y:S01]  /*0200*/  VOTEU.ANY UP1, P0 ;  /* 0x00000000003f7886 */ /* 0x000fe20000020100 */
[----:B------:R-:W1:Y:S01]  /*0210*/  @UP0 S2UR UR8, SR_CgaCtaId ;  /* 0x00000000000809c3 */ /* 0x000e620000008800 */
[----:B------:R-:W2:Y:S01]  /*0220*/  SHFL.IDX PT, R2, R0, RZ, 0x1f ;  /* 0x00001fff00027589 */ /* 0x000ea200000e0000 */
[----:B------:R-:W-:Y:S01]  /*0230*/  @UP0 UMOV UR6, 0x400 ;  /* 0x0000040000060882 */ /* 0x000fe20000000000 */
[----:B------:R-:W-:-:S04]  /*0240*/  @UP0 UIADD3 UR4, -UR4, 0x100000, URZ ;  /* 0x0010000004040890 */ /* 0x000fc8000fffe13f */
[----:B------:R-:W-:Y:S02]  /*0250*/  @UP0 USHF.L.U32 UR5, UR4, 0xb, URZ ;  /* 0x0000000b04050899 */ /* 0x000fe4000800063f */
[----:B------:R-:W-:Y:S01]  /*0260*/  @UP0 USHF.L.U32 UR4, UR4, 0x1, URZ ;  /* 0x0000000104040899 */ /* 0x000fe2000800063f */
[----:B------:R-:W-:Y:S01]  /*0270*/  VOTEU.ANY UP2, P0 ;  /* 0x00000000003f7886 */ /* 0x000fe20000040100 */
[----:B0-----:R-:W-:Y:S01]  /*0280*/  R2UR UR9, R3 ;  /* 0x00000000030972ca */ /* 0x001fe200000e0000 */
[----:B-1----:R-:W-:Y:S01]  /*0290*/  @UP0 ULEA UR8, UR8, UR6, 0x18 ;  /* 0x0000000608080291 */ /* 0x002fe2000f8ec03f */
[----:B--2---:R-:W-:Y:S01]  /*02a0*/  ISETP.NE.AND P1, PT, R2, RZ, PT ;  /* 0x000000ff0200720c */ /* 0x004fe20003f25270 */
[----:B------:R-:W-:-:S04]  /*02b0*/  @UP0 UIADD3 UR6, -UR7, 0x100000, URZ ;  /* 0x0010000007060890 */ /* 0x000fc8000fffe13f */
[----:B------:R-:W-:Y:S02]  /*02c0*/  @UP0 USHF.L.U32 UR7, UR6, 0xb, URZ ;  /* 0x0000000b06070899 */ /* 0x000fe4000800063f */
[----:B------:R-:W-:-:S04]  /*02d0*/  @UP0 USHF.L.U32 UR6, UR6, 0x1, URZ ;  /* 0x0000000106060899 */ /* 0x000fc8000800063f */
[----:B------:R-:W-:Y:S01]  /*02e0*/  UISETP.NE.AND UP0, UPT, UR9, URZ, UPT ;  /* 0x0000003f0900728c */ /* 0x000fe2000bf05270 */
[----:B------:R-:W0:Y:S02]  /*02f0*/  FENCE.VIEW.ASYNC.S ;  /* 0x00000000000073c6 */ /* 0x000e240000000000 */
[----:B0-----:R0:W1:Y:S05]  /*0300*/  @UP1 SYNCS.EXCH.64 URZ, [UR8+0x31c00], UR4 ;  /* 0x031c0004083f15b2 */ /* 0x00106a0008000100 */
[----:B------:R0:W2:Y:S01]  /*0310*/  @UP2 SYNCS.EXCH.64 URZ, [UR8+0x31c20], UR6 ;  /* 0x031c2006083f25b2 */ /* 0x0000a20008000100 */
[----:B------:R-:W-:Y:S05]  /*0320*/  @P1 BRA `(.L_x_299) ;  /* 0x0000000000481947 */ /* 0x000fea0003800000 */
[----:B0-----:R-:W0:Y:S01]  /*0330*/  S2UR UR5, SR_CgaCtaId ;  /* 0x00000000000579c3 */ /* 0x001e220000008800 */
        /* <DEDUP_REMOVED lines=15> */
[----:B------:R3:W0:Y:S02]  /*0430*/  SYNCS.EXCH.64 URZ, [UR8+0x31c48], UR4 ;  /* 0x031c4804083f75b2 */ /* 0x0006240008000100 */
[----:B---3--:R-:W-:Y:S01]  /*0440*/  NOP ;  /* 0x0000000000007918 */ /* 0x008fe20000000000 */
.L_x_299:
[----:B------:R-:W3:Y:S01]  /*0450*/  SHFL.IDX PT, R2, R0, RZ, 0x1f ;  /* 0x00001fff00027589 */ /* 0x000ee200000e0000 */
[----:B------:R-:W-:Y:S01]  /*0460*/  NOP ;  /* 0x0000000000007918 */ /* 0x000fe20000000000 */
[----:B---3--:R-:W-:-:S13]  /*0470*/  ISETP.NE.AND P0, PT, R2, RZ, PT ;  /* 0x000000ff0200720c */ /* 0x008fda0003f05270 */
        /* <DEDUP_REMOVED lines=17> */
[----:B------:R3:W0:Y:S02]  /*0590*/  SYNCS.EXCH.64 URZ, [UR8+0x31c68], UR6 ;  /* 0x031c6806083f75b2 */ /* 0x0006240008000100 */
[----:B---3--:R-:W-:Y:S01]  /*05a0*/  NOP ;  /* 0x0000000000007918 */ /* 0x008fe20000000000 */
.L_x_300:
[----:B------:R-:W3:Y:S01]  /*05b0*/  SHFL.IDX PT, R2, R0, RZ, 0x1f ;  /* 0x00001fff00027589 */ /* 0x000ee200000e0000 */
[----:B------:R-:W-:Y:S01]  /*05c0*/  NOP ;  /* 0x0000000000007918 */ /* 0x000fe20000000000 */
[----:B---3--:R-:W-:-:S13]  /*05d0*/  ISETP.NE.AND P0, PT, R2, RZ, PT ;  /* 0x000000ff0200720c */ /* 0x008fda0003f05270 */
        /* <DEDUP_REMOVED lines=13> */
[----:B------:R3:W0:Y:S02]  /*06b0*/  SYNCS.EXCH.64 URZ, [UR6+0x31c88], UR4 ;  /* 0x031c8804063f75b2 */ /* 0x0006240008000100 */
[----:B---3--:R-:W-:Y:S01]  /*06c0*/  NOP ;  /* 0x0000000000007918 */ /* 0x008fe20000000000 */
.L_x_301:
        /* <DEDUP_REMOVED lines=22> */
.L_x_302:
        /* <DEDUP_REMOVED lines=22> */
.L_x_303:
[----:B0-----:R-:W-:Y:S01]  /*0990*/  UMOV UR4, 0x1 ;  /* 0x0000000100047882 */ /* 0x001fe20000000000 */
[----:B------:R-:W-:Y:S01]  /*09a0*/  PLOP3.LUT P0, PT, PT, PT, UP0, 0x80, 0x0 ;  /* 0x000000000000781c */ /* 0x000fe20003f0f008 */
[----:B------:R-:W-:Y:S01]  /*09b0*/  USEL UR4, UR4, 0x2, !UP0 ;  /* 0x0000000204047887 */ /* 0x000fe2000c000000 */
[----:B------:R-:W-:Y:S01]  /*09c0*/  NOP ;  /* 0x0000000000007918 */ /* 0x000fe20000000000 */
[----:B------:R-:W-:Y:S01]  /*09d0*/  ULDC.64 UR60, c[0x0][0x208] ;  /* 0x00008200003c7ab9 */ /* 0x000fe20000000a00 */
[----:B------:R-:W-:Y:S03]  /*09e0*/  BSSY B7, `(.L_x_304) ;  /* 0x0001a38000077945 */ /* 0x000fe60003800000 */
[----:B------:R-:W-:-:S05]  /*09f0*/  IMAD.U32 R2, RZ, RZ, UR4 ;  /* 0x00000004ff027e24 */ /* 0x000fca000f8e00ff */
[----:B------:R0:W-:Y:S01]  /*0a00*/  STL [R1+0x98], R2 ;  /* 0x0000980201007387 */ /* 0x0001e20000100800 */
[----:B-12-4-:R-:W-:Y:S06]  /*0a10*/  BAR.SYNC.DEFER_BLOCKING 0x0 ;  /* 0x0000000000007b1d */ /* 0x016fec0000010000 */
[----:B------:R-:W-:Y:S05]  /*0a20*/  @!P0 BRA `(.L_x_305) ;  /* 0x0000014c00c08947 */ /* 0x000fea0003800000 */
.L_x_306:
[----:B------:R-:W-:-:S08]  /*0a30*/  NOP ;  /* 0x0000000000007918 */ /* 0x000fd00000000000 */
[----:B------:R-:W1:Y:S02]  /*0a40*/  USETMAXREG.TRY_ALLOC.CTAPOOL UP0, 0xa0 ;  /* 0x000000a0000079c8 */ /* 0x000e640008000600 */
[----:B-1----:R-:W-:-:S13]  /*0a50*/  PLOP3.LUT P0, PT, PT, PT, UP0, 0x80, 0x0 ;  /* 0x000000000000781c */ /* 0x002fda0003f0f008 */
[----:B------:R-:W-:Y:S05]  /*0a60*/  @!P0 BRA `(.L_x_306) ;  /* 0xfffffffc00f08947 */ /* 0x000fea000383ffff */
[----:B------:R-:W2:Y:S01]  /*0a70*/  LDL.LU R0, [R1+0x44] ;  /* 0x0000440001007983 */ /* 0x000ea20000300800 */
[----:B0-----:R-:W0:Y:S01]  /*0a80*/  S2R R2, SR_TID.X ;  /* 0x0000000000027919 */ /* 0x001e220000002100 */
[----:B------:R-:W1:Y:S01]  /*0a90*/  S2UR UR5, SR_CgaCtaId ;  /* 0x00000000000579c3 */ /* 0x000e620000008800 */
[----:B------:R-:W-:Y:S01]  /*0aa0*/  UMOV UR4, 0x400 ;  /* 0x0000040000047882 */ /* 0x000fe20000000000 */
[----:B0-----:R-:W-:-:S06]  /*0ab0*/  SHF.R.U32.HI R2, RZ, 0x7, R2 ;  /* 0x00000007ff027819 */ /* 0x001fcc0000011602 */
[----:B------:R-:W-:Y:S06]  /*0ac0*/  BAR.ARV 0x8, 0x1a0 ;  /* 0x0206800000007b1d */ /* 0x000fec0000002000 */
[----:B------:R-:W-:-:S13]  /*0ad0*/  ISETP.NE.AND P0, PT, R2, 0x1, PT ;  /* 0x000000010200780c */ /* 0x000fda0003f05270 */
[----:B------:R-:W-:Y:S08]  /*0ae0*/  @!P0 BAR.ARV 0x9, 0x100 ;  /* 0x0244000000008b1d */ /* 0x000ff00000002000 */
[----:B------:R-:W-:Y:S01]  /*0af0*/  BAR.SYNC.DEFER_BLOCKING 0x5, 0x1a0 ;  /* 0x0146800000007b1d */ /* 0x000fe20000010000 */
[----:B-1----:R-:W-:-:S06]  /*0b00*/  ULEA UR4, UR5, UR4, 0x18 ;  /* 0x0000000405047291 */ /* 0x002fcc000f8ec03f */
[----:B------:R-:W-:Y:S01]  /*0b10*/  IMAD.U32 R18, RZ, RZ, UR4 ;  /* 0x00000004ff127e24 */ /* 0x000fe2000f8e00ff */
[----:B------:R-:W-:-:S04]  /*0b20*/  ULDC UR4, c[0x0][0xc14] ;  /* 0x0003050000047ab9 */ /* 0x000fc80000000800 */
[----:B------:R-:W0:Y:S01]  /*0b30*/  LDS.128 R104, [R18+0x31cd0] ;  /* 0x031cd00012687984 */ /* 0x000e220000000c00 */
[----:B------:R-:W-:Y:S06]  /*0b40*/  BAR.ARV 0x4, 0x1a0 ;  /* 0x0106800000007b1d */ /* 0x000fec0000002000 */
[----:B--2---:R-:W-:-:S04]  /*0b50*/  LOP3.LUT R0, R0, 0xffffffef, RZ, 0xc0, !PT ;  /* 0xffffffef00007812 */ /* 0x004fc800078ec0ff */
[----:B------:R-:W-:-:S05]  /*0b60*/  @P0 LOP3.LUT R0, R0, 0x10, RZ, 0xfc, !PT ;  /* 0x0000001000000812 */ /* 0x000fca00078efcff */
[----:B------:R4:W-:Y:S01]  /*0b70*/  STL [R1+0x44], R0 ;  /* 0x0000440001007387 */ /* 0x0009e20000100800 */
[----:B0-----:R-:W-:-:S13]  /*0b80*/  ISETP.GE.AND P0, PT, R107, UR4, PT ;  /* 0x000000046b007c0c */ /* 0x001fda000bf06270 */
[----:B----4-:R-:W-:Y:S05]  /*0b90*/  @P0 BRA `(.L_x_307) ;  /* 0x000001a000700947 */ /* 0x010fea0003800000 */
[----:B------:R-:W2:Y:S01]  /*0ba0*/  LDL R2, [R1+0x98] ;  /* 0x0000980001027983 */ /* 0x000ea20000100800 */
[----:B------:R-:W-:Y:S01]  /*0bb0*/  IMAD.MOV.U32 R15, RZ, RZ, -0x2 ;  /* 0xfffffffeff0f7424 */ /* 0x000fe200078e00ff */
[----:B------:R-:W-:Y:S02]  /*0bc0*/  R2UR UR4, R18 ;  /* 0x00000000120472ca */ /* 0x000fe400000e0000 */
[----:B------:R-:W-:Y:S01]  /*0bd0*/  CS2R R148, SRZ ;  /* 0x0000000000947805 */ /* 0x000fe2000001ff00 */
[----:B------:R-:W0:Y:S10]  /*0be0*/  S2R R0, SR_TID.X ;  /* 0x0000000000007919 */ /* 0x000e340000002100 */
[----:B------:R-:W-:Y:S01]  /*0bf0*/  UIADD3 UR4, UR4, 0xda00, URZ ;  /* 0x0000da0004047890 */ /* 0x000fe2000fffe03f */
[----:B0-----:R-:W-:-:S05]  /*0c00*/  VIADD R20, R0, 0xffffff80 ;  /* 0xffffff8000147836 */ /* 0x001fca0000000000 */
[-C--:B------:R-:W-:Y:S02]  /*0c10*/  LEA.HI R14, R20, R20.reuse, RZ, 0x1 ;  /* 0x00000014140e7211 */ /* 0x080fe400078f08ff */
[----:B------:R-:W-:Y:S02]  /*0c20*/  SHF.R.S32.HI R0, RZ, 0x1f, R20 ;  /* 0x0000001fff007819 */ /* 0x000fe40000011414 */
[----:B------:R-:W-:Y:S02]  /*0c30*/  SHF.R.S32.HI R145, RZ, 0x1, R14 ;  /* 0x00000001ff917819 */ /* 0x000fe4000001140e */
[----:B------:R-:W-:Y:S02]  /*0c40*/  LEA.HI R3, R0, R20, RZ, 0x4 ;  /* 0x0000001400037211 */ /* 0x000fe400078f20ff */
[----:B------:R-:W-:Y:S02]  /*0c50*/  LEA.HI R6, R14, R145, RZ, 0x1 ;  /* 0x000000910e067211 */ /* 0x000fe400078f08ff */
[----:B------:R-:W-:-:S02]  /*0c60*/  SHF.R.S32.HI R4, RZ, 0x4, R3 ;  /* 0x00000004ff047819 */ /* 0x000fc40000011403 */
[----:B------:R-:W-:Y:S02]  /*0c70*/  LOP3.LUT R8, R6, 0x7fffffe, RZ, 0xc0, !PT ;  /* 0x07fffffe06087812 */ /* 0x000fe400078ec0ff */
[C---:B------:R-:W-:Y:S02]  /*0c80*/  LEA.HI R5, R3.reuse, R4, RZ, 0x1 ;  /* 0x0000000403057211 */ /* 0x040fe400078f08ff */
[----:B------:R-:W-:Y:S01]  /*0c90*/  LOP3.LUT R3, R3, 0xfffffff0, RZ, 0xc0, !PT ;  /* 0xfffffff003037812 */ /* 0x000fe200078ec0ff */
[----:B------:R-:W-:Y:S01]  /*0ca0*/  IMAD.IADD R7, R145, 0x1, -R8 ;  /* 0x0000000191077824 */ /* 0x000fe200078e0a08 */
[----:B------:R-:W-:Y:S02]  /*0cb0*/  LOP3.LUT R5, R5, 0x1ffffffe, RZ, 0xc0, !PT ;  /* 0x1ffffffe05057812 */ /* 0x000fe400078ec0ff */
[----:B------:R-:W-:Y:S01]  /*0cc0*/  LOP3.LUT R14, R14, 0xfffffffe, RZ, 0xc0, !PT ;  /* 0xfffffffe0e0e7812 */ /* 0x000fe200078ec0ff */
[----:B------:R-:W-:Y:S02]  /*0cd0*/  IMAD.IADD R3, R20, 0x1, -R3 ;  /* 0x0000000114037824 */ /* 0x000fe400078e0a03 */
[----:B------:R-:W-:-:S02]  /*0ce0*/  IMAD.IADD R5, R4, 0x1, -R5 ;  /* 0x0000000104057824 */ /* 0x000fc400078e0a05 */
[----:B------:R-:W-:Y:S01]  /*0cf0*/  IMAD R13, R4, 0x8, R7 ;  /* 0x00000008040d7824 */ /* 0x000fe200078e0207 */
[----:B------:R-:W-:Y:S01]  /*0d00*/  SHF.R.S32.HI R4, RZ, 0x1f, R3 ;  /* 0x0000001fff047819 */ /* 0x000fe20000011403 */
[----:B------:R-:W-:Y:S01]  /*0d10*/  IMAD.SHL.U32 R5, R5, 0x8, RZ ;  /* 0x0000000805057824 */ /* 0x000fe200078e00ff */
[----:B------:R-:W-:Y:S01]  /*0d20*/  LEA.HI R7, R0, R20, RZ, 0x5 ;  /* 0x0000001400077211 */ /* 0x000fe200078f28ff */
[----:B------:R-:W-:-:S03]  /*0d30*/  IMAD.IADD R14, R20, 0x1, -R14 ;  /* 0x00000001140e7824 */ /* 0x000fc600078e0a0e */
[----:B------:R-:W-:Y:S01]  /*0d40*/  SHF.R.S32.HI R8, RZ, 0x5, R7 ;  /* 0x00000005ff087819 */ /* 0x000fe20000011407 */
[----:B------:R-:W-:-:S04]  /*0d50*/  IMAD.SHL.U32 R146, R14, 0x8, RZ ;  /* 0x000000080e927824 */ /* 0x000fc800078e00ff */
[----:B------:R-:W-:Y:S01]  /*0d60*/  IMAD R16, R8, 0x10, R3 ;  /* 0x0000001008107824 */ /* 0x000fe200078e0203 */
[----:B--2---:R-:W-:Y:S02]  /*0d70*/  R2UR UR5, R2 ;  /* 0x00000000020572ca */ /* 0x004fe400000e0000 */
[CC--:B------:R-:W-:Y:S02]  /*0d80*/  LEA.HI R2, R0.reuse, R20.reuse, RZ, 0x7 ;  /* 0x0000001400027211 */ /* 0x0c0fe400078f38ff */
[----:B------:R-:W-:Y:S02]  /*0d90*/  LEA.HI R0, R0, R20, RZ, 0x2 ;  /* 0x0000001400007211 */ /* 0x000fe400078f10ff */
[----:B------:R-:W-:Y:S02]  /*0da0*/  LOP3.LUT R6, R2, 0xffffff80, RZ, 0xc0, !PT ;  /* 0xffffff8002067812 */ /* 0x000fe400078ec0ff */
[----:B------:R-:W-:-:S03]  /*0db0*/  SHF.R.S32.HI R22, RZ, 0x2, R0 ;  /* 0x00000002ff167819 */ /* 0x000fc60000011400 */
[----:B------:R-:W-:Y:S01]  /*0dc0*/  IMAD.IADD R19, R20, 0x1, -R6 ;  /* 0x0000000114137824 */ /* 0x000fe200078e0a06 */
[CC--:B------:R-:W-:Y:S01]  /*0dd0*/  LEA.HI R6, R4.reuse, R3.reuse, RZ, 0x3 ;  /* 0x0000000304067211 */ /* 0x0c0fe200078f18ff */
[----:B------:R-:W-:Y:S01]  /*0de0*/  ULOP3.LUT UR5, UR5, 0x1, URZ, 0xfc, !UPT ;  /* 0x0000000105057892 */ /* 0x000fe2000f8efc3f */
[----:B------:R-:W-:Y:S02]  /*0df0*/  LEA.HI R4, R4, R3, RZ, 0x2 ;  /* 0x0000000304047211 */ /* 0x000fe400078f10ff */
[----:B------:R-:W-:Y:S01]  /*0e00*/  SHF.R.S32.HI R9, RZ, 0x1f, R19 ;  /* 0x0000001fff097819 */ /* 0x000fe20000011413 */
[----:B------:R-:W-:Y:S01]  /*0e10*/  IMAD.SHL.U32 R7, R6, 0x10, RZ ;  /* 0x0000001006077824 */ /* 0x000fe200078e00ff */
[----:B------:R-:W-:Y:S02]  /*0e20*/  LOP3.LUT R6, R4, 0x7fffffc, RZ, 0xc0, !PT ;  /* 0x07fffffc04067812 */ /* 0x000fe400078ec0ff */
[----:B------:R-:W-:Y:S02]  /*0e30*/  LEA.HI R10, R9, R19, RZ, 0x2 ;  /* 0x00000013090a7211 */ /* 0x000fe400078f10ff */
[----:B------:R-:W-:Y:S01]  /*0e40*/  SHF.R.S32.HI R4, RZ, 0x2, R4 ;  /* 0x00000002ff047819 */ /* 0x000fe20000011404 */
[----:B------:R-:W-:Y:S01]  /*0e50*/  IMAD.IADD R6, R3, 0x1, -R6 ;  /* 0x0000000103067824 */ /* 0x000fe200078e0a06 */
[----:B------:R-:W-:-:S02]  /*0e60*/  SHF.R.S32.HI R11, RZ, 0x2, R10 ;  /* 0x00000002ff0b7819 */ /* 0x000fc4000001140a */
[----:B------:R-:W-:Y:S01]  /*0e70*/  SHF.R.S32.HI R12, RZ, 0x1f, R10 ;  /* 0x0000001fff0c7819 */ /* 0x000fe2000001140a */
[----:B------:R-:W-:Y:S01]  /*0e80*/  IMAD.SHL.U32 R4, R4, 0x40, RZ ;  /* 0x0000004004047824 */ /* 0x000fe200078e00ff */
[----:B------:R-:W-:Y:S02]  /*0e90*/  LOP3.LUT R10, R10, 0x7ffffffc, RZ, 0xc0, !PT ;  /* 0x7ffffffc0a0a7812 */ /* 0x000fe400078ec0ff */
[----:B------:R-:W-:Y:S02]  /*0ea0*/  LOP3.LUT R7, R7, 0x7fffff80, RZ, 0xc0, !PT ;  /* 0x7fffff8007077812 */ /* 0x000fe400078ec0ff */
[----:B------:R-:W-:Y:S01]  /*0eb0*/  LOP3.LUT R4, R4, 0x40, RZ, 0xc0, !PT ;  /* 0x0000004004047812 */ /* 0x000fe200078ec0ff */
[----:B------:R-:W-:Y:S01]  /*0ec0*/  IMAD.IADD R10, R19, 0x1, -R10 ;  /* 0x00000001130a7824 */ /* 0x000fe200078e0a0a */
[----:B------:R-:W-:Y:S01]  /*0ed0*/  LEA.HI R12, R12, R11, RZ, 0x3 ;  /* 0x0000000b0c0c7211 */ /* 0x000fe200078f18ff */
[----:B------:R-:W-:Y:S01]  /*0ee0*/  IMAD R7, R8, 0x100, R7 ;  /* 0x0000010008077824 */ /* 0x000fe200078e0207 */
[----:B------:R-:W-:Y:S01]  /*0ef0*/  LEA.HI R9, R9, R19, RZ, 0x5 ;  /* 0x0000001309097211 */ /* 0x000fe200078f28ff */
[----:B------:R-:W-:Y:S01]  /*0f00*/  IMAD R3, R10, R15, 0x90 ;  /* 0x000000900a037424 */ /* 0x000fe200078e020f */
[----:B------:R-:W-:Y:S01]  /*0f10*/  SHF.R.S32.HI R15, RZ, 0x7, R2 ;  /* 0x00000007ff0f7819 */ /* 0x000fe20000011402 */
[----:B------:R-:W-:Y:S01]  /*0f20*/  IMAD R7, R6, 0x10, R7 ;  /* 0x0000001006077824 */ /* 0x000fe200078e0207 */
[----:B------:R-:W-:Y:S01]  /*0f30*/  LOP3.LUT R12, R12, 0xfffffff8, RZ, 0xc0, !PT ;  /* 0xfffffff80c0c7812 */ /* 0x000fe200078ec0ff */
[----:B------:R-:W-:Y:S01]  /*0f40*/  VIADD R10, R146, 0x10 ;  /* 0x00000010920a7836 */ /* 0x000fe20000000000 */
[----:B------:R0:W-:Y:S01]  /*0f50*/  STL [R1+0x88], R3 ;  /* 0x0000880301007387 */ /* 0x0001e20000100800 */
[----:B------:R-:W-:Y:S01]  /*0f60*/  IMAD.HI R2, R15, 0x55555556, RZ ;  /* 0x555555560f027827 */ /* 0x000fe200078e02ff */
[----:B------:R-:W-:-:S02]  /*0f70*/  IADD3 R12, R11, -R12, RZ ;  /* 0x8000000c0b0c7210 */ /* 0x000fc40007ffe0ff */
[----:B------:R-:W-:Y:S01]  /*0f80*/  SHF.R.S32.HI R9, RZ, 0x5, R9 ;  /* 0x00000005ff097819 */ /* 0x000fe20000011409 */
[----:B------:R-:W-:Y:S01]  /*0f90*/  IMAD.SHL.U32 R11, R13, 0x20, RZ ;  /* 0x000000200d0b7824 */ /* 0x000fe200078e00ff */
[----:B------:R-:W-:Y:S01]  /*0fa0*/  LEA.HI R2, R2, R2, RZ, 0x1 ;  /* 0x0000000202027211 */ /* 0x000fe200078f08ff */
[----:B------:R-:W-:Y:S02]  /*0fb0*/  IMAD.MOV.U32 R19, RZ, RZ, RZ ;  /* 0x000000ffff137224 */ /* 0x000fe400078e00ff */
[----:B------:R-:W-:Y:S02]  /*0fc0*/  IMAD R9, R9, 0x10, R12 ;  /* 0x0000001009097824 */ /* 0x000fe400078e020c */
[--C-:B0-----:R-:W-:Y:S01]  /*0fd0*/  IMAD.U32 R3, R16, 0x20, R5.reuse ;  /* 0x0000002010037824 */ /* 0x101fe200078e0005 */
[----:B------:R-:W-:Y:S01]  /*0fe0*/  LOP3.LUT R5, R4, 0x8, R5, 0xf8, !PT ;  /* 0x0000000804057812 */ /* 0x000fe200078ef805 */
[----:B------:R-:W-:Y:S01]  /*0ff0*/  VIADD R16, R146, 0x20 ;  /* 0x0000002092107836 */ /* 0x000fe20000000000 */
[----:B------:R-:W-:Y:S01]  /*1000*/  SHF.R.U32.HI R4, RZ, 0x3, R4 ;  /* 0x00000003ff047819 */ /* 0x000fe20000011604 */
[----:B------:R-:W-:Y:S01]  /*1010*/  IMAD R2, R2, -0x3, R15 ;  /* 0xfffffffd02027824 */ /* 0x000fe200078e020f */
[----:B------:R0:W-:Y:S02]  /*1020*/  STL [R1+0x90], R3 ;  /* 0x0000900301007387 */ /* 0x0001e40000100800 */
[----:B------:R-:W-:Y:S01]  /*1030*/  LOP3.LUT R4, R5, R4, RZ, 0x3c, !PT ;  /* 0x0000000405047212 */ /* 0x000fe200078e3cff */
[----:B------:R-:W-:Y:S01]  /*1040*/  IMAD R2, R2, 0x40, R9 ;  /* 0x0000004002027824 */ /* 0x000fe200078e0209 */
[----:B------:R-:W-:Y:S01]  /*1050*/  STL [R1+0x60], R22 ;  /* 0x0000601601007387 */ /* 0x000fe20000100800 */
[----:B------:R-:W-:-:S02]  /*1060*/  SHF.R.S32.HI R5, RZ, 0x1f, R10 ;  /* 0x0000001fff057819 */ /* 0x000fc4000001140a */
[----:B------:R-:W-:Y:S01]  /*1070*/  SHF.R.S32.HI R8, RZ, 0x1f, R16 ;  /* 0x0000001fff087819 */ /* 0x000fe20000011410 */
[----:B------:R-:W-:Y:S01]  /*1080*/  STL [R1+0x28], R10 ;  /* 0x0000280a01007387 */ /* 0x000fe20000100800 */
[----:B------:R-:W-:Y:S01]  /*1090*/  IMAD.IADD R7, R4, 0x1, R7 ;  /* 0x0000000104077824 */ /* 0x000fe200078e0207 */
[----:B0-----:R-:W-:Y:S02]  /*10a0*/  SHF.R.S32.HI R3, RZ, 0x1f, R0 ;  /* 0x0000001fff037819 */ /* 0x001fe40000011400 */
[----:B------:R-:W-:Y:S01]  /*10b0*/  STL [R1+0x2c], R16 ;  /* 0x00002c1001007387 */ /* 0x000fe20000100800 */
[----:B------:R-:W-:Y:S01]  /*10c0*/  LOP3.LUT R0, R0, 0x1ffffffc, RZ, 0xc0, !PT ;  /* 0x1ffffffc00007812 */ /* 0x000fe200078ec0ff */
[----:B------:R-:W-:Y:S01]  /*10d0*/  IMAD R144, R7, 0x2, R18 ;  /* 0x0000000207907824 */ /* 0x000fe200078e0212 */
[----:B------:R-:W-:Y:S02]  /*10e0*/  LEA.HI R3, R3, R22, RZ, 0x2 ;  /* 0x0000001603037211 */ /* 0x000fe400078f10ff */
[----:B------:R-:W-:-:S02]  /*10f0*/  IADD3 R0, R20, -R0, RZ ;  /* 0x8000000014007210 */ /* 0x000fc40007ffe0ff */
[----:B------:R-:W-:Y:S02]  /*1100*/  LOP3.LUT R3, R3, 0xfffffffc, RZ, 0xc0, !PT ;  /* 0xfffffffc03037812 */ /* 0x000fe400078ec0ff */
[----:B------:R-:W-:Y:S01]  /*1110*/  SHF.R.S32.HI R4, RZ, 0x1f, R145 ;  /* 0x0000001fff047819 */ /* 0x000fe20000011491 */
[----:B------:R-:W-:Y:S02]  /*1120*/  IMAD.SHL.U32 R4, R0, 0x8, RZ ;  /* 0x0000000800047824 */ /* 0x000fe400078e00ff */
[----:B------:R-:W-:-:S04]  /*1130*/  IMAD.IADD R6, R22, 0x1, -R3 ;  /* 0x0000000116067824 */ /* 0x000fc800078e0a03 */
[----:B------:R-:W-:Y:S01]  /*1140*/  IMAD.SHL.U32 R3, R6, 0x40, RZ ;  /* 0x0000004006037824 */ /* 0x000fe200078e00ff */
[----:B------:R0:W-:Y:S04]  /*1150*/  STL [R1+0x78], R6 ;  /* 0x0000780601007387 */ /* 0x0001e80000100800 */
[----:B------:R-:W-:Y:S01]  /*1160*/  LOP3.LUT R13, R3, 0xc0, RZ, 0xc0, !PT ;  /* 0x000000c0030d7812 */ /* 0x000fe200078ec0ff */
[----:B------:R-:W-:Y:S03]  /*1170*/  STL [R1+0x38], R11 ;  /* 0x0000380b01007387 */ /* 0x000fe60000100800 */
[----:B------:R-:W-:Y:S01]  /*1180*/  SHF.R.U32.HI R12, RZ, 0x3, R13 ;  /* 0x00000003ff0c7819 */ /* 0x000fe2000001160d */
[----:B------:R-:W-:Y:S01]  /*1190*/  STL [R1+0x30], R13 ;  /* 0x0000300d01007387 */ /* 0x000fe20000100800 */
[----:B0-----:R-:W-:-:S02]  /*11a0*/  LEA.HI R6, R5, R10, RZ, 0x3 ;  /* 0x0000000a05067211 */ /* 0x001fc400078f18ff */
[----:B------:R-:W-:Y:S01]  /*11b0*/  LEA.HI R5, R5, R10, RZ, 0x5 ;  /* 0x0000000a05057211 */ /* 0x000fe200078f28ff */
[----:B------:R-:W-:Y:S01]  /*11c0*/  STL [R1+0x34], R12 ;  /* 0x0000340c01007387 */ /* 0x000fe20000100800 */
[CC--:B------:R-:W-:Y:S02]  /*11d0*/  LEA.HI R10, R8.reuse, R16.reuse, RZ, 0x5 ;  /* 0x00000010080a7211 */ /* 0x0c0fe400078f28ff */
[----:B------:R-:W-:Y:S01]  /*11e0*/  LEA.HI R8, R8, R16, RZ, 0x3 ;  /* 0x0000001008087211 */ /* 0x000fe200078f18ff */
[----:B------:R0:W-:Y:S01]  /*11f0*/  STL [R1+0x8c], R2 ;  /* 0x00008c0201007387 */ /* 0x0001e20000100800 */
[----:B------:R-:W-:Y:S01]  /*1200*/  SHF.R.S32.HI R10, RZ, 0x5, R10 ;  /* 0x00000005ff0a7819 */ /* 0x000fe2000001140a */
[----:B------:R-:W-:Y:S01]  /*1210*/  IMAD.SHL.U32 R16, R14, 0x4, RZ ;  /* 0x000000040e107824 */ /* 0x000fe200078e00ff */
[C---:B------:R-:W-:Y:S01]  /*1220*/  LOP3.LUT R8, R13.reuse, 0x18, R8, 0xf8, !PT ;  /* 0x000000180d087812 */ /* 0x040fe200078ef808 */
[----:B------:R-:W-:Y:S01]  /*1230*/  STL [R1+0x70], RZ ;  /* 0x000070ff01007387 */ /* 0x000fe20000100800 */
[----:B------:R-:W-:Y:S01]  /*1240*/  SHF.R.S32.HI R5, RZ, 0x5, R5 ;  /* 0x00000005ff057819 */ /* 0x000fe20000011405 */
[----:B------:R-:W-:Y:S01]  /*1250*/  IMAD R10, R10, 0x1800, R11 ;  /* 0x000018000a0a7824 */ /* 0x000fe200078e020b */
[----:B------:R-:W-:Y:S01]  /*1260*/  LOP3.LUT R3, R8, R12, RZ, 0x3c, !PT ;  /* 0x0000000c08037212 */ /* 0x000fe200078e3cff */
[----:B------:R-:W-:Y:S01]  /*1270*/  STL [R1+0x3c], RZ ;  /* 0x00003cff01007387 */ /* 0x000fe20000100800 */
[----:B------:R-:W-:Y:S01]  /*1280*/  LOP3.LUT R6, R13, 0x18, R6, 0xf8, !PT ;  /* 0x000000180d067812 */ /* 0x000fe200078ef806 */
[----:B0-----:R-:W-:-:S02]  /*1290*/  IMAD.U32 R2, RZ, RZ, UR5 ;  /* 0x00000005ff027e24 */ /* 0x001fc4000f8e00ff */
[----:B------:R-:W-:Y:S01]  /*12a0*/  IMAD.IADD R10, R10, 0x1, R3 ;  /* 0x000000010a0a7824 */ /* 0x000fe200078e0203 */
[-C--:B------:R-:W-:Y:S01]  /*12b0*/  LOP3.LUT R6, R6, R12.reuse, RZ, 0x3c, !PT ;  /* 0x0000000c06067212 */ /* 0x080fe200078e3cff */
[----:B------:R-:W-:Y:S01]  /*12c0*/  IMAD R5, R5, 0x1800, R11 ;  /* 0x0000180005057824 */ /* 0x000fe200078e020b */
[----:B------:R0:W-:Y:S01]  /*12d0*/  STL [R1+0x40], R2 ;  /* 0x0000400201007387 */ /* 0x0001e20000100800 */
[----:B------:R-:W-:Y:S02]  /*12e0*/  LOP3.LUT R3, R13, 0x18, R146, 0xf8, !PT ;  /* 0x000000180d037812 */ /* 0x000fe400078ef892 */
[----:B------:R-:W-:Y:S02]  /*12f0*/  IMAD.IADD R5, R5, 0x1, R6 ;  /* 0x0000000105057824 */ /* 0x000fe400078e0206 */
[----:B------:R-:W-:Y:S01]  /*1300*/  LOP3.LUT R3, R3, R12, RZ, 0x3c, !PT ;  /* 0x0000000c03037212 */ /* 0x000fe200078e3cff */
[----:B------:R-:W-:Y:S01]  /*1310*/  IMAD.U32 R6, RZ, RZ, UR4 ;  /* 0x00000004ff067e24 */ /* 0x000fe2000f8e00ff */
[----:B0-----:R-:W-:-:S03]  /*1320*/  LOP3.LUT R2, R13, 0x8, R146, 0xf8, !PT ;  /* 0x000000080d027812 */ /* 0x001fc600078ef892 */
[----:B------:R-:W-:Y:S01]  /*1330*/  IMAD.IADD R3, R11, 0x1, R3 ;  /* 0x000000010b037824 */ /* 0x000fe200078e0203 */
[----:B------:R-:W-:Y:S01]  /*1340*/  STL [R1+0x94], R6 ;  /* 0x0000940601007387 */ /* 0x000fe20000100800 */
[----:B------:R-:W-:-:S03]  /*1350*/  LOP3.LUT R2, R2, R12, RZ, 0x3c, !PT ;  /* 0x0000000c02027212 */ /* 0x000fc600078e3cff */
[----:B------:R0:W-:Y:S02]  /*1360*/  STL [R1+0x54], R4 ;  /* 0x0000540401007387 */ /* 0x0001e40000100800 */
[----:B------:R-:W-:Y:S01]  /*1370*/  IMAD.IADD R0, R11, 0x1, R2 ;  /* 0x000000010b007824 */ /* 0x000fe200078e0202 */
[----:B------:R-:W-:-:S04]  /*1380*/  LEA R2, R10, UR4, 0x1 ;  /* 0x000000040a027c11 */ /* 0x000fc8000f8e08ff */
[----:B------:R1:W-:Y:S01]  /*1390*/  STL [R1+0x58], R0 ;  /* 0x0000580001007387 */ /* 0x0003e20000100800 */
[----:B0-----:R-:W-:-:S05]  /*13a0*/  LEA R4, R5, UR4, 0x1 ;  /* 0x0000000405047c11 */ /* 0x001fca000f8e08ff */
[----:B------:R0:W-:Y:S01]  /*13b0*/  STL [R1+0x80], R4 ;  /* 0x0000800401007387 */ /* 0x0001e20000100800 */
[----:B-1----:R-:W-:-:S03]  /*13c0*/  LEA R0, R3, UR4, 0x1 ;  /* 0x0000000403007c11 */ /* 0x002fc6000f8e08ff */
[----:B------:R0:W-:Y:S04]  /*13d0*/  STL [R1+0x7c], R2 ;  /* 0x00007c0201007387 */ /* 0x0001e80000100800 */
[----:B------:R0:W-:Y:S02]  /*13e0*/  STL [R1+0x84], R0 ;  /* 0x0000840001007387 */ /* 0x0001e40000100800 */
.L_x_447:
[----:B0-----:R-:W0:Y:S02]  /*13f0*/  LDC.64 R2, c[0x0][0xc60] ;  /* 0x00031800ff027b82 */ /* 0x001e240000000a00 */
[----:B0-----:R-:W-:-:S05]  /*1400*/  IMAD.WIDE R2, R107, 0x4, R2 ;  /* 0x000000046b027825 */ /* 0x001fca00078e0202 */
[----:B-12--5:R0:W2:Y:S01]  /*1410*/  LDG.E R10, desc[UR60][R2.64] ;  /* 0x0000003c020a7981 */ /* 0x0260a2000c1e1900 */
[----:B------:R-:W-:Y:S05]  /*1420*/  YIELD ;  /* 0x0000000000007946 */ /* 0x000fea0003800000 */
[----:B------:R-:W-:Y:S01]  /*1430*/  ULDC.64 UR4, c[0x0][0xa28] ;  /* 0x00028a0000047ab9 */ /* 0x000fe20000000a00 */
[----:B------:R-:W-:Y:S01]  /*1440*/  ULDC.64 UR8, c[0x0][0xa18] ;  /* 0x0002860000087ab9 */ /* 0x000fe20000000a00 */
[----:B------:R-:W-:Y:S01]  /*1450*/  ISETP.NE.U32.AND P1, PT, RZ, UR4, PT ;  /* 0x00000004ff007c0c */ /* 0x000fe2000bf25070 */
[----:B------:R-:W-:Y:S01]  /*1460*/  ULDC.64 UR6, c[0x0][0xa08] ;  /* 0x0002820000067ab9 */ /* 0x000fe20000000a00 */
[----:B0-----:R-:W-:Y:S01]  /*1470*/  IMAD.MOV.U32 R3, RZ, RZ, RZ ;  /* 0x000000ffff037224 */ /* 0x001fe200078e00ff */
[----:B------:R-:W-:Y:S01]  /*1480*/  ISETP.NE.U32.AND P0, PT, RZ, UR6, PT ;  /* 0x00000006ff007c0c */ /* 0x000fe2000bf05070 */
[----:B------:R-:W-:Y:S01]  /*1490*/  IMAD.MOV.U32 R27, RZ, RZ, RZ ;  /* 0x000000ffff1b7224 */ /* 0x000fe200078e00ff */
[----:B------:R-:W-:-:S02]  /*14a0*/  ISETP.NE.AND.EX P1, PT, RZ, UR5, PT, P1 ;  /* 0x00000005ff007c0c */ /* 0x000fc4000bf25310 */
[----:B------:R-:W-:Y:S02]  /*14b0*/  ISETP.NE.AND.EX P0, PT, RZ, UR7, PT, P0 ;  /* 0x00000007ff007c0c */ /* 0x000fe4000bf05300 */
[----:B--2---:R-:W-:Y:S01]  /*14c0*/  SHF.R.S32.HI R0, RZ, 0x1f, R10 ;  /* 0x0000001fff007819 */ /* 0x004fe2000001140a */
[----:B------:R-:W-:-:S08]  /*14d0*/  IMAD.SHL.U32 R26, R10, 0x4, RZ ;  /* 0x000000040a1a7824 */ /* 0x000fd000078e00ff */
[C---:B---3--:R-:W-:Y:S01]  /*14e0*/  @P1 LEA R4, P2, R10.reuse, UR4, 0x2 ;  /* 0x000000040a041c11 */ /* 0x048fe2000f8410ff */
[----:B------:R0:W-:Y:S01]  /*14f0*/  STL [R1+0x68], R10 ;  /* 0x0000680a01007387 */ /* 0x0001e20000100800 */
[C-C-:B------:R-:W-:Y:S02]  /*1500*/  SHF.L.U64.HI R28, R10.reuse, 0x2, R0.reuse ;  /* 0x000000020a1c7819 */ /* 0x140fe40000010200 */
[----:B------:R-:W-:Y:S02]  /*1510*/  @P1 LEA.HI.X R5, R10, UR5, R0, 0x2, P2 ;  /* 0x000000050a051c11 */ /* 0x000fe400090f1400 */
[----:B------:R-:W-:Y:S01]  /*1520*/  ISETP.NE.U32.AND P2, PT, RZ, UR8, PT ;  /* 0x00000008ff007c0c */ /* 0x000fe2000bf45070 */
[----:B------:R-:W-:Y:S01]  /*1530*/  ULDC UR4, c[0x0][0x288] ;  /* 0x0000a20000047ab9 */ /* 0x000fe20000000800 */
[----:B------:R-:W-:Y:S01]  /*1540*/  IADD3 R8, P3, R26, UR6, RZ ;  /* 0x000000061a087c10 */ /* 0x000fe2000ff7e0ff */
[----:B------:R0:W5:Y:S01]  /*1550*/  @P1 LDG.E R3, desc[UR60][R4.64] ;  /* 0x0000003c04031981 */ /* 0x000162000c1e1900 */
[----:B------:R-:W-:Y:S01]  /*1560*/  ISETP.NE.AND.EX P2, PT, RZ, UR9, PT, P2 ;  /* 0x00000009ff007c0c */ /* 0x000fe2000bf45320 */
[----:B------:R-:W-:Y:S01]  /*1570*/  IMAD.U32 R107, RZ, RZ, UR4 ;  /* 0x00000004ff6b7e24 */ /* 0x000fe2000f8e00ff */
[----:B------:R-:W-:Y:S01]  /*1580*/  IADD3.X R9, R28, UR7, RZ, P3, !PT ;  /* 0x000000071c097c10 */ /* 0x000fe20009ffe4ff */
[----:B------:R-:W-:-:S04]  /*1590*/  ULDC.64 UR4, c[0x0][0x3f8] ;  /* 0x0000fe0000047ab9 */ /* 0x000fc80000000a00 */
[----:B------:R0:W5:Y:S06]  /*15a0*/  @P0 LDG.E R27, desc[UR60][R8.64] ;  /* 0x0000003c081b0981 */ /* 0x00016c000c1e1900 */
[----:B------:R-:W-:-:S04]  /*15b0*/  @P2 IADD3 R6, P1, R26, UR8, RZ ;  /* 0x000000081a062c10 */ /* 0x000fc8000ff3e0ff */
[----:B------:R-:W-:-:S05]  /*15c0*/  @P2 IADD3.X R7, R28, UR9, RZ, P1, !PT ;  /* 0x000000091c072c10 */ /* 0x000fca0008ffe4ff */
[----:B------:R0:W5:Y:S01]  /*15d0*/  @P2 LDG.E R107, desc[UR60][R6.64] ;  /* 0x0000003c066b2981 */ /* 0x000162000c1e1900 */
[----:B------:R-:W-:-:S03]  /*15e0*/  UISETP.NE.U32.AND UP0, UPT, UR4, URZ, UPT ;  /* 0x0000003f0400728c */ /* 0x000fc6000bf05070 */
[----:B------:R-:W-:Y:S01]  /*15f0*/  ULDC UR4, c[0x0][0x404] ;  /* 0x0001010000047ab9 */ /* 0x000fe20000000800 */
[----:B------:R-:W-:-:S03]  /*1600*/  UISETP.NE.AND.EX UP0, UPT, UR5, URZ, UPT, UP0 ;  /* 0x0000003f0500728c */ /* 0x000fc6000bf05300 */
[----:B------:R-:W-:Y:S01]  /*1610*/  ULDC UR5, c[0x0][0x2e0] ;  /* 0x0000b80000057ab9 */ /* 0x000fe20000000800 */
[----:B------:R-:W-:-:S04]  /*1620*/  USEL UR4, UR4, 0x1, UP0 ;  /* 0x0000000104047887 */ /* 0x000fc80008000000 */
[----:B------:R-:W-:-:S03]  /*1630*/  UIMAD UR4, UR4, UR5, URZ ;  /* 0x00000005040472a4 */ /* 0x000fc6000f8e023f */
[----:B------:R-:W-:Y:S02]  /*1640*/  ULDC UR5, c[0x0][0x338] ;  /* 0x0000ce0000057ab9 */ /* 0x000fe40000000800 */
[----:B------:R-:W-:Y:S02]  /*1650*/  IMAD.U32 R2, RZ, RZ, UR5 ;  /* 0x00000005ff027e24 */ /* 0x000fe4000f8e00ff */
[----:B------:R-:W-:Y:S02]  /*1660*/  IMAD.U32 R24, RZ, RZ, UR4 ;  /* 0x00000004ff187e24 */ /* 0x000fe4000f8e00ff */
[----:B------:R-:W-:Y:S01]  /*1670*/  IMAD.MOV.U32 R25, RZ, RZ, R10 ;  /* 0x000000ffff197224 */ /* 0x000fe200078e000a */
[----:B0-----:R-:W-:Y:S06]  /*1680*/  @P2 BRA `(.L_x_308) ;  /* 0x0000000000242947 */ /* 0x001fec0003800000 */
[----:B------:R-:W-:Y:S02]  /*1690*/  ULDC.64 UR4, c[0x0][0xa00] ;  /* 0x0002800000047ab9 */ /* 0x000fe40000000a00 */
[----:B------:R-:W-:-:S04]  /*16a0*/  ISETP.NE.U32.AND P1, PT, RZ, UR4, PT ;  /* 0x00000004ff007c0c */ /* 0x000fc8000bf25070 */
[----:B------:R-:W-:-:S13]  /*16b0*/  ISETP.NE.AND.EX P1, PT, RZ, UR5, PT, P1 ;  /* 0x00000005ff007c0c */ /* 0x000fda000bf25310 */
[----:B------:R-:W-:Y:S05]  /*16c0*/  @!P1 BRA `(.L_x_308) ;  /* 0x0000000000149947 */ /* 0x000fea0003800000 */
[----:B------:R-:W0:Y:S02]  /*16d0*/  LDC.64 R4, c[0x0][0xa00] ;  /* 0x00028000ff047b82 */ /* 0x000e240000000a00 */
[----:B0-----:R-:W-:-:S05]  /*16e0*/  IMAD.WIDE R4, R25, 0x4, R4 ;  /* 0x0000000419047825 */ /* 0x001fca00078e0204 */
[----:B-----5:R-:W2:Y:S04]  /*16f0*/  LDG.E R107, desc[UR60][R4.64] ;  /* 0x0000003c046b7981 */ /* 0x020ea8000c1e1900 */
[----:B------:R-:W2:Y:S02]  /*1700*/  LDG.E R0, desc[UR60][R4.64+0x4] ;  /* 0x0000043c04007981 */ /* 0x000ea4000c1e1900 */
[----:B--2---:R-:W-:-:S07]  /*1710*/  IMAD.IADD R107, R0, 0x1, -R107 ;  /* 0x00000001006b7824 */ /* 0x004fce00078e0a6b */
.L_x_308:
[----:B------:R-:W-:Y:S01]  /*1720*/  ULDC.64 UR4, c[0x0][0xa20] ;  /* 0x0002880000047ab9 */ /* 0x000fe20000000a00 */
[----:B------:R0:W-:Y:S01]  /*1730*/  STL [R1+0x74], R105 ;  /* 0x0000746901007387 */ /* 0x0001e20000100800 */
[----:B------:R-:W-:-:S03]  /*1740*/  ISETP.NE.U32.AND P1, PT, RZ, UR4, PT ;  /* 0x00000004ff007c0c */ /* 0x000fc6000bf25070 */
[----:B------:R0:W-:Y:S01]  /*1750*/  STL [R1+0x6c], R106 ;  /* 0x00006c6a01007387 */ /* 0x0001e20000100800 */
[----:B------:R-:W-:-:S13]  /*1760*/  ISETP.NE.AND.EX P1, PT, RZ, UR5, PT, P1 ;  /* 0x00000005ff007c0c */ /* 0x000fda000bf25310 */
[----:B0-----:R-:W-:Y:S05]  /*1770*/  @!P1 BRA `(.L_x_309) ;  /* 0x0000000000109947 */ /* 0x001fea0003800000 */
[----:B------:R-:W-:-:S04]  /*1780*/  IADD3 R4, P0, R26, UR4, RZ ;  /* 0x000000041a047c10 */ /* 0x000fc8000ff1e0ff */
[----:B------:R-:W-:-:S05]  /*1790*/  IADD3.X R5, R28, UR5, RZ, P0, !PT ;  /* 0x000000051c057c10 */ /* 0x000fca00087fe4ff */
[----:B------:R0:W5:Y:S01]  /*17a0*/  LDG.E R24, desc[UR60][R4.64] ;  /* 0x0000003c04187981 */ /* 0x000162000c1e1900 */
[----:B------:R-:W-:Y:S05]  /*17b0*/  BRA `(.L_x_310) ;  /* 0x0000000000107947 */ /* 0x000fea0003800000 */
.L_x_309:
[----:B------:R-:W-:Y:S05]  /*17c0*/  @!P0 BRA `(.L_x_310) ;  /* 0x00000000000c8947 */ /* 0x000fea0003800000 */
[----:B------:R-:W2:Y:S04]  /*17d0*/  LDG.E R5, desc[UR60][R8.64] ;  /* 0x0000003c08057981 */ /* 0x000ea8000c1e1900 */
[----:B------:R-:W2:Y:S02]  /*17e0*/  LDG.E R24, desc[UR60][R8.64+0x4] ;  /* 0x0000043c08187981 */ /* 0x000ea4000c1e1900 */
[----:B--2---:R-:W-:-:S07]  /*17f0*/  IMAD.IADD R24, R24, 0x1, -R5 ;  /* 0x0000000118187824 */ /* 0x004fce00078e0a05 */
.L_x_310:
[----:B------:R-:W-:Y:S02]  /*1800*/  ULDC.64 UR4, c[0x0][0xa10] ;  /* 0x0002840000047ab9 */ /* 0x000fe40000000a00 */
[----:B------:R-:W-:-:S04]  /*1810*/  ISETP.NE.U32.AND P0, PT, RZ, UR4, PT ;  /* 0x00000004ff007c0c */ /* 0x000fc8000bf05070 */
[----:B------:R-:W-:Y:S01]  /*1820*/  ISETP.NE.AND.EX P0, PT, RZ, UR5, PT, P0 ;  /* 0x00000005ff007c0c */ /* 0x000fe2000bf05300 */
[----:B-----5:R-:W-:Y:S01]  /*1830*/  IMAD.IADD R11, R24, 0x1, -R3 ;  /* 0x00000001180b7824 */ /* 0x020fe200078e0a03 */
[----:B------:R-:W-:-:S11]  /*1840*/  ULDC.64 UR4, c[0x0][0xa30] ;  /* 0x00028c0000047ab9 */ /* 0x000fd60000000a00 */
[----:B0-----:R-:W0:Y:S02]  /*1850*/  @P0 LDC.64 R4, c[0x0][0xa10] ;  /* 0x00028400ff040b82 */ /* 0x001e240000000a00 */
[----:B0-----:R-:W-:-:S05]  /*1860*/  @P0 IMAD.WIDE R4, R25, 0x4, R4 ;  /* 0x0000000419040825 */ /* 0x001fca00078e0204 */
[----:B------:R-:W2:Y:S04]  /*1870*/  @P0 LDG.E R0, desc[UR60][R4.64] ;  /* 0x0000003c04000981 */ /* 0x000ea8000c1e1900 */
[----:B------:R-:W2:Y:S01]  /*1880*/  @P0 LDG.E R9, desc[UR60][R4.64+0x4] ;  /* 0x0000043c04090981 */ /* 0x000ea2000c1e1900 */
[----:B------:R-:W-:Y:S01]  /*1890*/  IMAD.MOV R78, RZ, RZ, -R11 ;  /* 0x000000ffff4e7224 */ /* 0x000fe200078e0a0b */
[----:B------:R-:W-:Y:S01]  /*18a0*/  ISETP.NE.U32.AND P1, PT, RZ, UR4, PT ;  /* 0x00000004ff007c0c */ /* 0x000fe2000bf25070 */
[----:B------:R-:W-:-:S03]  /*18b0*/  IMAD.MOV.U32 R102, RZ, RZ, R24 ;  /* 0x000000ffff667224 */ /* 0x000fc600078e0018 */
[----:B------:R-:W-:Y:S02]  /*18c0*/  VIMNMX R78, RZ, R78, !PT ;  /* 0x0000004eff4e7248 */ /* 0x000fe40007fe0100 */
[----:B------:R-:W-:-:S13]  /*18d0*/  ISETP.NE.AND.EX P1, PT, RZ, UR5, PT, P1 ;  /* 0x00000005ff007c0c */ /* 0x000fda000bf25310 */
[----:B------:R-:W-:-:S04]  /*18e0*/  @P1 IADD3 R6, P2, R26, UR4, RZ ;  /* 0x000000041a061c10 */ /* 0x000fc8000ff5e0ff */
[----:B------:R-:W-:-:S05]  /*18f0*/  @P1 IADD3.X R7, R28, UR5, RZ, P2, !PT ;  /* 0x000000051c071c10 */ /* 0x000fca00097fe4ff */
[----:B------:R0:W5:Y:S01]  /*1900*/  @P1 LDG.E R102, desc[UR60][R6.64] ;  /* 0x0000003c06661981 */ /* 0x000162000c1e1900 */
[----:B--2---:R-:W-:-:S05]  /*1910*/  @P0 IMAD.IADD R2, R9, 0x1, -R0 ;  /* 0x0000000109020824 */ /* 0x004fca00078e0a00 */
[----:B------:R-:W-:-:S05]  /*1920*/  IADD3 R108, R11, R2, RZ ;  /* 0x000000020b6c7210 */ /* 0x000fca0007ffe0ff */
[----:B------:R-:W-:-:S04]  /*1930*/  VIADD R0, R108, 0x8f ;  /* 0x0000008f6c007836 */ /* 0x000fc80000000000 */
[----:B------:R-:W-:-:S05]  /*1940*/  IMAD.HI R0, R0, 0x38e38e39, RZ ;  /* 0x38e38e3900007827 */ /* 0x000fca00078e02ff */
[----:B------:R-:W-:-:S04]  /*1950*/  SHF.R.U32.HI R3, RZ, 0x1f, R0 ;  /* 0x0000001fff037819 */ /* 0x000fc80000011600 */
[----:B------:R-:W-:-:S05]  /*1960*/  LEA.HI.SX32 R110, R0, R3, 0x1b ;  /* 0x00000003006e7211 */ /* 0x000fca00078fdaff */
[----:B------:R-:W-:-:S05]  /*1970*/  IMAD R3, R110, 0x90, -R11 ;  /* 0x000000906e037824 */ /* 0x000fca00078e0a0b */
[----:B------:R-:W-:-:S04]  /*1980*/  VIMNMX R3, R3, R2, PT ;  /* 0x0000000203037248 */ /* 0x000fc80003fe0100 */
[----:B------:R-:W-:Y:S01]  /*1990*/  ISETP.GT.AND P0, PT, R3, R78, PT ;  /* 0x0000004e0300720c */ /* 0x000fe20003f04270 */
[----:B------:R-:W-:-:S05]  /*19a0*/  IMAD.WIDE.U32 R78, R78, 0x38e38e39, RZ ;  /* 0x38e38e394e4e7825 */ /* 0x000fca00078e00ff */
[----:B------:R-:W-:-:S05]  /*19b0*/  SHF.R.U32.HI R78, RZ, 0x5, R79 ;  /* 0x00000005ff4e7819 */ /* 0x000fca000001164f */
[----:B------:R-:W-:Y:S02]  /*19c0*/  IMAD.MOV.U32 R22, RZ, RZ, R78 ;  /* 0x000000ffff167224 */ /* 0x000fe400078e004e */
[----:B------:R-:W-:-:S04]  /*19d0*/  @P0 VIADD R0, R3, 0x8f ;  /* 0x0000008f03000836 */ /* 0x000fc80000000000 */
[----:B------:R-:W-:-:S05]  /*19e0*/  @P0 IMAD.HI R0, R0, 0x38e38e39, RZ ;  /* 0x38e38e3900000827 */ /* 0x000fca00078e02ff */
[----:B------:R-:W-:-:S04]  /*19f0*/  @P0 SHF.R.U32.HI R3, RZ, 0x1f, R0 ;  /* 0x0000001fff030819 */ /* 0x000fc80000011600 */
[----:B------:R-:W-:Y:S02]  /*1a00*/  @P0 LEA.HI.SX32 R22, R0, R3, 0x1b ;  /* 0x0000000300160211 */ /* 0x000fe400078fdaff */
[----:B------:R-:W-:Y:S02]  /*1a10*/  PLOP3.LUT P0, PT, PT, PT, PT, 0x80, 0x0 ;  /* 0x000000000000781c */ /* 0x000fe40003f0f070 */
[----:B------:R-:W-:-:S13]  /*1a20*/  ISETP.GT.AND P1, PT, R22, R78, PT ;  /* 0x0000004e1600720c */ /* 0x000fda0003f24270 */
[----:B0-----:R-:W-:Y:S05]  /*1a30*/  @!P1 BRA `(.L_x_311) ;  /* 0x00000050007c9947 */ /* 0x001fea0003800000 */
[----:B------:R-:W-:Y:S01]  /*1a40*/  VIADD R0, R18, 0x16a00 ;  /* 0x00016a0012007836 */ /* 0x000fe20000000000 */
[----:B------:R-:W-:Y:S04]  /*1a50*/  BSSY B6, `(.L_x_312) ;  /* 0x0000013000067945 */ /* 0x000fe80003800000 */
[----:B------:R-:W-:-:S13]  /*1a60*/  LOP3.LUT P0, RZ, R0, 0x1bf, RZ, 0xc0, !PT ;  /* 0x000001bf00ff7812 */ /* 0x000fda000780c0ff */
[----:B------:R-:W-:Y:S05]  /*1a70*/  @!P0 BRA `(.L_x_313) ;  /* 0x0000000000408947 */ /* 0x000fea0003800000 */
        /* <DEDUP_REMOVED lines=15> */
[----:B-1---5:R-:W-:Y:S05]  /*1b70*/  CALL.ABS.NOINC R14 ;  /* 0x000000000e007343 */ /* 0x022fea0003c00000 */
.L_x_313:
[----:B------:R-:W-:Y:S05]  /*1b80*/  BSYNC B6 ;  /* 0x0000000000067941 */ /* 0x000fea0003800000 */
.L_x_312:
        /* <DEDUP_REMOVED lines=11> */
[----:B------:R-:W-:Y:S01]  /*1c40*/  IMAD.U32 R10, RZ, RZ, UR6 ;  /* 0x00000006ff0a7e24 */ /* 0x000fe2000f8e00ff */
[----:B------:R-:W-:Y:S01]  /*1c50*/  MOV R6, UR4 ;  /* 0x0000000400067c02 */ /* 0x000fe20008000f00 */
[----:B------:R-:W-:Y:S02]  /*1c60*/  IMAD.U32 R7, RZ, RZ, UR5 ;  /* 0x00000005ff077e24 */ /* 0x000fe4000f8e00ff */
[----:B------:R-:W-:-:S02]  /*1c70*/  IMAD.U32 R11, RZ, RZ, UR7 ;  /* 0x00000007ff0b7e24 */ /* 0x000fc4000f8e00ff */
[----:B------:R-:W-:Y:S02]  /*1c80*/  IMAD.MOV.U32 R8, RZ, RZ, 0x70 ;  /* 0x00000070ff087424 */ /* 0x000fe400078e00ff */
[----:B------:R-:W-:Y:S02]  /*1c90*/  IMAD.MOV.U32 R12, RZ, RZ, 0x1 ;  /* 0x00000001ff0c7424 */ /* 0x000fe400078e00ff */
[----:B0-----:R-:W-:-:S07]  /*1ca0*/  IMAD.MOV.U32 R13, RZ, RZ, RZ ;  /* 0x000000ffff0d7224 */ /* 0x001fce00078e00ff */
[----:B------:R-:W-:-:S07]  /*1cb0*/  LEPC R20, `(.L_x_315) ;  /* 0x000000001014794e */ /* 0x000fce0000000000 */
[----:B-1---5:R-:W-:Y:S05]  /*1cc0*/  CALL.ABS.NOINC R14 ;  /* 0x000000000e007343 */ /* 0x022fea0003c00000 */
.L_x_315:
[----:B------:R-:W-:Y:S05]  /*1cd0*/  BSYNC B6 ;  /* 0x0000000000067941 */ /* 0x000fea0003800000 */
.L_x_314:
[----:B------:R-:W-:Y:S01]  /*1ce0*/  ULDC.64 UR4, c[0x0][0x9f8] ;  /* 0x00027e0000047ab9 */ /* 0x000fe20000000a00 */
[----:B------:R-:W2:Y:S01]  /*1cf0*/  LDL R20, [R1+0x28] ;  /* 0x0000280001147983 */ /* 0x000ea20000100800 */
[----:B------:R-:W-:Y:S01]  /*1d00*/  ISETP.NE.U32.AND P0, PT, RZ, UR4, PT ;  /* 0x00000004ff007c0c */ /* 0x000fe2000bf05070 */
[----:B------:R-:W0:Y:S01]  /*1d10*/  LDC R0, c[0x0][0x428] ;  /* 0x00010a00ff007b82 */ /* 0x000e220000000800 */
[----:B------:R-:W-:Y:S01]  /*1d20*/  IMAD.IADD R74, R27, 0x1, R24 ;  /* 0x000000011b4a7824 */ /* 0x000fe200078e0218 */
[----:B------:R-:W3:Y:S01]  /*1d30*/  LDL R14, [R1+0x2c] ;  /* 0x00002c00010e7983 */ /* 0x000ee20000100800 */
[----:B------:R-:W-:Y:S01]  /*1d40*/  ISETP.NE.AND.EX P0, PT, RZ, UR5, PT, P0 ;  /* 0x00000005ff007c0c */ /* 0x000fe2000bf05300 */
[----:B------:R-:W-:Y:S02]  /*1d50*/  ULDC.64 UR6, c[0x0][0xa08] ;  /* 0x0002820000067ab9 */ /* 0x000fe40000000a00 */
[----:B------:R-:W4:Y:S04]  /*1d60*/  LDL R39, [R1+0x30] ;  /* 0x0000300001277983 */ /* 0x000f280000100800 */
[----:B------:R-:W4:Y:S04]  /*1d70*/  LDL R38, [R1+0x38] ;  /* 0x0000380001267983 */ /* 0x000f280000100800 */
[----:B------:R-:W4:Y:S01]  /*1d80*/  LDL R37, [R1+0x34] ;  /* 0x0000340001257983 */ /* 0x000f220000100800 */
[----:B------:R-:W1:Y:S01]  /*1d90*/  S2R R21, SR_TID.X ;  /* 0x0000000000157919 */ /* 0x000e620000002100 */
[----:B------:R-:W-:Y:S01]  /*1da0*/  @P0 IADD3 R4, P1, R26, UR4, RZ ;  /* 0x000000041a040c10 */ /* 0x000fe2000ff3e0ff */
[----:B------:R-:W1:Y:S01]  /*1db0*/  LDC.64 R66, c[0x0][0x3e8] ;  /* 0x0000fa00ff427b82 */ /* 0x000e620000000a00 */
[----:B------:R-:W4:Y:S02]  /*1dc0*/  LDL.LU R35, [R1+0x44] ;  /* 0x0000440001237983 */ /* 0x000f240000300800 */
[----:B------:R-:W-:Y:S01]  /*1dd0*/  @P0 IADD3.X R5, R28, UR5, RZ, P1, !PT ;  /* 0x000000051c050c10 */ /* 0x000fe20008ffe4ff */
[----:B------:R-:W-:Y:S01]  /*1de0*/  ULDC.64 UR4, c[0x0][0x2f8] ;  /* 0x0000be0000047ab9 */ /* 0x000fe20000000a00 */
[----:B------:R-:W4:Y:S03]  /*1df0*/  LDL R36, [R1+0x78] ;  /* 0x0000780001247983 */ /* 0x000f260000100800 */
[----:B------:R-:W1:Y:S01]  /*1e00*/  LDC.64 R28, c[0x0][0x2f0] ;  /* 0x0000bc00ff1c7b82 */ /* 0x000e620000000a00 */
[----:B------:R1:W2:Y:S01]  /*1e10*/  @P0 LDG.E R25, desc[UR60][R4.64] ;  /* 0x0000003c04190981 */ /* 0x0002a2000c1e1900 */
[----:B0-----:R-:W-:-:S02]  /*1e20*/  ISETP.NE.AND P0, PT, R0, 0x1, PT ;  /* 0x000000010000780c */ /* 0x001fc40003f05270 */
[----:B------:R-:W-:Y:S02]  /*1e30*/  SHF.R.S32.HI R9, RZ, 0x1f, R74 ;  /* 0x0000001fff097819 */ /* 0x000fe4000001144a */
[----:B------:R-:W-:Y:S02]  /*1e40*/  SHF.R.S32.HI R147, RZ, 0x1f, R146 ;  /* 0x0000001fff937819 */ /* 0x000fe40000011492 */
[----:B------:R-:W0:Y:S08]  /*1e50*/  LDC R33, c[0x0][0x3d4] ;  /* 0x0000f500ff217b82 */ /* 0x000e300000000800 */
[----:B------:R-:W0:Y:S01]  /*1e60*/  @P0 LDC R3, c[0x0][0x42c] ;  /* 0x00010b00ff030b82 */ /* 0x000e220000000800 */
[----:B-1----:R-:W-:-:S07]  /*1e70*/  SHF.R.U32.HI R34, RZ, 0x7, R21 ;  /* 0x00000007ff227819 */ /* 0x002fce0000011615 */
[----:B------:R-:W1:Y:S01]  /*1e80*/  @P0 LDC R7, c[0x0][0x430] ;  /* 0x00010c00ff070b82 */ /* 0x000e620000000800 */
[----:B------:R-:W-:Y:S01]  /*1e90*/  IMAD.WIDE.U32 R4, R74, R28, RZ ;  /* 0x0000001c4a047225 */ /* 0x000fe200078e00ff */
[----:B------:R-:W-:Y:S02]  /*1ea0*/  ISETP.NE.AND P6, PT, R34, 0x1, PT ;  /* 0x000000012200780c */ /* 0x000fe40003fc5270 */
[----:B------:R-:W-:-:S04]  /*1eb0*/  SHF.R.S32.HI R32, RZ, 0x1f, R145 ;  /* 0x0000001fff207819 */ /* 0x000fc80000011491 */
[----:B------:R-:W1:Y:S01]  /*1ec0*/  LDC.64 R72, c[0x0][0x3d8] ;  /* 0x0000f600ff487b82 */ /* 0x000e620000000a00 */
[----:B0-----:R-:W-:-:S04]  /*1ed0*/  @P0 IMAD.HI.U32 R0, R106, R3, RZ ;  /* 0x000000036a000227 */ /* 0x001fc800078e00ff */
[----:B------:R-:W-:Y:S01]  /*1ee0*/  IMAD R3, R9, R28, RZ ;  /* 0x0000001c09037224 */ /* 0x000fe200078e02ff */
[----:B-1----:R-:W-:-:S03]  /*1ef0*/  @P0 SHF.R.U32.HI R106, RZ, R7, R0 ;  /* 0x00000007ff6a0219 */ /* 0x002fc60000011600 */
[----:B------:R-:W-:Y:S01]  /*1f00*/  IMAD R3, R74, R29, R3 ;  /* 0x0000001d4a037224 */ /* 0x000fe200078e0203 */
[----:B------:R-:W-:Y:S02]  /*1f10*/  ISETP.NE.U32.AND P0, PT, RZ, UR6, PT ;  /* 0x00000006ff007c0c */ /* 0x000fe4000bf05070 */
[----:B------:R-:W-:Y:S01]  /*1f20*/  SHF.R.S32.HI R6, RZ, 0x1f, R106 ;  /* 0x0000001fff067819 */ /* 0x000fe2000001146a */
[----:B------:R-:W-:Y:S01]  /*1f30*/  IMAD.IADD R5, R5, 0x1, R3 ;  /* 0x0000000105057824 */ /* 0x000fe200078e0203 */
[----:B------:R-:W-:-:S03]  /*1f40*/  ISETP.NE.AND.EX P0, PT, RZ, UR7, PT, P0 ;  /* 0x00000007ff007c0c */ /* 0x000fc6000bf05300 */
[----:B------:R-:W-:Y:S02]  /*1f50*/  IMAD R3, R6, UR4, RZ ;  /* 0x0000000406037c24 */ /* 0x000fe4000f8e02ff */
[----:B------:R-:W-:-:S04]  /*1f60*/  IMAD.WIDE.U32 R4, R106, UR4, R4 ;  /* 0x000000046a047c25 */ /* 0x000fc8000f8e0004 */
[----:B------:R-:W-:Y:S01]  /*1f70*/  IMAD R3, R106, UR5, R3 ;  /* 0x000000056a037c24 */ /* 0x000fe2000f8e0203 */
[----:B------:R-:W-:-:S03]  /*1f80*/  ULDC.64 UR4, c[0x0][0x300] ;  /* 0x0000c00000047ab9 */ /* 0x000fc60000000a00 */
[----:B------:R-:W-:Y:S01]  /*1f90*/  IMAD.IADD R5, R5, 0x1, R3 ;  /* 0x0000000105057824 */ /* 0x000fe200078e0203 */
[----:B------:R-:W-:Y:S01]  /*1fa0*/  SHF.R.S32.HI R17, RZ, 0x1f, R16 ;  /* 0x0000001fff117819 */ /* 0x000fe20000011410 */
[----:B------:R-:W-:-:S04]  /*1fb0*/  IMAD.WIDE.U32 R30, R145, R66, R146 ;  /* 0x00000042911e7225 */ /* 0x000fc800078e0092 */
[----:B------:R-:W-:-:S04]  /*1fc0*/  IMAD.WIDE.U32 R64, R145, R66, R16 ;  /* 0x0000004291407225 */ /* 0x000fc800078e0010 */
[----:B------:R-:W-:-:S04]  /*1fd0*/  IMAD.WIDE.U32 R70, R145, R72, R16 ;  /* 0x0000004891467225 */ /* 0x000fc800078e0010 */
[----:B------:R-:W-:Y:S01]  /*1fe0*/  IMAD.WIDE.U32 R68, R145, R72, R146 ;  /* 0x0000004891447225 */ /* 0x000fe200078e0092 */
[----:B-----5:R-:W-:-:S03]  /*1ff0*/  SHF.R.S32.HI R21, RZ, 0x1f, R102 ;  /* 0x0000001fff157819 */ /* 0x020fc60000011466 */
[----:B------:R-:W-:Y:S02]  /*2000*/  VIADD R77, R146, 0x50 ;  /* 0x00000050924d7836 */ /* 0x000fe40000000000 */
[----:B------:R-:W-:Y:S02]  /*2010*/  IMAD R89, R29, 0x90, RZ ;  /* 0x000000901d597824 */ /* 0x000fe400078e02ff */
[----:B------:R-:W-:Y:S02]  /*2020*/  IMAD R91, R73, 0x90, RZ ;  /* 0x00000090495b7824 */ /* 0x000fe400078e02ff */
[----:B------:R-:W-:Y:S02]  /*2030*/  VIADD R109, R34, 0x8 ;  /* 0x00000008226d7836 */ /* 0x000fe40000000000 */
[----:B------:R-:W-:Y:S01]  /*2040*/  IMAD.SHL.U32 R104, R33, 0x2, RZ ;  /* 0x0000000221687824 */ /* 0x000fe200078e00ff */
[----:B--2---:R-:W-:-:S04]  /*2050*/  SHF.R.S32.HI R0, RZ, 0x1f, R25 ;  /* 0x0000001fff007819 */ /* 0x004fc80000011419 */
[----:B------:R-:W-:Y:S02]  /*2060*/  SEL R11, R0, RZ, !P0 ;  /* 0x000000ff000b7207 */ /* 0x000fe40004000000 */
[----:B------:R-:W-:-:S03]  /*2070*/  SEL R15, R25, RZ, !P0 ;  /* 0x000000ff190f7207 */ /* 0x000fc60004000000 */
[----:B------:R-:W-:Y:S02]  /*2080*/  IMAD R0, R11, UR4, RZ ;  /* 0x000000040b007c24 */ /* 0x000fe4000f8e02ff */
[----:B------:R-:W-:-:S04]  /*2090*/  IMAD.WIDE.U32 R24, R15, UR4, R4 ;  /* 0x000000040f187c25 */ /* 0x000fc8000f8e0004 */
[----:B------:R-:W-:Y:S01]  /*20a0*/  IMAD R3, R15, UR5, R0 ;  /* 0x000000050f037c24 */ /* 0x000fe2000f8e0200 */
[----:B------:R-:W-:Y:S05]  /*20b0*/  @!P6 WARPSYNC.ALL ;  /* 0x000000000000e948 */ /* 0x000fea0003800000 */
[----:B------:R-:W-:Y:S01]  /*20c0*/  ULDC.64 UR4, c[0x0][0x320] ;  /* 0x0000c80000047ab9 */ /* 0x000fe20000000a00 */
[----:B------:R-:W-:Y:S01]  /*20d0*/  IMAD R0, R32, R28, RZ ;  /* 0x0000001c20007224 */ /* 0x000fe200078e02ff */
[----:B------:R-:W-:Y:S01]  /*20e0*/  @!P6 BAR.SYNC.DEFER_BLOCKING 0x9, 0x100 ;  /* 0x024400000000eb1d */ /* 0x000fe20000010000 */
[----:B------:R-:W-:Y:S02]  /*20f0*/  IMAD R5, R6, UR4, RZ ;  /* 0x0000000406057c24 */ /* 0x000fe4000f8e02ff */
[----:B------:R-:W-:-:S03]  /*2100*/  IMAD.WIDE.U32 R26, R106, UR4, R146 ;  /* 0x000000046a1a7c25 */ /* 0x000fc6000f8e0092 */
[----:B------:R-:W-:Y:S01]  /*2110*/  ULDC UR4, c[0x0][0x2e4] ;  /* 0x0000b90000047ab9 */ /* 0x000fe20000000800 */
[----:B---3--:R-:W-:Y:S01]  /*2120*/  ISETP.GE.AND P2, PT, R14, R33, PT ;  /* 0x000000210e00720c */ /* 0x008fe20003f46270 */
[----:B------:R-:W-:Y:S01]  /*2130*/  ULDC.64 UR6, c[0x0][0x328] ;  /* 0x0000ca0000067ab9 */ /* 0x000fe20000000a00 */
[----:B------:R-:W-:Y:S01]  /*2140*/  ISETP.GE.AND P1, PT, R20, UR4, PT ;  /* 0x0000000414007c0c */ /* 0x000fe2000bf26270 */
[----:B------:R-:W-:Y:S02]  /*2150*/  IMAD R7, R106, UR5, R5 ;  /* 0x000000056a077c24 */ /* 0x000fe4000f8e0205 */
[C---:B------:R-:W-:Y:S01]  /*2160*/  IMAD.WIDE.U32 R4, R145.reuse, R28, R146 ;  /* 0x0000001c91047225 */ /* 0x040fe200078e0092 */
[----:B------:R-:W-:Y:S02]  /*2170*/  SEL R6, RZ, 0xffffffff, P1 ;  /* 0xffffffffff067807 */ /* 0x000fe40000800000 */
[----:B------:R-:W-:Y:S01]  /*2180*/  ISETP.GE.AND P0, PT, R146, UR4, PT ;  /* 0x0000000492007c0c */ /* 0x000fe2000bf06270 */
[----:B------:R-:W-:Y:S01]  /*2190*/  IMAD R85, R145, R29, R0 ;  /* 0x0000001d91557224 */ /* 0x000fe200078e0200 */
[----:B------:R-:W-:Y:S01]  /*21a0*/  IADD3 R88, P1, R24, R4, RZ ;  /* 0x0000000418587210 */ /* 0x000fe20007f3e0ff */
[----:B------:R-:W-:Y:S01]  /*21b0*/  IMAD.IADD R0, R25, 0x1, R3 ;  /* 0x0000000119007824 */ /* 0x000fe200078e0203 */
[----:B------:R-:W-:Y:S01]  /*21c0*/  SEL R3, RZ, 0x1, P0 ;  /* 0x00000001ff037807 */ /* 0x000fe20000000000 */
[----:B------:R-:W-:-:S03]  /*21d0*/  IMAD.SHL.U32 R6, R6, 0x2, RZ ;  /* 0x0000000206067824 */ /* 0x000fc600078e00ff */
[----:B------:R-:W-:Y:S02]  /*21e0*/  IADD3.X R85, R0, R5, R85, P1, !PT ;  /* 0x0000000500557210 */ /* 0x000fe40000ffe455 */
[----:B------:R-:W-:Y:S01]  /*21f0*/  LOP3.LUT R5, R6, 0x2, R3, 0xe2, !PT ;  /* 0x0000000206057812 */ /* 0x000fe200078ee203 */
[----:B------:R-:W-:Y:S01]  /*2200*/  VIADD R3, R146, 0x30 ;  /* 0x0000003092037836 */ /* 0x000fe20000000000 */
[----:B------:R-:W-:Y:S01]  /*2210*/  ISETP.GE.AND P0, PT, R14, UR4, PT ;  /* 0x000000040e007c0c */ /* 0x000fe2000bf06270 */
[----:B------:R-:W-:Y:S02]  /*2220*/  IMAD R6, R32, R66, RZ ;  /* 0x0000004220067224 */ /* 0x000fe400078e02ff */
[----:B------:R-:W-:Y:S01]  /*2230*/  VIADD R4, R146, 0x40 ;  /* 0x0000004092047836 */ /* 0x000fe20000000000 */
[----:B------:R-:W-:Y:S01]  /*2240*/  ISETP.GE.AND P1, PT, R3, UR4, PT ;  /* 0x0000000403007c0c */ /* 0x000fe2000bf26270 */
[----:B------:R-:W-:Y:S01]  /*2250*/  IMAD R13, R145, R67, R6 ;  /* 0x00000043910d7224 */ /* 0x000fe200078e0206 */
[----:B------:R-:W-:Y:S01]  /*2260*/  SEL R6, RZ, 0x4, P0 ;  /* 0x00000004ff067807 */ /* 0x000fe20000000000 */
[----:B------:R-:W-:Y:S01]  /*2270*/  IMAD.IADD R27, R27, 0x1, R7 ;  /* 0x000000011b1b7824 */ /* 0x000fe200078e0207 */
[----:B------:R-:W-:-:S02]  /*2280*/  SEL R7, RZ, 0x8, P1 ;  /* 0x00000008ff077807 */ /* 0x000fc40000800000 */
[----:B------:R-:W-:Y:S02]  /*2290*/  ISETP.GE.AND P0, PT, R4, UR4, PT ;  /* 0x0000000404007c0c */ /* 0x000fe4000bf06270 */
[----:B------:R-:W-:Y:S02]  /*22a0*/  LOP3.LUT R5, R7, R5, R6, 0xfe, !PT ;  /* 0x0000000507057212 */ /* 0x000fe400078efe06 */
[----:B------:R-:W-:Y:S02]  /*22b0*/  SEL R10, RZ, 0x10, P0 ;  /* 0x00000010ff0a7807 */ /* 0x000fe40000000000 */
[-C--:B------:R-:W-:Y:S02]  /*22c0*/  ISETP.GE.AND P0, PT, R146, R33.reuse, PT ;  /* 0x000000219200720c */ /* 0x080fe40003f06270 */
[----:B------:R-:W-:Y:S01]  /*22d0*/  ISETP.GE.AND P1, PT, R20, R33, PT ;  /* 0x000000211400720c */ /* 0x000fe20003f26270 */
[----:B------:R-:W-:Y:S01]  /*22e0*/  IMAD R6, R32, R72, RZ ;  /* 0x0000004820067224 */ /* 0x000fe200078e02ff */
[----:B------:R-:W-:-:S02]  /*22f0*/  LOP3.LUT R10, R5, R10, RZ, 0xfc, !PT ;  /* 0x0000000a050a7212 */ /* 0x000fc400078efcff */
[C---:B------:R-:W-:Y:S02]  /*2300*/  SEL R5, R33.reuse, RZ, P0 ;  /* 0x000000ff21057207 */ /* 0x040fe40000000000 */
[----:B------:R-:W-:Y:S01]  /*2310*/  SEL R7, R33, RZ, P1 ;  /* 0x000000ff21077207 */ /* 0x000fe20000800000 */
[----:B------:R-:W-:Y:S01]  /*2320*/  IMAD.IADD R31, R31, 0x1, R13 ;  /* 0x000000011f1f7824 */ /* 0x000fe200078e020d */
[----:B------:R-:W-:Y:S01]  /*2330*/  SEL R8, R33, RZ, P2 ;  /* 0x000000ff21087207 */ /* 0x000fe20001000000 */
[----:B------:R-:W-:Y:S02]  /*2340*/  IMAD.IADD R65, R13, 0x1, R65 ;  /* 0x000000010d417824 */ /* 0x000fe400078e0241 */
[----:B------:R-:W-:Y:S02]  /*2350*/  IMAD R13, R145, R73, R6 ;  /* 0x00000049910d7224 */ /* 0x000fe400078e0206 */
[----:B------:R-:W-:Y:S02]  /*2360*/  IMAD.IADD R6, R146, 0x1, R5 ;  /* 0x0000000192067824 */ /* 0x000fe400078e0205 */
[----:B------:R-:W-:Y:S01]  /*2370*/  IMAD.IADD R12, R20, 0x1, R7 ;  /* 0x00000001140c7824 */ /* 0x000fe200078e0207 */
[----:B----4-:R-:W-:Y:S01]  /*2380*/  LOP3.LUT P3, RZ, R36, 0x2, RZ, 0xc0, !PT ;  /* 0x0000000224ff7812 */ /* 0x010fe2000786c0ff */
[----:B------:R-:W-:Y:S01]  /*2390*/  IMAD R11, R11, UR6, RZ ;  /* 0x000000060b0b7c24 */ /* 0x000fe2000f8e02ff */
[----:B------:R-:W-:Y:S01]  /*23a0*/  LOP3.LUT R35, R35, 0xfffffffe, RZ, 0xc0, !PT ;  /* 0xfffffffe23237812 */ /* 0x000fe200078ec0ff */
[----:B------:R-:W-:Y:S01]  /*23b0*/  IMAD.IADD R14, R14, 0x1, R8 ;  /* 0x000000010e0e7824 */ /* 0x000fe200078e0208 */
[----:B------:R-:W-:Y:S01]  /*23c0*/  IADD3 R71, R13, R71, RZ ;  /* 0x000000470d477210 */ /* 0x000fe20007ffe0ff */
[----:B------:R-:W-:Y:S01]  /*23d0*/  IMAD.IADD R69, R69, 0x1, R13 ;  /* 0x0000000145457824 */ /* 0x000fe200078e020d */
[----:B------:R-:W-:-:S02]  /*23e0*/  SHF.R.S32.HI R7, RZ, 0x1f, R6 ;  /* 0x0000001fff077819 */ /* 0x000fc40000011406 */
[----:B------:R-:W-:Y:S01]  /*23f0*/  SHF.R.S32.HI R13, RZ, 0x1f, R12 ;  /* 0x0000001fff0d7819 */ /* 0x000fe2000001140c */
[----:B------:R-:W-:Y:S01]  /*2400*/  IMAD R11, R15, UR7, R11 ;  /* 0x000000070f0b7c24 */ /* 0x000fe2000f8e020b */
[----:B------:R-:W-:Y:S01]  /*2410*/  @P2 LOP3.LUT R35, R35, 0x1, RZ, 0xfc, !PT ;  /* 0x0000000123232812 */ /* 0x000fe200078efcff */
[----:B------:R-:W-:Y:S01]  /*2420*/  IMAD.WIDE.U32 R26, R15, UR6, R26 ;  /* 0x000000060f1a7c25 */ /* 0x000fe2000f8e001a */
[----:B------:R-:W-:Y:S02]  /*2430*/  SHF.R.S32.HI R15, RZ, 0x1f, R14 ;  /* 0x0000001fff0f7819 */ /* 0x000fe4000001140e */
[CC--:B------:R-:W-:Y:S02]  /*2440*/  LEA.HI R5, R7.reuse, R6.reuse, RZ, 0x3 ;  /* 0x0000000607057211 */ /* 0x0c0fe400078f18ff */
[----:B------:R-:W-:Y:S02]  /*2450*/  LEA.HI R8, R7, R6, RZ, 0x5 ;  /* 0x0000000607087211 */ /* 0x000fe400078f28ff */
[----:B------:R-:W-:-:S02]  /*2460*/  LEA.HI R6, R13, R12, RZ, 0x3 ;  /* 0x0000000c0d067211 */ /* 0x000fc400078f18ff */
[----:B------:R-:W-:Y:S02]  /*2470*/  LEA.HI R13, R13, R12, RZ, 0x5 ;  /* 0x0000000c0d0d7211 */ /* 0x000fe400078f28ff */
[----:B------:R-:W-:Y:S02]  /*2480*/  LOP3.LUT R35, R35, 0xfffffffd, RZ, 0xc0, !PT ;  /* 0xfffffffd23237812 */ /* 0x000fe400078ec0ff */
[CC--:B------:R-:W-:Y:S02]  /*2490*/  LEA.HI R7, R15.reuse, R14.reuse, RZ, 0x3 ;  /* 0x0000000e0f077211 */ /* 0x0c0fe400078f18ff */
[----:B------:R-:W-:Y:S02]  /*24a0*/  LEA.HI R15, R15, R14, RZ, 0x5 ;  /* 0x0000000e0f0f7211 */ /* 0x000fe400078f28ff */
[----:B------:R-:W-:Y:S02]  /*24b0*/  SHF.R.S32.HI R14, RZ, 0x5, R13 ;  /* 0x00000005ff0e7819 */ /* 0x000fe4000001140d */
[----:B------:R-:W-:-:S02]  /*24c0*/  SHF.R.S32.HI R12, RZ, 0x5, R8 ;  /* 0x00000005ff0c7819 */ /* 0x000fc40000011408 */
[----:B------:R-:W-:Y:S02]  /*24d0*/  LOP3.LUT R13, R39, 0x18, R6, 0xf8, !PT ;  /* 0x00000018270d7812 */ /* 0x000fe400078ef806 */
[----:B------:R-:W-:Y:S02]  /*24e0*/  @P3 LOP3.LUT R35, R35, 0x2, RZ, 0xfc, !PT ;  /* 0x0000000223233812 */ /* 0x000fe400078efcff */
[----:B------:R-:W-:Y:S01]  /*24f0*/  LOP3.LUT R8, R39, 0x18, R5, 0xf8, !PT ;  /* 0x0000001827087812 */ /* 0x000fe200078ef805 */
[----:B------:R-:W-:Y:S01]  /*2500*/  IMAD R14, R14, 0x1200, R38 ;  /* 0x000012000e0e7824 */ /* 0x000fe200078e0226 */
[-C--:B------:R-:W-:Y:S01]  /*2510*/  LOP3.LUT R13, R13, R37.reuse, RZ, 0x3c, !PT ;  /* 0x000000250d0d7212 */ /* 0x080fe200078e3cff */
[----:B------:R0:W-:Y:S01]  /*2520*/  STL [R1+0x44], R35 ;  /* 0x0000442301007387 */ /* 0x0001e20000100800 */
[----:B------:R-:W-:Y:S01]  /*2530*/  LOP3.LUT R101, R8, R37, RZ, 0x3c, !PT ;  /* 0x0000002508657212 */ /* 0x000fe200078e3cff */
[----:B------:R-:W-:Y:S01]  /*2540*/  IMAD R8, R21, R66, RZ ;  /* 0x0000004215087224 */ /* 0x000fe200078e02ff */
[----:B------:R-:W-:Y:S01]  /*2550*/  IADD3 R74, P2, R145, R74, RZ ;  /* 0x0000004a914a7210 */ /* 0x000fe20007f5e0ff */
[----:B------:R-:W-:Y:S01]  /*2560*/  IMAD.IADD R100, R14, 0x1, R13 ;  /* 0x000000010e647824 */ /* 0x000fe200078e020d */
[----:B------:R-:W-:Y:S01]  /*2570*/  SHF.R.S32.HI R20, RZ, 0x5, R15 ;  /* 0x00000005ff147819 */ /* 0x000fe2000001140f */
[----:B------:R-:W-:Y:S01]  /*2580*/  IMAD R81, R102, R67, R8 ;  /* 0x0000004366517224 */ /* 0x000fe200078e0208 */
[----:B------:R-:W-:Y:S01]  /*2590*/  LOP3.LUT R15, R39, 0x18, R7, 0xf8, !PT ;  /* 0x00000018270f7812 */ /* 0x000fe200078ef807 */
[----:B------:R-:W-:-:S02]  /*25a0*/  IMAD R13, R67, 0x90, RZ ;  /* 0x00000090430d7824 */ /* 0x000fc400078e02ff */
[----:B------:R-:W-:-:S04]  /*25b0*/  IMAD.WIDE.U32 R30, R102, R66, R30 ;  /* 0x00000042661e7225 */ /* 0x000fc800078e001e */
[----:B------:R-:W-:Y:S01]  /*25c0*/  IMAD.WIDE.U32 R64, R102, R66, R64 ;  /* 0x0000004266407225 */ /* 0x000fe200078e0040 */
[----:B------:R-:W-:-:S03]  /*25d0*/  LOP3.LUT R15, R15, R37, RZ, 0x3c, !PT ;  /* 0x000000250f0f7212 */ /* 0x000fc600078e3cff */
[----:B------:R-:W-:-:S04]  /*25e0*/  IMAD.WIDE.U32 R66, R66, 0x90, RZ ;  /* 0x0000009042427825 */ /* 0x000fc800078e00ff */
[----:B------:R-:W-:Y:S01]  /*25f0*/  IMAD.X R75, R32, 0x1, R9, P2 ;  /* 0x00000001204b7824 */ /* 0x000fe200010e0609 */
[----:B------:R-:W-:Y:S01]  /*2600*/  ISETP.GE.AND P2, PT, R77, UR4, PT ;  /* 0x000000044d007c0c */ /* 0x000fe2000bf46270 */
[--C-:B------:R-:W-:Y:S02]  /*2610*/  IMAD R20, R20, 0x1200, R38.reuse ;  /* 0x0000120014147824 */ /* 0x100fe400078e0226 */
[----:B------:R-:W-:Y:S01]  /*2620*/  IMAD.IADD R90, R67, 0x1, R13 ;  /* 0x00000001435a7824 */ /* 0x000fe200078e020d */
[----:B------:R-:W-:Y:S01]  /*2630*/  SEL R13, RZ, 0x20, P2 ;  /* 0x00000020ff0d7807 */ /* 0x000fe20001000000 */
[-C--:B------:R-:W-:Y:S02]  /*2640*/  IMAD R21, R21, R72.reuse, RZ ;  /* 0x0000004815157224 */ /* 0x080fe400078e02ff */
[----:B------:R-:W-:Y:S02]  /*2650*/  IMAD R12, R12, 0x1200, R38 ;  /* 0x000012000c0c7824 */ /* 0x000fe400078e0226 */
[----:B------:R-:W-:Y:S01]  /*2660*/  IMAD.IADD R99, R20, 0x1, R15 ;  /* 0x0000000114637824 */ /* 0x000fe200078e020f */
[----:B------:R-:W-:Y:S01]  /*2670*/  LOP3.LUT R15, R10, R13, RZ, 0xfc, !PT ;  /* 0x0000000d0a0f7212 */ /* 0x000fe200078efcff */
[C---:B------:R-:W-:Y:S01]  /*2680*/  IMAD R21, R102.reuse, R73, R21 ;  /* 0x0000004966157224 */ /* 0x040fe200078e0215 */
[----:B------:R-:W-:Y:S01]  /*2690*/  LOP3.LUT R76, R5, 0xfffffff8, RZ, 0xc0, !PT ;  /* 0xfffffff8054c7812 */ /* 0x000fe200078ec0ff */
[----:B------:R-:W-:Y:S01]  /*26a0*/  IMAD.WIDE.U32 R68, R102, R72, R68 ;  /* 0x0000004866447225 */ /* 0x000fe200078e0044 */
[----:B------:R-:W-:-:S02]  /*26b0*/  LOP3.LUT R8, R6, 0xfffffff8, RZ, 0xc0, !PT ;  /* 0xfffffff806087812 */ /* 0x000fc400078ec0ff */
[----:B------:R-:W-:Y:S01]  /*26c0*/  LOP3.LUT R9, R7, 0xfffffff8, RZ, 0xc0, !PT ;  /* 0xfffffff807097812 */ /* 0x000fe200078ec0ff */
[----:B------:R-:W-:Y:S01]  /*26d0*/  IMAD.WIDE.U32 R70, R102, R72, R70 ;  /* 0x0000004866467225 */ /* 0x000fe200078e0046 */
[----:B------:R-:W-:-:S03]  /*26e0*/  IADD3 R84, R27, R11, RZ ;  /* 0x0000000b1b547210 */ /* 0x000fc60007ffe0ff */
[----:B------:R-:W-:Y:S01]  /*26f0*/  IMAD.WIDE.U32 R28, R28, 0x90, RZ ;  /* 0x000000901c1c7825 */ /* 0x000fe200078e00ff */
[----:B------:R-:W-:-:S03]  /*2700*/  LOP3.LUT R11, R15, 0x2, RZ, 0xc0, !PT ;  /* 0x000000020f0b7812 */ /* 0x000fc600078ec0ff */
[----:B------:R-:W-:Y:S01]  /*2710*/  IMAD.WIDE.U32 R72, R72, 0x90, RZ ;  /* 0x0000009048487825 */ /* 0x000fe200078e00ff */
[C---:B------:R-:W-:Y:S02]  /*2720*/  LOP3.LUT R13, R15.reuse, 0x8, RZ, 0xc0, !PT ;  /* 0x000000080f0d7812 */ /* 0x040fe400078ec0ff */
[C---:B------:R-:W-:Y:S01]  /*2730*/  LOP3.LUT R14, R15.reuse, 0x10, RZ, 0xc0, !PT ;  /* 0x000000100f0e7812 */ /* 0x040fe200078ec0ff */
[----:B------:R-:W-:Y:S01]  /*2740*/  IMAD.IADD R101, R12, 0x1, R101 ;  /* 0x000000010c657824 */ /* 0x000fe200078e0265 */
[----:B------:R-:W-:Y:S01]  /*2750*/  LOP3.LUT R12, R15, 0x4, RZ, 0xc0, !PT ;  /* 0x000000040f0c7812 */ /* 0x000fe200078ec0ff */
[----:B------:R-:W-:Y:S01]  /*2760*/  IMAD.IADD R83, R31, 0x1, R81 ;  /* 0x000000011f537824 */ /* 0x000fe200078e0251 */
[----:B------:R-:W-:Y:S01]  /*2770*/  SHF.R.S32.HI R98, RZ, 0x1f, R76 ;  /* 0x0000001fff627819 */ /* 0x000fe2000001144c */
[----:B------:R-:W-:Y:S01]  /*2780*/  IMAD.IADD R89, R29, 0x1, R89 ;  /* 0x000000011d597824 */ /* 0x000fe200078e0259 */
[----:B------:R-:W-:Y:S01]  /*2790*/  SHF.R.S32.HI R97, RZ, 0x1f, R8 ;  /* 0x0000001fff617819 */ /* 0x000fe20000011408 */
[----:B------:R-:W-:Y:S01]  /*27a0*/  IMAD.IADD R91, R73, 0x1, R91 ;  /* 0x00000001495b7824 */ /* 0x000fe200078e025b */
[----:B------:R-:W-:Y:S01]  /*27b0*/  SHF.R.S32.HI R96, RZ, 0x1f, R9 ;  /* 0x0000001fff607819 */ /* 0x000fe20000011409 */
[----:B------:R-:W-:Y:S01]  /*27c0*/  IMAD.IADD R81, R81, 0x1, R65 ;  /* 0x0000000151517824 */ /* 0x000fe200078e0241 */
[----:B------:R-:W-:Y:S01]  /*27d0*/  LOP3.LUT R10, R10, 0x1, RZ, 0xc0, !PT ;  /* 0x000000010a0a7812 */ /* 0x000fe200078ec0ff */
[----:B------:R-:W-:Y:S01]  /*27e0*/  IMAD.IADD R82, R69, 0x1, R21 ;  /* 0x0000000145527824 */ /* 0x000fe200078e0215 */
[----:B------:R-:W-:Y:S01]  /*27f0*/  LOP3.LUT R15, R15, 0x20, RZ, 0xc0, !PT ;  /* 0x000000200f0f7812 */ /* 0x000fe200078ec0ff */
[----:B0-----:R-:W-:-:S07]  /*2800*/  IMAD.IADD R80, R21, 0x1, R71 ;  /* 0x0000000115507824 */ /* 0x001fce00078e0247 */
.L_x_371:
[----:B------:R-:W2:Y:S01]  /*2810*/  LDL R21, [R1+0x44] ;  /* 0x0000440001157983 */ /* 0x000ea20000100800 */
[----:B------:R-:W0:Y:S03]  /*2820*/  LDC.64 R92, c[0x0][0x2d8] ;  /* 0x0000b600ff5c7b82 */ /* 0x000e260000000a00 */
[----:B---3--:R-:W3:Y:S01]  /*2830*/  LDL R20, [R1+0x58] ;  /* 0x0000580001147983 */ /* 0x008ee20000100800 */
[----:B------:R-:W-:Y:S01]  /*2840*/  VIADD R39, R22, 0xffffffff ;  /* 0xffffffff16277836 */ /* 0x000fe20000000000 */
[----:B------:R-:W-:Y:S05]  /*2850*/  YIELD ;  /* 0x0000000000007946 */ /* 0x000fea0003800000 */
[----:B-1----:R-:W1:Y:S01]  /*2860*/  LDC R103, c[0x0][0x3d4] ;  /* 0x0000f500ff677b82 */ /* 0x002e620000000800 */
[----:B------:R-:W-:Y:S01]  /*2870*/  SHF.R.S32.HI R34, RZ, 0x1f, R39 ;  /* 0x0000001fff227819 */ /* 0x000fe20000011427 */
[----:B------:R-:W-:Y:S01]  /*2880*/  IMAD.WIDE.U32 R60, R28, R39, RZ ;  /* 0x000000271c3c7225 */ /* 0x000fe200078e00ff */
[----:B------:R-:W-:Y:S01]  /*2890*/  BSSY B0, `(.L_x_316) ;  /* 0x00003ea000007945 */ /* 0x000fe20003800000 */
[----:B--2---:R-:W-:-:S02]  /*28a0*/  LOP3.LUT P4, RZ, R21, 0x2, RZ, 0xc0, !PT ;  /* 0x0000000215ff7812 */ /* 0x004fc4000788c0ff */
[----:B------:R-:W-:Y:S02]  /*28b0*/  IMAD R21, R89, R39, RZ ;  /* 0x0000002759157224 */ /* 0x000fe400078e02ff */
[----:B---3--:R-:W-:Y:S02]  /*28c0*/  IMAD R20, R19, 0x3600, R20 ;  /* 0x0000360013147824 */ /* 0x008fe400078e0214 */
[----:B------:R-:W-:Y:S01]  /*28d0*/  IMAD R33, R34, R28, R21 ;  /* 0x0000001c22217224 */ /* 0x000fe200078e0215 */
[----:B------:R-:W-:Y:S01]  /*28e0*/  IADD3 R21, P2, R88, R60, RZ ;  /* 0x0000003c58157210 */ /* 0x000fe20007f5e0ff */
[C---:B------:R-:W-:Y:S02]  /*28f0*/  VIADD R32, R20.reuse, 0x10 ;  /* 0x0000001014207836 */ /* 0x040fe40000000000 */
[----:B------:R-:W-:Y:S01]  /*2900*/  IMAD.IADD R94, R61, 0x1, R33 ;  /* 0x000000013d5e7824 */ /* 0x000fe200078e0221 */
[----:B0-----:R-:W-:Y:S01]  /*2910*/  LEA R36, P3, R21, R92, 0x1 ;  /* 0x0000005c15247211 */ /* 0x001fe200078608ff */
[----:B------:R-:W-:-:S02]  /*2920*/  IMAD R79, R20, 0x2, R23 ;  /* 0x00000002144f7824 */ /* 0x000fc400078e0217 */
[----:B------:R-:W-:Y:S01]  /*2930*/  IMAD.X R22, R94, 0x1, R85, P2 ;  /* 0x000000015e167824 */ /* 0x000fe200010e0655 */
[----:B------:R-:W-:Y:S01]  /*2940*/  ISETP.GT.AND P2, PT, R39, R78, PT ;  /* 0x0000004e2700720c */ /* 0x000fe20003f44270 */
[----:B------:R-:W-:-:S03]  /*2950*/  @P4 VIADD R32, R20, 0xfffffff0 ;  /* 0xfffffff014204836 */ /* 0x000fc60000000000 */
[----:B------:R-:W-:Y:S01]  /*2960*/  LEA.HI.X R37, R21, R93, R22, 0x1, P3 ;  /* 0x0000005d15257211 */ /* 0x000fe200018f0c16 */
[----:B------:R-:W-:Y:S01]  /*2970*/  IMAD.MOV.U32 R22, RZ, RZ, R39 ;  /* 0x000000ffff167224 */ /* 0x000fe200078e0027 */
[----:B-1----:R-:W-:Y:S01]  /*2980*/  ISETP.GE.AND P3, PT, R103, 0x1, PT ;  /* 0x000000016700780c */ /* 0x002fe20003f66270 */
[----:B------:R-:W-:-:S12]  /*2990*/  IMAD R21, R32, 0x2, R23 ;  /* 0x0000000220157824 */ /* 0x000fd800078e0217 */
[----:B------:R-:W-:Y:S05]  /*29a0*/  @!P3 BRA `(.L_x_317) ;  /* 0x0000003800d8b947 */ /* 0x000fea0003800000 */
[----:B------:R-:W-:Y:S01]  /*29b0*/  ULDC.U8 UR4, c[0x0][0x3f0] ;  /* 0x0000fc0000047ab9 */ /* 0x000fe20000000000 */
[-C--:B------:R-:W-:Y:S01]  /*29c0*/  IMAD R33, R91, R39.reuse, RZ ;  /* 0x000000275b217224 */ /* 0x080fe200078e02ff */
[----:B------:R-:W-:Y:S01]  /*29d0*/  ISETP.NE.AND P3, PT, RZ, UR4, PT ;  /* 0x00000004ff007c0c */ /* 0x000fe2000bf65270 */
[-C--:B------:R-:W-:Y:S02]  /*29e0*/  IMAD R35, R90, R39.reuse, RZ ;  /* 0x000000275a237224 */ /* 0x080fe400078e02ff */
[----:B------:R-:W-:Y:S02]  /*29f0*/  IMAD R86, R22, -0x90, R2 ;  /* 0xffffff7016567824 */ /* 0x000fe400078e0202 */
[C---:B------:R-:W-:Y:S02]  /*2a00*/  IMAD R33, R34.reuse, R72, R33 ;  /* 0x0000004822217224 */ /* 0x040fe400078e0221 */
[----:B------:R-:W-:Y:S01]  /*2a10*/  IMAD R35, R34, R66, R35 ;  /* 0x0000004222237224 */ /* 0x000fe200078e0223 */
[----:B------:R-:W-:Y:S01]  /*2a20*/  VIMNMX R86, R86, 0x90, PT ;  /* 0x0000009056567848 */ /* 0x000fe20003fe0100 */
[----:B------:R-:W-:-:S04]  /*2a30*/  IMAD.WIDE.U32 R58, R72, R39, RZ ;  /* 0x00000027483a7225 */ /* 0x000fc800078e00ff */
[----:B------:R-:W-:-:S04]  /*2a40*/  IMAD.WIDE.U32 R56, R66, R39, RZ ;  /* 0x0000002742387225 */ /* 0x000fc800078e00ff */
[----:B------:R-:W-:Y:S02]  /*2a50*/  IMAD.IADD R20, R59, 0x1, R33 ;  /* 0x000000013b147824 */ /* 0x000fe400078e0221 */
[----:B------:R-:W-:Y:S01]  /*2a60*/  IMAD.IADD R87, R57, 0x1, R35 ;  /* 0x0000000139577824 */ /* 0x000fe200078e0223 */
[----:B------:R-:W-:Y:S06]  /*2a70*/  @!P3 BRA `(.L_x_318) ;  /* 0x0000001800a8b947 */ /* 0x000fec0003800000 */
[----:B------:R-:W-:Y:S01]  /*2a80*/  ISETP.GE.AND P4, PT, R145, R86, PT ;  /* 0x000000569100720c */ /* 0x000fe20003f86270 */
[----:B------:R-:W-:Y:S01]  /*2a90*/  BSSY B1, `(.L_x_319) ;  /* 0x000003b000017945 */ /* 0x000fe20003800000 */
        /* <DEDUP_REMOVED lines=11> */
[----:B------:R-:W-:Y:S01]  /*2b50*/  CS2R R92, SRZ ;  /* 0x00000000005c7805 */ /* 0x000fe2000001ff00 */
[----:B------:R-:W-:Y:S06]  /*2b60*/  @P4 BRA `(.L_x_320) ;  /* 0x0000000000b44947 */ /* 0x000fec0003800000 */
[----:B------:R-:W-:Y:S01]  /*2b70*/  IADD3 R58, P3, R70, R58, RZ ;  /* 0x0000003a463a7210 */ /* 0x000fe20007f7e0ff */
[----:B------:R-:W-:Y:S01]  /*2b80*/  ULDC.64 UR4, c[0x0][0x3c8] ;  /* 0x0000f20000047ab9 */ /* 0x000fe20000000a00 */
[----:B------:R-:W-:Y:S02]  /*2b90*/  CS2R R62, SRZ ;  /* 0x00000000003e7805 */ /* 0x000fe4000001ff00 */
[----:B------:R-:W-:Y:S01]  /*2ba0*/  CS2R R92, SRZ ;  /* 0x00000000005c7805 */ /* 0x000fe2000001ff00 */
[----:B------:R-:W-:Y:S01]  /*2bb0*/  IMAD.X R33, R20, 0x1, R80, P3 ;  /* 0x0000000114217824 */ /* 0x000fe200018e0650 */
[----:B------:R-:W-:-:S05]  /*2bc0*/  IADD3 R56, P3, R64, R56, RZ ;  /* 0x0000003840387210 */ /* 0x000fca0007f7e0ff */
[----:B------:R-:W-:Y:S01]  /*2bd0*/  IMAD.X R87, R87, 0x1, R81, P3 ;  /* 0x0000000157577824 */ /* 0x000fe200018e0651 */
[----:B------:R-:W-:-:S04]  /*2be0*/  LEA R32, P3, R58, UR4, 0x1 ;  /* 0x000000043a207c11 */ /* 0x000fc8000f8608ff */
[----:B------:R-:W-:Y:S01]  /*2bf0*/  LEA.HI.X R33, R58, UR5, R33, 0x1, P3 ;  /* 0x000000053a217c11 */ /* 0x000fe200098f0c21 */
[----:B------:R-:W-:Y:S02]  /*2c00*/  ULDC.64 UR4, c[0x0][0x3e0] ;  /* 0x0000f80000047ab9 */ /* 0x000fe40000000a00 */
[----:B------:R-:W-:-:S04]  /*2c10*/  LEA R34, P3, R56, UR4, 0x1 ;  /* 0x0000000438227c11 */ /* 0x000fc8000f8608ff */
[----:B------:R-:W-:Y:S02]  /*2c20*/  LEA.HI.X R35, R56, UR5, R87, 0x1, P3 ;  /* 0x0000000538237c11 */ /* 0x000fe400098f0c57 */
[C---:B------:R-:W-:Y:S01]  /*2c30*/  ISETP.GE.AND P3, PT, R16.reuse, R103, PT ;  /* 0x000000671000720c */ /* 0x040fe20003f66270 */
[----:B------:R-:W-:Y:S01]  /*2c40*/  VIADD R20, R16, 0x8 ;  /* 0x0000000810147836 */ /* 0x000fe20000000000 */
[----:B------:R-:W-:Y:S02]  /*2c50*/  CS2R R54, SRZ ;  /* 0x0000000000367805 */ /* 0x000fe4000001ff00 */
[----:B------:R-:W-:-:S09]  /*2c60*/  CS2R R60, SRZ ;  /* 0x00000000003c7805 */ /* 0x000fd2000001ff00 */
[----:B------:R0:W5:Y:S04]  /*2c70*/  @!P3 LDG.E.64 R62, desc[UR60][R32.64] ;  /* 0x0000003c203eb981 */ /* 0x000168000c1e1b00 */
[----:B------:R0:W5:Y:S01]  /*2c80*/  @!P3 LDG.E.64 R92, desc[UR60][R34.64] ;  /* 0x0000003c225cb981 */ /* 0x000162000c1e1b00 */
[----:B------:R-:W-:Y:S01]  /*2c90*/  ISETP.GE.AND P3, PT, R20, R103, PT ;  /* 0x000000671400720c */ /* 0x000fe20003f66270 */
        /* <DEDUP_REMOVED lines=23> */
[----:B------:R-:W-:-:S13]  /*2e10*/  ISETP.GE.AND P3, PT, R20, R103, PT ;  /* 0x000000671400720c */ /* 0x000fda0003f66270 */
[----:B------:R0:W5:Y:S04]  /*2e20*/  @!P3 LDG.E.64 R38, desc[UR60][R32.64+0x50] ;  /* 0x0000503c2026b981 */ /* 0x000168000c1e1b00 */
[----:B------:R0:W5:Y:S02]  /*2e30*/  @!P3 LDG.E.64 R40, desc[UR60][R34.64+0x50] ;  /* 0x0000503c2228b981 */ /* 0x000164000c1e1b00 */
.L_x_320:
[----:B------:R-:W-:Y:S05]  /*2e40*/  BSYNC B1 ;  /* 0x0000000000017941 */ /* 0x000fea0003800000 */
.L_x_319:
[----:B------:R-:W2:Y:S01]  /*2e50*/  LDL R20, [R1+0x40] ;  /* 0x0000400001147983 */ /* 0x000ea20000100800 */
[----:B0----5:R-:W-:Y:S02]  /*2e60*/  IMAD.MOV.U32 R32, RZ, RZ, R39 ;  /* 0x000000ffff207224 */ /* 0x021fe400078e0027 */
[----:B------:R-:W-:Y:S02]  /*2e70*/  IMAD.MOV.U32 R33, RZ, RZ, R42 ;  /* 0x000000ffff217224 */ /* 0x000fe400078e002a */
[----:B------:R-:W-:-:S05]  /*2e80*/  IMAD.MOV.U32 R34, RZ, RZ, R43 ;  /* 0x000000ffff227224 */ /* 0x000fca00078e002b */
[----:B------:R-:W-:Y:S01]  /*2e90*/  PRMT R94, R33, 0x5410, R34 ;  /* 0x00005410215e7816 */ /* 0x000fe20000000022 */
        /* <DEDUP_REMOVED lines=9> */
[----:B------:R-:W-:Y:S01]  /*2f30*/  IMAD.MOV.U32 R33, RZ, RZ, R49 ;  /* 0x000000ffff217224 */ /* 0x000fe200078e0031 */
[----:B------:R-:W-:Y:S02]  /*2f40*/  MOV R34, R52 ;  /* 0x0000003400227202 */ /* 0x000fe40000000f00 */
[----:B--2---:R-:W-:Y:S02]  /*2f50*/  R2UR UR4, R20 ;  /* 0x00000000140472ca */ /* 0x004fe400000e0000 */
[----:B------:R-:W-:-:S04]  /*2f60*/  MOV R20, R38 ;  /* 0x0000002600147202 */ /* 0x000fc80000000f00 */
[----:B------:R-:W-:Y:S01]  /*2f70*/  PRMT R57, R32, 0x5410, R20 ;  /* 0x0000541020397816 */ /* 0x000fe20000000014 */
[----:B------:R-:W-:Y:S02]  /*2f80*/  IMAD.MOV.U32 R20, RZ, RZ, R46 ;  /* 0x000000ffff147224 */ /* 0x000fe400078e002e */
[----:B------:R-:W-:-:S04]  /*2f90*/  IMAD.MOV.U32 R32, RZ, RZ, R47 ;  /* 0x000000ffff207224 */ /* 0x000fc800078e002f */
[----:B------:R-:W-:Y:S01]  /*2fa0*/  UISETP.NE.AND UP0, UPT, UR4, 0x3, UPT ;  /* 0x000000030400788c */ /* 0x000fe2000bf05270 */
[----:B------:R-:W-:Y:S01]  /*2fb0*/  PRMT R113, R20, 0x5410, R32 ;  /* 0x0000541014717816 */ /* 0x000fe20000000020 */
[----:B------:R-:W-:Y:S02]  /*2fc0*/  IMAD.MOV.U32 R20, RZ, RZ, R54 ;  /* 0x000000ffff147224 */ /* 0x000fe400078e0036 */
[----:B------:R-:W-:Y:S02]  /*2fd0*/  IMAD.MOV.U32 R32, RZ, RZ, R55 ;  /* 0x000000ffff207224 */ /* 0x000fe400078e0037 */
[----:B------:R-:W-:-:S03]  /*2fe0*/  PLOP3.LUT P3, PT, PT, PT, UP0, 0x80, 0x0 ;  /* 0x000000000000781c */ /* 0x000fc60003f6f008 */
[----:B------:R-:W-:Y:S01]  /*2ff0*/  PRMT R116, R32, 0x5410, R20 ;  /* 0x0000541020747816 */ /* 0x000fe20000000014 */
[----:B------:R-:W-:Y:S02]  /*3000*/  IMAD.MOV.U32 R20, RZ, RZ, R40 ;  /* 0x000000ffff147224 */ /* 0x000fe400078e0028 */
[----:B------:R-:W-:-:S05]  /*3010*/  IMAD.MOV.U32 R32, RZ, RZ, R41 ;  /* 0x000000ffff207224 */ /* 0x000fca00078e0029 */
[----:B------:R-:W-:Y:S01]  /*3020*/  PRMT R58, R20, 0x5410, R32 ;  /* 0x00005410143a7816 */ /* 0x000fe20000000020 */
[----:B------:R-:W-:Y:S02]  /*3030*/  IMAD.MOV.U32 R32, RZ, RZ, R48 ;  /* 0x000000ffff207224 */ /* 0x000fe400078e0030 */
[----:B------:R-:W-:-:S03]  /*3040*/  IMAD.MOV.U32 R20, RZ, RZ, R53 ;  /* 0x000000ffff147224 */ /* 0x000fc600078e0035 */
[----:B------:R-:W-:Y:S01]  /*3050*/  PRMT R114, R32, 0x5410, R33 ;  /* 0x0000541020727816 */ /* 0x000fe20000000021 */
[----:B------:R-:W-:Y:S01]  /*3060*/  IMAD.MOV.U32 R33, RZ, RZ, R61 ;  /* 0x000000ffff217224 */ /* 0x000fe200078e003d */
[----:B------:R-:W-:Y:S01]  /*3070*/  PRMT R117, R34, 0x5410, R20 ;  /* 0x0000541022757816 */ /* 0x000fe20000000014 */
[----:B------:R-:W-:Y:S02]  /*3080*/  IMAD.MOV.U32 R34, RZ, RZ, R60 ;  /* 0x000000ffff227224 */ /* 0x000fe400078e003c */
[----:B------:R-:W-:Y:S02]  /*3090*/  IMAD.MOV.U32 R20, RZ, RZ, R92 ;  /* 0x000000ffff147224 */ /* 0x000fe400078e005c */
[----:B------:R-:W-:Y:S01]  /*30a0*/  IMAD.MOV.U32 R32, RZ, RZ, R93 ;  /* 0x000000ffff207224 */ /* 0x000fe200078e005d */
[----:B------:R-:W-:-:S04]  /*30b0*/  PRMT R118, R34, 0x5410, R33 ;  /* 0x0000541022767816 */ /* 0x000fc80000000021 */
[----:B------:R-:W-:Y:S01]  /*30c0*/  PRMT R119, R20, 0x5410, R32 ;  /* 0x0000541014777816 */ /* 0x000fe20000000020 */
[----:B------:R-:W-:Y:S06]  /*30d0*/  @!P3 BRA `(.L_x_321) ;  /* 0x000000000004b947 */ /* 0x000fec0003800000 */
[----:B------:R-:W-:Y:S01]  /*30e0*/  BPT.TRAP 0x1 ;  /* 0x000000040000795c */ /* 0x000fe20000300000 */
.L_x_321:
[----:B------:R-:W-:Y:S01]  /*30f0*/  IMAD R20, R19, 0x8, R18 ;  /* 0x0000000813147824 */ /* 0x000fe200078e0212 */
[----:B------:R-:W-:Y:S01]  /*3100*/  SHF.L.U32 R87, R149, 0x1f, RZ ;  /* 0x0000001f95577819 */ /* 0x000fe200000006ff */
[----:B------:R-:W-:Y:S03]  /*3110*/  BSSY B1, `(.L_x_322) ;  /* 0x0000003000017945 */ /* 0x000fe60003800000 */
[----:B------:R-:W0:Y:S02]  /*3120*/  SYNCS.PHASECHK.TRANS64.TRYWAIT P5, [R20+URZ+0x31c90], R87 ;  /* 0x031c9057140075a7 */ /* 0x000e2400080a017f */
[----:B0-----:R-:W-:Y:S05]  /*3130*/  @!P5 BRA `(.L_x_323) ;  /* 0x0000017c0010d947 */ /* 0x001fea0003800000 */
.L_x_550:
[----:B------:R-:W-:Y:S05]  /*3140*/  BSYNC B1 ;  /* 0x0000000000017941 */ /* 0x000fea0003800000 */
.L_x_322:
[----:B------:R-:W-:Y:S05]  /*3150*/  @P4 BRA `(.L_x_324) ;  /* 0x0000003400744947 */ /* 0x000fea0003800000 */
[----:B------:R-:W-:Y:S01]  /*3160*/  ISETP.NE.AND P4, PT, R10, RZ, PT ;  /* 0x000000ff0a00720c */ /* 0x000fe20003f85270 */
[----:B------:R-:W-:-:S12]  /*3170*/  BSSY B1, `(.L_x_325) ;  /* 0x0000034000017945 */ /* 0x000fd80003800000 */
[----:B------:R-:W-:Y:S05]  /*3180*/  @!P4 BRA `(.L_x_326) ;  /* 0x0000000000c8c947 */ /* 0x000fea0003800000 */
[----:B------:R1:W2:Y:S01]  /*3190*/  LDS.128 R32, [R79+0x16800] ;  /* 0x016800004f207984 */ /* 0x0002a20000000c00 */
[----:B------:R-:W-:Y:S01]  /*31a0*/  ISETP.GE.AND P4, PT, R16, R103, PT ;  /* 0x000000671000720c */ /* 0x000fe20003f86270 */
[----:B------:R-:W-:-:S12]  /*31b0*/  BSSY B2, `(.L_x_327) ;  /* 0x000002e000027945 */ /* 0x000fd80003800000 */
[----:B-1----:R-:W-:Y:S05]  /*31c0*/  @P4 BRA `(.L_x_328) ;  /* 0x0000000000b04947 */ /* 0x002fea0003800000 */
[----:B------:R-:W-:Y:S01]  /*31d0*/  SHF.R.U64 R56, R92, 0x10, R93 ;  /* 0x000000105c387819 */ /* 0x000fe2000000125d */
[----:B--2---:R-:W-:Y:S01]  /*31e0*/  IMAD.MOV.U32 R92, RZ, RZ, R33 ;  /* 0x000000ffff5c7224 */ /* 0x004fe200078e0021 */
[----:B------:R-:W-:-:S03]  /*31f0*/  SHF.R.U64 R59, R62, 0x10, R63 ;  /* 0x000000103e3b7819 */ /* 0x000fc6000000123f */
[----:B------:R-:W-:Y:S02]  /*3200*/  HADD2.F32 R33, -RZ, R56.H0_H0 ;  /* 0x20000038ff217230 */ /* 0x000fe40000004100 */
[--C-:B------:R-:W-:Y:S02]  /*3210*/  HADD2.F32 R56, -RZ, R92.reuse.H1_H1 ;  /* 0x3000005cff387230 */ /* 0x100fe40000004100 */
[----:B------:R-:W-:Y:S02]  /*3220*/  HADD2.F32 R62, -RZ, R92.H0_H0 ;  /* 0x2000005cff3e7230 */ /* 0x000fe40000004100 */
[----:B------:R-:W-:Y:S02]  /*3230*/  HADD2.F32 R59, -RZ, R59.H0_H0 ;  /* 0x2000003bff3b7230 */ /* 0x000fe40000004100 */
[-C--:B------:R-:W-:Y:S01]  /*3240*/  FMUL.FTZ R95, R56, R33.reuse ;  /* 0x00000021385f7220 */ /* 0x080fe20000410000 */
[----:B------:R-:W-:-:S03]  /*3250*/  FMUL.FTZ R111, R62, R33 ;  /* 0x000000213e6f7220 */ /* 0x000fc60000410000 */
[-C--:B------:R-:W-:Y:S01]  /*3260*/  FFMA.FTZ R33, R62, R59.reuse, -R95 ;  /* 0x0000003b3e217223 */ /* 0x080fe2000001085f */
[----:B------:R-:W-:Y:S01]  /*3270*/  SHF.R.U32.HI R62, RZ, 0x10, R63 ;  /* 0x00000010ff3e7819 */ /* 0x000fe2000001163f */
[----:B------:R-:W-:Y:S01]  /*3280*/  FFMA.FTZ R56, R56, R59, R111 ;  /* 0x0000003b38387223 */ /* 0x000fe2000001006f */
[----:B------:R-:W-:Y:S01]  /*3290*/  IMAD.MOV.U32 R59, RZ, RZ, R32 ;  /* 0x000000ffff3b7224 */ /* 0x000fe200078e0020 */
[----:B------:R-:W-:Y:S01]  /*32a0*/  SHF.R.U32.HI R63, RZ, 0x10, R93 ;  /* 0x00000010ff3f7819 */ /* 0x000fe2000001165d */
[----:B------:R-:W-:Y:S02]  /*32b0*/  IMAD.MOV.U32 R32, RZ, RZ, R35 ;  /* 0x000000ffff207224 */ /* 0x000fe400078e0023 */
[----:B------:R-:W-:Y:S01]  /*32c0*/  HADD2.F32 R62, -RZ, R62.H0_H0 ;  /* 0x2000003eff3e7230 */ /* 0x000fe20000004100 */
[----:B------:R-:W-:Y:S01]  /*32d0*/  F2FP.F16.F32.PACK_AB R33, R56, R33 ;  /* 0x000000213821723e */ /* 0x000fe200000000ff */
[----:B------:R-:W-:Y:S02]  /*32e0*/  HADD2.F32 R63, -RZ, R63.H0_H0 ;  /* 0x2000003fff3f7230 */ /* 0x000fe40000004100 */
[----:B------:R-:W-:-:S02]  /*32f0*/  HADD2.F32 R35, -RZ, R32.H1_H1 ;  /* 0x30000020ff237230 */ /* 0x000fc40000004100 */
[----:B------:R-:W-:-:S03]  /*3300*/  HADD2.F32 R32, -RZ, R32.H0_H0 ;  /* 0x20000020ff207230 */ /* 0x000fc60000004100 */
[CC--:B------:R-:W-:Y:S02]  /*3310*/  FMUL.FTZ R93, R35.reuse, R63.reuse ;  /* 0x0000003f235d7220 */ /* 0x0c0fe40000410000 */
[C---:B------:R-:W-:Y:S01]  /*3320*/  FMUL.FTZ R92, R32.reuse, R63 ;  /* 0x0000003f205c7220 */ /* 0x040fe20000410000 */
[----:B------:R-:W-:Y:S02]  /*3330*/  HADD2.F32 R63, -RZ, R112.H1_H1 ;  /* 0x30000070ff3f7230 */ /* 0x000fe40000004100 */
[-C--:B------:R-:W-:Y:S01]  /*3340*/  FFMA.FTZ R32, R32, R62.reuse, -R93 ;  /* 0x0000003e20207223 */ /* 0x080fe2000001085d */
[----:B------:R-:W-:Y:S01]  /*3350*/  FFMA.FTZ R35, R35, R62, R92 ;  /* 0x0000003e23237223 */ /* 0x000fe2000001005c */
[----:B------:R-:W-:Y:S02]  /*3360*/  IMAD.MOV.U32 R62, RZ, RZ, R34 ;  /* 0x000000ffff3e7224 */ /* 0x000fe400078e0022 */
[--C-:B------:R-:W-:Y:S02]  /*3370*/  HADD2.F32 R34, -RZ, R59.reuse.H0_H0 ;  /* 0x2000003bff227230 */ /* 0x100fe40000004100 */
[----:B------:R-:W-:Y:S01]  /*3380*/  HADD2.F32 R59, -RZ, R59.H1_H1 ;  /* 0x3000003bff3b7230 */ /* 0x000fe20000004100 */
[----:B------:R-:W-:Y:S01]  /*3390*/  F2FP.F16.F32.PACK_AB R35, R35, R32 ;  /* 0x000000202323723e */ /* 0x000fe200000000ff */
[----:B------:R-:W-:-:S05]  /*33a0*/  HADD2.F32 R92, -RZ, R119.H0_H0 ;  /* 0x20000077ff5c7230 */ /* 0x000fca0000004100 */
[-C--:B------:R-:W-:Y:S01]  /*33b0*/  FMUL.FTZ R93, R59, R92.reuse ;  /* 0x0000005c3b5d7220 */ /* 0x080fe20000410000 */
[----:B------:R-:W-:-:S03]  /*33c0*/  FMUL.FTZ R92, R34, R92 ;  /* 0x0000005c225c7220 */ /* 0x000fc60000410000 */
[-C--:B------:R-:W-:Y:S01]  /*33d0*/  FFMA.FTZ R34, R34, R63.reuse, -R93 ;  /* 0x0000003f22227223 */ /* 0x080fe2000001085d */
[----:B------:R-:W-:Y:S01]  /*33e0*/  FFMA.FTZ R59, R59, R63, R92 ;  /* 0x0000003f3b3b7223 */ /* 0x000fe2000001005c */
[--C-:B------:R-:W-:Y:S02]  /*33f0*/  HADD2.F32 R63, -RZ, R62.reuse.H0_H0 ;  /* 0x2000003eff3f7230 */ /* 0x100fe40000004100 */
[----:B------:R-:W-:Y:S02]  /*3400*/  HADD2.F32 R62, -RZ, R62.H1_H1 ;  /* 0x3000003eff3e7230 */ /* 0x000fe40000004100 */
[----:B------:R-:W-:Y:S01]  /*3410*/  HADD2.F32 R93, -RZ, R119.H1_H1 ;  /* 0x30000077ff5d7230 */ /* 0x000fe20000004100 */
[----:B------:R-:W-:Y:S01]  /*3420*/  F2FP.F16.F32.PACK_AB R32, R59, R34 ;  /* 0x000000223b20723e */ /* 0x000fe200000000ff */
[----:B------:R-:W-:-:S03]  /*3430*/  HADD2.F32 R92, -RZ, R112.H0_H0 ;  /* 0x20000070ff5c7230 */ /* 0x000fc60000004100 */
[-C--:B------:R-:W-:Y:S01]  /*3440*/  FMUL.FTZ R112, R62, R93.reuse ;  /* 0x0000005d3e707220 */ /* 0x080fe20000410000 */
[----:B------:R-:W-:-:S03]  /*3450*/  FMUL.FTZ R93, R63, R93 ;  /* 0x0000005d3f5d7220 */ /* 0x000fc60000410000 */
[-C--:B------:R-:W-:Y:S01]  /*3460*/  FFMA.FTZ R112, R63, R92.reuse, -R112 ;  /* 0x0000005c3f707223 */ /* 0x080fe20000010870 */
[----:B------:R-:W-:-:S05]  /*3470*/  FFMA.FTZ R93, R62, R92, R93 ;  /* 0x0000005c3e5d7223 */ /* 0x000fca000001005d */
[----:B------:R-:W-:-:S07]  /*3480*/  F2FP.F16.F32.PACK_AB R34, R93, R112 ;  /* 0x000000705d22723e */ /* 0x000fce00000000ff */
.L_x_328:
[----:B------:R-:W-:Y:S05]  /*3490*/  BSYNC B2 ;  /* 0x0000000000027941 */ /* 0x000fea0003800000 */
.L_x_327:
[----:B--2---:R1:W-:Y:S02]  /*34a0*/  STG.E.128 desc[UR60][R36.64], R32 ;  /* 0x0000002024007986 */ /* 0x0043e4000c101d3c */
.L_x_326:
[----:B------:R-:W-:Y:S05]  /*34b0*/  BSYNC B1 ;  /* 0x0000000000017941 */ /* 0x000fea0003800000 */
.L_x_325:
[----:B------:R-:W-:Y:S01]  /*34c0*/  ISETP.NE.AND P4, PT, R11, RZ, PT ;  /* 0x000000ff0b00720c */ /* 0x000fe20003f85270 */
[----:B------:R-:W-:-:S12]  /*34d0*/  BSSY B1, `(.L_x_329) ;  /* 0x0000033000017945 */ /* 0x000fd80003800000 */
[----:B------:R-:W-:Y:S05]  /*34e0*/  @!P4 BRA `(.L_x_330) ;  /* 0x0000000000c4c947 */ /* 0x000fea0003800000 */
[----:B-1----:R1:W2:Y:S01]  /*34f0*/  LDS.128 R32, [R21+0x16800] ;  /* 0x0168000015207984 */ /* 0x0022a20000000c00 */
[----:B------:R-:W-:Y:S01]  /*3500*/  VIADD R56, R16, 0x8 ;  /* 0x0000000810387836 */ /* 0x000fe20000000000 */
[----:B------:R-:W-:Y:S04]  /*3510*/  BSSY B2, `(.L_x_331) ;  /* 0x000002d000027945 */ /* 0x000fe80003800000 */
[----:B------:R-:W-:-:S13]  /*3520*/  ISETP.GE.AND P4, PT, R56, R103, PT ;  /* 0x000000673800720c */ /* 0x000fda0003f86270 */
[----:B-1----:R-:W-:Y:S05]  /*3530*/  @P4 BRA `(.L_x_332) ;  /* 0x0000000000a84947 */ /* 0x002fea0003800000 */
[--C-:B------:R-:W-:Y:S01]  /*3540*/  SHF.R.U64 R56, R60, 0x10, R61.reuse ;  /* 0x000000103c387819 */ /* 0x100fe2000000123d */
[--C-:B--2---:R-:W-:Y:S01]  /*3550*/  HADD2.F32 R59, -RZ, R33.reuse.H1_H1 ;  /* 0x30000021ff3b7230 */ /* 0x104fe20000004100 */
[----:B------:R-:W-:Y:S01]  /*3560*/  SHF.R.U32.HI R60, RZ, 0x10, R61 ;  /* 0x00000010ff3c7819 */ /* 0x000fe2000001163d */
[----:B------:R-:W-:Y:S01]  /*3570*/  HADD2.F32 R33, -RZ, R33.H0_H0 ;  /* 0x20000021ff217230 */ /* 0x000fe20000004100 */
[--C-:B------:R-:W-:Y:S01]  /*3580*/  SHF.R.U64 R54, R54, 0x10, R55.reuse ;  /* 0x0000001036367819 */ /* 0x100fe20000001237 */
[----:B------:R-:W-:Y:S01]  /*3590*/  HADD2.F32 R56, -RZ, R56.H0_H0 ;  /* 0x20000038ff387230 */ /* 0x000fe20000004100 */
[----:B------:R-:W-:Y:S01]  /*35a0*/  SHF.R.U32.HI R55, RZ, 0x10, R55 ;  /* 0x00000010ff377819 */ /* 0x000fe20000011637 */
[----:B------:R-:W-:Y:S02]  /*35b0*/  HADD2.F32 R60, -RZ, R60.H0_H0 ;  /* 0x2000003cff3c7230 */ /* 0x000fe40000004100 */
[--C-:B------:R-:W-:Y:S02]  /*35c0*/  HADD2.F32 R61, -RZ, R35.reuse.H1_H1 ;  /* 0x30000023ff3d7230 */ /* 0x100fe40000004100 */
[----:B------:R-:W-:Y:S01]  /*35d0*/  FMUL.FTZ R62, R59, R56 ;  /* 0x000000383b3e7220 */ /* 0x000fe20000410000 */
[----:B------:R-:W-:-:S02]  /*35e0*/  HADD2.F32 R35, -RZ, R35.H0_H0 ;  /* 0x20000023ff237230 */ /* 0x000fc40000004100 */
[----:B------:R-:W-:Y:S01]  /*35f0*/  FMUL.FTZ R112, R33, R56 ;  /* 0x0000003821707220 */ /* 0x000fe20000410000 */
[----:B------:R-:W-:Y:S02]  /*3600*/  HADD2.F32 R92, -RZ, R55.H0_H0 ;  /* 0x20000037ff5c7230 */ /* 0x000fe40000004100 */
[-C--:B------:R-:W-:Y:S01]  /*3610*/  FMUL.FTZ R56, R61, R60.reuse ;  /* 0x0000003c3d387220 */ /* 0x080fe20000410000 */
[----:B------:R-:W-:Y:S02]  /*3620*/  HADD2.F32 R54, -RZ, R54.H0_H0 ;  /* 0x20000036ff367230 */ /* 0x000fe40000004100 */
[C---:B------:R-:W-:Y:S01]  /*3630*/  FMUL.FTZ R60, R35.reuse, R60 ;  /* 0x0000003c233c7220 */ /* 0x040fe20000410000 */
[--C-:B------:R-:W-:Y:S02]  /*3640*/  HADD2.F32 R55, -RZ, R32.reuse.H0_H0 ;  /* 0x20000020ff377230 */ /* 0x100fe40000004100 */
[----:B------:R-:W-:Y:S01]  /*3650*/  FFMA.FTZ R56, R35, R92, -R56 ;  /* 0x0000005c23387223 */ /* 0x000fe20000010838 */
[----:B------:R-:W-:-:S02]  /*3660*/  HADD2.F32 R35, -RZ, R32.H1_H1 ;  /* 0x30000020ff237230 */ /* 0x000fc40000004100 */
[----:B------:R-:W-:Y:S01]  /*3670*/  FFMA.FTZ R61, R61, R92, R60 ;  /* 0x0000005c3d3d7223 */ /* 0x000fe2000001003c */
[--C-:B------:R-:W-:Y:S02]  /*3680*/  HADD2.F32 R60, -RZ, R118.reuse.H0_H0 ;  /* 0x20000076ff3c7230 */ /* 0x100fe40000004100 */
[-C--:B------:R-:W-:Y:S01]  /*3690*/  FFMA.FTZ R62, R33, R54.reuse, -R62 ;  /* 0x00000036213e7223 */ /* 0x080fe2000001083e */
[----:B------:R-:W-:Y:S01]  /*36a0*/  FFMA.FTZ R59, R59, R54, R112 ;  /* 0x000000363b3b7223 */ /* 0x000fe20000010070 */
[----:B------:R-:W-:Y:S01]  /*36b0*/  HADD2.F32 R33, -RZ, R118.H1_H1 ;  /* 0x30000076ff217230 */ /* 0x000fe20000004100 */
[----:B------:R-:W-:Y:S01]  /*36c0*/  F2FP.F16.F32.PACK_AB R56, R61, R56 ;  /* 0x000000383d38723e */ /* 0x000fe200000000ff */
[----:B------:R-:W-:Y:S02]  /*36d0*/  HADD2.F32 R32, -RZ, R34.H1_H1 ;  /* 0x30000022ff207230 */ /* 0x000fe40000004100 */
[----:B------:R-:W-:Y:S01]  /*36e0*/  FMUL.FTZ R92, R35, R60 ;  /* 0x0000003c235c7220 */ /* 0x000fe20000410000 */
[----:B------:R-:W-:-:S02]  /*36f0*/  HADD2.F32 R54, -RZ, R116.H1_H1 ;  /* 0x30000074ff367230 */ /* 0x000fc40000004100 */
[C---:B------:R-:W-:Y:S01]  /*3700*/  FMUL.FTZ R60, R55.reuse, R60 ;  /* 0x0000003c373c7220 */ /* 0x040fe20000410000 */
[----:B------:R-:W-:Y:S02]  /*3710*/  HADD2.F32 R34, -RZ, R34.H0_H0 ;  /* 0x20000022ff227230 */ /* 0x000fe40000004100 */
[-C--:B------:R-:W-:Y:S01]  /*3720*/  FMUL.FTZ R93, R32, R33.reuse ;  /* 0x00000021205d7220 */ /* 0x080fe20000410000 */
[----:B------:R-:W-:Y:S02]  /*3730*/  HADD2.F32 R63, -RZ, R116.H0_H0 ;  /* 0x20000074ff3f7230 */ /* 0x000fe40000004100 */
[-C--:B------:R-:W-:Y:S01]  /*3740*/  FFMA.FTZ R92, R55, R54.reuse, -R92 ;  /* 0x00000036375c7223 */ /* 0x080fe2000001085c */
[----:B------:R-:W-:Y:S01]  /*3750*/  FFMA.FTZ R35, R35, R54, R60 ;  /* 0x0000003623237223 */ /* 0x000fe2000001003c */
[C---:B------:R-:W-:Y:S01]  /*3760*/  FMUL.FTZ R33, R34.reuse, R33 ;  /* 0x0000002122217220 */ /* 0x040fe20000410000 */
[----:B------:R-:W-:-:S03]  /*3770*/  FFMA.FTZ R93, R34, R63, -R93 ;  /* 0x0000003f225d7223 */ /* 0x000fc6000001085d */
[----:B------:R-:W-:Y:S01]  /*3780*/  FFMA.FTZ R32, R32, R63, R33 ;  /* 0x0000003f20207223 */ /* 0x000fe20000010021 */
[----:B------:R-:W-:Y:S01]  /*3790*/  F2FP.F16.F32.PACK_AB R92, R35, R92 ;  /* 0x0000005c235c723e */ /* 0x000fe200000000ff */
[----:B------:R-:W-:Y:S01]  /*37a0*/  IMAD.MOV.U32 R35, RZ, RZ, R56 ;  /* 0x000000ffff237224 */ /* 0x000fe200078e0038 */
[----:B------:R-:W-:Y:S02]  /*37b0*/  F2FP.F16.F32.PACK_AB R33, R59, R62 ;  /* 0x0000003e3b21723e */ /* 0x000fe400000000ff */
[----:B------:R-:W-:Y:S01]  /*37c0*/  F2FP.F16.F32.PACK_AB R34, R32, R93 ;  /* 0x0000005d2022723e */ /* 0x000fe200000000ff */
[----:B------:R-:W-:-:S07]  /*37d0*/  IMAD.MOV.U32 R32, RZ, RZ, R92 ;  /* 0x000000ffff207224 */ /* 0x000fce00078e005c */
.L_x_332:
[----:B------:R-:W-:Y:S05]  /*37e0*/  BSYNC B2 ;  /* 0x0000000000027941 */ /* 0x000fea0003800000 */
.L_x_331:
[----:B--2---:R2:W-:Y:S02]  /*37f0*/  STG.E.128 desc[UR60][R36.64+0x20], R32 ;  /* 0x0000202024007986 */ /* 0x0045e4000c101d3c */
.L_x_330:
[----:B------:R-:W-:Y:S05]  /*3800*/  BSYNC B1 ;  /* 0x0000000000017941 */ /* 0x000fea0003800000 */
.L_x_329:
[----:B------:R-:W-:Y:S01]  /*3810*/  ISETP.NE.AND P4, PT, R12, RZ, PT ;  /* 0x000000ff0c00720c */ /* 0x000fe20003f85270 */
[----:B------:R-:W-:-:S12]  /*3820*/  BSSY B1, `(.L_x_333) ;  /* 0x0000033000017945 */ /* 0x000fd80003800000 */
[----:B------:R-:W-:Y:S05]  /*3830*/  @!P4 BRA `(.L_x_334) ;  /* 0x0000000000c4c947 */ /* 0x000fea0003800000 */
[----:B-12---:R1:W2:Y:S01]  /*3840*/  LDS.128 R32, [R79+0x18c00] ;  /* 0x018c00004f207984 */ /* 0x0062a20000000c00 */
[----:B------:R-:W-:Y:S01]  /*3850*/  VIADD R54, R16, 0x10 ;  /* 0x0000001010367836 */ /* 0x000fe20000000000 */
[----:B------:R-:W-:Y:S04]  /*3860*/  BSSY B2, `(.L_x_335) ;  /* 0x000002d000027945 */ /* 0x000fe80003800000 */
[----:B------:R-:W-:-:S13]  /*3870*/  ISETP.GE.AND P4, PT, R54, R103, PT ;  /* 0x000000673600720c */ /* 0x000fda0003f86270 */
[----:B-1----:R-:W-:Y:S05]  /*3880*/  @P4 BRA `(.L_x_336) ;  /* 0x0000000000a84947 */ /* 0x002fea0003800000 */
[----:B------:R-:W-:Y:S01]  /*3890*/  SHF.R.U64 R60, R52, 0x10, R53 ;  /* 0x00000010343c7819 */ /* 0x000fe20000001235 */
[----:B--2---:R-:W-:Y:S01]  /*38a0*/  IMAD.MOV.U32 R56, RZ, RZ, R35 ;  /* 0x000000ffff387224 */ /* 0x004fe200078e0023 */
[----:B------:R-:W-:Y:S01]  /*38b0*/  SHF.R.U32.HI R53, RZ, 0x10, R53 ;  /* 0x00000010ff357819 */ /* 0x000fe20000011635 */
[----:B------:R-:W-:Y:S01]  /*38c0*/  HADD2.F32 R35, -RZ, R33.H1_H1 ;  /* 0x30000021ff237230 */ /* 0x000fe20000004100 */
[--C-:B------:R-:W-:Y:S01]  /*38d0*/  SHF.R.U64 R54, R50, 0x10, R51.reuse ;  /* 0x0000001032367819 */ /* 0x100fe20000001233 */
[----:B------:R-:W-:Y:S01]  /*38e0*/  HADD2.F32 R60, -RZ, R60.H0_H0 ;  /* 0x2000003cff3c7230 */ /* 0x000fe20000004100 */
[----:B------:R-:W-:Y:S01]  /*38f0*/  SHF.R.U32.HI R50, RZ, 0x10, R51 ;  /* 0x00000010ff327819 */ /* 0x000fe20000011633 */
[----:B------:R-:W-:Y:S02]  /*3900*/  HADD2.F32 R53, -RZ, R53.H0_H0 ;  /* 0x20000035ff357230 */ /* 0x000fe40000004100 */
[----:B------:R-:W-:Y:S02]  /*3910*/  HADD2.F32 R33, -RZ, R33.H0_H0 ;  /* 0x20000021ff217230 */ /* 0x000fe40000004100 */
[----:B------:R-:W-:-:S02]  /*3920*/  HADD2.F32 R52, -RZ, R56.H1_H1 ;  /* 0x30000038ff347230 */ /* 0x000fc40000004100 */
[----:B------:R-:W-:Y:S02]  /*3930*/  HADD2.F32 R56, -RZ, R56.H0_H0 ;  /* 0x20000038ff387230 */ /* 0x000fe40000004100 */
[----:B------:R-:W-:Y:S02]  /*3940*/  HADD2.F32 R54, -RZ, R54.H0_H0 ;  /* 0x20000036ff367230 */ /* 0x000fe40000004100 */
[-C--:B------:R-:W-:Y:S01]  /*3950*/  FMUL.FTZ R55, R52, R53.reuse ;  /* 0x0000003534377220 */ /* 0x080fe20000410000 */
[----:B------:R-:W-:Y:S02]  /*3960*/  HADD2.F32 R51, -RZ, R50.H0_H0 ;  /* 0x20000032ff337230 */ /* 0x000fe40000004100 */
[-C--:B------:R-:W-:Y:S01]  /*3970*/  FMUL.FTZ R50, R35, R60.reuse ;  /* 0x0000003c23327220 */ /* 0x080fe20000410000 */
[C---:B------:R-:W-:Y:S01]  /*3980*/  FMUL.FTZ R60, R33.reuse, R60 ;  /* 0x0000003c213c7220 */ /* 0x040fe20000410000 */
[C---:B------:R-:W-:Y:S02]  /*3990*/  FMUL.FTZ R53, R56.reuse, R53 ;  /* 0x0000003538357220 */ /* 0x040fe40000410000 */
[-C--:B------:R-:W-:Y:S01]  /*39a0*/  FFMA.FTZ R33, R33, R54.reuse, -R50 ;  /* 0x0000003621217223 */ /* 0x080fe20000010832 */
[----:B------:R-:W-:Y:S01]  /*39b0*/  FFMA.FTZ R50, R35, R54, R60 ;  /* 0x0000003623327223 */ /* 0x000fe2000001003c */
[-C--:B------:R-:W-:Y:S01]  /*39c0*/  FFMA.FTZ R35, R56, R51.reuse, -R55 ;  /* 0x0000003338237223 */ /* 0x080fe20000010837 */
[----:B------:R-:W-:Y:S01]  /*39d0*/  FFMA.FTZ R52, R52, R51, R53 ;  /* 0x0000003334347223 */ /* 0x000fe20000010035 */
[----:B------:R-:W-:-:S02]  /*39e0*/  HADD2.F32 R53, -RZ, R117.H0_H0 ;  /* 0x20000075ff357230 */ /* 0x000fc40000004100 */
[--C-:B------:R-:W-:Y:S01]  /*39f0*/  HADD2.F32 R56, -RZ, R32.reuse.H1_H1 ;  /* 0x30000020ff387230 */ /* 0x100fe20000004100 */
[----:B------:R-:W-:Y:S01]  /*3a00*/  F2FP.F16.F32.PACK_AB R33, R50, R33 ;  /* 0x000000213221723e */ /* 0x000fe200000000ff */
[----:B------:R-:W-:Y:S01]  /*3a10*/  HADD2.F32 R54, -RZ, R32.H0_H0 ;  /* 0x20000020ff367230 */ /* 0x000fe20000004100 */
[----:B------:R-:W-:Y:S01]  /*3a20*/  F2FP.F16.F32.PACK_AB R35, R52, R35 ;  /* 0x000000233423723e */ /* 0x000fe200000000ff */
[----:B------:R-:W-:Y:S02]  /*3a30*/  HADD2.F32 R117, -RZ, R117.H1_H1 ;  /* 0x30000075ff757230 */ /* 0x000fe40000004100 */
[-C--:B------:R-:W-:Y:S01]  /*3a40*/  FMUL.FTZ R55, R56, R53.reuse ;  /* 0x0000003538377220 */ /* 0x080fe20000410000 */
[----:B------:R-:W-:Y:S02]  /*3a50*/  HADD2.F32 R32, -RZ, R34.H1_H1 ;  /* 0x30000022ff207230 */ /* 0x000fe40000004100 */
[----:B------:R-:W-:Y:S01]  /*3a60*/  FMUL.FTZ R53, R54, R53 ;  /* 0x0000003536357220 */ /* 0x000fe20000410000 */
[----:B------:R-:W-:-:S02]  /*3a70*/  HADD2.F32 R51, -RZ, R115.H1_H1 ;  /* 0x30000073ff337230 */ /* 0x000fc40000004100 */
[----:B------:R-:W-:Y:S02]  /*3a80*/  HADD2.F32 R34, -RZ, R34.H0_H0 ;  /* 0x20000022ff227230 */ /* 0x000fe40000004100 */
[----:B------:R-:W-:Y:S01]  /*3a90*/  FMUL.FTZ R59, R32, R117 ;  /* 0x00000075203b7220 */ /* 0x000fe20000410000 */
[----:B------:R-:W-:Y:S02]  /*3aa0*/  HADD2.F32 R115, -RZ, R115.H0_H0 ;  /* 0x20000073ff737230 */ /* 0x000fe40000004100 */
[-C--:B------:R-:W-:Y:S01]  /*3ab0*/  FFMA.FTZ R55, R54, R51.reuse, -R55 ;  /* 0x0000003336377223 */ /* 0x080fe20000010837 */
[----:B------:R-:W-:Y:S01]  /*3ac0*/  FFMA.FTZ R56, R56, R51, R53 ;  /* 0x0000003338387223 */ /* 0x000fe20000010035 */
[C---:B------:R-:W-:Y:S01]  /*3ad0*/  FMUL.FTZ R117, R34.reuse, R117 ;  /* 0x0000007522757220 */ /* 0x040fe20000410000 */
[----:B------:R-:W-:-:S03]  /*3ae0*/  FFMA.FTZ R59, R34, R115, -R59 ;  /* 0x00000073223b7223 */ /* 0x000fc6000001083b */
[----:B------:R-:W-:Y:S01]  /*3af0*/  FFMA.FTZ R32, R32, R115, R117 ;  /* 0x0000007320207223 */ /* 0x000fe20000010075 */
[----:B------:R-:W-:-:S04]  /*3b00*/  F2FP.F16.F32.PACK_AB R56, R56, R55 ;  /* 0x000000373838723e */ /* 0x000fc800000000ff */
[----:B------:R-:W-:Y:S01]  /*3b10*/  F2FP.F16.F32.PACK_AB R34, R32, R59 ;  /* 0x0000003b2022723e */ /* 0x000fe200000000ff */
[----:B------:R-:W-:-:S07]  /*3b20*/  IMAD.MOV.U32 R32, RZ, RZ, R56 ;  /* 0x000000ffff207224 */ /* 0x000fce00078e0038 */
.L_x_336:
[----:B------:R-:W-:Y:S05]  /*3b30*/  BSYNC B2 ;  /* 0x0000000000027941 */ /* 0x000fea0003800000 */
.L_x_335:
[----:B--2---:R3:W-:Y:S02]  /*3b40*/  STG.E.128 desc[UR60][R36.64+0x40], R32 ;  /* 0x0000402024007986 */ /* 0x0047e4000c101d3c */
.L_x_334:
[----:B------:R-:W-:Y:S05]  /*3b50*/  BSYNC B1 ;  /* 0x0000000000017941 */ /* 0x000fea0003800000 */
.L_x_333:
[----:B------:R-:W-:Y:S01]  /*3b60*/  ISETP.NE.AND P4, PT, R13, RZ, PT ;  /* 0x000000ff0d00720c */ /* 0x000fe20003f85270 */
[----:B------:R-:W-:-:S12]  /*3b70*/  BSSY B1, `(.L_x_337) ;  /* 0x0000033000017945 */ /* 0x000fd80003800000 */
[----:B------:R-:W-:Y:S05]  /*3b80*/  @!P4 BRA `(.L_x_338) ;  /* 0x0000000000c4c947 */ /* 0x000fea0003800000 */
[----:B-123--:R1:W2:Y:S01]  /*3b90*/  LDS.128 R32, [R21+0x18c00] ;  /* 0x018c000015207984 */ /* 0x00e2a20000000c00 */
[----:B------:R-:W-:Y:S01]  /*3ba0*/  VIADD R50, R16, 0x18 ;  /* 0x0000001810327836 */ /* 0x000fe20000000000 */
[----:B------:R-:W-:Y:S04]  /*3bb0*/  BSSY B2, `(.L_x_339) ;  /* 0x000002d000027945 */ /* 0x000fe80003800000 */
[----:B------:R-:W-:-:S13]  /*3bc0*/  ISETP.GE.AND P4, PT, R50, R103, PT ;  /* 0x000000673200720c */ /* 0x000fda0003f86270 */
[----:B-1----:R-:W-:Y:S05]  /*3bd0*/  @P4 BRA `(.L_x_340) ;  /* 0x0000000000a84947 */ /* 0x002fea0003800000 */
[--C-:B------:R-:W-:Y:S02]  /*3be0*/  SHF.R.U64 R53, R46, 0x10, R47.reuse ;  /* 0x000000102e357819 */ /* 0x100fe4000000122f */
[----:B------:R-:W-:Y:S01]  /*3bf0*/  SHF.R.U32.HI R50, RZ, 0x10, R47 ;  /* 0x00000010ff327819 */ /* 0x000fe2000001162f */
[----:B--2---:R-:W-:Y:S01]  /*3c00*/  IMAD.MOV.U32 R47, RZ, RZ, R35 ;  /* 0x000000ffff2f7224 */ /* 0x004fe200078e0023 */
[--C-:B------:R-:W-:Y:S01]  /*3c10*/  SHF.R.U64 R51, R48, 0x10, R49.reuse ;  /* 0x0000001030337819 */ /* 0x100fe20000001231 */
[----:B------:R-:W-:Y:S01]  /*3c20*/  HADD2.F32 R35, -RZ, R33.H1_H1 ;  /* 0x30000021ff237230 */ /* 0x000fe20000004100 */
[----:B------:R-:W-:Y:S01]  /*3c30*/  SHF.R.U32.HI R52, RZ, 0x10, R49 ;  /* 0x00000010ff347819 */ /* 0x000fe20000011631 */
[----:B------:R-:W-:Y:S01]  /*3c40*/  HADD2.F32 R49, -RZ, R53.H0_H0 ;  /* 0x20000035ff317230 */ /* 0x000fe20000004100 */
[----:B------:R-:W-:Y:S01]  /*3c50*/  MOV R46, R32 ;  /* 0x00000020002e7202 */ /* 0x000fe20000000f00 */
[----:B------:R-:W-:Y:S02]  /*3c60*/  HADD2.F32 R51, -RZ, R51.H0_H0 ;  /* 0x20000033ff337230 */ /* 0x000fe40000004100 */
[----:B------:R-:W-:-:S02]  /*3c70*/  HADD2.F32 R32, -RZ, R33.H0_H0 ;  /* 0x20000021ff207230 */ /* 0x000fc40000004100 */
[--C-:B------:R-:W-:Y:S02]  /*3c80*/  HADD2.F32 R48, -RZ, R47.reuse.H1_H1 ;  /* 0x3000002fff307230 */ /* 0x100fe40000004100 */
[CC--:B------:R-:W-:Y:S01]  /*3c90*/  FMUL.FTZ R33, R35.reuse, R51.reuse ;  /* 0x0000003323217220 */ /* 0x0c0fe20000410000 */
[----:B------:R-:W-:Y:S02]  /*3ca0*/  HADD2.F32 R52, -RZ, R52.H0_H0 ;  /* 0x20000034ff347230 */ /* 0x000fe40000004100 */
[C---:B------:R-:W-:Y:S01]  /*3cb0*/  FMUL.FTZ R54, R32.reuse, R51 ;  /* 0x0000003320367220 */ /* 0x040fe20000410000 */
[----:B------:R-:W-:Y:S02]  /*3cc0*/  HADD2.F32 R47, -RZ, R47.H0_H0 ;  /* 0x2000002fff2f7230 */ /* 0x000fe40000004100 */
[-C--:B------:R-:W-:Y:S01]  /*3cd0*/  FFMA.FTZ R32, R32, R49.reuse, -R33 ;  /* 0x0000003120207223 */ /* 0x080fe20000010821 */
[----:B------:R-:W-:Y:S02]  /*3ce0*/  HADD2.F32 R50, -RZ, R50.H0_H0 ;  /* 0x20000032ff327230 */ /* 0x000fe40000004100 */
[-C--:B------:R-:W-:Y:S01]  /*3cf0*/  FMUL.FTZ R56, R48, R52.reuse ;  /* 0x0000003430387220 */ /* 0x080fe20000410000 */
[----:B------:R-:W-:Y:S01]  /*3d00*/  FFMA.FTZ R33, R35, R49, R54 ;  /* 0x0000003123217223 */ /* 0x000fe20000010036 */
[----:B------:R-:W-:Y:S01]  /*3d10*/  FMUL.FTZ R51, R47, R52 ;  /* 0x000000342f337220 */ /* 0x000fe20000410000 */
[----:B------:R-:W-:-:S02]  /*3d20*/  HADD2.F32 R49, -RZ, R113.H0_H0 ;  /* 0x20000071ff317230 */ /* 0x000fc40000004100 */
[-C--:B------:R-:W-:Y:S01]  /*3d30*/  FFMA.FTZ R35, R47, R50.reuse, -R56 ;  /* 0x000000322f237223 */ /* 0x080fe20000010838 */
[----:B------:R-:W-:Y:S02]  /*3d40*/  HADD2.F32 R47, -RZ, R46.H1_H1 ;  /* 0x3000002eff2f7230 */ /* 0x000fe40000004100 */
[----:B------:R-:W-:Y:S01]  /*3d50*/  FFMA.FTZ R52, R48, R50, R51 ;  /* 0x0000003230347223 */ /* 0x000fe20000010033 */
[--C-:B------:R-:W-:Y:S01]  /*3d60*/  HADD2.F32 R50, -RZ, R114.reuse.H0_H0 ;  /* 0x20000072ff327230 */ /* 0x100fe20000004100 */
[----:B------:R-:W-:Y:S01]  /*3d70*/  F2FP.F16.F32.PACK_AB R33, R33, R32 ;  /* 0x000000202121723e */ /* 0x000fe200000000ff */
[----:B------:R-:W-:Y:S02]  /*3d80*/  HADD2.F32 R51, -RZ, R114.H1_H1 ;  /* 0x30000072ff337230 */ /* 0x000fe40000004100 */
[----:B------:R-:W-:Y:S02]  /*3d90*/  HADD2.F32 R48, -RZ, R34.H1_H1 ;  /* 0x30000022ff307230 */ /* 0x000fe40000004100 */
[----:B------:R-:W-:Y:S01]  /*3da0*/  FMUL.FTZ R53, R47, R50 ;  /* 0x000000322f357220 */ /* 0x000fe20000410000 */
[----:B------:R-:W-:Y:S01]  /*3db0*/  HADD2.F32 R46, -RZ, R46.H0_H0 ;  /* 0x2000002eff2e7230 */ /* 0x000fe20000004100 */
[----:B------:R-:W-:Y:S01]  /*3dc0*/  F2FP.F16.F32.PACK_AB R35, R52, R35 ;  /* 0x000000233423723e */ /* 0x000fe200000000ff */
[----:B------:R-:W-:-:S02]  /*3dd0*/  HADD2.F32 R34, -RZ, R34.H0_H0 ;  /* 0x20000022ff227230 */ /* 0x000fc40000004100 */
[----:B------:R-:W-:Y:S01]  /*3de0*/  FMUL.FTZ R55, R48, R51 ;  /* 0x0000003330377220 */ /* 0x000fe20000410000 */
[----:B------:R-:W-:Y:S02]  /*3df0*/  HADD2.F32 R113, -RZ, R113.H1_H1 ;  /* 0x30000071ff717230 */ /* 0x000fe40000004100 */
[C---:B------:R-:W-:Y:S01]  /*3e00*/  FMUL.FTZ R50, R46.reuse, R50 ;  /* 0x000000322e327220 */ /* 0x040fe20000410000 */
[----:B------:R-:W-:Y:S01]  /*3e10*/  FFMA.FTZ R53, R46, R49, -R53 ;  /* 0x000000312e357223 */ /* 0x000fe20000010835 */
[C---:B------:R-:W-:Y:S02]  /*3e20*/  FMUL.FTZ R51, R34.reuse, R51 ;  /* 0x0000003322337220 */ /* 0x040fe40000410000 */
[----:B------:R-:W-:Y:S01]  /*3e30*/  FFMA.FTZ R50, R47, R49, R50 ;  /* 0x000000312f327223 */ /* 0x000fe20000010032 */
[-C--:B------:R-:W-:Y:S01]  /*3e40*/  FFMA.FTZ R55, R34, R113.reuse, -R55 ;  /* 0x0000007122377223 */ /* 0x080fe20000010837 */
[----:B------:R-:W-:-:S03]  /*3e50*/  FFMA.FTZ R48, R48, R113, R51 ;  /* 0x0000007130307223 */ /* 0x000fc60000010033 */
[----:B------:R-:W-:Y:S02]  /*3e60*/  F2FP.F16.F32.PACK_AB R32, R50, R53 ;  /* 0x000000353220723e */ /* 0x000fe400000000ff */
[----:B------:R-:W-:-:S07]  /*3e70*/  F2FP.F16.F32.PACK_AB R34, R48, R55 ;  /* 0x000000373022723e */ /* 0x000fce00000000ff */
.L_x_340:
[----:B------:R-:W-:Y:S05]  /*3e80*/  BSYNC B2 ;  /* 0x0000000000027941 */ /* 0x000fea0003800000 */
.L_x_339:
[----:B--2---:R4:W-:Y:S02]  /*3e90*/  STG.E.128 desc[UR60][R36.64+0x60], R32 ;  /* 0x0000602024007986 */ /* 0x0049e4000c101d3c */
.L_x_338:
[----:B------:R-:W-:Y:S05]  /*3ea0*/  BSYNC B1 ;  /* 0x0000000000017941 */ /* 0x000fea0003800000 */
.L_x_337:
[----:B------:R-:W-:Y:S01]  /*3eb0*/  ISETP.NE.AND P4, PT, R14, RZ, PT ;  /* 0x000000ff0e00720c */ /* 0x000fe20003f85270 */
[----:B------:R-:W-:-:S12]  /*3ec0*/  BSSY B1, `(.L_x_341) ;  /* 0x0000032000017945 */ /* 0x000fd80003800000 */
[----:B------:R-:W-:Y:S05]  /*3ed0*/  @!P4 BRA `(.L_x_342) ;  /* 0x0000000000c0c947 */ /* 0x000fea0003800000 */
[----:B-1234-:R1:W2:Y:S01]  /*3ee0*/  LDS.128 R32, [R79+0x1b000] ;  /* 0x01b000004f207984 */ /* 0x01e2a20000000c00 */
[----:B------:R-:W-:Y:S01]  /*3ef0*/  VIADD R46, R16, 0x20 ;  /* 0x00000020102e7836 */ /* 0x000fe20000000000 */
[----:B------:R-:W-:Y:S04]  /*3f00*/  BSSY B2, `(.L_x_343) ;  /* 0x000002c000027945 */ /* 0x000fe80003800000 */
[----:B------:R-:W-:-:S13]  /*3f10*/  ISETP.GE.AND P4, PT, R46, R103, PT ;  /* 0x000000672e00720c */ /* 0x000fda0003f86270 */
[----:B-1----:R-:W-:Y:S05]  /*3f20*/  @P4 BRA `(.L_x_344) ;  /* 0x0000000000a44947 */ /* 0x002fea0003800000 */
[--C-:B------:R-:W-:Y:S01]  /*3f30*/  SHF.R.U64 R47, R42, 0x10, R43.reuse ;  /* 0x000000102a2f7819 */ /* 0x100fe2000000122b */
[----:B--2---:R-:W-:Y:S01]  /*3f40*/  IMAD.MOV.U32 R42, RZ, RZ, R34 ;  /* 0x000000ffff2a7224 */ /* 0x004fe200078e0022 */
[----:B------:R-:W-:Y:S01]  /*3f50*/  SHF.R.U32.HI R46, RZ, 0x10, R43 ;  /* 0x00000010ff2e7819 */ /* 0x000fe2000001162b */
[--C-:B------:R-:W-:Y:S01]  /*3f60*/  HADD2.F32 R34, -RZ, R33.reuse.H1_H1 ;  /* 0x30000021ff227230 */ /* 0x100fe20000004100 */
[--C-:B------:R-:W-:Y:S01]  /*3f70*/  SHF.R.U64 R43, R44, 0x10, R45.reuse ;  /* 0x000000102c2b7819 */ /* 0x100fe2000000122d */
[----:B------:R-:W-:Y:S01]  /*3f80*/  HADD2.F32 R33, -RZ, R33.H0_H0 ;  /* 0x20000021ff217230 */ /* 0x000fe20000004100 */
[----:B------:R-:W-:Y:S01]  /*3f90*/  SHF.R.U32.HI R48, RZ, 0x10, R45 ;  /* 0x00000010ff307819 */ /* 0x000fe2000001162d */
[----:B------:R-:W-:Y:S02]  /*3fa0*/  HADD2.F32 R44, -RZ, R47.H0_H0 ;  /* 0x2000002fff2c7230 */ /* 0x000fe40000004100 */
[----:B------:R-:W-:Y:S02]  /*3fb0*/  HADD2.F32 R45, -RZ, R43.H0_H0 ;  /* 0x2000002bff2d7230 */ /* 0x000fe40000004100 */
[----:B------:R-:W-:-:S02]  /*3fc0*/  HADD2.F32 R48, -RZ, R48.H0_H0 ;  /* 0x20000030ff307230 */ /* 0x000fc40000004100 */
[--C-:B------:R-:W-:Y:S02]  /*3fd0*/  HADD2.F32 R43, -RZ, R35.reuse.H1_H1 ;  /* 0x30000023ff2b7230 */ /* 0x100fe40000004100 */
[CC--:B------:R-:W-:Y:S01]  /*3fe0*/  FMUL.FTZ R50, R34.reuse, R45.reuse ;  /* 0x0000002d22327220 */ /* 0x0c0fe20000410000 */
[----:B------:R-:W-:Y:S02]  /*3ff0*/  HADD2.F32 R35, -RZ, R35.H0_H0 ;  /* 0x20000023ff237230 */ /* 0x000fe40000004100 */
[----:B------:R-:W-:Y:S01]  /*4000*/  FMUL.FTZ R45, R33, R45 ;  /* 0x0000002d212d7220 */ /* 0x000fe20000410000 */
[----:B------:R-:W-:Y:S02]  /*4010*/  HADD2.F32 R46, -RZ, R46.H0_H0 ;  /* 0x2000002eff2e7230 */ /* 0x000fe40000004100 */
[----:B------:R-:W-:Y:S01]  /*4020*/  FMUL.FTZ R52, R43, R48 ;  /* 0x000000302b347220 */ /* 0x000fe20000410000 */
[-C--:B------:R-:W-:Y:S01]  /*4030*/  FFMA.FTZ R50, R33, R44.reuse, -R50 ;  /* 0x0000002c21327223 */ /* 0x080fe20000010832 */
[----:B------:R-:W-:Y:S01]  /*4040*/  FFMA.FTZ R49, R34, R44, R45 ;  /* 0x0000002c22317223 */ /* 0x000fe2000001002d */
[----:B------:R-:W-:Y:S01]  /*4050*/  FMUL.FTZ R48, R35, R48 ;  /* 0x0000003023307220 */ /* 0x000fe20000410000 */
[----:B------:R-:W-:-:S02]  /*4060*/  HADD2.F32 R44, -RZ, R106.H0_H0 ;  /* 0x2000006aff2c7230 */ /* 0x000fc40000004100 */
[-C--:B------:R-:W-:Y:S01]  /*4070*/  FFMA.FTZ R52, R35, R46.reuse, -R52 ;  /* 0x0000002e23347223 */ /* 0x080fe20000010834 */
[----:B------:R-:W-:Y:S02]  /*4080*/  HADD2.F32 R45, -RZ, R106.H1_H1 ;  /* 0x3000006aff2d7230 */ /* 0x000fe40000004100 */
[----:B------:R-:W-:Y:S01]  /*4090*/  FFMA.FTZ R53, R43, R46, R48 ;  /* 0x0000002e2b357223 */ /* 0x000fe20000010030 */
[----:B------:R-:W-:Y:S02]  /*40a0*/  HADD2.F32 R33, -RZ, R32.H1_H1 ;  /* 0x30000020ff217230 */ /* 0x000fe40000004100 */
[----:B------:R-:W-:Y:S02]  /*40b0*/  HADD2.F32 R34, -RZ, R42.H1_H1 ;  /* 0x3000002aff227230 */ /* 0x000fe40000004100 */
[----:B------:R-:W-:Y:S02]  /*40c0*/  HADD2.F32 R32, -RZ, R32.H0_H0 ;  /* 0x20000020ff207230 */ /* 0x000fe40000004100 */
[----:B------:R-:W-:Y:S01]  /*40d0*/  FMUL.FTZ R47, R33, R44 ;  /* 0x0000002c212f7220 */ /* 0x000fe20000410000 */
[----:B------:R-:W-:-:S02]  /*40e0*/  HADD2.F32 R42, -RZ, R42.H0_H0 ;  /* 0x2000002aff2a7230 */ /* 0x000fc40000004100 */
[-C--:B------:R-:W-:Y:S01]  /*40f0*/  FMUL.FTZ R51, R34, R45.reuse ;  /* 0x0000002d22337220 */ /* 0x080fe20000410000 */
[--C-:B------:R-:W-:Y:S02]  /*4100*/  HADD2.F32 R35, -RZ, R94.reuse.H0_H0 ;  /* 0x2000005eff237230 */ /* 0x100fe40000004100 */
[----:B------:R-:W-:Y:S01]  /*4110*/  FMUL.FTZ R44, R32, R44 ;  /* 0x0000002c202c7220 */ /* 0x000fe20000410000 */
[----:B------:R-:W-:Y:S02]  /*4120*/  HADD2.F32 R43, -RZ, R94.H1_H1 ;  /* 0x3000005eff2b7230 */ /* 0x000fe40000004100 */
[----:B------:R-:W-:Y:S01]  /*4130*/  FMUL.FTZ R45, R42, R45 ;  /* 0x0000002d2a2d7220 */ /* 0x000fe20000410000 */
[-C--:B------:R-:W-:Y:S01]  /*4140*/  FFMA.FTZ R47, R32, R35.reuse, -R47 ;  /* 0x00000023202f7223 */ /* 0x080fe2000001082f */
[----:B------:R-:W-:Y:S01]  /*4150*/  FFMA.FTZ R44, R33, R35, R44 ;  /* 0x00000023212c7223 */ /* 0x000fe2000001002c */
[-C--:B------:R-:W-:Y:S01]  /*4160*/  FFMA.FTZ R51, R42, R43.reuse, -R51 ;  /* 0x0000002b2a337223 */ /* 0x080fe20000010833 */
[----:B------:R-:W-:Y:S01]  /*4170*/  FFMA.FTZ R34, R34, R43, R45 ;  /* 0x0000002b22227223 */ /* 0x000fe2000001002d */
[----:B------:R-:W-:-:S02]  /*4180*/  F2FP.F16.F32.PACK_AB R33, R49, R50 ;  /* 0x000000323121723e */ /* 0x000fc400000000ff */
[----:B------:R-:W-:Y:S02]  /*4190*/  F2FP.F16.F32.PACK_AB R35, R53, R52 ;  /* 0x000000343523723e */ /* 0x000fe400000000ff */
[----:B------:R-:W-:Y:S02]  /*41a0*/  F2FP.F16.F32.PACK_AB R32, R44, R47 ;  /* 0x0000002f2c20723e */ /* 0x000fe400000000ff */
[----:B------:R-:W-:-:S07]  /*41b0*/  F2FP.F16.F32.PACK_AB R34, R34, R51 ;  /* 0x000000332222723e */ /* 0x000fce00000000ff */
.L_x_344:
[----:B------:R-:W-:Y:S05]  /*41c0*/  BSYNC B2 ;  /* 0x0000000000027941 */ /* 0x000fea0003800000 */
.L_x_343:
[----:B--2---:R1:W-:Y:S02]  /*41d0*/  STG.E.128 desc[UR60][R36.64+0x80], R32 ;  /* 0x0000802024007986 */ /* 0x0043e4000c101d3c */
.L_x_342:
[----:B------:R-:W-:Y:S05]  /*41e0*/  BSYNC B1 ;  /* 0x0000000000017941 */ /* 0x000fea0003800000 */
.L_x_341:
[----:B------:R-:W-:-:S13]  /*41f0*/  ISETP.NE.AND P4, PT, R15, RZ, PT ;  /* 0x000000ff0f00720c */ /* 0x000fda0003f85270 */
        /* <DEDUP_REMOVED lines=17> */
[-C--:B------:R-:W-:Y:S01]  /*4310*/  FMUL.FTZ R46, R34, R41.reuse ;  /* 0x00000029222e7220 */ /* 0x080fe20000410000 */
[----:B------:R-:W-:Y:S02]  /*4320*/  HADD2.F32 R35, -RZ, R35.H0_H0 ;  /* 0x20000023ff237230 */ /* 0x000fe40000004100 */
[----:B------:R-:W-:Y:S01]  /*4330*/  FMUL.FTZ R41, R33, R41 ;  /* 0x0000002921297220 */ /* 0x000fe20000410000 */
[----:B------:R-:W-:Y:S02]  /*4340*/  HADD2.F32 R42, -RZ, R42.H0_H0 ;  /* 0x2000002aff2a7230 */ /* 0x000fe40000004100 */
[----:B------:R-:W-:Y:S01]  /*4350*/  FMUL.FTZ R48, R39, R44 ;  /* 0x0000002c27307220 */ /* 0x000fe20000410000 */
[----:B------:R-:W-:Y:S01]  /*4360*/  FFMA.FTZ R46, R33, R40, -R46 ;  /* 0x00000028212e7223 */ /* 0x000fe2000001082e */
[----:B------:R-:W-:Y:S01]  /*4370*/  FMUL.FTZ R44, R35, R44 ;  /* 0x0000002c232c7220 */ /* 0x000fe20000410000 */
[----:B------:R-:W-:-:S02]  /*4380*/  HADD2.F32 R33, -RZ, R32.H1_H1 ;  /* 0x30000020ff217230 */ /* 0x000fc40000004100 */
[----:B------:R-:W-:Y:S01]  /*4390*/  FFMA.FTZ R45, R34, R40, R41 ;  /* 0x00000028222d7223 */ /* 0x000fe20000010029 */
[----:B------:R-:W-:Y:S02]  /*43a0*/  HADD2.F32 R32, -RZ, R32.H0_H0 ;  /* 0x20000020ff207230 */ /* 0x000fe40000004100 */
[-C--:B------:R-:W-:Y:S01]  /*43b0*/  FFMA.FTZ R47, R39, R42.reuse, R44 ;  /* 0x0000002a272f7223 */ /* 0x080fe2000001002c */
[--C-:B------:R-:W-:Y:S02]  /*43c0*/  HADD2.F32 R39, -RZ, R58.reuse.H0_H0 ;  /* 0x2000003aff277230 */ /* 0x100fe40000004100 */
[----:B------:R-:W-:Y:S01]  /*43d0*/  FFMA.FTZ R48, R35, R42, -R48 ;  /* 0x0000002a23307223 */ /* 0x000fe20000010830 */
[----:B------:R-:W-:Y:S02]  /*43e0*/  HADD2.F32 R41, -RZ, R58.H1_H1 ;  /* 0x3000003aff297230 */ /* 0x000fe40000004100 */
[--C-:B------:R-:W-:Y:S02]  /*43f0*/  HADD2.F32 R34, -RZ, R38.reuse.H1_H1 ;  /* 0x30000026ff227230 */ /* 0x100fe40000004100 */
[----:B------:R-:W-:Y:S01]  /*4400*/  FMUL.FTZ R43, R33, R39 ;  /* 0x00000027212b7220 */ /* 0x000fe20000410000 */
[----:B------:R-:W-:-:S02]  /*4410*/  HADD2.F32 R38, -RZ, R38.H0_H0 ;  /* 0x20000026ff267230 */ /* 0x000fc40000004100 */
[----:B------:R-:W-:Y:S01]  /*4420*/  FMUL.FTZ R40, R32, R39 ;  /* 0x0000002720287220 */ /* 0x000fe20000410000 */
[--C-:B------:R-:W-:Y:S02]  /*4430*/  HADD2.F32 R35, -RZ, R57.reuse.H1_H1 ;  /* 0x30000039ff237230 */ /* 0x100fe40000004100 */
[-C--:B------:R-:W-:Y:S01]  /*4440*/  FMUL.FTZ R39, R34, R41.reuse ;  /* 0x0000002922277220 */ /* 0x080fe20000410000 */
[----:B------:R-:W-:Y:S02]  /*4450*/  HADD2.F32 R57, -RZ, R57.H0_H0 ;  /* 0x20000039ff397230 */ /* 0x000fe40000004100 */
        /* <DEDUP_REMOVED lines=9> */
.L_x_346:
[----:B------:R-:W-:Y:S05]  /*44f0*/  BSYNC B1 ;  /* 0x0000000000017941 */ /* 0x000fea0003800000 */
.L_x_345:
[----:B--2---:R1:W-:Y:S01]  /*4500*/  STG.E.128 desc[UR60][R36.64+0xa0], R32 ;  /* 0x0000a02024007986 */ /* 0x0043e2000c101d3c */
[----:B------:R-:W-:Y:S05]  /*4510*/  BRA `(.L_x_324) ;  /* 0x0000002000847947 */ /* 0x000fea0003800000 */
.L_x_318:
        /* <DEDUP_REMOVED lines=15> */
[----:B------:R-:W2:Y:S04]  /*4610*/  LDL R63, [R1+0x28] ;  /* 0x00002800013f7983 */ /* 0x000ea80000100800 */
[----:B------:R-:W3:Y:S01]  /*4620*/  LDL R62, [R1+0x2c] ;  /* 0x00002c00013e7983 */ /* 0x000ee20000100800 */
[----:B------:R-:W-:Y:S01]  /*4630*/  IADD3 R58, P3, R68, R58, RZ ;  /* 0x0000003a443a7210 */ /* 0x000fe20007f7e0ff */
[----:B------:R-:W-:Y:S01]  /*4640*/  ULDC.64 UR4, c[0x0][0x3c8] ;  /* 0x0000f20000047ab9 */ /* 0x000fe20000000a00 */
[----:B------:R-:W-:Y:S02]  /*4650*/  CS2R R42, SRZ ;  /* 0x00000000002a7805 */ /* 0x000fe4000001ff00 */
[----:B------:R-:W-:Y:S02]  /*4660*/  CS2R R40, SRZ ;  /* 0x0000000000287805 */ /* 0x000fe4000001ff00 */
[----:B------:R-:W-:Y:S01]  /*4670*/  CS2R R54, SRZ ;  /* 0x0000000000367805 */ /* 0x000fe2000001ff00 */
[----:B------:R-:W-:Y:S01]  /*4680*/  IMAD.X R33, R20, 0x1, R82, P3 ;  /* 0x0000000114217824 */ /* 0x000fe200018e0652 */
[----:B------:R-:W-:-:S02]  /*4690*/  IADD3 R20, P3, R30, R56, RZ ;  /* 0x000000381e147210 */ /* 0x000fc40007f7e0ff */
[----:B------:R-:W-:-:S03]  /*46a0*/  CS2R R52, SRZ ;  /* 0x0000000000347805 */ /* 0x000fc6000001ff00 */
[----:B------:R-:W-:Y:S01]  /*46b0*/  IMAD.X R87, R87, 0x1, R83, P3 ;  /* 0x0000000157577824 */ /* 0x000fe200018e0653 */
[----:B------:R-:W-:-:S04]  /*46c0*/  LEA R56, P3, R58, UR4, 0x1 ;  /* 0x000000043a387c11 */ /* 0x000fc8000f8608ff */
[----:B------:R-:W-:Y:S01]  /*46d0*/  LEA.HI.X R57, R58, UR5, R33, 0x1, P3 ;  /* 0x000000053a397c11 */ /* 0x000fe200098f0c21 */
[----:B------:R-:W-:Y:S02]  /*46e0*/  ULDC.64 UR4, c[0x0][0x3e0] ;  /* 0x0000f80000047ab9 */ /* 0x000fe40000000a00 */
[----:B------:R-:W-:-:S04]  /*46f0*/  LEA R58, P3, R20, UR4, 0x1 ;  /* 0x00000004143a7c11 */ /* 0x000fc8000f8608ff */
[----:B------:R-:W-:Y:S02]  /*4700*/  LEA.HI.X R59, R20, UR5, R87, 0x1, P3 ;  /* 0x00000005143b7c11 */ /* 0x000fe400098f0c57 */
[----:B------:R-:W-:Y:S02]  /*4710*/  ISETP.GE.AND P3, PT, R146, R103, PT ;  /* 0x000000679200720c */ /* 0x000fe40003f66270 */
[----:B------:R-:W-:Y:S02]  /*4720*/  CS2R R38, SRZ ;  /* 0x0000000000267805 */ /* 0x000fe4000001ff00 */
[----:B------:R-:W-:Y:S02]  /*4730*/  CS2R R36, SRZ ;  /* 0x0000000000247805 */ /* 0x000fe4000001ff00 */
[----:B------:R-:W-:Y:S02]  /*4740*/  CS2R R50, SRZ ;  /* 0x0000000000327805 */ /* 0x000fe4000001ff00 */
[----:B------:R-:W-:-:S05]  /*4750*/  CS2R R48, SRZ ;  /* 0x0000000000307805 */ /* 0x000fca000001ff00 */
[----:B------:R0:W5:Y:S04]  /*4760*/  @!P3 LDG.E.128 R40, desc[UR60][R56.64] ;  /* 0x0000003c3828b981 */ /* 0x000168000c1e1d00 */
[----:B------:R0:W5:Y:S01]  /*4770*/  @!P3 LDG.E.128 R52, desc[UR60][R58.64] ;  /* 0x0000003c3a34b981 */ /* 0x000162000c1e1d00 */
[----:B------:R-:W-:Y:S02]  /*4780*/  CS2R R34, SRZ ;  /* 0x0000000000227805 */ /* 0x000fe4000001ff00 */
[----:B------:R-:W-:Y:S02]  /*4790*/  CS2R R32, SRZ ;  /* 0x0000000000207805 */ /* 0x000fe4000001ff00 */
[----:B------:R-:W-:Y:S02]  /*47a0*/  CS2R R46, SRZ ;  /* 0x00000000002e7805 */ /* 0x000fe4000001ff00 */
[----:B------:R-:W-:-:S02]  /*47b0*/  CS2R R44, SRZ ;  /* 0x00000000002c7805 */ /* 0x000fc4000001ff00 */
[----:B--2---:R-:W-:-:S13]  /*47c0*/  ISETP.GE.AND P3, PT, R63, R103, PT ;  /* 0x000000673f00720c */ /* 0x004fda0003f66270 */
[----:B------:R0:W5:Y:S04]  /*47d0*/  @!P3 LDG.E.128 R36, desc[UR60][R56.64+0x20] ;  /* 0x0000203c3824b981 */ /* 0x000168000c1e1d00 */
[----:B------:R0:W5:Y:S01]  /*47e0*/  @!P3 LDG.E.128 R48, desc[UR60][R58.64+0x20] ;  /* 0x0000203c3a30b981 */ /* 0x000162000c1e1d00 */
[----:B---3--:R-:W-:-:S13]  /*47f0*/  ISETP.GE.AND P3, PT, R62, R103, PT ;  /* 0x000000673e00720c */ /* 0x008fda0003f66270 */
[----:B------:R0:W5:Y:S04]  /*4800*/  @!P3 LDG.E.128 R32, desc[UR60][R56.64+0x40] ;  /* 0x0000403c3820b981 */ /* 0x000168000c1e1d00 */
[----:B------:R0:W5:Y:S02]  /*4810*/  @!P3 LDG.E.128 R44, desc[UR60][R58.64+0x40] ;  /* 0x0000403c3a2cb981 */ /* 0x000164000c1e1d00 */
.L_x_348:
[----:B------:R-:W-:Y:S05]  /*4820*/  BSYNC B1 ;  /* 0x0000000000017941 */ /* 0x000fea0003800000 */
.L_x_347:
[----:B------:R-:W2:Y:S01]  /*4830*/  LDL R20, [R1+0x40] ;  /* 0x0000400001147983 */ /* 0x000ea20000100800 */
[----:B0----5:R-:W-:Y:S02]  /*4840*/  IMAD.MOV.U32 R56, RZ, RZ, R35 ;  /* 0x000000ffff387224 */ /* 0x021fe400078e0023 */
[----:B------:R-:W-:Y:S02]  /*4850*/  IMAD.MOV.U32 R57, RZ, RZ, R32 ;  /* 0x000000ffff397224 */ /* 0x000fe400078e0020 */
[----:B------:R-:W-:-:S05]  /*4860*/  IMAD.MOV.U32 R58, RZ, RZ, R33 ;  /* 0x000000ffff3a7224 */ /* 0x000fca00078e0021 */
[----:B------:R-:W-:Y:S01]  /*4870*/  PRMT R120, R57, 0x5410, R58 ;  /* 0x0000541039787816 */ /* 0x000fe2000000003a */
[----:B------:R-:W-:Y:S02]  /*4880*/  IMAD.MOV.U32 R58, RZ, RZ, R37 ;  /* 0x000000ffff3a7224 */ /* 0x000fe400078e0025 */
[----:B------:R-:W-:-:S03]  /*4890*/  IMAD.MOV.U32 R57, RZ, RZ, R36 ;  /* 0x000000ffff397224 */ /* 0x000fc600078e0024 */
[----:B------:R-:W-:Y:S01]  /*48a0*/  PRMT R126, R58, 0x7610, R126 ;  /* 0x000076103a7e7816 */ /* 0x000fe2000000007e */
[----:B------:R-:W-:Y:S01]  /*48b0*/  IMAD.MOV.U32 R58, RZ, RZ, R41 ;  /* 0x000000ffff3a7224 */ /* 0x000fe200078e0029 */
[----:B------:R-:W-:Y:S02]  /*48c0*/  PRMT R124, R57, 0x7610, R124 ;  /* 0x00007610397c7816 */ /* 0x000fe4000000007c */
[----:B------:R-:W-:Y:S02]  /*48d0*/  MOV R57, R40 ;  /* 0x0000002800397202 */ /* 0x000fe40000000f00 */
[----:B------:R-:W-:Y:S01]  /*48e0*/  PRMT R117, R58, 0x7610, R117 ;  /* 0x000076103a757816 */ /* 0x000fe20000000075 */
[----:B------:R-:W-:Y:S01]  /*48f0*/  IMAD.MOV.U32 R58, RZ, RZ, R45 ;  /* 0x000000ffff3a7224 */ /* 0x000fe200078e002d */
[----:B------:R-:W-:Y:S01]  /*4900*/  PRMT R128, R57, 0x7610, R128 ;  /* 0x0000761039807816 */ /* 0x000fe20000000080 */
[----:B------:R-:W-:-:S05]  /*4910*/  IMAD.MOV.U32 R57, RZ, RZ, R44 ;  /* 0x000000ffff397224 */ /* 0x000fca00078e002c */
[----:B------:R-:W-:Y:S01]  /*4920*/  PRMT R122, R57, 0x5410, R58 ;  /* 0x00005410397a7816 */ /* 0x000fe2000000003a */
[----:B------:R-:W-:Y:S02]  /*4930*/  IMAD.MOV.U32 R58, RZ, RZ, R50 ;  /* 0x000000ffff3a7224 */ /* 0x000fe400078e0032 */
[----:B------:R-:W-:Y:S01]  /*4940*/  IMAD.MOV.U32 R57, RZ, RZ, R51 ;  /* 0x000000ffff397224 */ /* 0x000fe200078e0033 */
[----:B--2---:R-:W-:Y:S01]  /*4950*/  R2UR UR4, R20 ;  /* 0x00000000140472ca */ /* 0x004fe200000e0000 */
[----:B------:R-:W-:-:S05]  /*4960*/  IMAD.MOV.U32 R20, RZ, RZ, R34 ;  /* 0x000000ffff147224 */ /* 0x000fca00078e0022 */
[----:B------:R-:W-:Y:S01]  /*4970*/  PRMT R119, R20, 0x5410, R56 ;  /* 0x0000541014777816 */ /* 0x000fe20000000038 */
[----:B------:R-:W-:Y:S02]  /*4980*/  IMAD.MOV.U32 R20, RZ, RZ, R38 ;  /* 0x000000ffff147224 */ /* 0x000fe400078e0026 */
[----:B------:R-:W-:-:S03]  /*4990*/  IMAD.MOV.U32 R56, RZ, RZ, R39 ;  /* 0x000000ffff387224 */ /* 0x000fc600078e0027 */
[----:B------:R-:W-:Y:S01]  /*49a0*/  PRMT R123, R20, 0x7610, R123 ;  /* 0x00007610147b7816 */ /* 0x000fe2000000007b */
[----:B------:R-:W-:Y:S01]  /*49b0*/  IMAD.MOV.U32 R20, RZ, RZ, R42 ;  /* 0x000000ffff147224 */ /* 0x000fe200078e002a */
[----:B------:R-:W-:Y:S01]  /*49c0*/  PRMT R125, R56, 0x7610, R125 ;  /* 0x00007610387d7816 */ /* 0x000fe2000000007d */
[----:B------:R-:W-:Y:S01]  /*49d0*/  IMAD.MOV.U32 R56, RZ, RZ, R43 ;  /* 0x000000ffff387224 */ /* 0x000fe200078e002b */
[----:B------:R-:W-:Y:S01]  /*49e0*/  UISETP.NE.AND UP0, UPT, UR4, 0x3, UPT ;  /* 0x000000030400788c */ /* 0x000fe2000bf05270 */
[----:B------:R-:W-:Y:S01]  /*49f0*/  PRMT R123, R123, 0x5410, R58 ;  /* 0x000054107b7b7816 */ /* 0x000fe2000000003a */
[----:B------:R-:W-:Y:S01]  /*4a00*/  IMAD.MOV.U32 R58, RZ, RZ, R53 ;  /* 0x000000ffff3a7224 */ /* 0x000fe200078e0035 */
[----:B------:R-:W-:Y:S01]  /*4a10*/  PRMT R125, R125, 0x5410, R57 ;  /* 0x000054107d7d7816 */ /* 0x000fe20000000039 */
[----:B------:R-:W-:Y:S01]  /*4a20*/  IMAD.MOV.U32 R57, RZ, RZ, R52 ;  /* 0x000000ffff397224 */ /* 0x000fe200078e0034 */
[----:B------:R-:W-:Y:S01]  /*4a30*/  PRMT R127, R20, 0x5410, R56 ;  /* 0x00005410147f7816 */ /* 0x000fe20000000038 */
[----:B------:R-:W-:Y:S01]  /*4a40*/  IMAD.MOV.U32 R20, RZ, RZ, R46 ;  /* 0x000000ffff147224 */ /* 0x000fe200078e002e */
[----:B------:R-:W-:Y:S01]  /*4a50*/  PLOP3.LUT P3, PT, PT, PT, UP0, 0x80, 0x0 ;  /* 0x000000000000781c */ /* 0x000fe20003f6f008 */
[----:B------:R-:W-:Y:S01]  /*4a60*/  IMAD.MOV.U32 R56, RZ, RZ, R47 ;  /* 0x000000ffff387224 */ /* 0x000fe200078e002f */
[----:B------:R-:W-:-:S04]  /*4a70*/  PRMT R114, R58, 0x7610, R114 ;  /* 0x000076103a727816 */ /* 0x000fc80000000072 */
[----:B------:R-:W-:Y:S01]  /*4a80*/  PRMT R121, R20, 0x5410, R56 ;  /* 0x0000541014797816 */ /* 0x000fe20000000038 */
[----:B------:R-:W-:Y:S02]  /*4a90*/  IMAD.MOV.U32 R56, RZ, RZ, R48 ;  /* 0x000000ffff387224 */ /* 0x000fe400078e0030 */
[----:B------:R-:W-:-:S03]  /*4aa0*/  IMAD.MOV.U32 R20, RZ, RZ, R49 ;  /* 0x000000ffff147224 */ /* 0x000fc600078e0031 */
[----:B------:R-:W-:Y:S01]  /*4ab0*/  PRMT R124, R124, 0x5410, R56 ;  /* 0x000054107c7c7816 */ /* 0x000fe20000000038 */
[----:B------:R-:W-:Y:S01]  /*4ac0*/  IMAD.MOV.U32 R56, RZ, RZ, R55 ;  /* 0x000000ffff387224 */ /* 0x000fe200078e0037 */
[----:B------:R-:W-:Y:S01]  /*4ad0*/  PRMT R126, R126, 0x5410, R20 ;  /* 0x000054107e7e7816 */ /* 0x000fe20000000014 */
[----:B------:R-:W-:-:S03]  /*4ae0*/  IMAD.MOV.U32 R20, RZ, RZ, R54 ;  /* 0x000000ffff147224 */ /* 0x000fc600078e0036 */
[----:B------:R-:W-:Y:S02]  /*4af0*/  PRMT R129, R56, 0x5410, R57 ;  /* 0x0000541038817816 */ /* 0x000fe40000000039 */
[----:B------:R-:W-:Y:S01]  /*4b00*/  PRMT R128, R128, 0x5410, R20 ;  /* 0x0000541080807816 */ /* 0x000fe20000000014 */
[----:B------:R-:W-:Y:S06]  /*4b10*/  @!P3 BRA `(.L_x_349) ;  /* 0x000000000004b947 */ /* 0x000fec0003800000 */
[----:B------:R-:W-:Y:S01]  /*4b20*/  BPT.TRAP 0x1 ;  /* 0x000000040000795c */ /* 0x000fe20000300000 */
.L_x_349:
[----:B------:R-:W-:Y:S01]  /*4b30*/  IMAD R20, R19, 0x8, R18 ;  /* 0x0000000813147824 */ /* 0x000fe200078e0212 */
[----:B------:R-:W-:Y:S01]  /*4b40*/  SHF.L.U32 R87, R149, 0x1f, RZ ;  /* 0x0000001f95577819 */ /* 0x000fe200000006ff */
[----:B------:R-:W-:Y:S03]  /*4b50*/  BSSY B1, `(.L_x_350) ;  /* 0x0000003000017945 */ /* 0x000fe60003800000 */
[----:B------:R-:W0:Y:S02]  /*4b60*/  SYNCS.PHASECHK.TRANS64.TRYWAIT P5, [R20+URZ+0x31c90], R87 ;  /* 0x031c9057140075a7 */ /* 0x000e2400080a017f */
[----:B0-----:R-:W-:Y:S05]  /*4b70*/  @!P5 BRA `(.L_x_351) ;  /* 0x000001600094d947 */ /* 0x001fea0003800000 */
.L_x_551:
[----:B------:R-:W-:Y:S05]  /*4b80*/  BSYNC B1 ;  /* 0x0000000000017941 */ /* 0x000fea0003800000 */
.L_x_350:
[----:B------:R-:W-:Y:S05]  /*4b90*/  @P4 BRA `(.L_x_324) ;  /* 0x0000001800e44947 */ /* 0x000fea0003800000 */
[----:B------:R-:W1:Y:S01]  /*4ba0*/  LDC R106, c[0x0][0x2e4] ;  /* 0x0000b900ff6a7b82 */ /* 0x000e620000000800 */
[----:B------:R-:W-:Y:S01]  /*4bb0*/  ISETP.NE.AND P4, PT, R10, RZ, PT ;  /* 0x000000ff0a00720c */ /* 0x000fe20003f85270 */
[----:B------:R-:W-:Y:S01]  /*4bc0*/  ULDC.64 UR4, c[0x0][0x2f0] ;  /* 0x0000bc0000047ab9 */ /* 0x000fe20000000a00 */
[----:B------:R-:W-:Y:S01]  /*4bd0*/  SHF.R.S32.HI R56, RZ, 0x1f, R145 ;  /* 0x0000001fff387819 */ /* 0x000fe20000011491 */
[----:B------:R-:W-:Y:S01]  /*4be0*/  IMAD.MOV.U32 R95, RZ, RZ, R94 ;  /* 0x000000ffff5f7224 */ /* 0x000fe200078e005e */
[----:B------:R-:W-:Y:S01]  /*4bf0*/  BSSY B1, `(.L_x_352) ;  /* 0x0000088000017945 */ /* 0x000fe20003800000 */
[----:B------:R-:W-:Y:S02]  /*4c00*/  IMAD.MOV.U32 R94, RZ, RZ, R60 ;  /* 0x000000ffff5e7224 */ /* 0x000fe400078e003c */
[----:B------:R-:W-:Y:S02]  /*4c10*/  IMAD R56, R56, UR4, RZ ;  /* 0x0000000438387c24 */ /* 0x000fe4000f8e02ff */
[----:B------:R-:W-:-:S04]  /*4c20*/  IMAD.WIDE.U32 R94, R145, UR4, R94 ;  /* 0x00000004915e7c25 */ /* 0x000fc8000f8e005e */
[----:B------:R-:W-:-:S04]  /*4c30*/  IMAD R111, R145, UR5, R56 ;  /* 0x00000005916f7c24 */ /* 0x000fc8000f8e0238 */
[----:B------:R-:W-:Y:S01]  /*4c40*/  IMAD.IADD R111, R111, 0x1, R95 ;  /* 0x000000016f6f7824 */ /* 0x000fe200078e025f */
[----:B-1----:R-:W-:Y:S01]  /*4c50*/  IADD3 R112, -R104, R106, RZ ;  /* 0x0000006a68707210 */ /* 0x002fe20007ffe1ff */
[----:B------:R-:W-:Y:S06]  /*4c60*/  @!P4 BRA `(.L_x_353) ;  /* 0x000000080000c947 */ /* 0x000fec0003800000 */
[----:B------:R-:W2:Y:S04]  /*4c70*/  LDL R62, [R1+0x30] ;  /* 0x00003000013e7983 */ /* 0x000ea80000100800 */
[----:B------:R-:W3:Y:S04]  /*4c80*/  LDL R58, [R1+0x34] ;  /* 0x00003400013a7983 */ /* 0x000ee80000100800 */
[----:B------:R-:W4:Y:S01]  /*4c90*/  LDL R59, [R1+0x38] ;  /* 0x00003800013b7983 */ /* 0x000f220000100800 */
[----:B------:R-:W-:-:S04]  /*4ca0*/  SEL R56, R104, R112, !P0 ;  /* 0x0000007068387207 */ /* 0x000fc80004000000 */
[----:B------:R-:W-:-:S04]  /*4cb0*/  SHF.R.S32.HI R57, RZ, 0x1f, R56 ;  /* 0x0000001fff397819 */ /* 0x000fc80000011438 */
[----:B------:R-:W-:-:S04]  /*4cc0*/  LEA.HI R57, R57, R56, RZ, 0x4 ;  /* 0x0000003839397211 */ /* 0x000fc800078f20ff */
[----:B------:R-:W-:-:S04]  /*4cd0*/  SHF.R.S32.HI R56, RZ, 0x4, R57 ;  /* 0x00000004ff387819 */ /* 0x000fc80000011439 */
[----:B------:R-:W-:-:S04]  /*4ce0*/  LEA.HI.SX32 R113, R5, R56, 0x1d ;  /* 0x0000003805717211 */ /* 0x000fc800078feaff */
[----:B------:R-:W-:-:S04]  /*4cf0*/  SHF.R.S32.HI R56, RZ, 0x1f, R113 ;  /* 0x0000001fff387819 */ /* 0x000fc80000011471 */
[----:B------:R-:W-:Y:S01]  /*4d00*/  LEA.HI R57, R56, R113, RZ, 0x2 ;  /* 0x0000007138397211 */ /* 0x000fe200078f10ff */
[----:B------:R-:W-:-:S03]  /*4d10*/  IMAD.SHL.U32 R113, R113, 0x8, RZ ;  /* 0x0000000871717824 */ /* 0x000fc600078e00ff */
[----:B------:R-:W-:Y:S02]  /*4d20*/  SHF.R.S32.HI R57, RZ, 0x2, R57 ;  /* 0x00000002ff397819 */ /* 0x000fe40000011439 */
[----:B------:R-:W-:Y:S01]  /*4d30*/  ISETP.GE.AND P4, PT, R146, R103, PT ;  /* 0x000000679200720c */ /* 0x000fe20003f86270 */
[----:B------:R-:W-:Y:S01]  /*4d40*/  BSSY B2, `(.L_x_354) ;  /* 0x0000066000027945 */ /* 0x000fe20003800000 */
[----:B--2---:R-:W-:-:S04]  /*4d50*/  LOP3.LUT R56, R62, 0x18, R113, 0xf8, !PT ;  /* 0x000000183e387812 */ /* 0x004fc800078ef871 */
[----:B---3--:R-:W-:Y:S01]  /*4d60*/  LOP3.LUT R56, R56, R58, RZ, 0x3c, !PT ;  /* 0x0000003a38387212 */ /* 0x008fe200078e3cff */
[----:B----4-:R-:W-:-:S04]  /*4d70*/  IMAD R57, R57, 0x1200, R59 ;  /* 0x0000120039397824 */ /* 0x010fc800078e023b */
[----:B------:R-:W-:Y:S02]  /*4d80*/  IMAD.IADD R56, R57, 0x1, R56 ;  /* 0x0000000139387824 */ /* 0x000fe400078e0238 */
[C---:B------:R-:W-:Y:S02]  /*4d90*/  IMAD R59, R19.reuse, 0x3600, R101 ;  /* 0x00003600133b7824 */ /* 0x040fe400078e0265 */
[----:B------:R-:W-:Y:S02]  /*4da0*/  IMAD R57, R19, 0x3600, R56 ;  /* 0x0000360013397824 */ /* 0x000fe400078e0238 */
[--C-:B------:R-:W-:Y:S02]  /*4db0*/  IMAD R56, R59, 0x2, R18.reuse ;  /* 0x000000023b387824 */ /* 0x100fe400078e0212 */
[----:B------:R-:W-:-:S04]  /*4dc0*/  IMAD R60, R57, 0x2, R18 ;  /* 0x00000002393c7824 */ /* 0x000fc800078e0212 */
[----:B------:R-:W1:Y:S04]  /*4dd0*/  LDS.128 R56, [R56+0x16a00] ;  /* 0x016a000038387984 */ /* 0x000e680000000c00 */
[----:B------:R-:W2:Y:S01]  /*4de0*/  LDS.128 R60, [R60+0x16a00] ;  /* 0x016a00003c3c7984 */ /* 0x000ea20000000c00 */
[----:B------:R-:W-:Y:S05]  /*4df0*/  @P4 BRA `(.L_x_355) ;  /* 0x0000000400684947 */ /* 0x000fea0003800000 */
[----:B--2---:R-:W-:Y:S01]  /*4e00*/  IMAD.MOV.U32 R116, RZ, RZ, R61 ;  /* 0x000000ffff747224 */ /* 0x004fe200078e003d */
[----:B------:R-:W-:Y:S01]  /*4e10*/  SHF.R.U64 R40, R40, 0x10, R41 ;  /* 0x0000001028287819 */ /* 0x000fe20000001229 */
[----:B-1----:R-:W-:Y:S01]  /*4e20*/  IMAD.MOV.U32 R115, RZ, RZ, R57 ;  /* 0x000000ffff737224 */ /* 0x002fe200078e0039 */
[----:B------:R-:W-:Y:S01]  /*4e30*/  SHF.R.U32.HI R41, RZ, 0x10, R41 ;  /* 0x00000010ff297819 */ /* 0x000fe20000011629 */
[----:B------:R-:W-:Y:S01]  /*4e40*/  HADD2.F32 R114, -RZ, R114.H0_H0 ;  /* 0x20000072ff727230 */ /* 0x000fe20000004100 */
[----:B------:R-:W-:Y:S01]  /*4e50*/  SHF.R.U64 R42, R42, 0x10, R43 ;  /* 0x000000102a2a7819 */ /* 0x000fe2000000122b */
[----:B------:R-:W-:Y:S02]  /*4e60*/  HADD2.F32 R57, -RZ, R116.H0_H0 ;  /* 0x20000074ff397230 */ /* 0x000fe40000004100 */
[----:B------:R-:W-:Y:S02]  /*4e70*/  HADD2.F32 R118, -RZ, R115.H0_H0 ;  /* 0x20000073ff767230 */ /* 0x000fe40000004100 */
[----:B------:R-:W-:-:S02]  /*4e80*/  HADD2.F32 R117, -RZ, R117.H0_H0 ;  /* 0x20000075ff757230 */ /* 0x000fc40000004100 */
[CC--:B------:R-:W-:Y:S01]  /*4e90*/  FMUL.FTZ R61, R57.reuse, R114.reuse ;  /* 0x00000072393d7220 */ /* 0x0c0fe20000410000 */
[----:B------:R-:W-:Y:S02]  /*4ea0*/  HADD2.F32 R41, -RZ, R41.H0_H0 ;  /* 0x20000029ff297230 */ /* 0x000fe40000004100 */
[C---:B------:R-:W-:Y:S01]  /*4eb0*/  FMUL.FTZ R114, R118.reuse, R114 ;  /* 0x0000007276727220 */ /* 0x040fe20000410000 */
[----:B------:R-:W-:Y:S02]  /*4ec0*/  HADD2.F32 R42, -RZ, R42.H0_H0 ;  /* 0x2000002aff2a7230 */ /* 0x000fe40000004100 */
[-C--:B------:R-:W-:Y:S01]  /*4ed0*/  FFMA.FTZ R61, R118, R117.reuse, -R61 ;  /* 0x00000075763d7223 */ /* 0x080fe2000001083d */
[----:B------:R-:W-:Y:S01]  /*4ee0*/  FFMA.FTZ R57, R57, R117, R114 ;  /* 0x0000007539397223 */ /* 0x000fe20000010072 */
[--C-:B------:R-:W-:Y:S02]  /*4ef0*/  SHF.R.U32.HI R117, RZ, 0x10, R53.reuse ;  /* 0x00000010ff757819 */ /* 0x100fe40000011635 */
[----:B------:R-:W-:Y:S01]  /*4f00*/  SHF.R.U64 R114, R52, 0x10, R53 ;  /* 0x0000001034727819 */ /* 0x000fe20000001235 */
[----:B------:R-:W-:-:S02]  /*4f10*/  HADD2.F32 R52, -RZ, R116.H1_H1 ;  /* 0x30000074ff347230 */ /* 0x000fc40000004100 */
[----:B------:R-:W-:Y:S02]  /*4f20*/  HADD2.F32 R117, -RZ, R117.H0_H0 ;  /* 0x20000075ff757230 */ /* 0x000fe40000004100 */
[----:B------:R-:W-:Y:S02]  /*4f30*/  HADD2.F32 R53, -RZ, R115.H1_H1 ;  /* 0x30000073ff357230 */ /* 0x000fe40000004100 */
[----:B------:R-:W-:Y:S02]  /*4f40*/  HADD2.F32 R116, -RZ, R127.H1_H1 ;  /* 0x3000007fff747230 */ /* 0x000fe40000004100 */
[-C--:B------:R-:W-:Y:S01]  /*4f50*/  FMUL.FTZ R115, R52, R117.reuse ;  /* 0x0000007534737220 */ /* 0x080fe20000410000 */
[----:B------:R-:W-:Y:S02]  /*4f60*/  HADD2.F32 R114, -RZ, R114.H0_H0 ;  /* 0x20000072ff727230 */ /* 0x000fe40000004100 */
[C---:B------:R-:W-:Y:S01]  /*4f70*/  FMUL.FTZ R117, R53.reuse, R117 ;  /* 0x0000007535757220 */ /* 0x040fe20000410000 */
[----:B------:R-:W-:Y:S01]  /*4f80*/  FFMA.FTZ R53, R53, R41, -R115 ;  /* 0x0000002935357223 */ /* 0x000fe20000010873 */
[----:B------:R-:W-:-:S02]  /*4f90*/  HADD2.F32 R115, -RZ, R63.H0_H0 ;  /* 0x2000003fff737230 */ /* 0x000fc40000004100 */
[----:B------:R-:W-:Y:S01]  /*4fa0*/  FFMA.FTZ R41, R52, R41, R117 ;  /* 0x0000002934297223 */ /* 0x000fe20000010075 */
[----:B------:R-:W-:Y:S02]  /*4fb0*/  IMAD.MOV.U32 R52, RZ, RZ, R59 ;  /* 0x000000ffff347224 */ /* 0x000fe400078e003b */
[--C-:B------:R-:W-:Y:S01]  /*4fc0*/  HADD2.F32 R117, -RZ, R129.reuse.H0_H0 ;  /* 0x20000081ff757230 */ /* 0x100fe20000004100 */
[----:B------:R-:W-:Y:S02]  /*4fd0*/  F2FP.F16.F32.PACK_AB R53, R53, R61 ;  /* 0x0000003d3535723e */ /* 0x000fe400000000ff */
[--C-:B------:R-:W-:Y:S01]  /*4fe0*/  HADD2.F32 R118, -RZ, R52.reuse.H0_H0 ;  /* 0x20000034ff767230 */ /* 0x100fe20000004100 */
[----:B------:R-:W-:Y:S01]  /*4ff0*/  F2FP.F16.F32.PACK_AB R41, R41, R57 ;  /* 0x000000392929723e */ /* 0x000fe200000000ff */
[-C--:B------:R-:W-:Y:S01]  /*5000*/  FMUL.FTZ R59, R115, R117.reuse ;  /* 0x00000075733b7220 */ /* 0x080fe20000410000 */
[----:B------:R-:W-:Y:S02]  /*5010*/  HADD2.F32 R52, -RZ, R52.H1_H1 ;  /* 0x30000034ff347230 */ /* 0x000fe40000004100 */
[C---:B------:R-:W-:Y:S01]  /*5020*/  FMUL.FTZ R117, R118.reuse, R117 ;  /* 0x0000007576757220 */ /* 0x040fe20000410000 */
[----:B------:R-:W-:Y:S01]  /*5030*/  FFMA.FTZ R59, R118, R116, -R59 ;  /* 0x00000074763b7223 */ /* 0x000fe2000001083b */
[----:B------:R-:W-:-:S02]  /*5040*/  HADD2.F32 R118, -RZ, R129.H1_H1 ;  /* 0x30000081ff767230 */ /* 0x000fc40000004100 */
[----:B------:R-:W-:Y:S01]  /*5050*/  FFMA.FTZ R115, R115, R116, R117 ;  /* 0x0000007473737223 */ /* 0x000fe20000010075 */
[----:B------:R-:W-:Y:S01]  /*5060*/  SHF.R.U32.HI R116, RZ, 0x10, R43 ;  /* 0x00000010ff747819 */ /* 0x000fe2000001162b */
[----:B------:R-:W-:Y:S01]  /*5070*/  IMAD.MOV.U32 R57, RZ, RZ, R53 ;  /* 0x000000ffff397224 */ /* 0x000fe200078e0035 */
[--C-:B------:R-:W-:Y:S01]  /*5080*/  SHF.R.U64 R43, R54, 0x10, R55.reuse ;  /* 0x00000010362b7819 */ /* 0x100fe20000001237 */
[----:B------:R-:W-:Y:S01]  /*5090*/  HADD2.F32 R54, -RZ, R63.H1_H1 ;  /* 0x3000003fff367230 */ /* 0x000fe20000004100 */
[----:B------:R-:W-:Y:S01]  /*50a0*/  SHF.R.U32.HI R55, RZ, 0x10, R55 ;  /* 0x00000010ff377819 */ /* 0x000fe20000011637 */
[----:B------:R-:W-:Y:S02]  /*50b0*/  HADD2.F32 R116, -RZ, R116.H0_H0 ;  /* 0x20000074ff747230 */ /* 0x000fe40000004100 */
[----:B------:R-:W-:Y:S02]  /*50c0*/  HADD2.F32 R43, -RZ, R43.H0_H0 ;  /* 0x2000002bff2b7230 */ /* 0x000fe40000004100 */
[----:B------:R-:W-:-:S02]  /*50d0*/  HADD2.F32 R55, -RZ, R55.H0_H0 ;  /* 0x20000037ff377230 */ /* 0x000fc40000004100 */
[----:B------:R-:W-:-:S03]  /*50e0*/  IMAD.MOV.U32 R61, RZ, RZ, R41 ;  /* 0x000000ffff3d7224 */ /* 0x000fc600078e0029 */
[----:B------:R-:W-:-:S04]  /*50f0*/  FMUL.FTZ R63, R54, R55 ;  /* 0x00000037363f7220 */ /* 0x000fc80000410000 */
[C---:B------:R-:W-:Y:S01]  /*5100*/  FFMA.FTZ R63, R52.reuse, R116, -R63 ;  /* 0x00000074343f7223 */ /* 0x040fe2000001083f */
[----:B------:R-:W-:Y:S01]  /*5110*/  FMUL.FTZ R52, R52, R55 ;  /* 0x0000003734347220 */ /* 0x000fe20000410000 */
[----:B------:R-:W-:-:S03]  /*5120*/  HADD2.F32 R55, -RZ, R128.H0_H0 ;  /* 0x20000080ff377230 */ /* 0x000fc60000004100 */
[----:B------:R-:W-:Y:S01]  /*5130*/  FFMA.FTZ R52, R54, R116, R52 ;  /* 0x0000007436347223 */ /* 0x000fe20000010034 */
[----:B------:R-:W-:Y:S01]  /*5140*/  HADD2.F32 R54, -RZ, R60.H0_H0 ;  /* 0x2000003cff367230 */ /* 0x000fe20000004100 */
[----:B------:R-:W-:Y:S01]  /*5150*/  F2FP.F16.F32.PACK_AB R59, R63, R59 ;  /* 0x0000003b3f3b723e */ /* 0x000fe200000000ff */
[--C-:B------:R-:W-:Y:S02]  /*5160*/  HADD2.F32 R116, -RZ, R56.reuse.H0_H0 ;  /* 0x20000038ff747230 */ /* 0x100fe40000004100 */
[----:B------:R-:W-:Y:S02]  /*5170*/  HADD2.F32 R56, -RZ, R56.H1_H1 ;  /* 0x30000038ff387230 */ /* 0x000fe40000004100 */
[-C--:B------:R-:W-:Y:S01]  /*5180*/  FMUL.FTZ R117, R54, R118.reuse ;  /* 0x0000007636757220 */ /* 0x080fe20000410000 */
[----:B------:R-:W-:Y:S01]  /*5190*/  F2FP.F16.F32.PACK_AB R52, R52, R115 ;  /* 0x000000733434723e */ /* 0x000fe200000000ff */
[C---:B------:R-:W-:Y:S02]  /*51a0*/  FMUL.FTZ R118, R116.reuse, R118 ;  /* 0x0000007674767220 */ /* 0x040fe40000410000 */
[----:B------:R-:W-:Y:S01]  /*51b0*/  FFMA.FTZ R117, R116, R55, -R117 ;  /* 0x0000003774757223 */ /* 0x000fe20000010875 */
[----:B------:R-:W-:-:S02]  /*51c0*/  HADD2.F32 R116, -RZ, R128.H1_H1 ;  /* 0x30000080ff747230 */ /* 0x000fc40000004100 */
[----:B------:R-:W-:Y:S01]  /*51d0*/  FFMA.FTZ R118, R54, R55, R118 ;  /* 0x0000003736767223 */ /* 0x000fe20000010076 */
[----:B------:R-:W-:Y:S02]  /*51e0*/  HADD2.F32 R54, -RZ, R60.H1_H1 ;  /* 0x3000003cff367230 */ /* 0x000fe40000004100 */
[----:B------:R-:W-:Y:S02]  /*51f0*/  HADD2.F32 R55, -RZ, R40.H0_H0 ;  /* 0x20000028ff377230 */ /* 0x000fe40000004100 */
[--C-:B------:R-:W-:Y:S02]  /*5200*/  HADD2.F32 R60, -RZ, R58.reuse.H0_H0 ;  /* 0x2000003aff3c7230 */ /* 0x100fe40000004100 */
[-C--:B------:R-:W-:Y:S01]  /*5210*/  FMUL.FTZ R40, R54, R114.reuse ;  /* 0x0000007236287220 */ /* 0x080fe20000410000 */
[C---:B------:R-:W-:Y:S01]  /*5220*/  FMUL.FTZ R114, R56.reuse, R114 ;  /* 0x0000007238727220 */ /* 0x040fe20000410000 */
[----:B------:R-:W-:Y:S02]  /*5230*/  HADD2.F32 R58, -RZ, R58.H1_H1 ;  /* 0x3000003aff3a7230 */ /* 0x000fe40000004100 */
[-C--:B------:R-:W-:Y:S01]  /*5240*/  FFMA.FTZ R40, R56, R55.reuse, -R40 ;  /* 0x0000003738287223 */ /* 0x080fe20000010828 */
[----:B------:R-:W-:Y:S01]  /*5250*/  FFMA.FTZ R54, R54, R55, R114 ;  /* 0x0000003736367223 */ /* 0x000fe20000010072 */
[----:B------:R-:W-:-:S02]  /*5260*/  HADD2.F32 R55, -RZ, R62.H0_H0 ;  /* 0x2000003eff377230 */ /* 0x000fc40000004100 */
[----:B------:R-:W-:Y:S01]  /*5270*/  HADD2.F32 R56, -RZ, R127.H0_H0 ;  /* 0x2000007fff387230 */ /* 0x000fe20000004100 */
[----:B------:R-:W-:Y:S01]  /*5280*/  F2FP.F16.F32.PACK_AB R40, R40, R117 ;  /* 0x000000752828723e */ /* 0x000fe200000000ff */
[----:B------:R-:W-:Y:S02]  /*5290*/  HADD2.F32 R62, -RZ, R62.H1_H1 ;  /* 0x3000003eff3e7230 */ /* 0x000fe40000004100 */
[CC--:B------:R-:W-:Y:S01]  /*52a0*/  FMUL.FTZ R114, R55.reuse, R116.reuse ;  /* 0x0000007437727220 */ /* 0x0c0fe20000410000 */
[----:B------:R-:W-:Y:S01]  /*52b0*/  FMUL.FTZ R116, R60, R116 ;  /* 0x000000743c747220 */ /* 0x000fe20000410000 */
[----:B------:R-:W-:Y:S01]  /*52c0*/  F2FP.F16.F32.PACK_AB R54, R54, R118 ;  /* 0x000000763636723e */ /* 0x000fe200000000ff */
[----:B------:R-:W-:Y:S02]  /*52d0*/  IMAD.MOV.U32 R63, RZ, RZ, R52 ;  /* 0x000000ffff3f7224 */ /* 0x000fe400078e0034 */
[-C--:B------:R-:W-:Y:S01]  /*52e0*/  FFMA.FTZ R114, R60, R56.reuse, -R114 ;  /* 0x000000383c727223 */ /* 0x080fe20000010872 */
[----:B------:R-:W-:Y:S01]  /*52f0*/  FFMA.FTZ R116, R55, R56, R116 ;  /* 0x0000003837747223 */ /* 0x000fe20000010074 */
[-C--:B------:R-:W-:Y:S01]  /*5300*/  FMUL.FTZ R55, R62, R43.reuse ;  /* 0x0000002b3e377220 */ /* 0x080fe20000410000 */
[----:B------:R-:W-:Y:S01]  /*5310*/  FMUL.FTZ R43, R58, R43 ;  /* 0x0000002b3a2b7220 */ /* 0x000fe20000410000 */
[----:B------:R-:W-:-:S02]  /*5320*/  IMAD.MOV.U32 R56, RZ, RZ, R40 ;  /* 0x000000ffff387224 */ /* 0x000fc400078e0028 */
[-C--:B------:R-:W-:Y:S01]  /*5330*/  FFMA.FTZ R55, R58, R42.reuse, -R55 ;  /* 0x0000002a3a377223 */ /* 0x080fe20000010837 */
[----:B------:R-:W-:Y:S01]  /*5340*/  FFMA.FTZ R43, R62, R42, R43 ;  /* 0x0000002a3e2b7223 */ /* 0x000fe2000001002b */
[----:B------:R-:W-:-:S03]  /*5350*/  IMAD.MOV.U32 R60, RZ, RZ, R54 ;  /* 0x000000ffff3c7224 */ /* 0x000fc600078e0036 */
[----:B------:R-:W-:Y:S02]  /*5360*/  F2FP.F16.F32.PACK_AB R55, R55, R114 ;  /* 0x000000723737723e */ /* 0x000fe400000000ff */
[----:B------:R-:W-:-:S03]  /*5370*/  F2FP.F16.F32.PACK_AB R43, R43, R116 ;  /* 0x000000742b2b723e */ /* 0x000fc600000000ff */
[----:B------:R-:W-:Y:S02]  /*5380*/  IMAD.MOV.U32 R58, RZ, RZ, R55 ;  /* 0x000000ffff3a7224 */ /* 0x000fe400078e0037 */
[----:B------:R-:W-:-:S07]  /*5390*/  IMAD.MOV.U32 R62, RZ, RZ, R43 ;  /* 0x000000ffff3e7224 */ /* 0x000fce00078e002b */
.L_x_355:
[----:B------:R-:W-:Y:S05]  /*53a0*/  BSYNC B2 ;  /* 0x0000000000027941 */ /* 0x000fea0003800000 */
.L_x_354:
[----:B------:R-:W-:-:S13]  /*53b0*/  ISETP.GE.AND P4, PT, R113, R106, PT ;  /* 0x0000006a7100720c */ /* 0x000fda0003f86270 */
[--C-:B------:R-:W-:Y:S02]  /*53c0*/  @!P4 SHF.R.S32.HI R43, RZ, 0x1f, R113.reuse ;  /* 0x0000001fff2bc819 */ /* 0x100fe40000011471 */
[----:B------:R-:W-:-:S04]  /*53d0*/  @!P4 IADD3 R113, P5, P6, R24, R94, R113 ;  /* 0x0000005e1871c210 */ /* 0x000fc80007ebe071 */
[----:B------:R-:W-:Y:S02]  /*53e0*/  @!P4 IADD3.X R43, R0, R111, R43, P5, P6 ;  /* 0x0000006f002bc210 */ /* 0x000fe40002fec42b */
[----:B------:R-:W-:-:S04]  /*53f0*/  IADD3 R41, P5, P6, R24, R94, R76 ;  /* 0x0000005e18297210 */ /* 0x000fc80007ebe04c */
[----:B------:R-:W-:Y:S02]  /*5400*/  IADD3.X R42, R0, R111, R98, P5, P6 ;  /* 0x0000006f002a7210 */ /* 0x000fe40002fec462 */
[----:B------:R-:W-:-:S04]  /*5410*/  LEA R40, P5, R41, R92, 0x1 ;  /* 0x0000005c29287211 */ /* 0x000fc800078a08ff */
[----:B------:R-:W-:Y:S02]  /*5420*/  LEA.HI.X R41, R41, R93, R42, 0x1, P5 ;  /* 0x0000005d29297211 */ /* 0x000fe400028f0c2a */
[----:B------:R-:W-:-:S03]  /*5430*/  @!P4 LEA R42, P5, R113, R92, 0x1 ;  /* 0x0000005c712ac211 */ /* 0x000fc600078a08ff */
[----:B-1----:R1:W-:Y:S01]  /*5440*/  STG.E.128 desc[UR60][R40.64], R56 ;  /* 0x0000003828007986 */ /* 0x0023e2000c101d3c */
[----:B------:R-:W-:-:S05]  /*5450*/  @!P4 LEA.HI.X R43, R113, R93, R43, 0x1, P5 ;  /* 0x0000005d712bc211 */ /* 0x000fca00028f0c2b */
[----:B--2---:R1:W-:Y:S04]  /*5460*/  @!P4 STG.E.128 desc[UR60][R42.64], R60 ;  /* 0x0000003c2a00c986 */ /* 0x0043e8000c101d3c */
.L_x_353:
[----:B------:R-:W-:Y:S05]  /*5470*/  BSYNC B1 ;  /* 0x0000000000017941 */ /* 0x000fea0003800000 */
.L_x_352:
[----:B------:R-:W-:Y:S01]  /*5480*/  ISETP.NE.AND P4, PT, R11, RZ, PT ;  /* 0x000000ff0b00720c */ /* 0x000fe20003f85270 */
[----:B------:R-:W-:-:S12]  /*5490*/  BSSY B1, `(.L_x_356) ;  /* 0x0000081000017945 */ /* 0x000fd80003800000 */
[----:B------:R-:W-:Y:S05]  /*54a0*/  @!P4 BRA `(.L_x_357) ;  /* 0x0000000400fcc947 */ /* 0x000fea0003800000 */
[----:B------:R-:W2:Y:S04]  /*54b0*/  LDL R52, [R1+0x30] ;  /* 0x0000300001347983 */ /* 0x000ea80000100800 */
[----:B-1----:R-:W3:Y:S04]  /*54c0*/  LDL R42, [R1+0x34] ;  /* 0x00003400012a7983 */ /* 0x002ee80000100800 */
[----:B------:R-:W4:Y:S04]  /*54d0*/  LDL R43, [R1+0x38] ;  /* 0x00003800012b7983 */ /* 0x000f280000100800 */
[----:B------:R-:W5:Y:S01]  /*54e0*/  LDL R59, [R1+0x28] ;  /* 0x00002800013b7983 */ /* 0x000f620000100800 */
[----:B------:R-:W-:-:S04]  /*54f0*/  SEL R40, R104, R112, !P1 ;  /* 0x0000007068287207 */ /* 0x000fc80004800000 */
[----:B------:R-:W-:-:S04]  /*5500*/  SHF.R.S32.HI R41, RZ, 0x1f, R40 ;  /* 0x0000001fff297819 */ /* 0x000fc80000011428 */
[----:B------:R-:W-:-:S04]  /*5510*/  LEA.HI R41, R41, R40, RZ, 0x4 ;  /* 0x0000002829297211 */ /* 0x000fc800078f20ff */
[----:B------:R-:W-:-:S04]  /*5520*/  SHF.R.S32.HI R41, RZ, 0x4, R41 ;  /* 0x00000004ff297819 */ /* 0x000fc80000011429 */
[----:B------:R-:W-:-:S04]  /*5530*/  LEA.HI.SX32 R41, R6, R41, 0x1d ;  /* 0x0000002906297211 */ /* 0x000fc800078feaff */
[----:B------:R-:W-:Y:S01]  /*5540*/  SHF.R.S32.HI R40, RZ, 0x1f, R41 ;  /* 0x0000001fff287819 */ /* 0x000fe20000011429 */
[----:B------:R-:W-:-:S03]  /*5550*/  IMAD.SHL.U32 R58, R41, 0x8, RZ ;  /* 0x00000008293a7824 */ /* 0x000fc600078e00ff */
[----:B------:R-:W-:-:S04]  /*5560*/  LEA.HI R40, R40, R41, RZ, 0x2 ;  /* 0x0000002928287211 */ /* 0x000fc800078f10ff */
[----:B------:R-:W-:Y:S02]  /*5570*/  SHF.R.S32.HI R41, RZ, 0x2, R40 ;  /* 0x00000002ff297819 */ /* 0x000fe40000011428 */
[----:B------:R-:W-:-:S04]  /*5580*/  IADD3 R56, P4, P5, R24, R94, R8 ;  /* 0x0000005e18387210 */ /* 0x000fc80007d9e008 */
[----:B------:R-:W-:Y:S01]  /*5590*/  IADD3.X R57, R0, R111, R97, P4, P5 ;  /* 0x0000006f00397210 */ /* 0x000fe200027ea461 */
[----:B------:R-:W-:Y:S01]  /*55a0*/  BSSY B2, `(.L_x_358) ;  /* 0x0000065000027945 */ /* 0x000fe20003800000 */
[----:B--2---:R-:W-:-:S04]  /*55b0*/  LOP3.LUT R40, R52, 0x18, R58, 0xf8, !PT ;  /* 0x0000001834287812 */ /* 0x004fc800078ef83a */
[----:B---3--:R-:W-:Y:S01]  /*55c0*/  LOP3.LUT R40, R40, R42, RZ, 0x3c, !PT ;  /* 0x0000002a28287212 */ /* 0x008fe200078e3cff */
[----:B----4-:R-:W-:-:S04]  /*55d0*/  IMAD R41, R41, 0x1200, R43 ;  /* 0x0000120029297824 */ /* 0x010fc800078e022b */
[----:B------:R-:W-:Y:S02]  /*55e0*/  IMAD.IADD R40, R41, 0x1, R40 ;  /* 0x0000000129287824 */ /* 0x000fe400078e0228 */
[C---:B------:R-:W-:Y:S02]  /*55f0*/  IMAD R41, R19.reuse, 0x3600, R100 ;  /* 0x0000360013297824 */ /* 0x040fe400078e0264 */
[----:B------:R-:W-:Y:S02]  /*5600*/  IMAD R43, R19, 0x3600, R40 ;  /* 0x00003600132b7824 */ /* 0x000fe400078e0228 */
[----:B------:R-:W-:-:S03]  /*5610*/  IMAD R41, R41, 0x2, R18 ;  /* 0x0000000229297824 */ /* 0x000fc600078e0212 */
[----:B------:R-:W-:-:S03]  /*5620*/  LEA R52, R43, R18, 0x1 ;  /* 0x000000122b347211 */ /* 0x000fc600078e08ff */
[----:B------:R-:W1:Y:S04]  /*5630*/  LDS.128 R40, [R41+0x16a00] ;  /* 0x016a000029287984 */ /* 0x000e680000000c00 */
[----:B------:R-:W2:Y:S01]  /*5640*/  LDS.128 R52, [R52+0x16a00] ;  /* 0x016a000034347984 */ /* 0x000ea20000000c00 */
[----:B-----5:R-:W-:-:S13]  /*5650*/  ISETP.GE.AND P4, PT, R59, R103, PT ;  /* 0x000000673b00720c */ /* 0x020fda0003f86270 */
[----:B------:R-:W-:Y:S05]  /*5660*/  @P4 BRA `(.L_x_359) ;  /* 0x0000000400604947 */ /* 0x000fea0003800000 */
[----:B--2---:R-:W-:Y:S01]  /*5670*/  IMAD.MOV.U32 R61, RZ, RZ, R53 ;  /* 0x000000ffff3d7224 */ /* 0x004fe200078e0035 */
[----:B------:R-:W-:Y:S01]  /*5680*/  SHF.R.U64 R36, R36, 0x10, R37 ;  /* 0x0000001024247819 */ /* 0x000fe20000001225 */
[----:B-1----:R-:W-:Y:S01]  /*5690*/  IMAD.MOV.U32 R53, RZ, RZ, R41 ;  /* 0x000000ffff357224 */ /* 0x002fe200078e0029 */
[----:B------:R-:W-:Y:S01]  /*56a0*/  SHF.R.U64 R50, R50, 0x10, R51 ;  /* 0x0000001032327819 */ /* 0x000fe20000001233 */
[--C-:B------:R-:W-:Y:S01]  /*56b0*/  HADD2.F32 R62, -RZ, R126.reuse.H1_H1 ;  /* 0x3000007eff3e7230 */ /* 0x100fe20000004100 */
[----:B------:R-:W-:Y:S01]  /*56c0*/  SHF.R.U64 R38, R38, 0x10, R39 ;  /* 0x0000001026267819 */ /* 0x000fe20000001227 */
[----:B------:R-:W-:Y:S02]  /*56d0*/  HADD2.F32 R59, -RZ, R61.H0_H0 ;  /* 0x2000003dff3b7230 */ /* 0x000fe40000004100 */
[----:B------:R-:W-:Y:S02]  /*56e0*/  HADD2.F32 R60, -RZ, R53.H0_H0 ;  /* 0x20000035ff3c7230 */ /* 0x000fe40000004100 */
[----:B------:R-:W-:-:S02]  /*56f0*/  HADD2.F32 R41, -RZ, R126.H0_H0 ;  /* 0x2000007eff297230 */ /* 0x000fc40000004100 */
[CC--:B------:R-:W-:Y:S01]  /*5700*/  FMUL.FTZ R63, R59.reuse, R62.reuse ;  /* 0x0000003e3b3f7220 */ /* 0x0c0fe20000410000 */
[----:B------:R-:W-:Y:S02]  /*5710*/  HADD2.F32 R53, -RZ, R53.H1_H1 ;  /* 0x30000035ff357230 */ /* 0x000fe40000004100 */
[C---:B------:R-:W-:Y:S01]  /*5720*/  FMUL.FTZ R62, R60.reuse, R62 ;  /* 0x0000003e3c3e7220 */ /* 0x040fe20000410000 */
[----:B------:R-:W-:Y:S02]  /*5730*/  HADD2.F32 R36, -RZ, R36.H0_H0 ;  /* 0x20000024ff247230 */ /* 0x000fe40000004100 */
[-C--:B------:R-:W-:Y:S01]  /*5740*/  FFMA.FTZ R60, R60, R41.reuse, -R63 ;  /* 0x000000293c3c7223 */ /* 0x080fe2000001083f */
[----:B------:R-:W-:Y:S02]  /*5750*/  HADD2.F32 R115, -RZ, R124.H1_H1 ;  /* 0x3000007cff737230 */ /* 0x000fe40000004100 */
[----:B------:R-:W-:Y:S01]  /*5760*/  FFMA.FTZ R59, R59, R41, R62 ;  /* 0x000000293b3b7223 */ /* 0x000fe2000001003e */
[----:B------:R-:W-:Y:S01]  /*5770*/  SHF.R.U32.HI R62, RZ, 0x10, R49 ;  /* 0x00000010ff3e7819 */ /* 0x000fe20000011631 */
[----:B------:R-:W-:Y:S01]  /*5780*/  HADD2.F32 R41, -RZ, R61.H1_H1 ;  /* 0x3000003dff297230 */ /* 0x000fe20000004100 */
[----:B------:R-:W-:Y:S01]  /*5790*/  SHF.R.U32.HI R61, RZ, 0x10, R37 ;  /* 0x00000010ff3d7819 */ /* 0x000fe20000011625 */
[----:B------:R-:W-:-:S02]  /*57a0*/  HADD2.F32 R50, -RZ, R50.H0_H0 ;  /* 0x20000032ff327230 */ /* 0x000fc40000004100 */
[----:B------:R-:W-:Y:S02]  /*57b0*/  HADD2.F32 R62, -RZ, R62.H0_H0 ;  /* 0x2000003eff3e7230 */ /* 0x000fe40000004100 */
[----:B------:R-:W-:Y:S02]  /*57c0*/  HADD2.F32 R61, -RZ, R61.H0_H0 ;  /* 0x2000003dff3d7230 */ /* 0x000fe40000004100 */
[----:B------:R-:W-:Y:S02]  /*57d0*/  HADD2.F32 R38, -RZ, R38.H0_H0 ;  /* 0x20000026ff267230 */ /* 0x000fe40000004100 */
[-C--:B------:R-:W-:Y:S01]  /*57e0*/  FMUL.FTZ R63, R41, R62.reuse ;  /* 0x0000003e293f7220 */ /* 0x080fe20000410000 */
[----:B------:R-:W-:-:S03]  /*57f0*/  FMUL.FTZ R62, R53, R62 ;  /* 0x0000003e353e7220 */ /* 0x000fc60000410000 */
[-C--:B------:R-:W-:Y:S01]  /*5800*/  FFMA.FTZ R53, R53, R61.reuse, -R63 ;  /* 0x0000003d35357223 */ /* 0x080fe2000001083f */
[----:B------:R-:W-:Y:S01]  /*5810*/  FFMA.FTZ R41, R41, R61, R62 ;  /* 0x0000003d29297223 */ /* 0x000fe2000001003e */
[----:B------:R-:W-:Y:S01]  /*5820*/  SHF.R.U64 R61, R48, 0x10, R49 ;  /* 0x00000010303d7819 */ /* 0x000fe20000001231 */
[----:B------:R-:W-:Y:S02]  /*5830*/  IMAD.MOV.U32 R48, RZ, RZ, R55 ;  /* 0x000000ffff307224 */ /* 0x000fe400078e0037 */
[----:B------:R-:W-:Y:S01]  /*5840*/  HADD2.F32 R63, -RZ, R125.H1_H1 ;  /* 0x3000007dff3f7230 */ /* 0x000fe20000004100 */
[----:B------:R-:W-:Y:S01]  /*5850*/  F2FP.F16.F32.PACK_AB R53, R53, R60 ;  /* 0x0000003c3535723e */ /* 0x000fe200000000ff */
[----:B------:R-:W-:Y:S01]  /*5860*/  HADD2.F32 R49, -RZ, R43.H0_H0 ;  /* 0x2000002bff317230 */ /* 0x000fe20000004100 */
[----:B------:R-:W-:Y:S01]  /*5870*/  F2FP.F16.F32.PACK_AB R59, R41, R59 ;  /* 0x0000003b293b723e */ /* 0x000fe200000000ff */
[----:B------:R-:W-:Y:S02]  /*5880*/  HADD2.F32 R55, -RZ, R48.H0_H0 ;  /* 0x20000030ff377230 */ /* 0x000fe40000004100 */
[----:B------:R-:W-:-:S02]  /*5890*/  HADD2.F32 R62, -RZ, R125.H0_H0 ;  /* 0x2000007dff3e7230 */ /* 0x000fc40000004100 */
[----:B------:R-:W-:Y:S02]  /*58a0*/  HADD2.F32 R61, -RZ, R61.H0_H0 ;  /* 0x2000003dff3d7230 */ /* 0x000fe40000004100 */
[-C--:B------:R-:W-:Y:S01]  /*58b0*/  FMUL.FTZ R113, R55, R63.reuse ;  /* 0x0000003f37717220 */ /* 0x080fe20000410000 */
[C---:B------:R-:W-:Y:S01]  /*58c0*/  FMUL.FTZ R63, R49.reuse, R63 ;  /* 0x0000003f313f7220 */ /* 0x040fe20000410000 */
[----:B------:R-:W-:Y:S02]  /*58d0*/  IMAD.MOV.U32 R41, RZ, RZ, R53 ;  /* 0x000000ffff297224 */ /* 0x000fe400078e0035 */
[-C--:B------:R-:W-:Y:S01]  /*58e0*/  FFMA.FTZ R49, R49, R62.reuse, -R113 ;  /* 0x0000003e31317223 */ /* 0x080fe20000010871 */
[----:B------:R-:W-:Y:S01]  /*58f0*/  FFMA.FTZ R63, R55, R62, R63 ;  /* 0x0000003e373f7223 */ /* 0x000fe2000001003f */
[----:B------:R-:W-:Y:S01]  /*5900*/  SHF.R.U32.HI R62, RZ, 0x10, R51 ;  /* 0x00000010ff3e7819 */ /* 0x000fe20000011633 */
[----:B------:R-:W-:Y:S01]  /*5910*/  HADD2.F32 R55, -RZ, R48.H1_H1 ;  /* 0x30000030ff377230 */ /* 0x000fe20000004100 */
[----:B------:R-:W-:Y:S01]  /*5920*/  SHF.R.U32.HI R113, RZ, 0x10, R39 ;  /* 0x00000010ff717819 */ /* 0x000fe20000011627 */
[----:B------:R-:W-:-:S02]  /*5930*/  HADD2.F32 R51, -RZ, R123.H1_H1 ;  /* 0x3000007bff337230 */ /* 0x000fc40000004100 */
[----:B------:R-:W-:Y:S02]  /*5940*/  HADD2.F32 R48, -RZ, R62.H0_H0 ;  /* 0x2000003eff307230 */ /* 0x000fe40000004100 */
[----:B------:R-:W-:Y:S02]  /*5950*/  HADD2.F32 R62, -RZ, R43.H1_H1 ;  /* 0x3000002bff3e7230 */ /* 0x000fe40000004100 */
[----:B------:R-:W-:Y:S02]  /*5960*/  HADD2.F32 R43, -RZ, R113.H0_H0 ;  /* 0x20000071ff2b7230 */ /* 0x000fe40000004100 */
[-C--:B------:R-:W-:Y:S01]  /*5970*/  FMUL.FTZ R113, R55, R48.reuse ;  /* 0x0000003037717220 */ /* 0x080fe20000410000 */
[----:B------:R-:W-:Y:S02]  /*5980*/  HADD2.F32 R123, -RZ, R123.H0_H0 ;  /* 0x2000007bff7b7230 */ /* 0x000fe40000004100 */
[----:B------:R-:W-:Y:S01]  /*5990*/  FMUL.FTZ R114, R62, R48 ;  /* 0x000000303e727220 */ /* 0x000fe20000410000 */
[----:B------:R-:W-:-:S02]  /*59a0*/  HADD2.F32 R39, -RZ, R54.H1_H1 ;  /* 0x30000036ff277230 */ /* 0x000fc40000004100 */
[-C--:B------:R-:W-:Y:S01]  /*59b0*/  FFMA.FTZ R48, R62, R43.reuse, -R113 ;  /* 0x0000002b3e307223 */ /* 0x080fe20000010871 */
[----:B------:R-:W-:Y:S02]  /*59c0*/  HADD2.F32 R113, -RZ, R40.H0_H0 ;  /* 0x20000028ff717230 */ /* 0x000fe40000004100 */
[----:B------:R-:W-:Y:S01]  /*59d0*/  FFMA.FTZ R43, R55, R43, R114 ;  /* 0x0000002b372b7223 */ /* 0x000fe20000010072 */
[--C-:B------:R-:W-:Y:S02]  /*59e0*/  HADD2.F32 R55, -RZ, R52.reuse.H0_H0 ;  /* 0x20000034ff377230 */ /* 0x100fe40000004100 */
[----:B------:R-:W-:Y:S01]  /*59f0*/  HADD2.F32 R52, -RZ, R52.H1_H1 ;  /* 0x30000034ff347230 */ /* 0x000fe20000004100 */
[----:B------:R-:W-:Y:S01]  /*5a00*/  F2FP.F16.F32.PACK_AB R48, R48, R49 ;  /* 0x000000313030723e */ /* 0x000fe200000000ff */
[----:B------:R-:W-:Y:S02]  /*5a10*/  HADD2.F32 R40, -RZ, R40.H1_H1 ;  /* 0x30000028ff287230 */ /* 0x000fe40000004100 */
[----:B------:R-:W-:Y:S01]  /*5a20*/  FMUL.FTZ R114, R55, R115 ;  /* 0x0000007337727220 */ /* 0x000fe20000410000 */
[----:B------:R-:W-:-:S02]  /*5a30*/  HADD2.F32 R62, -RZ, R124.H0_H0 ;  /* 0x2000007cff3e7230 */ /* 0x000fc40000004100 */
[----:B------:R-:W-:Y:S01]  /*5a40*/  FMUL.FTZ R37, R52, R61 ;  /* 0x0000003d34257220 */ /* 0x000fe20000410000 */
[----:B------:R-:W-:Y:S01]  /*5a50*/  FMUL.FTZ R115, R113, R115 ;  /* 0x0000007371737220 */ /* 0x000fe20000410000 */
[C---:B------:R-:W-:Y:S01]  /*5a60*/  FMUL.FTZ R61, R40.reuse, R61 ;  /* 0x0000003d283d7220 */ /* 0x040fe20000410000 */
[----:B------:R-:W-:Y:S01]  /*5a70*/  F2FP.F16.F32.PACK_AB R63, R43, R63 ;  /* 0x0000003f2b3f723e */ /* 0x000fe200000000ff */
[-C--:B------:R-:W-:Y:S01]  /*5a80*/  FFMA.FTZ R37, R40, R36.reuse, -R37 ;  /* 0x0000002428257223 */ /* 0x080fe20000010825 */
[----:B------:R-:W-:Y:S02]  /*5a90*/  HADD2.F32 R40, -RZ, R42.H0_H0 ;  /* 0x2000002aff287230 */ /* 0x000fe40000004100 */
[----:B------:R-:W-:Y:S01]  /*5aa0*/  FFMA.FTZ R61, R52, R36, R61 ;  /* 0x00000024343d7223 */ /* 0x000fe2000001003d */
[----:B------:R-:W-:Y:S02]  /*5ab0*/  HADD2.F32 R36, -RZ, R54.H0_H0 ;  /* 0x20000036ff247230 */ /* 0x000fe40000004100 */
[----:B------:R-:W-:Y:S01]  /*5ac0*/  FFMA.FTZ R115, R55, R62, R115 ;  /* 0x0000003e37737223 */ /* 0x000fe20000010073 */
[----:B------:R-:W-:-:S02]  /*5ad0*/  HADD2.F32 R55, -RZ, R42.H1_H1 ;  /* 0x3000002aff377230 */ /* 0x000fc40000004100 */
[----:B------:R-:W-:Y:S01]  /*5ae0*/  FFMA.FTZ R114, R113, R62, -R114 ;  /* 0x0000003e71727223 */ /* 0x000fe20000010872 */
[----:B------:R-:W-:Y:S02]  /*5af0*/  IMAD.MOV.U32 R53, RZ, RZ, R59 ;  /* 0x000000ffff357224 */ /* 0x000fe400078e003b */
[-C--:B------:R-:W-:Y:S01]  /*5b00*/  FMUL.FTZ R52, R36, R51.reuse ;  /* 0x0000003324347220 */ /* 0x080fe20000410000 */
[C---:B------:R-:W-:Y:S01]  /*5b10*/  FMUL.FTZ R51, R40.reuse, R51 ;  /* 0x0000003328337220 */ /* 0x040fe20000410000 */
[----:B------:R-:W-:Y:S02]  /*5b20*/  IMAD.MOV.U32 R43, RZ, RZ, R48 ;  /* 0x000000ffff2b7224 */ /* 0x000fe400078e0030 */
[-C--:B------:R-:W-:Y:S01]  /*5b30*/  FFMA.FTZ R52, R40, R123.reuse, -R52 ;  /* 0x0000007b28347223 */ /* 0x080fe20000010834 */
[----:B------:R-:W-:Y:S01]  /*5b40*/  FFMA.FTZ R51, R36, R123, R51 ;  /* 0x0000007b24337223 */ /* 0x000fe20000010033 */
[-C--:B------:R-:W-:Y:S01]  /*5b50*/  FMUL.FTZ R36, R39, R50.reuse ;  /* 0x0000003227247220 */ /* 0x080fe20000410000 */
[----:B------:R-:W-:Y:S01]  /*5b60*/  FMUL.FTZ R50, R55, R50 ;  /* 0x0000003237327220 */ /* 0x000fe20000410000 */
[----:B------:R-:W-:-:S02]  /*5b70*/  F2FP.F16.F32.PACK_AB R40, R37, R114 ;  /* 0x000000722528723e */ /* 0x000fc400000000ff */
[-C--:B------:R-:W-:Y:S01]  /*5b80*/  FFMA.FTZ R55, R55, R38.reuse, -R36 ;  /* 0x0000002637377223 */ /* 0x080fe20000010824 */
[----:B------:R-:W-:Y:S01]  /*5b90*/  FFMA.FTZ R38, R39, R38, R50 ;  /* 0x0000002627267223 */ /* 0x000fe20000010032 */
[----:B------:R-:W-:-:S03]  /*5ba0*/  F2FP.F16.F32.PACK_AB R36, R61, R115 ;  /* 0x000000733d24723e */ /* 0x000fc600000000ff */
[----:B------:R-:W-:Y:S01]  /*5bb0*/  F2FP.F16.F32.PACK_AB R42, R55, R52 ;  /* 0x00000034372a723e */ /* 0x000fe200000000ff */
[----:B------:R-:W-:Y:S01]  /*5bc0*/  IMAD.MOV.U32 R55, RZ, RZ, R63 ;  /* 0x000000ffff377224 */ /* 0x000fe200078e003f */
[----:B------:R-:W-:Y:S01]  /*5bd0*/  F2FP.F16.F32.PACK_AB R54, R38, R51 ;  /* 0x000000332636723e */ /* 0x000fe200000000ff */
[----:B------:R-:W-:-:S07]  /*5be0*/  IMAD.MOV.U32 R52, RZ, RZ, R36 ;  /* 0x000000ffff347224 */ /* 0x000fce00078e0024 */
.L_x_359:
[----:B------:R-:W-:Y:S05]  /*5bf0*/  BSYNC B2 ;  /* 0x0000000000027941 */ /* 0x000fea0003800000 */
.L_x_358:
[----:B------:R-:W-:-:S13]  /*5c00*/  ISETP.GE.AND P4, PT, R58, R106, PT ;  /* 0x0000006a3a00720c */ /* 0x000fda0003f86270 */
[--C-:B------:R-:W-:Y:S02]  /*5c10*/  @!P4 SHF.R.S32.HI R36, RZ, 0x1f, R58.reuse ;  /* 0x0000001fff24c819 */ /* 0x100fe4000001143a */
[----:B------:R-:W-:-:S04]  /*5c20*/  @!P4 IADD3 R58, P5, P6, R24, R94, R58 ;  /* 0x0000005e183ac210 */ /* 0x000fc80007ebe03a */
[----:B------:R-:W-:Y:S02]  /*5c30*/  @!P4 IADD3.X R39, R0, R111, R36, P5, P6 ;  /* 0x0000006f0027c210 */ /* 0x000fe40002fec424 */
[----:B------:R-:W-:-:S04]  /*5c40*/  LEA R36, P5, R56, R92, 0x1 ;  /* 0x0000005c38247211 */ /* 0x000fc800078a08ff */
[----:B------:R-:W-:Y:S02]  /*5c50*/  LEA.HI.X R37, R56, R93, R57, 0x1, P5 ;  /* 0x0000005d38257211 */ /* 0x000fe400028f0c39 */
[----:B------:R-:W-:-:S03]  /*5c60*/  @!P4 LEA R38, P5, R58, R92, 0x1 ;  /* 0x0000005c3a26c211 */ /* 0x000fc600078a08ff */
[----:B-1----:R3:W-:Y:S01]  /*5c70*/  STG.E.128 desc[UR60][R36.64], R40 ;  /* 0x0000002824007986 */ /* 0x0027e2000c101d3c */
[----:B------:R-:W-:-:S05]  /*5c80*/  @!P4 LEA.HI.X R39, R58, R93, R39, 0x1, P5 ;  /* 0x0000005d3a27c211 */ /* 0x000fca00028f0c27 */
[----:B--2---:R3:W-:Y:S04]  /*5c90*/  @!P4 STG.E.128 desc[UR60][R38.64], R52 ;  /* 0x000000342600c986 */ /* 0x0047e8000c101d3c */
.L_x_357:
[----:B------:R-:W-:Y:S05]  /*5ca0*/  BSYNC B1 ;  /* 0x0000000000017941 */ /* 0x000fea0003800000 */
.L_x_356:
[----:B------:R-:W-:-:S13]  /*5cb0*/  ISETP.NE.AND P4, PT, R12, RZ, PT ;  /* 0x000000ff0c00720c */ /* 0x000fda0003f85270 */
[----:B------:R-:W-:Y:S05]  /*5cc0*/  @!P4 BRA `(.L_x_324) ;  /* 0x000000080098c947 */ /* 0x000fea0003800000 */
[----:B---3--:R-:W2:Y:S04]  /*5cd0*/  LDL R36, [R1+0x44] ;  /* 0x0000440001247983 */ /* 0x008ea80000100800 */
[----:B------:R-:W1:Y:S04]  /*5ce0*/  LDL R39, [R1+0x30] ;  /* 0x0000300001277983 */ /* 0x000e680000100800 */
[----:B------:R-:W3:Y:S04]  /*5cf0*/  LDL R38, [R1+0x38] ;  /* 0x0000380001267983 */ /* 0x000ee80000100800 */
[----:B------:R-:W4:Y:S04]  /*5d00*/  LDL R37, [R1+0x34] ;  /* 0x0000340001257983 */ /* 0x000f280000100800 */
[----:B------:R-:W5:Y:S01]  /*5d10*/  LDL R50, [R1+0x2c] ;  /* 0x00002c0001327983 */ /* 0x000f620000100800 */
[----:B------:R-:W-:Y:S01]  /*5d20*/  BSSY B1, `(.L_x_360) ;  /* 0x0000074000017945 */ /* 0x000fe20003800000 */
[----:B--2---:R-:W-:-:S02]  /*5d30*/  LOP3.LUT P6, RZ, R36, 0x1, RZ, 0xc0, !PT ;  /* 0x0000000124ff7812 */ /* 0x004fc400078cc0ff */
[----:B------:R-:W-:Y:S01]  /*5d40*/  IADD3 R36, P4, P5, R24, R94, R9 ;  /* 0x0000005e18247210 */ /* 0x000fe20007d9e009 */
[----:B-1----:R-:W-:Y:S02]  /*5d50*/  IMAD.MOV.U32 R40, RZ, RZ, R39 ;  /* 0x000000ffff287224 */ /* 0x002fe400078e0027 */
[----:B---3--:R-:W-:Y:S01]  /*5d60*/  IMAD.MOV.U32 R39, RZ, RZ, R38 ;  /* 0x000000ffff277224 */ /* 0x008fe200078e0026 */
[----:B------:R-:W-:Y:S01]  /*5d70*/  SEL R112, R104, R112, !P6 ;  /* 0x0000007068707207 */ /* 0x000fe20007000000 */
[----:B----4-:R-:W-:Y:S01]  /*5d80*/  IMAD.MOV.U32 R38, RZ, RZ, R37 ;  /* 0x000000ffff267224 */ /* 0x010fe200078e0025 */
[----:B------:R-:W-:Y:S02]  /*5d90*/  IADD3.X R37, R0, R111, R96, P4, P5 ;  /* 0x0000006f00257210 */ /* 0x000fe400027ea460 */
[----:B------:R-:W-:-:S04]  /*5da0*/  LEA R48, P4, R36, R92, 0x1 ;  /* 0x0000005c24307211 */ /* 0x000fc800078808ff */
[----:B------:R-:W-:Y:S02]  /*5db0*/  LEA.HI.X R49, R36, R93, R37, 0x1, P4 ;  /* 0x0000005d24317211 */ /* 0x000fe400020f0c25 */
[----:B------:R-:W-:-:S04]  /*5dc0*/  SHF.R.S32.HI R37, RZ, 0x1f, R112 ;  /* 0x0000001fff257819 */ /* 0x000fc80000011470 */
[----:B------:R-:W-:-:S04]  /*5dd0*/  LEA.HI R37, R37, R112, RZ, 0x4 ;  /* 0x0000007025257211 */ /* 0x000fc800078f20ff */
[----:B------:R-:W-:-:S04]  /*5de0*/  SHF.R.S32.HI R36, RZ, 0x4, R37 ;  /* 0x00000004ff247819 */ /* 0x000fc80000011425 */
[----:B------:R-:W-:-:S04]  /*5df0*/  LEA.HI.SX32 R36, R7, R36, 0x1d ;  /* 0x0000002407247211 */ /* 0x000fc800078feaff */
[----:B------:R-:W-:Y:S01]  /*5e00*/  SHF.R.S32.HI R37, RZ, 0x1f, R36 ;  /* 0x0000001fff257819 */ /* 0x000fe20000011424 */
[----:B------:R-:W-:-:S03]  /*5e10*/  IMAD.SHL.U32 R51, R36, 0x8, RZ ;  /* 0x0000000824337824 */ /* 0x000fc600078e00ff */
[----:B------:R-:W-:Y:S02]  /*5e20*/  LEA.HI R37, R37, R36, RZ, 0x2 ;  /* 0x0000002425257211 */ /* 0x000fe400078f10ff */
[----:B------:R-:W-:Y:S02]  /*5e30*/  LOP3.LUT R36, R40, 0x18, R51, 0xf8, !PT ;  /* 0x0000001828247812 */ /* 0x000fe400078ef833 */
[----:B------:R-:W-:Y:S02]  /*5e40*/  SHF.R.S32.HI R37, RZ, 0x2, R37 ;  /* 0x00000002ff257819 */ /* 0x000fe40000011425 */
[----:B------:R-:W-:-:S03]  /*5e50*/  LOP3.LUT R36, R36, R38, RZ, 0x3c, !PT ;  /* 0x0000002624247212 */ /* 0x000fc600078e3cff */
[----:B------:R-:W-:-:S04]  /*5e60*/  IMAD R37, R37, 0x1200, R39 ;  /* 0x0000120025257824 */ /* 0x000fc800078e0227 */
[----:B------:R-:W-:Y:S02]  /*5e70*/  IMAD.IADD R36, R37, 0x1, R36 ;  /* 0x0000000125247824 */ /* 0x000fe400078e0224 */
[C---:B------:R-:W-:Y:S02]  /*5e80*/  IMAD R37, R19.reuse, 0x3600, R99 ;  /* 0x0000360013257824 */ /* 0x040fe400078e0263 */
[----:B------:R-:W-:Y:S02]  /*5e90*/  IMAD R39, R19, 0x3600, R36 ;  /* 0x0000360013277824 */ /* 0x000fe400078e0224 */
[--C-:B------:R-:W-:Y:S02]  /*5ea0*/  IMAD R37, R37, 0x2, R18.reuse ;  /* 0x0000000225257824 */ /* 0x100fe400078e0212 */
[----:B------:R-:W-:-:S04]  /*5eb0*/  IMAD R40, R39, 0x2, R18 ;  /* 0x0000000227287824 */ /* 0x000fc800078e0212 */
[----:B------:R-:W1:Y:S04]  /*5ec0*/  LDS.128 R36, [R37+0x16a00] ;  /* 0x016a000025247984 */ /* 0x000e680000000c00 */
[----:B------:R-:W2:Y:S01]  /*5ed0*/  LDS.128 R40, [R40+0x16a00] ;  /* 0x016a000028287984 */ /* 0x000ea20000000c00 */
[----:B-----5:R-:W-:-:S13]  /*5ee0*/  ISETP.GE.AND P4, PT, R50, R103, PT ;  /* 0x000000673200720c */ /* 0x020fda0003f86270 */
[----:B------:R-:W-:Y:S05]  /*5ef0*/  @P4 BRA `(.L_x_361) ;  /* 0x0000000400584947 */ /* 0x000fea0003800000 */
[--C-:B------:R-:W-:Y:S01]  /*5f00*/  SHF.R.U64 R32, R32, 0x10, R33.reuse ;  /* 0x0000001020207819 */ /* 0x100fe20000001221 */
[----:B------:R-:W-:Y:S01]  /*5f10*/  HADD2.F32 R55, -RZ, R122.H1_H1 ;  /* 0x3000007aff377230 */ /* 0x000fe20000004100 */
[----:B------:R-:W-:Y:S01]  /*5f20*/  SHF.R.U32.HI R50, RZ, 0x10, R33 ;  /* 0x00000010ff327819 */ /* 0x000fe20000011621 */
[----:B------:R-:W-:Y:S01]  /*5f30*/  HADD2.F32 R53, -RZ, R120.H1_H1 ;  /* 0x30000078ff357230 */ /* 0x000fe20000004100 */
[----:B------:R-:W-:Y:S01]  /*5f40*/  SHF.R.U64 R33, R44, 0x10, R45 ;  /* 0x000000102c217819 */ /* 0x000fe2000000122d */
[----:B------:R-:W-:Y:S01]  /*5f50*/  HADD2.F32 R122, -RZ, R122.H0_H0 ;  /* 0x2000007aff7a7230 */ /* 0x000fe20000004100 */
[--C-:B------:R-:W-:Y:S01]  /*5f60*/  SHF.R.U64 R34, R34, 0x10, R35.reuse ;  /* 0x0000001022227819 */ /* 0x100fe20000001223 */
[----:B------:R-:W-:Y:S01]  /*5f70*/  HADD2.F32 R54, -RZ, R50.H0_H0 ;  /* 0x20000032ff367230 */ /* 0x000fe20000004100 */
[----:B------:R-:W-:Y:S01]  /*5f80*/  SHF.R.U32.HI R44, RZ, 0x10, R35 ;  /* 0x00000010ff2c7819 */ /* 0x000fe20000011623 */
[----:B------:R-:W-:Y:S01]  /*5f90*/  HADD2.F32 R120, -RZ, R120.H0_H0 ;  /* 0x20000078ff787230 */ /* 0x000fe20000004100 */
[----:B------:R-:W-:-:S02]  /*5fa0*/  SHF.R.U64 R35, R46, 0x10, R47 ;  /* 0x000000102e237819 */ /* 0x000fc4000000122f */
[----:B------:R-:W-:Y:S01]  /*5fb0*/  SHF.R.U32.HI R46, RZ, 0x10, R47 ;  /* 0x00000010ff2e7819 */ /* 0x000fe2000001162f */
[----:B--2---:R-:W-:Y:S01]  /*5fc0*/  IMAD.MOV.U32 R47, RZ, RZ, R41 ;  /* 0x000000ffff2f7224 */ /* 0x004fe200078e0029 */
[----:B------:R-:W-:Y:S01]  /*5fd0*/  SHF.R.U32.HI R45, RZ, 0x10, R45 ;  /* 0x00000010ff2d7819 */ /* 0x000fe2000001162d */
[----:B-1----:R-:W-:Y:S02]  /*5fe0*/  IMAD.MOV.U32 R41, RZ, RZ, R39 ;  /* 0x000000ffff297224 */ /* 0x002fe400078e0027 */
[----:B------:R-:W-:Y:S02]  /*5ff0*/  HADD2.F32 R39, -RZ, R37.H0_H0 ;  /* 0x20000025ff277230 */ /* 0x000fe40000004100 */
[--C-:B------:R-:W-:Y:S02]  /*6000*/  HADD2.F32 R52, -RZ, R47.reuse.H0_H0 ;  /* 0x2000002fff347230 */ /* 0x100fe40000004100 */
[----:B------:R-:W-:Y:S02]  /*6010*/  HADD2.F32 R47, -RZ, R47.H1_H1 ;  /* 0x3000002fff2f7230 */ /* 0x000fe40000004100 */
[----:B------:R-:W-:-:S02]  /*6020*/  HADD2.F32 R56, -RZ, R45.H0_H0 ;  /* 0x2000002dff387230 */ /* 0x000fc40000004100 */
[CC--:B------:R-:W-:Y:S01]  /*6030*/  FMUL.FTZ R50, R52.reuse, R55.reuse ;  /* 0x0000003734327220 */ /* 0x0c0fe20000410000 */
[----:B------:R-:W-:Y:S02]  /*6040*/  HADD2.F32 R45, -RZ, R37.H1_H1 ;  /* 0x30000025ff2d7230 */ /* 0x000fe40000004100 */
[----:B------:R-:W-:Y:S01]  /*6050*/  FMUL.FTZ R37, R39, R55 ;  /* 0x0000003727257220 */ /* 0x000fe20000410000 */
[-C--:B------:R-:W-:Y:S01]  /*6060*/  FMUL.FTZ R58, R47, R56.reuse ;  /* 0x000000382f3a7220 */ /* 0x080fe20000410000 */
[-C--:B------:R-:W-:Y:S01]  /*6070*/  FFMA.FTZ R39, R39, R53.reuse, -R50 ;  /* 0x0000003527277223 */ /* 0x080fe20000010832 */
[C---:B------:R-:W-:Y:S01]  /*6080*/  FMUL.FTZ R56, R45.reuse, R56 ;  /* 0x000000382d387220 */ /* 0x040fe20000410000 */
[----:B------:R-:W-:Y:S01]  /*6090*/  FFMA.FTZ R37, R52, R53, R37 ;  /* 0x0000003534257223 */ /* 0x000fe20000010025 */
[-C--:B------:R-:W-:Y:S01]  /*60a0*/  FFMA.FTZ R50, R45, R54.reuse, -R58 ;  /* 0x000000362d327223 */ /* 0x080fe2000001083a */
[----:B------:R-:W-:Y:S02]  /*60b0*/  HADD2.F32 R53, -RZ, R43.H1_H1 ;  /* 0x3000002bff357230 */ /* 0x000fe40000004100 */
[----:B------:R-:W-:Y:S01]  /*60c0*/  FFMA.FTZ R52, R47, R54, R56 ;  /* 0x000000362f347223 */ /* 0x000fe20000010038 */
[----:B------:R-:W-:-:S02]  /*60d0*/  HADD2.F32 R56, -RZ, R121.H1_H1 ;  /* 0x30000079ff387230 */ /* 0x000fc40000004100 */
[----:B------:R-:W-:Y:S01]  /*60e0*/  HADD2.F32 R47, -RZ, R43.H0_H0 ;  /* 0x2000002bff2f7230 */ /* 0x000fe20000004100 */
[----:B------:R-:W-:Y:S01]  /*60f0*/  F2FP.F16.F32.PACK_AB R39, R50, R39 ;  /* 0x000000273227723e */ /* 0x000fe200000000ff */
[----:B------:R-:W-:Y:S02]  /*6100*/  HADD2.F32 R58, -RZ, R46.H0_H0 ;  /* 0x2000002eff3a7230 */ /* 0x000fe40000004100 */
[----:B------:R-:W-:Y:S02]  /*6110*/  HADD2.F32 R45, -RZ, R41.H1_H1 ;  /* 0x30000029ff2d7230 */ /* 0x000fe40000004100 */
[----:B------:R-:W-:Y:S02]  /*6120*/  HADD2.F32 R54, -RZ, R119.H1_H1 ;  /* 0x30000077ff367230 */ /* 0x000fe40000004100 */
[-C--:B------:R-:W-:Y:S01]  /*6130*/  FMUL.FTZ R60, R53, R58.reuse ;  /* 0x0000003a353c7220 */ /* 0x080fe20000410000 */
[----:B------:R-:W-:Y:S02]  /*6140*/  HADD2.F32 R43, -RZ, R41.H0_H0 ;  /* 0x20000029ff2b7230 */ /* 0x000fe40000004100 */
[----:B------:R-:W-:Y:S01]  /*6150*/  FMUL.FTZ R58, R45, R58 ;  /* 0x0000003a2d3a7220 */ /* 0x000fe20000410000 */
[----:B------:R-:W-:-:S02]  /*6160*/  HADD2.F32 R46, -RZ, R44.H0_H0 ;  /* 0x2000002cff2e7230 */ /* 0x000fc40000004100 */
[-C--:B------:R-:W-:Y:S01]  /*6170*/  FMUL.FTZ R44, R47, R56.reuse ;  /* 0x000000382f2c7220 */ /* 0x080fe20000410000 */
[----:B------:R-:W-:Y:S02]  /*6180*/  HADD2.F32 R121, -RZ, R121.H0_H0 ;  /* 0x20000079ff797230 */ /* 0x000fe40000004100 */
[C---:B------:R-:W-:Y:S01]  /*6190*/  FMUL.FTZ R56, R43.reuse, R56 ;  /* 0x000000382b387220 */ /* 0x040fe20000410000 */
[----:B------:R-:W-:Y:S02]  /*61a0*/  HADD2.F32 R119, -RZ, R119.H0_H0 ;  /* 0x20000077ff777230 */ /* 0x000fe40000004100 */
[----:B------:R-:W-:Y:S01]  /*61b0*/  FFMA.FTZ R41, R43, R54, -R44 ;  /* 0x000000362b297223 */ /* 0x000fe2000001082c */
[-C--:B------:R-:W-:Y:S01]  /*61c0*/  FFMA.FTZ R44, R45, R46.reuse, -R60 ;  /* 0x0000002e2d2c7223 */ /* 0x080fe2000001083c */
[----:B------:R-:W-:Y:S01]  /*61d0*/  FFMA.FTZ R46, R53, R46, R58 ;  /* 0x0000002e352e7223 */ /* 0x000fe2000001003a */
[----:B------:R-:W-:Y:S02]  /*61e0*/  HADD2.F32 R53, -RZ, R33.H0_H0 ;  /* 0x20000021ff357230 */ /* 0x000fe40000004100 */
[----:B------:R-:W-:Y:S01]  /*61f0*/  FFMA.FTZ R43, R47, R54, R56 ;  /* 0x000000362f2b7223 */ /* 0x000fe20000010038 */
[----:B------:R-:W-:Y:S01]  /*6200*/  HADD2.F32 R45, -RZ, R40.H0_H0 ;  /* 0x20000028ff2d7230 */ /* 0x000fe20000004100 */
[----:B------:R-:W-:Y:S01]  /*6210*/  F2FP.F16.F32.PACK_AB R44, R44, R41 ;  /* 0x000000292c2c723e */ /* 0x000fe200000000ff */
[----:B------:R-:W-:Y:S01]  /*6220*/  HADD2.F32 R33, -RZ, R36.H0_H0 ;  /* 0x20000024ff217230 */ /* 0x000fe20000004100 */
[----:B------:R-:W-:Y:S01]  /*6230*/  F2FP.F16.F32.PACK_AB R41, R52, R37 ;  /* 0x000000253429723e */ /* 0x000fe200000000ff */
[----:B------:R-:W-:Y:S01]  /*6240*/  HADD2.F32 R40, -RZ, R40.H1_H1 ;  /* 0x30000028ff287230 */ /* 0x000fe20000004100 */
[----:B------:R-:W-:Y:S01]  /*6250*/  F2FP.F16.F32.PACK_AB R43, R46, R43 ;  /* 0x0000002b2e2b723e */ /* 0x000fe200000000ff */
[----:B------:R-:W-:-:S02]  /*6260*/  HADD2.F32 R36, -RZ, R36.H1_H1 ;  /* 0x30000024ff247230 */ /* 0x000fc40000004100 */
[----:B------:R-:W-:Y:S02]  /*6270*/  HADD2.F32 R47, -RZ, R32.H0_H0 ;  /* 0x20000020ff2f7230 */ /* 0x000fe40000004100 */
[-C--:B------:R-:W-:Y:S01]  /*6280*/  FMUL.FTZ R32, R45, R122.reuse ;  /* 0x0000007a2d207220 */ /* 0x080fe20000410000 */
[C---:B------:R-:W-:Y:S01]  /*6290*/  FMUL.FTZ R122, R33.reuse, R122 ;  /* 0x0000007a217a7220 */ /* 0x040fe20000410000 */
[-C--:B------:R-:W-:Y:S01]  /*62a0*/  FMUL.FTZ R55, R40, R53.reuse ;  /* 0x0000003528377220 */ /* 0x080fe20000410000 */
[C---:B------:R-:W-:Y:S01]  /*62b0*/  FMUL.FTZ R53, R36.reuse, R53 ;  /* 0x0000003524357220 */ /* 0x040fe20000410000 */
[-C--:B------:R-:W-:Y:S01]  /*62c0*/  FFMA.FTZ R32, R33, R120.reuse, -R32 ;  /* 0x0000007821207223 */ /* 0x080fe20000010820 */
[----:B------:R-:W-:Y:S01]  /*62d0*/  FFMA.FTZ R33, R45, R120, R122 ;  /* 0x000000782d217223 */ /* 0x000fe2000001007a */
[-C--:B------:R-:W-:Y:S01]  /*62e0*/  FFMA.FTZ R45, R36, R47.reuse, -R55 ;  /* 0x0000002f242d7223 */ /* 0x080fe20000010837 */
[----:B------:R-:W-:Y:S01]  /*62f0*/  FFMA.FTZ R36, R40, R47, R53 ;  /* 0x0000002f28247223 */ /* 0x000fe20000010035 */
[----:B------:R-:W-:-:S02]  /*6300*/  HADD2.F32 R40, -RZ, R42.H0_H0 ;  /* 0x2000002aff287230 */ /* 0x000fc40000004100 */
[----:B------:R-:W-:Y:S02]  /*6310*/  HADD2.F32 R53, -RZ, R35.H0_H0 ;  /* 0x20000023ff357230 */ /* 0x000fe40000004100 */
[----:B------:R-:W-:Y:S02]  /*6320*/  HADD2.F32 R42, -RZ, R42.H1_H1 ;  /* 0x3000002aff2a7230 */ /* 0x000fe40000004100 */
[--C-:B------:R-:W-:Y:S02]  /*6330*/  HADD2.F32 R35, -RZ, R38.reuse.H0_H0 ;  /* 0x20000026ff237230 */ /* 0x100fe40000004100 */
[----:B------:R-:W-:Y:S02]  /*6340*/  HADD2.F32 R38, -RZ, R38.H1_H1 ;  /* 0x30000026ff267230 */ /* 0x000fe40000004100 */
[----:B------:R-:W-:Y:S01]  /*6350*/  FMUL.FTZ R55, R42, R53 ;  /* 0x000000352a377220 */ /* 0x000fe20000410000 */
[----:B------:R-:W-:Y:S02]  /*6360*/  HADD2.F32 R47, -RZ, R34.H0_H0 ;  /* 0x20000022ff2f7230 */ /* 0x000fe40000004100 */
[-C--:B------:R-:W-:Y:S01]  /*6370*/  FMUL.FTZ R34, R40, R121.reuse ;  /* 0x0000007928227220 */ /* 0x080fe20000410000 */
[----:B------:R-:W-:Y:S01]  /*6380*/  FMUL.FTZ R121, R35, R121 ;  /* 0x0000007923797220 */ /* 0x000fe20000410000 */
[----:B------:R-:W-:Y:S01]  /*6390*/  FMUL.FTZ R53, R38, R53 ;  /* 0x0000003526357220 */ /* 0x000fe20000410000 */
[----:B------:R-:W-:-:S02]  /*63a0*/  IMAD.MOV.U32 R37, RZ, RZ, R39 ;  /* 0x000000ffff257224 */ /* 0x000fc400078e0027 */
[----:B------:R-:W-:Y:S01]  /*63b0*/  FFMA.FTZ R34, R35, R119, -R34 ;  /* 0x0000007723227223 */ /* 0x000fe20000010822 */
[----:B------:R-:W-:Y:S01]  /*63c0*/  FFMA.FTZ R55, R38, R47, -R55 ;  /* 0x0000002f26377223 */ /* 0x000fe20000010837 */
[----:B------:R-:W-:Y:S01]  /*63d0*/  FFMA.FTZ R121, R40, R119, R121 ;  /* 0x0000007728797223 */ /* 0x000fe20000010079 */
[----:B------:R-:W-:Y:S01]  /*63e0*/  FFMA.FTZ R42, R42, R47, R53 ;  /* 0x0000002f2a2a7223 */ /* 0x000fe20000010035 */
[----:B------:R-:W-:Y:S01]  /*63f0*/  F2FP.F16.F32.PACK_AB R38, R45, R32 ;  /* 0x000000202d26723e */ /* 0x000fe200000000ff */
[----:B------:R-:W-:Y:S01]  /*6400*/  IMAD.MOV.U32 R39, RZ, RZ, R44 ;  /* 0x000000ffff277224 */ /* 0x000fe200078e002c */
[----:B------:R-:W-:Y:S02]  /*6410*/  F2FP.F16.F32.PACK_AB R55, R55, R34 ;  /* 0x000000223737723e */ /* 0x000fe400000000ff */
[----:B------:R-:W-:Y:S02]  /*6420*/  F2FP.F16.F32.PACK_AB R40, R36, R33 ;  /* 0x000000212428723e */ /* 0x000fe400000000ff */
[----:B------:R-:W-:Y:S01]  /*6430*/  MOV R36, R38 ;  /* 0x0000002600247202 */ /* 0x000fe20000000f00 */
[----:B------:R-:W-:Y:S01]  /*6440*/  IMAD.MOV.U32 R38, RZ, RZ, R55 ;  /* 0x000000ffff267224 */ /* 0x000fe200078e0037 */
[----:B------:R-:W-:-:S07]  /*6450*/  F2FP.F16.F32.PACK_AB R42, R42, R121 ;  /* 0x000000792a2a723e */ /* 0x000fce00000000ff */
.L_x_361:
[----:B------:R-:W-:Y:S05]  /*6460*/  BSYNC B1 ;  /* 0x0000000000017941 */ /* 0x000fea0003800000 */
.L_x_360:
[----:B-1----:R4:W-:Y:S01]  /*6470*/  STG.E.128 desc[UR60][R48.64], R36 ;  /* 0x0000002430007986 */ /* 0x0029e2000c101d3c */
[----:B------:R-:W-:-:S13]  /*6480*/  ISETP.GE.AND P4, PT, R51, R106, PT ;  /* 0x0000006a3300720c */ /* 0x000fda0003f86270 */
[----:B------:R-:W-:Y:S05]  /*6490*/  @P4 BRA `(.L_x_324) ;  /* 0x0000000000a44947 */ /* 0x000fea0003800000 */
[--C-:B------:R-:W-:Y:S02]  /*64a0*/  SHF.R.S32.HI R32, RZ, 0x1f, R51.reuse ;  /* 0x0000001fff207819 */ /* 0x100fe40000011433 */
[----:B------:R-:W-:-:S04]  /*64b0*/  IADD3 R51, P4, P5, R24, R94, R51 ;  /* 0x0000005e18337210 */ /* 0x000fc80007d9e033 */
[----:B------:R-:W-:Y:S02]  /*64c0*/  IADD3.X R32, R0, R111, R32, P4, P5 ;  /* 0x0000006f00207210 */ /* 0x000fe400027ea420 */
[----:B------:R-:W-:-:S04]  /*64d0*/  LEA R92, P4, R51, R92, 0x1 ;  /* 0x0000005c335c7211 */ /* 0x000fc800078808ff */
[----:B------:R-:W-:-:S05]  /*64e0*/  LEA.HI.X R93, R51, R93, R32, 0x1, P4 ;  /* 0x0000005d335d7211 */ /* 0x000fca00020f0c20 */
[----:B--2---:R1:W-:Y:S01]  /*64f0*/  STG.E.128 desc[UR60][R92.64], R40 ;  /* 0x000000285c007986 */ /* 0x0043e2000c101d3c */
[----:B------:R-:W-:Y:S05]  /*6500*/  BRA `(.L_x_324) ;  /* 0x0000000000887947 */ /* 0x000fea0003800000 */
.L_x_317:
[----:B------:R-:W2:Y:S02]  /*6510*/  LDL R32, [R1+0x40] ;  /* 0x0000400001207983 */ /* 0x000ea40000100800 */
[----:B--2---:R-:W-:-:S13]  /*6520*/  R2UR UR4, R32 ;  /* 0x00000000200472ca */ /* 0x004fda00000e0000 */
[----:B------:R-:W-:-:S06]  /*6530*/  UISETP.NE.AND UP0, UPT, UR4, 0x3, UPT ;  /* 0x000000030400788c */ /* 0x000fcc000bf05270 */
[----:B------:R-:W-:-:S13]  /*6540*/  PLOP3.LUT P3, PT, PT, PT, UP0, 0x80, 0x0 ;  /* 0x000000000000781c */ /* 0x000fda0003f6f008 */
[----:B------:R-:W-:Y:S05]  /*6550*/  @!P3 BRA `(.L_x_362) ;  /* 0x000000000004b947 */ /* 0x000fea0003800000 */
[----:B------:R-:W-:Y:S01]  /*6560*/  BPT.TRAP 0x1 ;  /* 0x000000040000795c */ /* 0x000fe20000300000 */
.L_x_362:
[----:B------:R-:W-:Y:S01]  /*6570*/  IMAD R20, R19, 0x8, R18 ;  /* 0x0000000813147824 */ /* 0x000fe200078e0212 */
[----:B------:R-:W-:Y:S01]  /*6580*/  SHF.L.U32 R87, R149, 0x1f, RZ ;  /* 0x0000001f95577819 */ /* 0x000fe200000006ff */
[----:B------:R-:W-:Y:S01]  /*6590*/  IMAD R86, R22, -0x90, R2 ;  /* 0xffffff7016567824 */ /* 0x000fe200078e0202 */
[----:B------:R-:W-:Y:S02]  /*65a0*/  BSSY B1, `(.L_x_363) ;  /* 0x0000004000017945 */ /* 0x000fe40003800000 */
[----:B------:R-:W0:Y:S02]  /*65b0*/  SYNCS.PHASECHK.TRANS64.TRYWAIT P4, [R20+URZ+0x31c90], R87 ;  /* 0x031c9057140075a7 */ /* 0x000e24000808017f */
[----:B------:R-:W-:Y:S01]  /*65c0*/  VIMNMX R86, R86, 0x90, PT ;  /* 0x0000009056567848 */ /* 0x000fe20003fe0100 */
[----:B0-----:R-:W-:Y:S06]  /*65d0*/  @!P4 BRA `(.L_x_364) ;  /* 0x000001480010c947 */ /* 0x001fec0003800000 */
.L_x_552:
[----:B------:R-:W-:Y:S05]  /*65e0*/  BSYNC B1 ;  /* 0x0000000000017941 */ /* 0x000fea0003800000 */
.L_x_363:
[----:B------:R-:W-:-:S13]  /*65f0*/  ISETP.GE.AND P4, PT, R145, R86, PT ;  /* 0x000000569100720c */ /* 0x000fda0003f86270 */
[----:B------:R-:W-:Y:S05]  /*6600*/  @P4 BRA `(.L_x_324) ;  /* 0x0000000000484947 */ /* 0x000fea0003800000 */
[----:B------:R-:W-:-:S13]  /*6610*/  ISETP.NE.AND P4, PT, R10, RZ, PT ;  /* 0x000000ff0a00720c */ /* 0x000fda0003f85270 */
[----:B------:R-:W1:Y:S04]  /*6620*/  @P4 LDS.128 R32, [R79+0x16800] ;  /* 0x016800004f204984 */ /* 0x000e680000000c00 */
[----:B-1----:R-:W-:Y:S01]  /*6630*/  @P4 STG.E.128 desc[UR60][R36.64], R32 ;  /* 0x0000002024004986 */ /* 0x002fe2000c101d3c */
        /* <DEDUP_REMOVED lines=14> */
[----:B-1----:R1:W-:Y:S02]  /*6720*/  @P4 STG.E.128 desc[UR60][R36.64+0xa0], R32 ;  /* 0x0000a02024004986 */ /* 0x0023e4000c101d3c */
.L_x_324:
[----:B------:R-:W-:Y:S05]  /*6730*/  BSYNC B0 ;  /* 0x0000000000007941 */ /* 0x000fea0003800000 */
.L_x_316:
[----:B-1234-:R-:W1:Y:S01]  /*6740*/  S2R R32, SR_TID.X ;  /* 0x0000000000207919 */ /* 0x01ee620000002100 */
[----:B------:R-:W-:Y:S01]  /*6750*/  @!PT LDS RZ, [RZ] ;  /* 0x00000000fffff984 */ /* 0x000fe20000000800 */
[----:B------:R-:W-:Y:S01]  /*6760*/  @!PT LDS RZ, [RZ] ;  /* 0x00000000fffff984 */ /* 0x000fe20000000800 */
[----:B------:R-:W-:Y:S01]  /*6770*/  @!PT LDS RZ, [RZ] ;  /* 0x00000000fffff984 */ /* 0x000fe20000000800 */
[----:B------:R-:W-:Y:S01]  /*6780*/  @!PT LDS RZ, [RZ] ;  /* 0x00000000fffff984 */ /* 0x000fe20000000800 */
[----:B------:R2:W-:Y:S06]  /*6790*/  MEMBAR.ALL.CTA ;  /* 0x0000000000007992 */ /* 0x0005ec0000008000 */
[----:B--2---:R-:W2:Y:S01]  /*67a0*/  FENCE.VIEW.ASYNC.S ;  /* 0x00000000000073c6 */ /* 0x004ea20000000000 */
[----:B------:R-:W-:Y:S05]  /*67b0*/  WARPSYNC.ALL ;  /* 0x0000000000007948 */ /* 0x000fea0003800000 */
[----:B------:R-:W-:Y:S01]  /*67c0*/  BSSY B0, `(.L_x_365) ;  /* 0x0000009000007945 */ /* 0x000fe20003800000 */
[----:B-1----:R-:W-:Y:S01]  /*67d0*/  LOP3.LUT R32, R32, 0x7f, RZ, 0xc0, !PT ;  /* 0x0000007f20207812 */ /* 0x002fe200078ec0ff */
[----:B--2---:R1:W-:Y:S03]  /*67e0*/  BAR.SYNC.DEFER_BLOCKING R109, 0x80 ;  /* 0x0002006d0000751d */ /* 0x0043e60000010000 */
[----:B------:R-:W-:-:S13]  /*67f0*/  ISETP.NE.AND P4, PT, R32, RZ, PT ;  /* 0x000000ff2000720c */ /* 0x000fda0003f85270 */
[----:B------:R-:W-:-:S05]  /*6800*/  @!P4 VIADD R32, R20, 0x31ca0 ;  /* 0x00031ca01420c836 */ /* 0x000fca0000000000 */
[----:B------:R-:W-:-:S04]  /*6810*/  @!P4 PRMT R32, RZ, 0x654, R32 ;  /* 0x00000654ff20c816 */ /* 0x000fc80000000020 */
[----:B------:R1:W-:Y:S01]  /*6820*/  @!P4 SYNCS.ARRIVE.TRANS64.RED.A1T0 RZ, [R32+URZ], RZ ;  /* 0x000000ff20ffc9a7 */ /* 0x0003e2000810043f */
[----:B------:R-:W-:Y:S05]  /*6830*/  @!P3 BRA `(.L_x_366) ;  /* 0x000000000004b947 */ /* 0x000fea0003800000 */
[----:B------:R-:W-:Y:S01]  /*6840*/  BPT.TRAP 0x1 ;  /* 0x000000040000795c */ /* 0x000fe20000300000 */
.L_x_366:
[----:B------:R-:W-:Y:S05]  /*6850*/  BSYNC B0 ;  /* 0x0000000000007941 */ /* 0x000fea0003800000 */
.L_x_365:
[----:B------:R-:W2:Y:S01]  /*6860*/  SYNCS.PHASECHK.TRANS64.TRYWAIT P3, [R20+URZ+0x31cb0], R87 ;  /* 0x031cb057140075a7 */ /* 0x000ea2000806017f */
[----:B------:R-:W-:Y:S04]  /*6870*/  BSSY B0, `(.L_x_367) ;  /* 0x0000002000007945 */ /* 0x000fe80003800000 */
[----:B--2---:R-:W-:Y:S05]  /*6880*/  @!P3 BRA `(.L_x_368) ;  /* 0x000001440078b947 */ /* 0x004fea0003800000 */
.L_x_553:
[----:B------:R-:W-:Y:S05]  /*6890*/  BSYNC B0 ;  /* 0x0000000000007941 */ /* 0x000fea0003800000 */
.L_x_367:
[----:B------:R-:W-:Y:S01]  /*68a0*/  ISETP.GE.AND P3, PT, R145, R86, PT ;  /* 0x000000569100720c */ /* 0x000fe20003f66270 */
[----:B------:R-:W-:-:S12]  /*68b0*/  BSSY B0, `(.L_x_369) ;  /* 0x0000022000007945 */ /* 0x000fd80003800000 */
[----:B------:R-:W-:Y:S05]  /*68c0*/  @P3 BRA `(.L_x_370) ;  /* 0x0000000000803947 */ /* 0x000fea0003800000 */
[----:B------:R-:W3:Y:S04]  /*68d0*/  LDL R39, [R1+0x2c] ;  /* 0x00002c0001277983 */ /* 0x000ee80000100800 */
[----:B------:R-:W4:Y:S01]  /*68e0*/  LDL R38, [R1+0x28] ;  /* 0x0000280001267983 */ /* 0x000f220000100800 */
[----:B------:R-:W-:Y:S01]  /*68f0*/  IMAD.WIDE R34, R22, 0x90, R74 ;  /* 0x0000009016227825 */ /* 0x000fe200078e024a */
[----:B------:R-:W-:-:S03]  /*6900*/  ULDC.64 UR4, c[0x0][0x318] ;  /* 0x0000c60000047ab9 */ /* 0x000fc60000000a00 */
[----:B------:R-:W-:Y:S02]  /*6910*/  IMAD R35, R35, UR4, RZ ;  /* 0x0000000423237c24 */ /* 0x000fe4000f8e02ff */
[----:B-1----:R-:W-:Y:S02]  /*6920*/  IMAD.MOV.U32 R32, RZ, RZ, R26 ;  /* 0x000000ffff207224 */ /* 0x002fe400078e001a */
[----:B------:R-:W-:Y:S02]  /*6930*/  IMAD.MOV.U32 R33, RZ, RZ, R84 ;  /* 0x000000ffff217224 */ /* 0x000fe400078e0054 */
[C---:B------:R-:W-:Y:S02]  /*6940*/  IMAD R35, R34.reuse, UR5, R35 ;  /* 0x0000000522237c24 */ /* 0x040fe4000f8e0223 */
[----:B------:R-:W-:Y:S01]  /*6950*/  IMAD.WIDE.U32 R32, R34, UR4, R32 ;  /* 0x0000000422207c25 */ /* 0x000fe2000f8e0020 */
[----:B------:R-:W-:-:S03]  /*6960*/  ULDC.64 UR4, c[0x0][0x308] ;  /* 0x0000c20000047ab9 */ /* 0x000fc60000000a00 */
[----:B------:R-:W-:Y:S01]  /*6970*/  IMAD.IADD R33, R33, 0x1, R35 ;  /* 0x0000000121217824 */ /* 0x000fe200078e0223 */
[----:B------:R-:W-:Y:S01]  /*6980*/  LEA R36, P3, R32, UR4, 0x1 ;  /* 0x0000000420247c11 */ /* 0x000fe2000f8608ff */
[----:B------:R-:W-:-:S03]  /*6990*/  ULDC UR4, c[0x0][0x2e4] ;  /* 0x0000b90000047ab9 */ /* 0x000fc60000000800 */
[----:B------:R-:W-:Y:S02]  /*69a0*/  LEA.HI.X R37, R32, UR5, R33, 0x1, P3 ;  /* 0x0000000520257c11 */ /* 0x000fe400098f0c21 */
[----:B------:R-:W-:-:S13]  /*69b0*/  ISETP.GE.AND P3, PT, R146, UR4, PT ;  /* 0x0000000492007c0c */ /* 0x000fda000bf66270 */
[----:B------:R-:W1:Y:S04]  /*69c0*/  @!P3 LDS.128 R32, [R79] ;  /* 0x000000004f20b984 */ /* 0x000e680000000c00 */
[----:B-1----:R-:W-:Y:S01]  /*69d0*/  @!P3 STG.E.128 desc[UR60][R36.64], R32 ;  /* 0x000000202400b986 */ /* 0x002fe2000c101d3c */
[----:B---3--:R-:W-:-:S13]  /*69e0*/  ISETP.GE.AND P3, PT, R39, UR4, PT ;  /* 0x0000000427007c0c */ /* 0x008fda000bf66270 */
[----:B------:R-:W1:Y:S04]  /*69f0*/  @!P3 LDS.128 R32, [R79+0x2400] ;  /* 0x002400004f20b984 */ /* 0x000e680000000c00 */
[----:B-1----:R-:W-:Y:S01]  /*6a00*/  @!P3 STG.E.128 desc[UR60][R36.64+0x40], R32 ;  /* 0x000040202400b986 */ /* 0x002fe2000c101d3c */
[----:B------:R-:W-:-:S13]  /*6a10*/  ISETP.GE.AND P3, PT, R4, UR4, PT ;  /* 0x0000000404007c0c */ /* 0x000fda000bf66270 */
[----:B------:R-:W1:Y:S04]  /*6a20*/  @!P3 LDS.128 R32, [R79+0x4800] ;  /* 0x004800004f20b984 */ /* 0x000e680000000c00 */
[----:B-1----:R-:W-:Y:S01]  /*6a30*/  @!P3 STG.E.128 desc[UR60][R36.64+0x80], R32 ;  /* 0x000080202400b986 */ /* 0x002fe2000c101d3c */
[----:B----4-:R-:W-:-:S13]  /*6a40*/  ISETP.GE.AND P3, PT, R38, UR4, PT ;  /* 0x0000000426007c0c */ /* 0x010fda000bf66270 */
[----:B------:R-:W1:Y:S04]  /*6a50*/  @!P3 LDS.128 R32, [R21] ;  /* 0x000000001520b984 */ /* 0x000e680000000c00 */
[----:B-1----:R-:W-:Y:S01]  /*6a60*/  @!P3 STG.E.128 desc[UR60][R36.64+0x20], R32 ;  /* 0x000020202400b986 */ /* 0x002fe2000c101d3c */
[----:B------:R-:W-:-:S13]  /*6a70*/  ISETP.GE.AND P3, PT, R3, UR4, PT ;  /* 0x0000000403007c0c */ /* 0x000fda000bf66270 */
[----:B------:R-:W1:Y:S04]  /*6a80*/  @!P3 LDS.128 R32, [R21+0x2400] ;  /* 0x002400001520b984 */ /* 0x000e680000000c00 */
[----:B-1----:R-:W-:Y:S01]  /*6a90*/  @!P3 STG.E.128 desc[UR60][R36.64+0x60], R32 ;  /* 0x000060202400b986 */ /* 0x002fe2000c101d3c */
[----:B------:R-:W-:-:S13]  /*6aa0*/  ISETP.GE.AND P3, PT, R77, UR4, PT ;  /* 0x000000044d007c0c */ /* 0x000fda000bf66270 */
[----:B------:R-:W1:Y:S04]  /*6ab0*/  @!P3 LDS.128 R32, [R21+0x4800] ;  /* 0x004800001520b984 */ /* 0x000e680000000c00 */
[----:B-1----:R3:W-:Y:S02]  /*6ac0*/  @!P3 STG.E.128 desc[UR60][R36.64+0xa0], R32 ;  /* 0x0000a0202400b986 */ /* 0x0027e4000c101d3c */
.L_x_370:
[----:B------:R-:W-:Y:S05]  /*6ad0*/  BSYNC B0 ;  /* 0x0000000000007941 */ /* 0x000fea0003800000 */
.L_x_369:
[----:B------:R-:W-:Y:S01]  /*6ae0*/  @!PT LDS RZ, [RZ] ;  /* 0x00000000fffff984 */ /* 0x000fe20000000800 */
[----:B------:R-:W-:Y:S01]  /*6af0*/  @!PT LDS RZ, [RZ] ;  /* 0x00000000fffff984 */ /* 0x000fe20000000800 */
[----:B------:R-:W-:Y:S01]  /*6b00*/  @!PT LDS RZ, [RZ] ;  /* 0x00000000fffff984 */ /* 0x000fe20000000800 */
[----:B------:R-:W-:Y:S01]  /*6b10*/  @!PT LDS RZ, [RZ] ;  /* 0x00000000fffff984 */ /* 0x000fe20000000800 */
[----:B------:R4:W-:Y:S06]  /*6b20*/  MEMBAR.ALL.CTA ;  /* 0x0000000000007992 */ /* 0x0009ec0000008000 */
[----:B----4-:R-:W4:Y:S01]  /*6b30*/  FENCE.VIEW.ASYNC.S ;  /* 0x00000000000073c6 */ /* 0x010f220000000000 */
[----:B0-2---:R-:W-:Y:S02]  /*6b40*/  @!P4 VIADD R20, R20, 0x31cc0 ;  /* 0x00031cc01414c836 */ /* 0x005fe40000000000 */
[----:B------:R-:W-:-:S03]  /*6b50*/  VIADD R19, R19, 0x1 ;  /* 0x0000000113137836 */ /* 0x000fc60000000000 */
[----:B------:R-:W-:Y:S01]  /*6b60*/  @!P4 PRMT R20, RZ, 0x654, R20 ;  /* 0x00000654ff14c816 */ /* 0x000fe20000000014 */
[----:B----4-:R0:W-:Y:S01]  /*6b70*/  BAR.SYNC.DEFER_BLOCKING R109, 0x80 ;  /* 0x0002006d0000751d */ /* 0x0101e20000010000 */
[----:B------:R-:W-:-:S04]  /*6b80*/  ISETP.NE.AND P3, PT, R19, 0x2, PT ;  /* 0x000000021300780c */ /* 0x000fc80003f65270 */
[----:B------:R-:W-:Y:S01]  /*6b90*/  SEL R19, R19, RZ, P3 ;  /* 0x000000ff13137207 */ /* 0x000fe20001800000 */
[----:B------:R2:W-:Y:S02]  /*6ba0*/  @!P4 SYNCS.ARRIVE.TRANS64.RED.A1T0 RZ, [R20+URZ], RZ ;  /* 0x000000ff14ffc9a7 */ /* 0x0005e4000810043f */
[----:B--2---:R-:W-:-:S04]  /*6bb0*/  SEL R20, RZ, 0x1, P3 ;  /* 0x00000001ff147807 */ /* 0x004fc80001800000 */
[----:B------:R-:W-:Y:S01]  /*6bc0*/  LOP3.LUT R149, R149, R20, RZ, 0x3c, !PT ;  /* 0x0000001495957212 */ /* 0x000fe200078e3cff */
[----:B0-----:R-:W-:Y:S06]  /*6bd0*/  @P2 BRA `(.L_x_371) ;  /* 0xffffffbc000c2947 */ /* 0x001fec000383ffff */
[----:B------:R-:W0:Y:S01]  /*6be0*/  S2R R21, SR_TID.X ;  /* 0x0000000000157919 */ /* 0x000e220000002100 */
[----:B------:R-:W-:Y:S02]  /*6bf0*/  PLOP3.LUT P0, PT, PT, PT, PT, 0x8, 0x0 ;  /* 0x000000000000781c */ /* 0x000fe40003f0e170 */
[----:B0-----:R-:W-:-:S04]  /*6c00*/  SHF.R.U32.HI R21, RZ, 0x7, R21 ;  /* 0x00000007ff157819 */ /* 0x001fc80000011615 */
[----:B------:R-:W-:-:S13]  /*6c10*/  ISETP.NE.AND P5, PT, R21, 0x1, PT ;  /* 0x000000011500780c */ /* 0x000fda0003fa5270 */
[----:B------:R-:W-:Y:S06]  /*6c20*/  @!P5 BAR.ARV 0x9, 0x100 ;  /* 0x024400000000db1d */ /* 0x000fec0000002000 */
.L_x_311:
[----:B------:R-:W-:Y:S02]  /*6c30*/  ISETP.GE.AND P2, PT, R108, 0x1, PT ;  /* 0x000000016c00780c */ /* 0x000fe40003f46270 */
[----:B------:R-:W-:Y:S02]  /*6c40*/  CS2R R2, SRZ ;  /* 0x0000000000027805 */ /* 0x000fe4000001ff00 */
[----:B------:R-:W-:Y:S02]  /*6c50*/  PLOP3.LUT P1, PT, PT, PT, PT, 0x80, 0x0 ;  /* 0x000000000000781c */ /* 0x000fe40003f2f070 */
[----:B---3--:R-:W-:Y:S02]  /*6c60*/  CS2R R34, SRZ ;  /* 0x0000000000227805 */ /* 0x008fe4000001ff00 */
[----:B------:R-:W-:Y:S02]  /*6c70*/  CS2R R30, SRZ ;  /* 0x00000000001e7805 */ /* 0x000fe4000001ff00 */
[----:B------:R-:W-:-:S02]  /*6c80*/  CS2R R52, SRZ ;  /* 0x0000000000347805 */ /* 0x000fc4000001ff00 */
[----:B------:R-:W-:Y:S02]  /*6c90*/  CS2R R36, SRZ ;  /* 0x0000000000247805 */ /* 0x000fe4000001ff00 */
[----:B------:R-:W-:Y:S01]  /*6ca0*/  CS2R R48, SRZ ;  /* 0x0000000000307805 */ /* 0x000fe2000001ff00 */
[----:B------:R-:W-:Y:S01]  /*6cb0*/  IMAD.MOV.U32 R47, RZ, RZ, RZ ;  /* 0x000000ffff2f7224 */ /* 0x000fe200078e00ff */
[----:B------:R-:W-:Y:S02]  /*6cc0*/  CS2R R38, SRZ ;  /* 0x0000000000267805 */ /* 0x000fe4000001ff00 */
[----:B-1----:R-:W-:Y:S02]  /*6cd0*/  CS2R R32, SRZ ;  /* 0x0000000000207805 */ /* 0x002fe4000001ff00 */
        /* <DEDUP_REMOVED lines=10> */
[----:B------:R-:W-:Y:S01]  /*6d80*/  CS2R R60, SRZ ;  /* 0x00000000003c7805 */ /* 0x000fe2000001ff00 */
[----:B------:R-:W-:Y:S01]  /*6d90*/  IMAD.MOV.U32 R75, RZ, RZ, RZ ;  /* 0x000000ffff4b7224 */ /* 0x000fe200078e00ff */
[----:B------:R-:W-:Y:S01]  /*6da0*/  CS2R R76, SRZ ;  /* 0x00000000004c7805 */ /* 0x000fe2000001ff00 */
[----:B------:R-:W-:Y:S01]  /*6db0*/  IMAD.MOV.U32 R0, RZ, RZ, RZ ;  /* 0x000000ffff007224 */ /* 0x000fe200078e00ff */
[----:B------:R-:W-:Y:S02]  /*6dc0*/  CS2R R80, SRZ ;  /* 0x0000000000507805 */ /* 0x000fe4000001ff00 */
[----:B------:R-:W-:Y:S01]  /*6dd0*/  CS2R R78, SRZ ;  /* 0x00000000004e7805 */ /* 0x000fe2000001ff00 */
[----:B------:R-:W-:Y:S01]  /*6de0*/  IMAD.MOV.U32 R6, RZ, RZ, RZ ;  /* 0x000000ffff067224 */ /* 0x000fe200078e00ff */
[----:B------:R-:W-:Y:S06]  /*6df0*/  @P0 BRA `(.L_x_372) ;  /* 0x00000000000c0947 */ /* 0x000fec0003800000 */
[----:B------:R-:W0:Y:S01]  /*6e00*/  FENCE.VIEW.ASYNC.G ;  /* 0x00000000000073c6 */ /* 0x000e220000000100 */
[----:B------:R-:W-:Y:S05]  /*6e10*/  WARPSYNC.ALL ;  /* 0x0000000000007948 */ /* 0x000fea0003800000 */
[----:B0-----:R-:W-:Y:S06]  /*6e20*/  BAR.ARV 0xc, 0x1a0 ;  /* 0x0306800000007b1d */ /* 0x001fec0000002000 */
.L_x_372:
[----:B------:R-:W-:Y:S02]  /*6e30*/  IMAD.MOV.U32 R74, RZ, RZ, RZ ;  /* 0x000000ffff4a7224 */ /* 0x000fe400078e00ff */
[----:B------:R-:W-:Y:S01]  /*6e40*/  IMAD.MOV.U32 R7, RZ, RZ, RZ ;  /* 0x000000ffff077224 */ /* 0x000fe200078e00ff */
[----:B------:R-:W-:Y:S06]  /*6e50*/  @!P2 BRA `(.L_x_373) ;  /* 0x000000d00090a947 */ /* 0x000fec0003800000 */
[----:B------:R-:W-:-:S03]  /*6e60*/  UMOV UR4, 0xffffffff ;  /* 0xffffffff00047882 */ /* 0x000fc60000000000 */
[----:B------:R-:W-:Y:S05]  /*6e70*/  BRA.DIV UR4, `(.L_x_374) ;  /* 0x0000014204107947 */ /* 0x000fea000b800000 */
[----:B------:R-:W0:Y:S02]  /*6e80*/  S2R R0, SR_TID.X ;  /* 0x0000000000007919 */ /* 0x000e240000002100 */
[----:B0-----:R-:W-:-:S05]  /*6e90*/  VIADD R2, R0, 0xffffff80 ;  /* 0xffffff8000027836 */ /* 0x001fca0000000000 */
[----:B------:R-:W-:-:S04]  /*6ea0*/  SHF.R.S32.HI R0, RZ, 0x1f, R2 ;  /* 0x0000001fff007819 */ /* 0x000fc80000011402 */
[----:B------:R-:W-:-:S04]  /*6eb0*/  LEA.HI R0, R0, R2, RZ, 0x7 ;  /* 0x0000000200007211 */ /* 0x000fc800078f38ff */
[----:B------:R-:W-:-:S06]  /*6ec0*/  SHF.R.S32.HI R0, RZ, 0x7, R0 ;  /* 0x00000007ff007819 */ /* 0x000fcc0000011400 */
[----:B------:R-:W0:Y:S04]  /*6ed0*/  SHFL.IDX PT, R0, R0, RZ, 0x1f ;  /* 0x00001fff00007589 */ /* 0x000e2800000e0000 */
[----:B0-----:R0:W-:Y:S02]  /*6ee0*/  STL [R1+0x48], R0 ;  /* 0x0000480001007387 */ /* 0x0011e40000100800 */
.L_x_556:
[----:B------:R-:W0:Y:S01]  /*6ef0*/  LDL R3, [R1+0x48] ;  /* 0x0000480001037983 */ /* 0x000e220000100800 */
[----:B------:R-:W-:Y:S01]  /*6f00*/  BSSY B6, `(.L_x_375) ;  /* 0x000001b000067945 */ /* 0x000fe20003800000 */
[----:B0-----:R-:W-:-:S05]  /*6f10*/  IMAD.HI R0, R3, 0x55555556, RZ ;  /* 0x5555555603007827 */ /* 0x001fca00078e02ff */
[----:B------:R-:W-:-:S05]  /*6f20*/  LEA.HI R2, R0, R0, RZ, 0x1 ;  /* 0x0000000000027211 */ /* 0x000fca00078f08ff */
[----:B------:R-:W-:Y:S01]  /*6f30*/  IMAD R2, R2, -0x3, R3 ;  /* 0xfffffffd02027824 */ /* 0x000fe200078e0203 */
[----:B------:R-:W-:-:S04]  /*6f40*/  IADD3 R3, R18, 0x24300, RZ ;  /* 0x0002430012037810 */ /* 0x000fc80007ffe0ff */
[----:B------:R-:W-:Y:S01]  /*6f50*/  LOP3.LUT P0, RZ, R3, 0x9f, RZ, 0xc0, !PT ;  /* 0x0000009f03ff7812 */ /* 0x000fe2000780c0ff */
[----:B------:R-:W-:-:S05]  /*6f60*/  IMAD R0, R2, 0x800, R3 ;  /* 0x0000080002007824 */ /* 0x000fca00078e0203 */
[----:B------:R-:W-:-:S04]  /*6f70*/  SHF.R.U32.HI R0, RZ, 0x4, R0 ;  /* 0x00000004ff007819 */ /* 0x000fc80000011600 */
[----:B------:R-:W-:-:S05]  /*6f80*/  LOP3.LUT R0, R0, 0x3fff, RZ, 0xc0, !PT ;  /* 0x00003fff00007812 */ /* 0x000fca00078ec0ff */
[----:B------:R0:W-:Y:S01]  /*6f90*/  STL [R1+0x50], R0 ;  /* 0x0000500001007387 */ /* 0x0001e20000100800 */
[----:B------:R-:W-:Y:S05]  /*6fa0*/  @!P0 BRA `(.L_x_376) ;  /* 0x0000000000408947 */ /* 0x000fea0003800000 */
[----:B0-----:R-:W-:Y:S01]  /*6fb0*/  MOV R0, 0x0 ;  /* 0x0000000000007802 */ /* 0x001fe20000000f00 */
[----:B------:R-:W-:Y:S01]  /*6fc0*/  ULDC.64 UR4, c[0x4][0xa8] ;  /* 0x01002a0000047ab9 */ /* 0x000fe20000000a00 */
[----:B------:R-:W-:Y:S01]  /*6fd0*/  ULDC.64 UR6, c[0x4][0xb0] ;  /* 0x01002c0000067ab9 */ /* 0x000fe20000000a00 */
[----:B------:R-:W-:Y:S01]  /*6fe0*/  IMAD.U32 R4, RZ, RZ, UR4 ;  /* 0x00000004ff047e24 */ /* 0x000fe2000f8e00ff */
[----:B-1----:R0:W1:Y:S01]  /*6ff0*/  LDC.64 R14, c[0x4][R0] ;  /* 0x01000000000e7b82 */ /* 0x0020620000000a00 */
        /* <DEDUP_REMOVED lines=11> */
.L_x_376:
[----:B------:R-:W-:Y:S05]  /*70b0*/  BSYNC B6 ;  /* 0x0000000000067941 */ /* 0x000fea0003800000 */
.L_x_375:
[----:B------:R-:W-:Y:S02]  /*70c0*/  ULDC UR4, c[0x0][0x3d4] ;  /* 0x0000f50000047ab9 */ /* 0x000fe40000000800 */
[----:B------:R-:W-:-:S13]  /*70d0*/  ISETP.LT.AND P0, PT, RZ, UR4, PT ;  /* 0x00000004ff007c0c */ /* 0x000fda000bf01270 */
[----:B------:R-:W-:Y:S05]  /*70e0*/  @P0 BRA `(.L_x_377) ;  /* 0x0000000000400947 */ /* 0x000fea0003800000 */
[----:B------:R-:W0:Y:S02]  /*70f0*/  LDL R20, [R1+0x70] ;  /* 0x0000700001147983 */ /* 0x000e240000100800 */
[----:B0-----:R-:W-:-:S04]  /*7100*/  LEA.HI R0, R20, R20, RZ, 0x1 ;  /* 0x0000001414007211 */ /* 0x001fc800078f08ff */
[----:B------:R-:W-:-:S05]  /*7110*/  LOP3.LUT R0, R0, 0xfffffffe, RZ, 0xc0, !PT ;  /* 0xfffffffe00007812 */ /* 0x000fca00078ec0ff */
[----:B------:R-:W-:-:S05]  /*7120*/  IMAD.IADD R0, R20, 0x1, -R0 ;  /* 0x0000000114007824 */ /* 0x000fca00078e0a00 */
[----:B------:R-:W-:-:S04]  /*7130*/  SHF.L.U32 R3, R0, 0x1f, RZ ;  /* 0x0000001f00037819 */ /* 0x000fc800000006ff */
[----:B------:R0:W2:Y:S03]  /*7140*/  SYNCS.PHASECHK.TRANS64.TRYWAIT P0, [R18+URZ+0x31c00], R3 ;  /* 0x031c0003120075a7 */ /* 0x0000a6000800017f */
[----:B--2---:R-:W-:Y:S05]  /*7150*/  @!P0 NANOSLEEP.SYNCS 0x989680 ;  /* 0x009896800000895d */ /* 0x004fea0003900000 */
[----:B------:R-:W2:Y:S01]  /*7160*/  @!P0 SYNCS.PHASECHK.TRANS64 P0, [R18+URZ+0x31c00], R3 ;  /* 0x031c0003120085a7 */ /* 0x000ea2000800007f */
[----:B------:R-:W-:Y:S04]  /*7170*/  BSSY B0, `(.L_x_378) ;  /* 0x0000006000007945 */ /* 0x000fe80003800000 */
[----:B--2---:R-:W-:Y:S05]  /*7180*/  @P0 BRA `(.L_x_379) ;  /* 0x0000000000100947 */ /* 0x004fea0003800000 */
.L_x_380:
[----:B--2---:R2:W3:Y:S02]  /*7190*/  SYNCS.PHASECHK.TRANS64.TRYWAIT P0, [R18+URZ+0x31c00], R3 ;  /* 0x031c0003120075a7 */ /* 0x0044e4000800017f */
[----:B---3--:R-:W-:Y:S05]  /*71a0*/  @!P0 NANOSLEEP.SYNCS 0x989680 ;  /* 0x009896800000895d */ /* 0x008fea0003900000 */
[----:B------:R-:W3:Y:S02]  /*71b0*/  @!P0 SYNCS.PHASECHK.TRANS64 P0, [R18+URZ+0x31c00], R3 ;  /* 0x031c0003120085a7 */ /* 0x000ee4000800007f */
[----:B---3--:R-:W-:Y:S05]  /*71c0*/  @!P0 BRA `(.L_x_380) ;  /* 0xfffffffc00f08947 */ /* 0x008fea000383ffff */
.L_x_379:
[----:B------:R-:W-:Y:S05]  /*71d0*/  BSYNC B0 ;  /* 0x0000000000007941 */ /* 0x000fea0003800000 */
.L_x_378:
[----:B------:R-:W-:Y:S05]  /*71e0*/  BRA `(.L_x_381) ;  /* 0x0000003400b87947 */ /* 0x000fea0003800000 */
.L_x_377:
[----:B0-----:R-:W2:Y:S01]  /*71f0*/  LDL R0, [R1+0x94] ;  /* 0x0000940001007983 */ /* 0x001ea20000100800 */
[----:B------:R-:W-:Y:S01]  /*7200*/  ULDC.64 UR4, c[0x0][0x3d8] ;  /* 0x0000f60000047ab9 */ /* 0x000fe20000000a00 */
[----:B------:R-:W-:Y:S01]  /*7210*/  ULDC.64 UR6, c[0x0][0x3e8] ;  /* 0x0000fa0000067ab9 */ /* 0x000fe20000000a00 */
[----:B-----5:R-:W-:Y:S01]  /*7220*/  IMAD.WIDE.U32 R46, R102, UR4, RZ ;  /* 0x00000004662e7c25 */ /* 0x020fe2000f8e00ff */
[----:B------:R-:W-:Y:S02]  /*7230*/  SHF.R.S32.HI R8, RZ, 0x1f, R16 ;  /* 0x0000001fff087819 */ /* 0x000fe40000011410 */
[----:B------:R-:W-:Y:S02]  /*7240*/  SHF.R.S32.HI R10, RZ, 0x1f, R146 ;  /* 0x0000001fff0a7819 */ /* 0x000fe40000011492 */
[----:B--2---:R-:W-:Y:S02]  /*7250*/  R2UR UR8, R0 ;  /* 0x00000000000872ca */ /* 0x004fe400000e0000 */
[----:B------:R-:W-:-:S05]  /*7260*/  SHF.R.S32.HI R0, RZ, 0x1f, R102 ;  /* 0x0000001fff007819 */ /* 0x000fca0000011466 */
[C---:B------:R-:W-:Y:S02]  /*7270*/  IMAD R3, R0.reuse, UR4, RZ ;  /* 0x0000000400037c24 */ /* 0x040fe4000f8e02ff */
[----:B------:R-:W-:Y:S01]  /*7280*/  IMAD R5, R0, UR6, RZ ;  /* 0x0000000600057c24 */ /* 0x000fe2000f8e02ff */
[----:B------:R-:W-:Y:S01]  /*7290*/  IADD3 R0, P0, R16, R46, RZ ;  /* 0x0000002e10007210 */ /* 0x000fe20007f1e0ff */
[C---:B------:R-:W-:Y:S01]  /*72a0*/  IMAD R3, R102.reuse, UR5, R3 ;  /* 0x0000000566037c24 */ /* 0x040fe2000f8e0203 */
[----:B------:R-:W-:Y:S01]  /*72b0*/  ULDC.64 UR4, c[0x0][0x3c8] ;  /* 0x0000f20000047ab9 */ /* 0x000fe20000000a00 */
[----:B------:R-:W-:Y:S01]  /*72c0*/  IMAD R7, R102, UR7, R5 ;  /* 0x0000000766077c24 */ /* 0x000fe2000f8e0205 */
[----:B------:R-:W-:Y:S01]  /*72d0*/  ULOP3.LUT UP0, URZ, UR8, 0x1bf, URZ, 0xc0, !UPT ;  /* 0x000001bf083f7892 */ /* 0x000fe2000f80c03f */
[----:B------:R-:W-:Y:S01]  /*72e0*/  IMAD.IADD R5, R3, 0x1, R47 ;  /* 0x0000000103057824 */ /* 0x000fe200078e022f */
[----:B------:R-:W-:Y:S01]  /*72f0*/  LEA R40, P1, R46, UR4, 0x1 ;  /* 0x000000042e287c11 */ /* 0x000fe2000f8208ff */
[----:B------:R-:W-:Y:S01]  /*7300*/  IMAD.WIDE.U32 R102, R102, UR6, RZ ;  /* 0x0000000666667c25 */ /* 0x000fe2000f8e00ff */
[----:B------:R-:W-:Y:S01]  /*7310*/  LEA R26, P2, R0, UR4, 0x1 ;  /* 0x00000004001a7c11 */ /* 0x000fe2000f8408ff */
[----:B------:R-:W-:-:S02]  /*7320*/  ULDC.64 UR6, c[0x0][0x3e0] ;  /* 0x0000f80000067ab9 */ /* 0x000fc40000000a00 */
[----:B------:R-:W-:Y:S01]  /*7330*/  IMAD.X R3, R8, 0x1, R5, P0 ;  /* 0x0000000108037824 */ /* 0x000fe200000e0605 */
[----:B------:R-:W-:Y:S01]  /*7340*/  IADD3 R4, P0, R146, R46, RZ ;  /* 0x0000002e92047210 */ /* 0x000fe20007f1e0ff */
[----:B------:R-:W-:Y:S01]  /*7350*/  IMAD.IADD R47, R7, 0x1, R103 ;  /* 0x00000001072f7824 */ /* 0x000fe200078e0267 */
[--C-:B------:R-:W-:Y:S02]  /*7360*/  LEA.HI.X R46, R46, UR5, R5.reuse, 0x1, P1 ;  /* 0x000000052e2e7c11 */ /* 0x100fe400088f0c05 */
[----:B------:R-:W-:Y:S01]  /*7370*/  PLOP3.LUT P1, PT, PT, PT, UP0, 0x80, 0x0 ;  /* 0x000000000000781c */ /* 0x000fe20003f2f008 */
[----:B------:R-:W-:Y:S01]  /*7380*/  IMAD.X R5, R10, 0x1, R5, P0 ;  /* 0x000000010a057824 */ /* 0x000fe200000e0605 */
[----:B------:R-:W-:Y:S02]  /*7390*/  LEA.HI.X R27, R0, UR5, R3, 0x1, P2 ;  /* 0x00000005001b7c11 */ /* 0x000fe400090f0c03 */
[-C--:B------:R-:W-:Y:S02]  /*73a0*/  IADD3 R6, P4, R16, R102.reuse, RZ ;  /* 0x0000006610067210 */ /* 0x080fe40007f9e0ff */
[----:B------:R-:W-:-:S02]  /*73b0*/  IADD3 R0, P3, R146, R102, RZ ;  /* 0x0000006692007210 */ /* 0x000fc40007f7e0ff */
[----:B------:R-:W-:Y:S01]  /*73c0*/  LEA R24, P2, R6, UR6, 0x1 ;  /* 0x0000000606187c11 */ /* 0x000fe2000f8408ff */
[--C-:B------:R-:W-:Y:S01]  /*73d0*/  IMAD.X R7, R8, 0x1, R47.reuse, P4 ;  /* 0x0000000108077824 */ /* 0x100fe200020e062f */
[----:B------:R-:W-:Y:S01]  /*73e0*/  LEA R44, P0, R4, UR4, 0x1 ;  /* 0x00000004042c7c11 */ /* 0x000fe2000f8008ff */
[----:B------:R-:W-:Y:S01]  /*73f0*/  IMAD.X R3, R10, 0x1, R47, P3 ;  /* 0x000000010a037824 */ /* 0x000fe200018e062f */
[----:B------:R-:W-:Y:S02]  /*7400*/  LEA R42, P4, R0, UR6, 0x1 ;  /* 0x00000006002a7c11 */ /* 0x000fe4000f8808ff */
[----:B------:R-:W-:Y:S02]  /*7410*/  LEA R41, P3, R102, UR6, 0x1 ;  /* 0x0000000666297c11 */ /* 0x000fe4000f8608ff */
[----:B------:R-:W-:Y:S02]  /*7420*/  LEA.HI.X R25, R6, UR7, R7, 0x1, P2 ;  /* 0x0000000706197c11 */ /* 0x000fe400090f0c07 */
[----:B------:R-:W-:-:S02]  /*7430*/  LEA.HI.X R45, R4, UR5, R5, 0x1, P0 ;  /* 0x00000005042d7c11 */ /* 0x000fc400080f0c05 */
[----:B------:R-:W-:Y:S02]  /*7440*/  LEA.HI.X R43, R0, UR7, R3, 0x1, P4 ;  /* 0x00000007002b7c11 */ /* 0x000fe4000a0f0c03 */
[----:B------:R-:W-:Y:S01]  /*7450*/  LEA.HI.X R47, R102, UR7, R47, 0x1, P3 ;  /* 0x00000007662f7c11 */ /* 0x000fe200098f0c2f */
[----:B------:R-:W-:Y:S06]  /*7460*/  @!P1 BRA `(.L_x_382) ;  /* 0x0000000000409947 */ /* 0x000fec0003800000 */
[----:B------:R-:W-:Y:S01]  /*7470*/  MOV R0, 0x0 ;  /* 0x0000000000007802 */ /* 0x000fe20000000f00 */
[----:B------:R-:W-:Y:S01]  /*7480*/  ULDC.64 UR4, c[0x4][0xa8] ;  /* 0x01002a0000047ab9 */ /* 0x000fe20000000a00 */
[----:B------:R-:W-:Y:S01]  /*7490*/  ULDC.64 UR6, c[0x4][0xb0] ;  /* 0x01002c0000067ab9 */ /* 0x000fe20000000a00 */
[----:B------:R-:W-:Y:S01]  /*74a0*/  MOV R4, UR4 ;  /* 0x0000000400047c02 */ /* 0x000fe20008000f00 */
        /* <DEDUP_REMOVED lines=12> */
.L_x_382:
[----:B------:R-:W-:Y:S01]  /*7570*/  ULDC.U8 UR4, c[0x0][0x3f0] ;  /* 0x0000fc0000047ab9 */ /* 0x000fe20000000000 */
[----:B------:R-:W-:Y:S01]  /*7580*/  IMAD R107, R105, -0xc0, R107 ;  /* 0xffffff40696b7824 */ /* 0x000fe200078e026b */
[----:B------:R-:W-:Y:S01]  /*7590*/  ISETP.NE.AND P0, PT, RZ, UR4, PT ;  /* 0x00000004ff007c0c */ /* 0x000fe2000bf05270 */
[----:B------:R-:W-:Y:S03]  /*75a0*/  BSSY B0, `(.L_x_383) ;  /* 0x000032a000007945 */ /* 0x000fe60003800000 */
[----:B------:R-:W-:-:S09]  /*75b0*/  VIMNMX R0, R107, 0xc0, PT ;  /* 0x000000c06b007848 */ /* 0x000fd20003fe0100 */
[----:B------:R-:W-:Y:S05]  /*75c0*/  @!P0 BRA `(.L_x_384) ;  /* 0x0000001800348947 */ /* 0x000fea0003800000 */
        /* <DEDUP_REMOVED lines=15> */
[C---:B------:R-:W-:Y:S01]  /*76c0*/  VIADD R0, R16.reuse, 0x8 ;  /* 0x0000000810007836 */ /* 0x040fe20000000000 */
[----:B------:R-:W-:Y:S01]  /*76d0*/  ULDC UR4, c[0x0][0x3d4] ;  /* 0x0000f50000047ab9 */ /* 0x000fe20000000800 */
[C---:B------:R-:W-:Y:S01]  /*76e0*/  VIADD R3, R16.reuse, 0x10 ;  /* 0x0000001010037836 */ /* 0x040fe20000000000 */
[----:B------:R-:W-:Y:S02]  /*76f0*/  ISETP.GE.AND P5, PT, R16, UR4, PT ;  /* 0x0000000410007c0c */ /* 0x000fe4000bfa6270 */
[----:B------:R-:W-:Y:S02]  /*7700*/  CS2R R44, SRZ ;  /* 0x00000000002c7805 */ /* 0x000fe4000001ff00 */
[----:B------:R-:W-:Y:S01]  /*7710*/  ISETP.GE.AND P4, PT, R0, UR4, PT ;  /* 0x0000000400007c0c */ /* 0x000fe2000bf86270 */
[C---:B------:R-:W-:Y:S01]  /*7720*/  VIADD R0, R16.reuse, 0x18 ;  /* 0x0000001810007836 */ /* 0x040fe20000000000 */
[----:B------:R-:W-:Y:S02]  /*7730*/  CS2R R48, SRZ ;  /* 0x0000000000307805 */ /* 0x000fe4000001ff00 */
[----:B------:R-:W-:Y:S01]  /*7740*/  ISETP.GE.AND P3, PT, R3, UR4, PT ;  /* 0x0000000403007c0c */ /* 0x000fe2000bf66270 */
[----:B------:R-:W-:Y:S01]  /*7750*/  VIADD R3, R16, 0x20 ;  /* 0x0000002010037836 */ /* 0x000fe20000000000 */
[----:B------:R-:W-:Y:S01]  /*7760*/  ISETP.GE.AND P2, PT, R0, UR4, PT ;  /* 0x0000000400007c0c */ /* 0x000fe2000bf46270 */
[----:B------:R-:W-:-:S03]  /*7770*/  VIADD R0, R16, 0x28 ;  /* 0x0000002810007836 */ /* 0x000fc60000000000 */
[----:B------:R-:W-:Y:S01]  /*7780*/  ISETP.GE.AND P1, PT, R3, UR4, PT ;  /* 0x0000000403007c0c */ /* 0x000fe2000bf26270 */
[----:B------:R0:W5:Y:S04]  /*7790*/  @!P5 LDG.E.64 R44, desc[UR60][R26.64] ;  /* 0x0000003c1a2cd981 */ /* 0x000168000c1e1b00 */
[----:B------:R0:W5:Y:S01]  /*77a0*/  @!P5 LDG.E.64 R48, desc[UR60][R24.64] ;  /* 0x0000003c1830d981 */ /* 0x000162000c1e1b00 */
[----:B------:R-:W-:Y:S02]  /*77b0*/  ISETP.GE.AND P5, PT, R0, UR4, PT ;  /* 0x0000000400007c0c */ /* 0x000fe4000bfa6270 */
        /* <DEDUP_REMOVED lines=9> */
[----:B------:R-:W-:Y:S01]  /*7850*/  CS2R R8, SRZ ;  /* 0x0000000000087805 */ /* 0x000fe2000001ff00 */
[----:B------:R0:W5:Y:S04]  /*7860*/  @!P4 LDG.E.64 R38, desc[UR60][R26.64+0x10] ;  /* 0x0000103c1a26c981 */ /* 0x000168000c1e1b00 */
        /* <DEDUP_REMOVED lines=8> */
[----:B------:R0:W5:Y:S02]  /*78f0*/  @!P5 LDG.E.64 R8, desc[UR60][R24.64+0x50] ;  /* 0x0000503c1808d981 */ /* 0x000164000c1e1b00 */
.L_x_386:
[----:B------:R-:W-:Y:S05]  /*7900*/  BSYNC B1 ;  /* 0x0000000000017941 */ /* 0x000fea0003800000 */
.L_x_385:
[----:B------:R-:W2:Y:S01]  /*7910*/  LDL R6, [R1+0x70] ;  /* 0x0000700001067983 */ /* 0x000ea20000100800 */
[----:B-----5:R-:W-:Y:S01]  /*7920*/  IMAD.MOV.U32 R0, RZ, RZ, R48 ;  /* 0x000000ffff007224 */ /* 0x020fe200078e0030 */
[----:B------:R-:W-:Y:S01]  /*7930*/  UMOV UR4, 0xffffffff ;  /* 0xffffffff00047882 */ /* 0x000fe20000000000 */
[----:B------:R-:W-:Y:S02]  /*7940*/  IMAD.MOV.U32 R3, RZ, RZ, R49 ;  /* 0x000000ffff037224 */ /* 0x000fe400078e0031 */
[----:B------:R-:W-:Y:S01]  /*7950*/  IMAD.MOV.U32 R4, RZ, RZ, R42 ;  /* 0x000000ffff047224 */ /* 0x000fe200078e002a */
[----:B0-----:R-:W-:Y:S01]  /*7960*/  PRMT R26, R26, 0x5410, R0 ;  /* 0x000054101a1a7816 */ /* 0x001fe20000000000 */
[----:B------:R-:W-:Y:S02]  /*7970*/  IMAD.MOV.U32 R0, RZ, RZ, R43 ;  /* 0x000000ffff007224 */ /* 0x000fe400078e002b */
[----:B------:R-:W-:Y:S01]  /*7980*/  IMAD.MOV.U32 R5, RZ, RZ, R37 ;  /* 0x000000ffff057224 */ /* 0x000fe200078e0025 */
[----:B------:R-:W-:-:S02]  /*7990*/  PRMT R54, R3, 0x5410, R4 ;  /* 0x0000541003367816 */ /* 0x000fc40000000004 */
[----:B------:R-:W-:Y:S02]  /*79a0*/  MOV R3, R36 ;  /* 0x0000002400037202 */ /* 0x000fe40000000f00 */
[----:B------:R-:W-:Y:S02]  /*79b0*/  PRMT R24, R5, 0x7610, R24 ;  /* 0x0000761005187816 */ /* 0x000fe40000000018 */
[----:B------:R-:W-:Y:S02]  /*79c0*/  PRMT R25, R3, 0x5410, R0 ;  /* 0x0000541003197816 */ /* 0x000fe40000000000 */
[----:B--2---:R-:W-:Y:S01]  /*79d0*/  LEA.HI R0, R6, R6, RZ, 0x1 ;  /* 0x0000000606007211 */ /* 0x004fe200078f08ff */
[----:B------:R-:W-:Y:S06]  /*79e0*/  BRA.DIV UR4, `(.L_x_387) ;  /* 0x0000013604747947 */ /* 0x000fec000b800000 */
.L_x_559:
[----:B------:R-:W-:Y:S01]  /*79f0*/  UMOV UR4, 0xffffffff ;  /* 0xffffffff00047882 */ /* 0x000fe20000000000 */
[----:B------:R-:W-:Y:S02]  /*7a00*/  LOP3.LUT R0, R0, 0xfffffffe, RZ, 0xc0, !PT ;  /* 0xfffffffe00007812 */ /* 0x000fe400078ec0ff */
[----:B------:R-:W-:Y:S05]  /*7a10*/  BRA.DIV UR4, `(.L_x_388) ;  /* 0x0000013604907947 */ /* 0x000fea000b800000 */
.L_x_562:
[----:B------:R-:W-:Y:S01]  /*7a20*/  UMOV UR4, 0xffffffff ;  /* 0xffffffff00047882 */ /* 0x000fe20000000000 */
[----:B------:R-:W-:Y:S02]  /*7a30*/  IMAD.IADD R0, R6, 0x1, -R0 ;  /* 0x0000000106007824 */ /* 0x000fe400078e0a00 */
[----:B------:R-:W-:Y:S05]  /*7a40*/  BRA.DIV UR4, `(.L_x_389) ;  /* 0x0000013604ac7947 */ /* 0x000fea000b800000 */
.L_x_565:
[----:B------:R-:W-:Y:S01]  /*7a50*/  UMOV UR4, 0xffffffff ;  /* 0xffffffff00047882 */ /* 0x000fe20000000000 */
[----:B------:R-:W-:Y:S02]  /*7a60*/  SHF.L.U32 R3, R0, 0x1f, RZ ;  /* 0x0000001f00037819 */ /* 0x000fe400000006ff */
[----:B------:R-:W-:Y:S05]  /*7a70*/  BRA.DIV UR4, `(.L_x_390) ;  /* 0x0000013604c87947 */ /* 0x000fea000b800000 */
.L_x_568:
[----:B------:R-:W0:Y:S01]  /*7a80*/  SYNCS.PHASECHK.TRANS64.TRYWAIT P1, [R18+URZ+0x31c00], R3 ;  /* 0x031c0003120075a7 */ /* 0x000e22000802017f */
[----:B------:R-:W-:Y:S01]  /*7a90*/  IMAD.MOV.U32 R0, RZ, RZ, R30 ;  /* 0x000000ffff007224 */ /* 0x000fe200078e001e */
[----:B------:R-:W-:Y:S01]  /*7aa0*/  BSSY B1, `(.L_x_391) ;  /* 0x000001e000017945 */ /* 0x000fe20003800000 */
[----:B------:R-:W-:Y:S02]  /*7ab0*/  IMAD.MOV.U32 R4, RZ, RZ, R31 ;  /* 0x000000ffff047224 */ /* 0x000fe400078e001f */
[----:B------:R-:W-:Y:S02]  /*7ac0*/  IMAD.MOV.U32 R5, RZ, RZ, R22 ;  /* 0x000000ffff057224 */ /* 0x000fe400078e0016 */
[----:B------:R-:W-:Y:S01]  /*7ad0*/  IMAD.MOV.U32 R6, RZ, RZ, R23 ;  /* 0x000000ffff067224 */ /* 0x000fe200078e0017 */
[----:B-1----:R-:W-:Y:S01]  /*7ae0*/  PRMT R14, R0, 0x5410, R4 ;  /* 0x00005410000e7816 */ /* 0x002fe20000000004 */
[----:B------:R-:W-:Y:S02]  /*7af0*/  IMAD.MOV.U32 R0, RZ, RZ, R8 ;  /* 0x000000ffff007224 */ /* 0x000fe400078e0008 */
[----:B------:R-:W-:Y:S01]  /*7b00*/  IMAD.MOV.U32 R4, RZ, RZ, R9 ;  /* 0x000000ffff047224 */ /* 0x000fe200078e0009 */
[----:B------:R-:W-:Y:S01]  /*7b10*/  PRMT R12, R5, 0x5410, R6 ;  /* 0x00005410050c7816 */ /* 0x000fe20000000006 */
[----:B------:R-:W-:-:S02]  /*7b20*/  IMAD.MOV.U32 R5, RZ, RZ, R44 ;  /* 0x000000ffff057224 */ /* 0x000fc400078e002c */
[----:B------:R-:W-:Y:S01]  /*7b30*/  IMAD.MOV.U32 R6, RZ, RZ, R45 ;  /* 0x000000ffff067224 */ /* 0x000fe200078e002d */
[----:B------:R-:W-:Y:S01]  /*7b40*/  PRMT R10, R0, 0x5410, R4 ;  /* 0x00005410000a7816 */ /* 0x000fe20000000004 */
[----:B------:R-:W-:Y:S01]  /*7b50*/  IMAD.MOV.U32 R0, RZ, RZ, R38 ;  /* 0x000000ffff007224 */ /* 0x000fe200078e0026 */
[----:B------:R-:W-:Y:S01]  /*7b60*/  PRMT R27, R5, 0x7610, R27 ;  /* 0x00007610051b7816 */ /* 0x000fe2000000001b */
[----:B------:R-:W-:Y:S01]  /*7b70*/  IMAD.MOV.U32 R4, RZ, RZ, R39 ;  /* 0x000000ffff047224 */ /* 0x000fe200078e0027 */
[----:B------:R-:W-:Y:S01]  /*7b80*/  PRMT R55, R6, 0x7610, R55 ;  /* 0x0000761006377816 */ /* 0x000fe20000000037 */
[----:B------:R-:W-:Y:S02]  /*7b90*/  IMAD.MOV.U32 R5, RZ, RZ, R34 ;  /* 0x000000ffff057224 */ /* 0x000fe400078e0022 */
[----:B------:R-:W-:Y:S01]  /*7ba0*/  IMAD.MOV.U32 R6, RZ, RZ, R35 ;  /* 0x000000ffff067224 */ /* 0x000fe200078e0023 */
[----:B------:R-:W-:Y:S01]  /*7bb0*/  PRMT R55, R55, 0x5410, R0 ;  /* 0x0000541037377816 */ /* 0x000fe20000000000 */
[----:B------:R-:W-:Y:S01]  /*7bc0*/  IMAD.MOV.U32 R0, RZ, RZ, R32 ;  /* 0x000000ffff007224 */ /* 0x000fe200078e0020 */
[----:B------:R-:W-:Y:S01]  /*7bd0*/  PRMT R56, R4, 0x7610, R56 ;  /* 0x0000761004387816 */ /* 0x000fe20000000038 */
[----:B------:R-:W-:Y:S01]  /*7be0*/  IMAD.MOV.U32 R4, RZ, RZ, R33 ;  /* 0x000000ffff047224 */ /* 0x000fe200078e0021 */
[----:B------:R-:W-:Y:S01]  /*7bf0*/  PRMT R26, R5, 0x7610, R26 ;  /* 0x00007610051a7816 */ /* 0x000fe2000000001a */
[----:B------:R-:W-:Y:S01]  /*7c00*/  IMAD.MOV.U32 R5, RZ, RZ, R28 ;  /* 0x000000ffff057224 */ /* 0x000fe200078e001c */
[----:B------:R-:W-:-:S02]  /*7c10*/  PRMT R24, R24, 0x5410, R6 ;  /* 0x0000541018187816 */ /* 0x000fc40000000006 */
[----:B------:R-:W-:Y:S02]  /*7c20*/  MOV R6, R29 ;  /* 0x0000001d00067202 */ /* 0x000fe40000000f00 */
[----:B------:R-:W-:Y:S01]  /*7c30*/  PRMT R15, R0, 0x5410, R4 ;  /* 0x00005410000f7816 */ /* 0x000fe20000000004 */
[----:B------:R-:W-:Y:S01]  /*7c40*/  IMAD.MOV.U32 R0, RZ, RZ, R20 ;  /* 0x000000ffff007224 */ /* 0x000fe200078e0014 */
[----:B------:R-:W-:Y:S01]  /*7c50*/  PRMT R13, R5, 0x5410, R6 ;  /* 0x00005410050d7816 */ /* 0x000fe20000000006 */
[----:B------:R-:W-:Y:S01]  /*7c60*/  IMAD.MOV.U32 R4, RZ, RZ, R21 ;  /* 0x000000ffff047224 */ /* 0x000fe200078e0015 */
[----:B0-----:R-:W-:Y:S06]  /*7c70*/  @!P1 BRA `(.L_x_392) ;  /* 0x0000013400709947 */ /* 0x001fec0003800000 */
.L_x_569:
[----:B------:R-:W-:Y:S05]  /*7c80*/  BSYNC B1 ;  /* 0x0000000000017941 */ /* 0x000fea0003800000 */
.L_x_391:
[----:B------:R-:W-:Y:S01]  /*7c90*/  PRMT R11, R0, 0x5410, R4 ;  /* 0x00005410000b7816 */ /* 0x000fe20000000004 */
[----:B------:R-:W-:Y:S06]  /*7ca0*/  @P0 BRA `(.L_x_393) ;  /* 0x0000002800e40947 */ /* 0x000fec0003800000 */
[----:B------:R-:W0:Y:S01]  /*7cb0*/  LDL R40, [R1+0x58] ;  /* 0x0000580001287983 */ /* 0x000e220000100800 */
[----:B------:R-:W1:Y:S03]  /*7cc0*/  LDC R5, c[0x0][0x3d4] ;  /* 0x0000f500ff057b82 */ /* 0x000e660000000800 */
[----:B------:R-:W2:Y:S01]  /*7cd0*/  LDL R7, [R1+0x78] ;  /* 0x0000780001077983 */ /* 0x000ea20000100800 */
[C---:B------:R-:W-:Y:S01]  /*7ce0*/  VIADD R0, R16.reuse, 0x8 ;  /* 0x0000000810007836 */ /* 0x040fe20000000000 */
[----:B------:R-:W-:Y:S01]  /*7cf0*/  BSSY B1, `(.L_x_394) ;  /* 0x0000039000017945 */ /* 0x000fe20003800000 */
[C---:B------:R-:W-:Y:S02]  /*7d00*/  VIADD R4, R16.reuse, 0x10 ;  /* 0x0000001010047836 */ /* 0x040fe40000000000 */
[C---:B------:R-:W-:Y:S01]  /*7d10*/  VIADD R6, R16.reuse, 0x18 ;  /* 0x0000001810067836 */ /* 0x040fe20000000000 */
[----:B-1----:R-:W-:-:S02]  /*7d20*/  ISETP.GE.AND P6, PT, R16, R5, PT ;  /* 0x000000051000720c */ /* 0x002fc40003fc6270 */
[-C--:B------:R-:W-:Y:S01]  /*7d30*/  ISETP.GE.AND P0, PT, R0, R5.reuse, PT ;  /* 0x000000050000720c */ /* 0x080fe20003f06270 */
[----:B------:R-:W-:Y:S01]  /*7d40*/  VIADD R0, R16, 0x20 ;  /* 0x0000002010007836 */ /* 0x000fe20000000000 */
[-C--:B------:R-:W-:Y:S01]  /*7d50*/  ISETP.GE.AND P1, PT, R4, R5.reuse, PT ;  /* 0x000000050400720c */ /* 0x080fe20003f26270 */
[----:B------:R-:W-:Y:S01]  /*7d60*/  VIADD R4, R16, 0x28 ;  /* 0x0000002810047836 */ /* 0x000fe20000000000 */
[-C--:B------:R-:W-:Y:S02]  /*7d70*/  ISETP.GE.AND P2, PT, R6, R5.reuse, PT ;  /* 0x000000050600720c */ /* 0x080fe40003f46270 */
[-C--:B------:R-:W-:Y:S02]  /*7d80*/  ISETP.GE.AND P3, PT, R0, R5.reuse, PT ;  /* 0x000000050000720c */ /* 0x080fe40003f66270 */
[----:B------:R-:W-:Y:S01]  /*7d90*/  ISETP.GE.AND P4, PT, R4, R5, PT ;  /* 0x000000050400720c */ /* 0x000fe20003f86270 */
[----:B0-----:R-:W-:-:S04]  /*7da0*/  IMAD R3, R40, 0x2, R18 ;  /* 0x0000000228037824 */ /* 0x001fc800078e0212 */
[----:B------:R-:W-:Y:S01]  /*7db0*/  VIADD R0, R3, 0x20 ;  /* 0x0000002003007836 */ /* 0x000fe20000000000 */
[----:B--2---:R-:W-:Y:S01]  /*7dc0*/  LOP3.LUT P5, RZ, R7, 0x2, RZ, 0xc0, !PT ;  /* 0x0000000207ff7812 */ /* 0x004fe200078ac0ff */
[----:B------:R-:W-:-:S12]  /*7dd0*/  @P6 BRA `(.L_x_395) ;  /* 0x0000000000a86947 */ /* 0x000fd80003800000 */
[----:B------:R-:W0:Y:S01]  /*7de0*/  LDS.128 R4, [R3+0xda00] ;  /* 0x00da000003047984 */ /* 0x000e220000000c00 */
[----:B------:R-:W-:Y:S01]  /*7df0*/  SHF.R.U64 R52, R48, 0x10, R49 ;  /* 0x0000001030347819 */ /* 0x000fe20000001231 */
[----:B------:R-:W-:Y:S01]  /*7e00*/  HADD2.F32 R47, -RZ, R26.H1_H1 ;  /* 0x3000001aff2f7230 */ /* 0x000fe20000004100 */
[----:B------:R-:W-:Y:S02]  /*7e10*/  SHF.R.U32.HI R46, RZ, 0x10, R45 ;  /* 0x00000010ff2e7819 */ /* 0x000fe4000001162d */
[----:B------:R-:W-:Y:S02]  /*7e20*/  SHF.R.U32.HI R48, RZ, 0x10, R49 ;  /* 0x00000010ff307819 */ /* 0x000fe40000011631 */
[----:B------:R-:W-:Y:S01]  /*7e30*/  SHF.R.U64 R53, R44, 0x10, R45 ;  /* 0x000000102c357819 */ /* 0x000fe2000000122d */
[----:B------:R-:W-:Y:S02]  /*7e40*/  HADD2.F32 R46, -RZ, R46.H0_H0 ;  /* 0x2000002eff2e7230 */ /* 0x000fe40000004100 */
[----:B------:R-:W-:-:S02]  /*7e50*/  HADD2.F32 R48, -RZ, R48.H0_H0 ;  /* 0x20000030ff307230 */ /* 0x000fc40000004100 */
[----:B------:R-:W-:Y:S02]  /*7e60*/  HADD2.F32 R45, -RZ, R27.H0_H0 ;  /* 0x2000001bff2d7230 */ /* 0x000fe40000004100 */
[--C-:B0-----:R-:W-:Y:S02]  /*7e70*/  HADD2.F32 R41, -RZ, R7.reuse.H0_H0 ;  /* 0x20000007ff297230 */ /* 0x101fe40000004100 */
[----:B------:R-:W-:Y:S02]  /*7e80*/  HADD2.F32 R44, -RZ, R7.H1_H1 ;  /* 0x30000007ff2c7230 */ /* 0x000fe40000004100 */
[--C-:B------:R-:W-:Y:S02]  /*7e90*/  HADD2.F32 R7, -RZ, R4.reuse.H0_H0 ;  /* 0x20000004ff077230 */ /* 0x100fe40000004100 */
[----:B------:R-:W-:Y:S02]  /*7ea0*/  HADD2.F32 R4, -RZ, R4.H1_H1 ;  /* 0x30000004ff047230 */ /* 0x000fe40000004100 */
[C---:B------:R-:W-:Y:S01]  /*7eb0*/  FMUL.FTZ R50, R44.reuse, R48 ;  /* 0x000000302c327220 */ /* 0x040fe20000410000 */
[----:B------:R-:W-:Y:S01]  /*7ec0*/  FMUL.FTZ R49, R44, R46 ;  /* 0x0000002e2c317220 */ /* 0x000fe20000410000 */
[----:B------:R-:W-:-:S02]  /*7ed0*/  HADD2.F32 R27, -RZ, R6.H0_H0 ;  /* 0x20000006ff1b7230 */ /* 0x000fc40000004100 */
[C---:B------:R-:W-:Y:S01]  /*7ee0*/  FMUL.FTZ R44, R4.reuse, R47 ;  /* 0x0000002f042c7220 */ /* 0x040fe20000410000 */
[C---:B------:R-:W-:Y:S01]  /*7ef0*/  FFMA.FTZ R50, R41.reuse, R46, -R50 ;  /* 0x0000002e29327223 */ /* 0x040fe20000010832 */
[----:B------:R-:W-:Y:S01]  /*7f00*/  FFMA.FTZ R51, R41, R48, R49 ;  /* 0x0000003029337223 */ /* 0x000fe20000010031 */
[----:B------:R-:W-:Y:S02]  /*7f10*/  HADD2.F32 R40, -RZ, R6.H1_H1 ;  /* 0x30000006ff287230 */ /* 0x000fe40000004100 */
[-C--:B------:R-:W-:Y:S01]  /*7f20*/  FMUL.FTZ R48, R4, R45.reuse ;  /* 0x0000002d04307220 */ /* 0x080fe20000410000 */
[C---:B------:R-:W-:Y:S01]  /*7f30*/  FFMA.FTZ R46, R7.reuse, R45, -R44 ;  /* 0x0000002d072e7223 */ /* 0x040fe2000001082c */
[--C-:B------:R-:W-:Y:S02]  /*7f40*/  HADD2.F32 R6, -RZ, R5.reuse.H0_H0 ;  /* 0x20000005ff067230 */ /* 0x100fe40000004100 */
[----:B------:R-:W-:Y:S02]  /*7f50*/  HADD2.F32 R45, -RZ, R54.H0_H0 ;  /* 0x20000036ff2d7230 */ /* 0x000fe40000004100 */
[----:B------:R-:W-:Y:S01]  /*7f60*/  FFMA.FTZ R47, R7, R47, R48 ;  /* 0x0000002f072f7223 */ /* 0x000fe20000010030 */
[----:B------:R-:W-:-:S02]  /*7f70*/  HADD2.F32 R5, -RZ, R5.H1_H1 ;  /* 0x30000005ff057230 */ /* 0x000fc40000004100 */
[----:B------:R-:W-:Y:S02]  /*7f80*/  HADD2.F32 R41, -RZ, R55.H0_H0 ;  /* 0x20000037ff297230 */ /* 0x000fe40000004100 */
[C---:B------:R-:W-:Y:S01]  /*7f90*/  FMUL.FTZ R48, R40.reuse, R45 ;  /* 0x0000002d28307220 */ /* 0x040fe20000410000 */
[----:B------:R-:W-:Y:S02]  /*7fa0*/  HADD2.F32 R44, -RZ, R52.H0_H0 ;  /* 0x20000034ff2c7230 */ /* 0x000fe40000004100 */
[----:B------:R-:W-:Y:S02]  /*7fb0*/  HADD2.F32 R4, -RZ, R53.H0_H0 ;  /* 0x20000035ff047230 */ /* 0x000fe40000004100 */
[-C--:B------:R-:W-:Y:S01]  /*7fc0*/  FMUL.FTZ R40, R40, R41.reuse ;  /* 0x0000002928287220 */ /* 0x080fe20000410000 */
[----:B------:R-:W-:Y:S01]  /*7fd0*/  FFMA.FTZ R48, R27, R41, -R48 ;  /* 0x000000291b307223 */ /* 0x000fe20000010830 */
[C---:B------:R-:W-:Y:S01]  /*7fe0*/  FMUL.FTZ R7, R5.reuse, R44 ;  /* 0x0000002c05077220 */ /* 0x040fe20000410000 */
[----:B------:R-:W-:Y:S01]  /*7ff0*/  FMUL.FTZ R49, R5, R4 ;  /* 0x0000000405317220 */ /* 0x000fe20000410000 */
[----:B------:R-:W-:-:S02]  /*8000*/  FFMA.FTZ R27, R27, R45, R40 ;  /* 0x0000002d1b1b7223 */ /* 0x000fc40000010028 */
[C---:B------:R-:W-:Y:S01]  /*8010*/  FFMA.FTZ R5, R6.reuse, R4, -R7 ;  /* 0x0000000406057223 */ /* 0x040fe20000010807 */
[----:B------:R-:W-:Y:S01]  /*8020*/  F2FP.F16.F32.PACK_AB R7, R51, R50 ;  /* 0x000000323307723e */ /* 0x000fe200000000ff */
[----:B------:R-:W-:Y:S01]  /*8030*/  FFMA.FTZ R44, R6, R44, R49 ;  /* 0x0000002c062c7223 */ /* 0x000fe20000010031 */
[----:B------:R-:W-:Y:S02]  /*8040*/  F2FP.F16.F32.PACK_AB R4, R47, R46 ;  /* 0x0000002e2f04723e */ /* 0x000fe400000000ff */
[----:B------:R-:W-:Y:S02]  /*8050*/  F2FP.F16.F32.PACK_AB R6, R27, R48 ;  /* 0x000000301b06723e */ /* 0x000fe400000000ff */
[----:B------:R-:W-:-:S05]  /*8060*/  F2FP.F16.F32.PACK_AB R5, R44, R5 ;  /* 0x000000052c05723e */ /* 0x000fca00000000ff */
[----:B------:R0:W-:Y:S02]  /*8070*/  STS.128 [R3+0xda00], R4 ;  /* 0x00da000403007388 */ /* 0x0001e40000000c00 */
.L_x_395:
[----:B------:R-:W-:Y:S05]  /*8080*/  BSYNC B1 ;  /* 0x0000000000017941 */ /* 0x000fea0003800000 */
.L_x_394:
[----:B------:R-:W-:Y:S01]  /*8090*/  BSSY B1, `(.L_x_396) ;  /* 0x000002d000017945 */ /* 0x000fe20003800000 */
[----:B------:R-:W-:-:S03]  /*80a0*/  @P5 VIADD R0, R3, 0xffffffe0 ;  /* 0xffffffe003005836 */ /* 0x000fc60000000000 */
[----:B------:R-:W-:Y:S05]  /*80b0*/  @P0 BRA `(.L_x_397) ;  /* 0x0000000000a80947 */ /* 0x000fea0003800000 */
[----:B0-----:R-:W0:Y:S01]  /*80c0*/  LDS.128 R4, [R0+0xda00] ;  /* 0x00da000000047984 */ /* 0x001e220000000c00 */
[--C-:B------:R-:W-:Y:S01]  /*80d0*/  SHF.R.U64 R49, R38, 0x10, R39.reuse ;  /* 0x0000001026317819 */ /* 0x100fe20000001227 */
[----:B------:R-:W-:Y:S01]  /*80e0*/  HADD2.F32 R41, -RZ, R55.H1_H1 ;  /* 0x30000037ff297230 */ /* 0x000fe20000004100 */
[----:B------:R-:W-:Y:S02]  /*80f0*/  SHF.R.U32.HI R38, RZ, 0x10, R39 ;  /* 0x00000010ff267819 */ /* 0x000fe40000011627 */
[--C-:B------:R-:W-:Y:S02]  /*8100*/  SHF.R.U32.HI R44, RZ, 0x10, R43.reuse ;  /* 0x00000010ff2c7819 */ /* 0x100fe4000001162b */
[----:B------:R-:W-:Y:S01]  /*8110*/  SHF.R.U64 R48, R42, 0x10, R43 ;  /* 0x000000102a307819 */ /* 0x000fe2000000122b */
[----:B------:R-:W-:Y:S02]  /*8120*/  HADD2.F32 R42, -RZ, R38.H0_H0 ;  /* 0x20000026ff2a7230 */ /* 0x000fe40000004100 */
[----:B------:R-:W-:-:S02]  /*8130*/  HADD2.F32 R44, -RZ, R44.H0_H0 ;  /* 0x2000002cff2c7230 */ /* 0x000fc40000004100 */
[----:B------:R-:W-:Y:S02]  /*8140*/  HADD2.F32 R43, -RZ, R54.H1_H1 ;  /* 0x30000036ff2b7230 */ /* 0x000fe40000004100 */
        /* <DEDUP_REMOVED lines=13> */
[----:B------:R-:W-:Y:S02]  /*8220*/  HADD2.F32 R6, -RZ, R5.H0_H0 ;  /* 0x20000005ff067230 */ /* 0x000fe40000004100 */
[----:B------:R-:W-:Y:S02]  /*8230*/  HADD2.F32 R41, -RZ, R25.H1_H1 ;  /* 0x30000019ff297230 */ /* 0x000fe40000004100 */
        /* <DEDUP_REMOVED lines=18> */
.L_x_397:
[----:B------:R-:W-:Y:S05]  /*8360*/  BSYNC B1 ;  /* 0x0000000000017941 */ /* 0x000fea0003800000 */
.L_x_396:
[----:B------:R-:W-:Y:S04]  /*8370*/  BSSY B1, `(.L_x_398) ;  /* 0x000002c000017945 */ /* 0x000fe80003800000 */
[----:B------:R-:W-:Y:S05]  /*8380*/  @P1 BRA `(.L_x_399) ;  /* 0x0000000000a81947 */ /* 0x000fea0003800000 */
[----:B01----:R-:W0:Y:S01]  /*8390*/  LDS.128 R4, [R3+0x10a00] ;  /* 0x010a000003047984 */ /* 0x003e220000000c00 */
[----:B------:R-:W-:Y:S02]  /*83a0*/  SHF.R.U32.HI R38, RZ, 0x10, R37 ;  /* 0x00000010ff267819 */ /* 0x000fe40000011625 */
[--C-:B------:R-:W-:Y:S02]  /*83b0*/  SHF.R.U32.HI R39, RZ, 0x10, R35.reuse ;  /* 0x00000010ff277819 */ /* 0x100fe40000011623 */
[----:B------:R-:W-:Y:S01]  /*83c0*/  SHF.R.U64 R42, R34, 0x10, R35 ;  /* 0x00000010222a7819 */ /* 0x000fe20000001223 */
[----:B------:R-:W-:Y:S01]  /*83d0*/  HADD2.F32 R38, -RZ, R38.H0_H0 ;  /* 0x20000026ff267230 */ /* 0x000fe20000004100 */
        /* <DEDUP_REMOVED lines=12> */
[----:B------:R-:W-:Y:S01]  /*84a0*/  FFMA.FTZ R40, R27, R36, -R40 ;  /* 0x000000241b287223 */ /* 0x000fe20000010828 */
[-C--:B------:R-:W-:Y:S01]  /*84b0*/  FMUL.FTZ R36, R4, R35.reuse ;  /* 0x0000002304247220 */ /* 0x080fe20000410000 */
[----:B------:R-:W-:Y:S02]  /*84c0*/  HADD2.F32 R26, -RZ, R6.H1_H1 ;  /* 0x30000006ff1a7230 */ /* 0x000fe40000004100 */
[----:B------:R-:W-:Y:S01]  /*84d0*/  FFMA.FTZ R35, R7, R35, -R34 ;  /* 0x0000002307237223 */ /* 0x000fe20000010822 */
[--C-:B------:R-:W-:Y:S02]  /*84e0*/  HADD2.F32 R34, -RZ, R24.reuse.H0_H0 ;  /* 0x20000018ff227230 */ /* 0x100fe40000004100 */
[----:B------:R-:W-:Y:S01]  /*84f0*/  FFMA.FTZ R39, R27, R38, R39 ;  /* 0x000000261b277223 */ /* 0x000fe20000010027 */
[----:B------:R-:W-:Y:S02]  /*8500*/  HADD2.F32 R6, -RZ, R5.H0_H0 ;  /* 0x20000005ff067230 */ /* 0x000fe40000004100 */
[----:B------:R-:W-:Y:S01]  /*8510*/  FFMA.FTZ R36, R7, R37, R36 ;  /* 0x0000002507247223 */ /* 0x000fe20000010024 */
[----:B------:R-:W-:-:S02]  /*8520*/  HADD2.F32 R24, -RZ, R24.H1_H1 ;  /* 0x30000018ff187230 */ /* 0x000fc40000004100 */
[C---:B------:R-:W-:Y:S01]  /*8530*/  FMUL.FTZ R38, R26.reuse, R34 ;  /* 0x000000221a267220 */ /* 0x040fe20000410000 */
[----:B------:R-:W-:Y:S02]  /*8540*/  HADD2.F32 R5, -RZ, R5.H1_H1 ;  /* 0x30000005ff057230 */ /* 0x000fe40000004100 */
[----:B------:R-:W-:Y:S02]  /*8550*/  HADD2.F32 R27, -RZ, R41.H0_H0 ;  /* 0x20000029ff1b7230 */ /* 0x000fe40000004100 */
[-C--:B------:R-:W-:Y:S01]  /*8560*/  FMUL.FTZ R37, R26, R24.reuse ;  /* 0x000000181a257220 */ /* 0x080fe20000410000 */
[----:B------:R-:W-:Y:S02]  /*8570*/  HADD2.F32 R4, -RZ, R42.H0_H0 ;  /* 0x2000002aff047230 */ /* 0x000fe40000004100 */
[----:B------:R-:W-:Y:S01]  /*8580*/  FFMA.FTZ R38, R25, R24, -R38 ;  /* 0x0000001819267223 */ /* 0x000fe20000010826 */
[----:B------:R-:W-:Y:S01]  /*8590*/  FMUL.FTZ R7, R5, R27 ;  /* 0x0000001b05077220 */ /* 0x000fe20000410000 */
[----:B------:R-:W-:Y:S01]  /*85a0*/  FFMA.FTZ R37, R25, R34, R37 ;  /* 0x0000002219257223 */ /* 0x000fe20000010025 */
[----:B------:R-:W-:-:S02]  /*85b0*/  FMUL.FTZ R26, R5, R4 ;  /* 0x00000004051a7220 */ /* 0x000fc40000410000 */
[C---:B------:R-:W-:Y:S01]  /*85c0*/  FFMA.FTZ R5, R6.reuse, R4, -R7 ;  /* 0x0000000406057223 */ /* 0x040fe20000010807 */
[----:B------:R-:W-:Y:S01]  /*85d0*/  F2FP.F16.F32.PACK_AB R7, R39, R40 ;  /* 0x000000282707723e */ /* 0x000fe200000000ff */
[----:B------:R-:W-:Y:S01]  /*85e0*/  FFMA.FTZ R26, R6, R27, R26 ;  /* 0x0000001b061a7223 */ /* 0x000fe2000001001a */
[----:B------:R-:W-:Y:S02]  /*85f0*/  F2FP.F16.F32.PACK_AB R6, R37, R38 ;  /* 0x000000262506723e */ /* 0x000fe400000000ff */
[----:B------:R-:W-:Y:S02]  /*8600*/  F2FP.F16.F32.PACK_AB R4, R36, R35 ;  /* 0x000000232404723e */ /* 0x000fe400000000ff */
[----:B------:R-:W-:-:S05]  /*8610*/  F2FP.F16.F32.PACK_AB R5, R26, R5 ;  /* 0x000000051a05723e */ /* 0x000fca00000000ff */
[----:B------:R2:W-:Y:S02]  /*8620*/  STS.128 [R3+0x10a00], R4 ;  /* 0x010a000403007388 */ /* 0x0005e40000000c00 */
.L_x_399:
[----:B------:R-:W-:Y:S05]  /*8630*/  BSYNC B1 ;  /* 0x0000000000017941 */ /* 0x000fea0003800000 */
.L_x_398:
[----:B------:R-:W-:Y:S04]  /*8640*/  BSSY B1, `(.L_x_400) ;  /* 0x000002c000017945 */ /* 0x000fe80003800000 */
[----:B------:R-:W-:Y:S05]  /*8650*/  @P2 BRA `(.L_x_401) ;  /* 0x0000000000a82947 */ /* 0x000fea0003800000 */
[----:B012---:R-:W0:Y:S01]  /*8660*/  LDS.128 R4, [R0+0x10a00] ;  /* 0x010a000000047984 */ /* 0x007e220000000c00 */
[--C-:B------:R-:W-:Y:S01]  /*8670*/  SHF.R.U64 R39, R32, 0x10, R33.reuse ;  /* 0x0000001020277819 */ /* 0x100fe20000001221 */
[----:B------:R-:W-:Y:S01]  /*8680*/  HADD2.F32 R32, -RZ, R14.H0_H0 ;  /* 0x2000000eff207230 */ /* 0x000fe20000004100 */
[----:B------:R-:W-:Y:S02]  /*8690*/  SHF.R.U32.HI R24, RZ, 0x10, R33 ;  /* 0x00000010ff187819 */ /* 0x000fe40000011621 */
[--C-:B------:R-:W-:Y:S02]  /*86a0*/  SHF.R.U32.HI R33, RZ, 0x10, R31.reuse ;  /* 0x00000010ff217819 */ /* 0x100fe4000001161f */
[----:B------:R-:W-:Y:S01]  /*86b0*/  SHF.R.U64 R37, R30, 0x10, R31 ;  /* 0x000000101e257819 */ /* 0x000fe2000000121f */
[----:B------:R-:W-:Y:S02]  /*86c0*/  HADD2.F32 R31, -RZ, R24.H0_H0 ;  /* 0x20000018ff1f7230 */ /* 0x000fe40000004100 */
[----:B------:R-:W-:-:S02]  /*86d0*/  HADD2.F32 R33, -RZ, R33.H0_H0 ;  /* 0x20000021ff217230 */ /* 0x000fc40000004100 */
[--C-:B------:R-:W-:Y:S02]  /*86e0*/  HADD2.F32 R30, -RZ, R15.reuse.H0_H0 ;  /* 0x2000000fff1e7230 */ /* 0x100fe40000004100 */
[----:B------:R-:W-:Y:S02]  /*86f0*/  HADD2.F32 R15, -RZ, R15.H1_H1 ;  /* 0x3000000fff0f7230 */ /* 0x000fe40000004100 */
[--C-:B0-----:R-:W-:Y:S02]  /*8700*/  HADD2.F32 R27, -RZ, R7.reuse.H1_H1 ;  /* 0x30000007ff1b7230 */ /* 0x101fe40000004100 */
[----:B------:R-:W-:Y:S02]  /*8710*/  HADD2.F32 R26, -RZ, R7.H0_H0 ;  /* 0x20000007ff1a7230 */ /* 0x000fe40000004100 */
[--C-:B------:R-:W-:Y:S02]  /*8720*/  HADD2.F32 R7, -RZ, R4.reuse.H0_H0 ;  /* 0x20000004ff077230 */ /* 0x100fe40000004100 */
[----:B------:R-:W-:Y:S01]  /*8730*/  FMUL.FTZ R35, R27, R33 ;  /* 0x000000211b237220 */ /* 0x000fe20000410000 */
[----:B------:R-:W-:-:S02]  /*8740*/  HADD2.F32 R4, -RZ, R4.H1_H1 ;  /* 0x30000004ff047230 */ /* 0x000fc40000004100 */
[-C--:B------:R-:W-:Y:S01]  /*8750*/  FMUL.FTZ R36, R27, R31.reuse ;  /* 0x0000001f1b247220 */ /* 0x080fe20000410000 */
[--C-:B------:R-:W-:Y:S02]  /*8760*/  HADD2.F32 R24, -RZ, R6.reuse.H0_H0 ;  /* 0x20000006ff187230 */ /* 0x100fe40000004100 */
[C---:B------:R-:W-:Y:S01]  /*8770*/  FFMA.FTZ R35, R26.reuse, R31, -R35 ;  /* 0x0000001f1a237223 */ /* 0x040fe20000010823 */
[----:B------:R-:W-:Y:S02]  /*8780*/  HADD2.F32 R25, -RZ, R6.H1_H1 ;  /* 0x30000006ff197230 */ /* 0x000fe40000004100 */
[----:B------:R-:W-:Y:S01]  /*8790*/  FFMA.FTZ R38, R26, R33, R36 ;  /* 0x000000211a267223 */ /* 0x000fe20000010024 */
[----:B------:R-:W-:Y:S02]  /*87a0*/  HADD2.F32 R6, -RZ, R5.H0_H0 ;  /* 0x20000005ff067230 */ /* 0x000fe40000004100 */
[C---:B------:R-:W-:Y:S01]  /*87b0*/  FMUL.FTZ R34, R4.reuse, R32 ;  /* 0x0000002004227220 */ /* 0x040fe20000410000 */
[----:B------:R-:W-:Y:S01]  /*87c0*/  FMUL.FTZ R36, R4, R30 ;  /* 0x0000001e04247220 */ /* 0x000fe20000410000 */
[----:B------:R-:W-:-:S02]  /*87d0*/  HADD2.F32 R26, -RZ, R14.H1_H1 ;  /* 0x3000000eff1a7230 */ /* 0x000fc40000004100 */
[----:B------:R-:W-:Y:S01]  /*87e0*/  FMUL.FTZ R33, R25, R15 ;  /* 0x0000000f19217220 */ /* 0x000fe20000410000 */
[----:B------:R-:W-:Y:S02]  /*87f0*/  HADD2.F32 R5, -RZ, R5.H1_H1 ;  /* 0x30000005ff057230 */ /* 0x000fe40000004100 */
[C---:B------:R-:W-:Y:S01]  /*8800*/  FFMA.FTZ R34, R7.reuse, R30, -R34 ;  /* 0x0000001e07227223 */ /* 0x040fe20000010822 */
[----:B------:R-:W-:Y:S02]  /*8810*/  HADD2.F32 R14, -RZ, R37.H0_H0 ;  /* 0x20000025ff0e7230 */ /* 0x000fe40000004100 */
[----:B------:R-:W-:Y:S01]  /*8820*/  FFMA.FTZ R27, R7, R32, R36 ;  /* 0x00000020071b7223 */ /* 0x000fe20000010024 */
[----:B------:R-:W-:Y:S02]  /*8830*/  HADD2.F32 R4, -RZ, R39.H0_H0 ;  /* 0x20000027ff047230 */ /* 0x000fe40000004100 */
[----:B------:R-:W-:Y:S01]  /*8840*/  FMUL.FTZ R31, R25, R26 ;  /* 0x0000001a191f7220 */ /* 0x000fe20000410000 */
[----:B------:R-:W-:-:S02]  /*8850*/  FMUL.FTZ R7, R5, R14 ;  /* 0x0000000e05077220 */ /* 0x000fc40000410000 */
[----:B------:R-:W-:Y:S01]  /*8860*/  FMUL.FTZ R25, R5, R4 ;  /* 0x0000000405197220 */ /* 0x000fe20000410000 */
[C---:B------:R-:W-:Y:S01]  /*8870*/  FFMA.FTZ R31, R24.reuse, R15, -R31 ;  /* 0x0000000f181f7223 */ /* 0x040fe2000001081f */
[----:B------:R-:W-:Y:S01]  /*8880*/  FFMA.FTZ R24, R24, R26, R33 ;  /* 0x0000001a18187223 */ /* 0x000fe20000010021 */
[C---:B------:R-:W-:Y:S01]  /*8890*/  FFMA.FTZ R5, R6.reuse, R4, -R7 ;  /* 0x0000000406057223 */ /* 0x040fe20000010807 */
[----:B------:R-:W-:Y:S01]  /*88a0*/  FFMA.FTZ R14, R6, R14, R25 ;  /* 0x0000000e060e7223 */ /* 0x000fe20000010019 */
[----:B------:R-:W-:Y:S02]  /*88b0*/  F2FP.F16.F32.PACK_AB R7, R38, R35 ;  /* 0x000000232607723e */ /* 0x000fe400000000ff */
[----:B------:R-:W-:Y:S02]  /*88c0*/  F2FP.F16.F32.PACK_AB R6, R24, R31 ;  /* 0x0000001f1806723e */ /* 0x000fe400000000ff */
[----:B------:R-:W-:Y:S02]  /*88d0*/  F2FP.F16.F32.PACK_AB R4, R27, R34 ;  /* 0x000000221b04723e */ /* 0x000fe400000000ff */
[----:B------:R-:W-:-:S05]  /*88e0*/  F2FP.F16.F32.PACK_AB R5, R14, R5 ;  /* 0x000000050e05723e */ /* 0x000fca00000000ff */
[----:B------:R3:W-:Y:S02]  /*88f0*/  STS.128 [R0+0x10a00], R4 ;  /* 0x010a000400007388 */ /* 0x0007e40000000c00 */
.L_x_401:
[----:B------:R-:W-:Y:S05]  /*8900*/  BSYNC B1 ;  /* 0x0000000000017941 */ /* 0x000fea0003800000 */
.L_x_400:
[----:B------:R-:W-:Y:S04]  /*8910*/  BSSY B1, `(.L_x_402) ;  /* 0x000002c000017945 */ /* 0x000fe80003800000 */
[----:B------:R-:W-:Y:S05]  /*8920*/  @P3 BRA `(.L_x_403) ;  /* 0x0000000000a83947 */ /* 0x000fea0003800000 */
[----:B0123--:R-:W0:Y:S01]  /*8930*/  LDS.128 R4, [R3+0x13a00] ;  /* 0x013a000003047984 */ /* 0x00fe220000000c00 */
[----:B------:R-:W-:Y:S01]  /*8940*/  SHF.R.U32.HI R25, RZ, 0x10, R29 ;  /* 0x00000010ff197819 */ /* 0x000fe2000001161d */
[----:B------:R-:W-:Y:S01]  /*8950*/  HADD2.F32 R24, -RZ, R13.H0_H0 ;  /* 0x2000000dff187230 */ /* 0x000fe20000004100 */
[--C-:B------:R-:W-:Y:S01]  /*8960*/  SHF.R.U32.HI R27, RZ, 0x10, R23.reuse ;  /* 0x00000010ff1b7819 */ /* 0x100fe20000011617 */
[----:B------:R-:W-:Y:S01]  /*8970*/  HADD2.F32 R26, -RZ, R12.H0_H0 ;  /* 0x2000000cff1a7230 */ /* 0x000fe20000004100 */
[----:B------:R-:W-:Y:S01]  /*8980*/  SHF.R.U64 R31, R22, 0x10, R23 ;  /* 0x00000010161f7819 */ /* 0x000fe20000001217 */
[----:B------:R-:W-:Y:S01]  /*8990*/  HADD2.F32 R25, -RZ, R25.H0_H0 ;  /* 0x20000019ff197230 */ /* 0x000fe20000004100 */
[----:B------:R-:W-:Y:S01]  /*89a0*/  SHF.R.U64 R33, R28, 0x10, R29 ;  /* 0x000000101c217819 */ /* 0x000fe2000000121d */
[----:B------:R-:W-:Y:S02]  /*89b0*/  HADD2.F32 R27, -RZ, R27.H0_H0 ;  /* 0x2000001bff1b7230 */ /* 0x000fe40000004100 */
[----:B------:R-:W-:-:S02]  /*89c0*/  HADD2.F32 R13, -RZ, R13.H1_H1 ;  /* 0x3000000dff0d7230 */ /* 0x000fc40000004100 */
[--C-:B0-----:R-:W-:Y:S02]  /*89d0*/  HADD2.F32 R23, -RZ, R7.reuse.H1_H1 ;  /* 0x30000007ff177230 */ /* 0x101fe40000004100 */
[----:B------:R-:W-:Y:S02]  /*89e0*/  HADD2.F32 R22, -RZ, R7.H0_H0 ;  /* 0x20000007ff167230 */ /* 0x000fe40000004100 */
[--C-:B------:R-:W-:Y:S02]  /*89f0*/  HADD2.F32 R7, -RZ, R4.reuse.H0_H0 ;  /* 0x20000004ff077230 */ /* 0x100fe40000004100 */
[C---:B------:R-:W-:Y:S01]  /*8a00*/  FMUL.FTZ R29, R23.reuse, R27 ;  /* 0x0000001b171d7220 */ /* 0x040fe20000410000 */
[----:B------:R-:W-:Y:S02]  /*8a10*/  HADD2.F32 R4, -RZ, R4.H1_H1 ;  /* 0x30000004ff047230 */ /* 0x000fe40000004100 */
[----:B------:R-:W-:Y:S01]  /*8a20*/  FMUL.FTZ R30, R23, R25 ;  /* 0x00000019171e7220 */ /* 0x000fe20000410000 */
[----:B------:R-:W-:-:S02]  /*8a30*/  HADD2.F32 R14, -RZ, R6.H0_H0 ;  /* 0x20000006ff0e7230 */ /* 0x000fc40000004100 */
[C---:B------:R-:W-:Y:S01]  /*8a40*/  FFMA.FTZ R29, R22.reuse, R25, -R29 ;  /* 0x00000019161d7223 */ /* 0x040fe2000001081d */
[----:B------:R-:W-:Y:S02]  /*8a50*/  HADD2.F32 R15, -RZ, R6.H1_H1 ;  /* 0x30000006ff0f7230 */ /* 0x000fe40000004100 */
[----:B------:R-:W-:Y:S01]  /*8a60*/  FFMA.FTZ R32, R22, R27, R30 ;  /* 0x0000001b16207223 */ /* 0x000fe2000001001e */
[--C-:B------:R-:W-:Y:S02]  /*8a70*/  HADD2.F32 R6, -RZ, R5.reuse.H0_H0 ;  /* 0x20000005ff067230 */ /* 0x100fe40000004100 */
[C---:B------:R-:W-:Y:S01]  /*8a80*/  FMUL.FTZ R28, R4.reuse, R26 ;  /* 0x0000001a041c7220 */ /* 0x040fe20000410000 */
[----:B------:R-:W-:Y:S01]  /*8a90*/  FMUL.FTZ R30, R4, R24 ;  /* 0x00000018041e7220 */ /* 0x000fe20000410000 */
[----:B------:R-:W-:Y:S02]  /*8aa0*/  HADD2.F32 R22, -RZ, R12.H1_H1 ;  /* 0x3000000cff167230 */ /* 0x000fe40000004100 */
[----:B------:R-:W-:Y:S01]  /*8ab0*/  FMUL.FTZ R27, R15, R13 ;  /* 0x0000000d0f1b7220 */ /* 0x000fe20000410000 */
[----:B------:R-:W-:-:S02]  /*8ac0*/  HADD2.F32 R5, -RZ, R5.H1_H1 ;  /* 0x30000005ff057230 */ /* 0x000fc40000004100 */
[C---:B------:R-:W-:Y:S01]  /*8ad0*/  FFMA.FTZ R28, R7.reuse, R24, -R28 ;  /* 0x00000018071c7223 */ /* 0x040fe2000001081c */
[----:B------:R-:W-:Y:S02]  /*8ae0*/  HADD2.F32 R12, -RZ, R31.H0_H0 ;  /* 0x2000001fff0c7230 */ /* 0x000fe40000004100 */
[----:B------:R-:W-:Y:S01]  /*8af0*/  FFMA.FTZ R23, R7, R26, R30 ;  /* 0x0000001a07177223 */ /* 0x000fe2000001001e */
[----:B------:R-:W-:Y:S02]  /*8b00*/  HADD2.F32 R4, -RZ, R33.H0_H0 ;  /* 0x20000021ff047230 */ /* 0x000fe40000004100 */
[----:B------:R-:W-:Y:S01]  /*8b10*/  FMUL.FTZ R25, R15, R22 ;  /* 0x000000160f197220 */ /* 0x000fe20000410000 */
[C---:B------:R-:W-:Y:S02]  /*8b20*/  FMUL.FTZ R7, R5.reuse, R12 ;  /* 0x0000000c05077220 */ /* 0x040fe40000410000 */
[----:B------:R-:W-:Y:S01]  /*8b30*/  FMUL.FTZ R15, R5, R4 ;  /* 0x00000004050f7220 */ /* 0x000fe20000410000 */
[C---:B------:R-:W-:Y:S01]  /*8b40*/  FFMA.FTZ R25, R14.reuse, R13, -R25 ;  /* 0x0000000d0e197223 */ /* 0x040fe20000010819 */
[----:B------:R-:W-:Y:S01]  /*8b50*/  FFMA.FTZ R14, R14, R22, R27 ;  /* 0x000000160e0e7223 */ /* 0x000fe2000001001b */
[C---:B------:R-:W-:Y:S01]  /*8b60*/  FFMA.FTZ R5, R6.reuse, R4, -R7 ;  /* 0x0000000406057223 */ /* 0x040fe20000010807 */
[----:B------:R-:W-:Y:S01]  /*8b70*/  FFMA.FTZ R12, R6, R12, R15 ;  /* 0x0000000c060c7223 */ /* 0x000fe2000001000f */
[----:B------:R-:W-:-:S02]  /*8b80*/  F2FP.F16.F32.PACK_AB R7, R32, R29 ;  /* 0x0000001d2007723e */ /* 0x000fc400000000ff */
[----:B------:R-:W-:Y:S02]  /*8b90*/  F2FP.F16.F32.PACK_AB R6, R14, R25 ;  /* 0x000000190e06723e */ /* 0x000fe400000000ff */
[----:B------:R-:W-:Y:S02]  /*8ba0*/  F2FP.F16.F32.PACK_AB R4, R23, R28 ;  /* 0x0000001c1704723e */ /* 0x000fe400000000ff */
[----:B------:R-:W-:-:S05]  /*8bb0*/  F2FP.F16.F32.PACK_AB R5, R12, R5 ;  /* 0x000000050c05723e */ /* 0x000fca00000000ff */
[----:B------:R4:W-:Y:S02]  /*8bc0*/  STS.128 [R3+0x13a00], R4 ;  /* 0x013a000403007388 */ /* 0x0009e40000000c00 */
.L_x_403:
[----:B------:R-:W-:Y:S05]  /*8bd0*/  BSYNC B1 ;  /* 0x0000000000017941 */ /* 0x000fea0003800000 */
.L_x_402:
[----:B------:R-:W-:Y:S05]  /*8be0*/  @P4 BRA `(.L_x_393) ;  /* 0x0000001c00144947 */ /* 0x000fea0003800000 */
[----:B01234-:R-:W0:Y:S01]  /*8bf0*/  LDS.128 R4, [R0+0x13a00] ;  /* 0x013a000000047984 */ /* 0x01fe220000000c00 */
[----:B------:R-:W-:Y:S01]  /*8c00*/  SHF.R.U64 R24, R20, 0x10, R21 ;  /* 0x0000001014187819 */ /* 0x000fe20000001215 */
[--C-:B------:R-:W-:Y:S01]  /*8c10*/  HADD2.F32 R15, -RZ, R10.reuse.H0_H0 ;  /* 0x2000000aff0f7230 */ /* 0x100fe20000004100 */
[----:B------:R-:W-:Y:S01]  /*8c20*/  SHF.R.U32.HI R20, RZ, 0x10, R9 ;  /* 0x00000010ff147819 */ /* 0x000fe20000011609 */
[----:B------:R-:W-:Y:S01]  /*8c30*/  HADD2.F32 R13, -RZ, R11.H0_H0 ;  /* 0x2000000bff0d7230 */ /* 0x000fe20000004100 */
[----:B------:R-:W-:Y:S01]  /*8c40*/  SHF.R.U32.HI R14, RZ, 0x10, R21 ;  /* 0x00000010ff0e7819 */ /* 0x000fe20000011615 */
[----:B------:R-:W-:Y:S01]  /*8c50*/  HADD2.F32 R10, -RZ, R10.H1_H1 ;  /* 0x3000000aff0a7230 */ /* 0x000fe20000004100 */
[----:B------:R-:W-:Y:S01]  /*8c60*/  SHF.R.U64 R23, R8, 0x10, R9 ;  /* 0x0000001008177819 */ /* 0x000fe20000001209 */
[----:B------:R-:W-:Y:S02]  /*8c70*/  HADD2.F32 R20, -RZ, R20.H0_H0 ;  /* 0x20000014ff147230 */ /* 0x000fe40000004100 */
[----:B------:R-:W-:-:S02]  /*8c80*/  HADD2.F32 R14, -RZ, R14.H0_H0 ;  /* 0x2000000eff0e7230 */ /* 0x000fc40000004100 */
[----:B------:R-:W-:Y:S02]  /*8c90*/  HADD2.F32 R11, -RZ, R11.H1_H1 ;  /* 0x3000000bff0b7230 */ /* 0x000fe40000004100 */
[--C-:B0-----:R-:W-:Y:S02]  /*8ca0*/  HADD2.F32 R12, -RZ, R7.reuse.H1_H1 ;  /* 0x30000007ff0c7230 */ /* 0x101fe40000004100 */
[--C-:B------:R-:W-:Y:S02]  /*8cb0*/  HADD2.F32 R3, -RZ, R4.reuse.H0_H0 ;  /* 0x20000004ff037230 */ /* 0x100fe40000004100 */
[----:B------:R-:W-:Y:S02]  /*8cc0*/  HADD2.F32 R9, -RZ, R7.H0_H0 ;  /* 0x20000007ff097230 */ /* 0x000fe40000004100 */
[C---:B------:R-:W-:Y:S01]  /*8cd0*/  FMUL.FTZ R22, R12.reuse, R20 ;  /* 0x000000140c167220 */ /* 0x040fe20000410000 */
[----:B------:R-:W-:Y:S02]  /*8ce0*/  HADD2.F32 R4, -RZ, R4.H1_H1 ;  /* 0x30000004ff047230 */ /* 0x000fe40000004100 */
[----:B------:R-:W-:Y:S01]  /*8cf0*/  FMUL.FTZ R21, R12, R14 ;  /* 0x0000000e0c157220 */ /* 0x000fe20000410000 */
[----:B------:R-:W-:-:S02]  /*8d00*/  HADD2.F32 R7, -RZ, R6.H0_H0 ;  /* 0x20000006ff077230 */ /* 0x000fc40000004100 */
[C---:B------:R-:W-:Y:S01]  /*8d10*/  FFMA.FTZ R22, R9.reuse, R14, -R22 ;  /* 0x0000000e09167223 */ /* 0x040fe20000010816 */
[----:B------:R-:W-:Y:S02]  /*8d20*/  HADD2.F32 R8, -RZ, R6.H1_H1 ;  /* 0x30000006ff087230 */ /* 0x000fe40000004100 */
[C---:B------:R-:W-:Y:S01]  /*8d30*/  FMUL.FTZ R12, R4.reuse, R15 ;  /* 0x0000000f040c7220 */ /* 0x040fe20000410000 */
[--C-:B------:R-:W-:Y:S02]  /*8d40*/  HADD2.F32 R6, -RZ, R5.reuse.H0_H0 ;  /* 0x20000005ff067230 */ /* 0x100fe40000004100 */
[----:B------:R-:W-:Y:S01]  /*8d50*/  FFMA.FTZ R21, R9, R20, R21 ;  /* 0x0000001409157223 */ /* 0x000fe20000010015 */
[-C--:B------:R-:W-:Y:S01]  /*8d60*/  FMUL.FTZ R14, R4, R13.reuse ;  /* 0x0000000d040e7220 */ /* 0x080fe20000410000 */
[----:B------:R-:W-:Y:S02]  /*8d70*/  HADD2.F32 R5, -RZ, R5.H1_H1 ;  /* 0x30000005ff057230 */ /* 0x000fe40000004100 */
[----:B------:R-:W-:Y:S01]  /*8d80*/  FFMA.FTZ R12, R3, R13, -R12 ;  /* 0x0000000d030c7223 */ /* 0x000fe2000001080c */
[----:B------:R-:W-:-:S02]  /*8d90*/  HADD2.F32 R9, -RZ, R23.H0_H0 ;  /* 0x20000017ff097230 */ /* 0x000fc40000004100 */
[----:B------:R-:W-:Y:S01]  /*8da0*/  FFMA.FTZ R3, R3, R15, R14 ;  /* 0x0000000f03037223 */ /* 0x000fe2000001000e */
[----:B------:R-:W-:Y:S02]  /*8db0*/  HADD2.F32 R4, -RZ, R24.H0_H0 ;  /* 0x20000018ff047230 */ /* 0x000fe40000004100 */
[C---:B------:R-:W-:Y:S01]  /*8dc0*/  FMUL.FTZ R14, R8.reuse, R10 ;  /* 0x0000000a080e7220 */ /* 0x040fe20000410000 */
[----:B------:R-:W-:Y:S01]  /*8dd0*/  FMUL.FTZ R15, R8, R11 ;  /* 0x0000000b080f7220 */ /* 0x000fe20000410000 */
[C---:B------:R-:W-:Y:S01]  /*8de0*/  FMUL.FTZ R13, R5.reuse, R9 ;  /* 0x00000009050d7220 */ /* 0x040fe20000410000 */
        /* <DEDUP_REMOVED lines=9> */
[----:B------:R0:W-:Y:S01]  /*8e80*/  STS.128 [R0+0x13a00], R4 ;  /* 0x013a000400007388 */ /* 0x0001e20000000c00 */
[----:B------:R-:W-:Y:S05]  /*8e90*/  BRA `(.L_x_393) ;  /* 0x0000001800687947 */ /* 0x000fea0003800000 */
.L_x_384:
        /* <DEDUP_REMOVED lines=15> */
[----:B------:R-:W2:Y:S01]  /*8f90*/  LDL R8, [R1+0x28] ;  /* 0x0000280001087983 */ /* 0x000ea20000100800 */
[----:B------:R-:W-:-:S03]  /*8fa0*/  ULDC UR4, c[0x0][0x3d4] ;  /* 0x0000f50000047ab9 */ /* 0x000fc60000000800 */
[----:B------:R-:W3:Y:S01]  /*8fb0*/  LDL R3, [R1+0x2c] ;  /* 0x00002c0001037983 */ /* 0x000ee20000100800 */
[----:B------:R-:W-:Y:S02]  /*8fc0*/  ISETP.GE.AND P1, PT, R146, UR4, PT ;  /* 0x0000000492007c0c */ /* 0x000fe4000bf26270 */
        /* <DEDUP_REMOVED lines=12> */
[----:B------:R0:W5:Y:S04]  /*9090*/  @!P1 LDG.E.128 R28, desc[UR60][R44.64] ;  /* 0x0000003c2c1c9981 */ /* 0x000168000c1e1d00 */
[----:B------:R0:W5:Y:S01]  /*90a0*/  @!P1 LDG.E.128 R4, desc[UR60][R42.64] ;  /* 0x0000003c2a049981 */ /* 0x000162000c1e1d00 */
[----:B--2---:R-:W-:Y:S02]  /*90b0*/  ISETP.GE.AND P2, PT, R8, UR4, PT ;  /* 0x0000000408007c0c */ /* 0x004fe4000bf46270 */
[----:B---3--:R-:W-:-:S11]  /*90c0*/  ISETP.GE.AND P3, PT, R3, UR4, PT ;  /* 0x0000000403007c0c */ /* 0x008fd6000bf66270 */
[----:B------:R0:W5:Y:S04]  /*90d0*/  @!P2 LDG.E.128 R32, desc[UR60][R44.64+0x20] ;  /* 0x0000203c2c20a981 */ /* 0x000168000c1e1d00 */
[----:B------:R0:W5:Y:S04]  /*90e0*/  @!P3 LDG.E.128 R36, desc[UR60][R44.64+0x40] ;  /* 0x0000403c2c24b981 */ /* 0x000168000c1e1d00 */
[----:B------:R0:W5:Y:S04]  /*90f0*/  @!P2 LDG.E.128 R20, desc[UR60][R42.64+0x20] ;  /* 0x0000203c2a14a981 */ /* 0x000168000c1e1d00 */
[----:B------:R0:W5:Y:S02]  /*9100*/  @!P3 LDG.E.128 R24, desc[UR60][R42.64+0x40] ;  /* 0x0000403c2a18b981 */ /* 0x000164000c1e1d00 */
.L_x_405:
[----:B------:R-:W-:Y:S05]  /*9110*/  BSYNC B1 ;  /* 0x0000000000017941 */ /* 0x000fea0003800000 */
.L_x_404:
[----:B------:R-:W2:Y:S01]  /*9120*/  LDL R10, [R1+0x70] ;  /* 0x00007000010a7983 */ /* 0x000ea20000100800 */
[----:B-----5:R-:W-:Y:S01]  /*9130*/  IMAD.MOV.U32 R0, RZ, RZ, R4 ;  /* 0x000000ffff007224 */ /* 0x020fe200078e0004 */
[----:B------:R-:W-:Y:S01]  /*9140*/  UMOV UR4, 0xffffffff ;  /* 0xffffffff00047882 */ /* 0x000fe20000000000 */
[----:B------:R-:W-:Y:S02]  /*9150*/  IMAD.MOV.U32 R8, RZ, RZ, R6 ;  /* 0x000000ffff087224 */ /* 0x000fe400078e0006 */
[----:B------:R-:W-:Y:S02]  /*9160*/  IMAD.MOV.U32 R3, RZ, RZ, R5 ;  /* 0x000000ffff037224 */ /* 0x000fe400078e0005 */
[----:B------:R-:W-:Y:S01]  /*9170*/  IMAD.MOV.U32 R9, RZ, RZ, R21 ;  /* 0x000000ffff097224 */ /* 0x000fe200078e0015 */
[----:B------:R-:W-:Y:S01]  /*9180*/  PRMT R57, R0, 0x5410, R8 ;  /* 0x0000541000397816 */ /* 0x000fe20000000008 */
[----:B------:R-:W-:Y:S01]  /*9190*/  IMAD.MOV.U32 R0, RZ, RZ, R7 ;  /* 0x000000ffff007224 */ /* 0x000fe200078e0007 */
[----:B------:R-:W-:Y:S01]  /*91a0*/  PRMT R53, R3, 0x7610, R53 ;  /* 0x0000761003357816 */ /* 0x000fe20000000035 */
[----:B------:R-:W-:-:S03]  /*91b0*/  IMAD.MOV.U32 R3, RZ, RZ, R20 ;  /* 0x000000ffff037224 */ /* 0x000fc600078e0014 */
[----:B------:R-:W-:Y:S02]  /*91c0*/  PRMT R59, R0, 0x7610, R59 ;  /* 0x00007610003b7816 */ /* 0x000fe4000000003b */
[----:B0-----:R-:W-:Y:S02]  /*91d0*/  PRMT R44, R3, 0x5410, R9 ;  /* 0x00005410032c7816 */ /* 0x001fe40000000009 */
[----:B--2---:R-:W-:Y:S01]  /*91e0*/  LEA.HI R0, R10, R10, RZ, 0x1 ;  /* 0x0000000a0a007211 */ /* 0x004fe200078f08ff */
[----:B------:R-:W-:Y:S06]  /*91f0*/  BRA.DIV UR4, `(.L_x_406) ;  /* 0x0000012204247947 */ /* 0x000fec000b800000 */
.L_x_572:
[----:B------:R-:W-:Y:S01]  /*9200*/  UMOV UR4, 0xffffffff ;  /* 0xffffffff00047882 */ /* 0x000fe20000000000 */
[----:B------:R-:W-:Y:S02]  /*9210*/  LOP3.LUT R0, R0, 0xfffffffe, RZ, 0xc0, !PT ;  /* 0xfffffffe00007812 */ /* 0x000fe400078ec0ff */
[----:B------:R-:W-:Y:S05]  /*9220*/  BRA.DIV UR4, `(.L_x_407) ;  /* 0x0000012204407947 */ /* 0x000fea000b800000 */
.L_x_575:
[----:B------:R-:W-:Y:S01]  /*9230*/  UMOV UR4, 0xffffffff ;  /* 0xffffffff00047882 */ /* 0x000fe20000000000 */
[----:B------:R-:W-:Y:S02]  /*9240*/  IMAD.IADD R0, R10, 0x1, -R0 ;  /* 0x000000010a007824 */ /* 0x000fe400078e0a00 */
[----:B------:R-:W-:Y:S05]  /*9250*/  BRA.DIV UR4, `(.L_x_408) ;  /* 0x00000122045c7947 */ /* 0x000fea000b800000 */
.L_x_578:
[----:B------:R-:W-:Y:S01]  /*9260*/  UMOV UR4, 0xffffffff ;  /* 0xffffffff00047882 */ /* 0x000fe20000000000 */
[----:B------:R-:W-:Y:S02]  /*9270*/  SHF.L.U32 R3, R0, 0x1f, RZ ;  /* 0x0000001f00037819 */ /* 0x000fe400000006ff */
[----:B------:R-:W-:Y:S05]  /*9280*/  BRA.DIV UR4, `(.L_x_409) ;  /* 0x0000012204787947 */ /* 0x000fea000b800000 */
.L_x_581:
[----:B------:R-:W0:Y:S01]  /*9290*/  SYNCS.PHASECHK.TRANS64.TRYWAIT P1, [R18+URZ+0x31c00], R3 ;  /* 0x031c0003120075a7 */ /* 0x000e22000802017f */
[----:B------:R-:W-:Y:S01]  /*92a0*/  IMAD.MOV.U32 R8, RZ, RZ, R23 ;  /* 0x000000ffff087224 */ /* 0x000fe200078e0017 */
[----:B------:R-:W-:Y:S01]  /*92b0*/  MOV R0, R22 ;  /* 0x0000001600007202 */ /* 0x000fe20000000f00 */
[----:B------:R-:W-:Y:S01]  /*92c0*/  IMAD.MOV.U32 R9, RZ, RZ, R24 ;  /* 0x000000ffff097224 */ /* 0x000fe200078e0018 */
[----:B------:R-:W-:Y:S01]  /*92d0*/  BSSY B1, `(.L_x_410) ;  /* 0x000001c000017945 */ /* 0x000fe20003800000 */
[----:B------:R-:W-:Y:S01]  /*92e0*/  IMAD.MOV.U32 R10, RZ, RZ, R25 ;  /* 0x000000ffff0a7224 */ /* 0x000fe200078e0019 */
[----:B------:R-:W-:Y:S01]  /*92f0*/  PRMT R45, R0, 0x5410, R8 ;  /* 0x00005410002d7816 */ /* 0x000fe20000000008 */
        /* <DEDUP_REMOVED lines=21> */
[----:B------:R-:W-:-:S02]  /*9450*/  IMAD.MOV.U32 R0, RZ, RZ, R38 ;  /* 0x000000ffff007224 */ /* 0x000fc400078e0026 */
[----:B------:R-:W-:Y:S01]  /*9460*/  IMAD.MOV.U32 R8, RZ, RZ, R39 ;  /* 0x000000ffff087224 */ /* 0x000fe200078e0027 */
[----:B------:R-:W-:Y:S01]  /*9470*/  PRMT R42, R9, 0x5410, R10 ;  /* 0x00005410092a7816 */ /* 0x000fe2000000000a */
[----:B0-----:R-:W-:Y:S06]  /*9480*/  @!P1 BRA `(.L_x_411) ;  /* 0x0000012000209947 */ /* 0x001fec0003800000 */
.L_x_582:
[----:B------:R-:W-:Y:S05]  /*9490*/  BSYNC B1 ;  /* 0x0000000000017941 */ /* 0x000fea0003800000 */
.L_x_410:
[----:B------:R-:W-:Y:S01]  /*94a0*/  PRMT R43, R0, 0x5410, R8 ;  /* 0x00005410002b7816 */ /* 0x000fe20000000008 */
[----:B------:R-:W-:Y:S06]  /*94b0*/  @P0 BRA `(.L_x_393) ;  /* 0x0000001000e00947 */ /* 0x000fec0003800000 */
[----:B------:R-:W2:Y:S01]  /*94c0*/  LDL R69, [R1+0x28] ;  /* 0x0000280001457983 */ /* 0x000ea20000100800 */
[----:B0-----:R-:W0:Y:S03]  /*94d0*/  LDC R3, c[0x0][0x3d4] ;  /* 0x0000f500ff037b82 */ /* 0x001e260000000800 */
[----:B------:R-:W3:Y:S04]  /*94e0*/  LDL R68, [R1+0x2c] ;  /* 0x00002c0001447983 */ /* 0x000ee80000100800 */
[----:B------:R4:W5:Y:S04]  /*94f0*/  LDL R67, [R1+0x30] ;  /* 0x0000300001437983 */ /* 0x0009680000100800 */
[----:B------:R4:W5:Y:S04]  /*9500*/  LDL R66, [R1+0x38] ;  /* 0x0000380001427983 */ /* 0x0009680000100800 */
[----:B------:R4:W5:Y:S01]  /*9510*/  LDL R65, [R1+0x34] ;  /* 0x0000340001417983 */ /* 0x0009620000100800 */
[----:B------:R-:W-:Y:S01]  /*9520*/  BSSY B1, `(.L_x_412) ;  /* 0x0000069000017945 */ /* 0x000fe20003800000 */
[----:B0-----:R-:W-:-:S02]  /*9530*/  ISETP.GE.AND P0, PT, R146, R3, PT ;  /* 0x000000039200720c */ /* 0x001fc40003f06270 */
[-C--:B--2---:R-:W-:Y:S02]  /*9540*/  ISETP.GE.AND P1, PT, R69, R3.reuse, PT ;  /* 0x000000034500720c */ /* 0x084fe40003f26270 */
[----:B---3--:R-:W-:-:S09]  /*9550*/  ISETP.GE.AND P2, PT, R68, R3, PT ;  /* 0x000000034400720c */ /* 0x008fd20003f46270 */
[----:B----4-:R-:W-:Y:S05]  /*9560*/  @P0 BRA `(.L_x_413) ;  /* 0x0000000400900947 */ /* 0x010fea0003800000 */
[----:B------:R-:W2:Y:S01]  /*9570*/  LDL R70, [R1+0x84] ;  /* 0x0000840001467983 */ /* 0x000ea20000100800 */
[----:B------:R-:W0:Y:S02]  /*9580*/  S2R R9, SR_TID.X ;  /* 0x0000000000097919 */ /* 0x000e240000002100 */
[----:B0-----:R-:W-:-:S04]  /*9590*/  IADD3 R9, R9, -0x80, RZ ;  /* 0xffffff8009097810 */ /* 0x001fc80007ffe0ff */
[----:B------:R-:W-:-:S04]  /*95a0*/  LEA.HI R0, R9, R9, RZ, 0x1 ;  /* 0x0000000909007211 */ /* 0x000fc800078f08ff */
[----:B------:R-:W-:-:S05]  /*95b0*/  LOP3.LUT R0, R0, 0xfffffffe, RZ, 0xc0, !PT ;  /* 0xfffffffe00007812 */ /* 0x000fca00078ec0ff */
[----:B------:R-:W-:-:S05]  /*95c0*/  IMAD.IADD R0, R9, 0x1, -R0 ;  /* 0x0000000109007824 */ /* 0x000fca00078e0a00 */
[----:B------:R-:W-:-:S04]  /*95d0*/  LEA.HI R0, R3, R0, RZ, 0x1d ;  /* 0x0000000003007211 */ /* 0x000fc800078fe8ff */
[----:B------:R-:W-:-:S04]  /*95e0*/  SHF.R.S32.HI R9, RZ, 0x1f, R0 ;  /* 0x0000001fff097819 */ /* 0x000fc80000011400 */
[----:B------:R-:W-:Y:S01]  /*95f0*/  LEA.HI R9, R9, R0, RZ, 0x2 ;  /* 0x0000000009097211 */ /* 0x000fe200078f10ff */
[----:B------:R-:W-:-:S03]  /*9600*/  IMAD.SHL.U32 R0, R0, 0x8, RZ ;  /* 0x0000000800007824 */ /* 0x000fc600078e00ff */
[----:B------:R-:W-:Y:S02]  /*9610*/  SHF.R.S32.HI R9, RZ, 0x2, R9 ;  /* 0x00000002ff097819 */ /* 0x000fe40000011409 */
[----:B-----5:R-:W-:-:S03]  /*9620*/  LOP3.LUT R0, R67, 0x18, R0, 0xf8, !PT ;  /* 0x0000001843007812 */ /* 0x020fc600078ef800 */
[----:B------:R-:W-:Y:S01]  /*9630*/  IMAD R12, R9, 0x1800, R66 ;  /* 0x00001800090c7824 */ /* 0x000fe200078e0242 */
[----:B------:R-:W-:-:S05]  /*9640*/  LOP3.LUT R13, R0, R65, RZ, 0x3c, !PT ;  /* 0x00000041000d7212 */ /* 0x000fca00078e3cff */
[----:B------:R-:W-:-:S04]  /*9650*/  IMAD.IADD R13, R12, 0x1, R13 ;  /* 0x000000010c0d7824 */ /* 0x000fc800078e020d */
[----:B------:R-:W-:-:S05]  /*9660*/  IMAD R0, R13, 0x2, R18 ;  /* 0x000000020d007824 */ /* 0x000fca00078e0212 */
[----:B-1----:R-:W0:Y:S01]  /*9670*/  LDS.128 R12, [R0+0xda00] ;  /* 0x00da0000000c7984 */ /* 0x002e220000000c00 */
[----:B------:R-:W-:Y:S01]  /*9680*/  HADD2.F32 R53, -RZ, R53.H0_H0 ;  /* 0x20000035ff357230 */ /* 0x000fe20000004100 */
[--C-:B------:R-:W-:Y:S01]  /*9690*/  SHF.R.U64 R28, R28, 0x10, R29.reuse ;  /* 0x000000101c1c7819 */ /* 0x100fe2000000121d */
[----:B------:R-:W-:Y:S01]  /*96a0*/  HADD2.F32 R52, -RZ, R52.H0_H0 ;  /* 0x20000034ff347230 */ /* 0x000fe20000004100 */
[----:B------:R-:W-:Y:S02]  /*96b0*/  SHF.R.U32.HI R55, RZ, 0x10, R29 ;  /* 0x00000010ff377819 */ /* 0x000fe4000001161d */
[--C-:B------:R-:W-:Y:S02]  /*96c0*/  SHF.R.U64 R29, R4, 0x10, R5.reuse ;  /* 0x00000010041d7819 */ /* 0x100fe40000001205 */
[----:B------:R-:W-:Y:S02]  /*96d0*/  SHF.R.U32.HI R54, RZ, 0x10, R5 ;  /* 0x00000010ff367819 */ /* 0x000fe40000011605 */
[----:B------:R-:W-:-:S02]  /*96e0*/  SHF.R.U64 R5, R6, 0x10, R7 ;  /* 0x0000001006057819 */ /* 0x000fc40000001207 */
[----:B------:R-:W-:Y:S01]  /*96f0*/  SHF.R.U32.HI R61, RZ, 0x10, R7 ;  /* 0x00000010ff3d7819 */ /* 0x000fe20000011607 */
[----:B------:R-:W-:Y:S01]  /*9700*/  HADD2.F32 R54, -RZ, R54.H0_H0 ;  /* 0x20000036ff367230 */ /* 0x000fe20000004100 */
[--C-:B------:R-:W-:Y:S02]  /*9710*/  SHF.R.U32.HI R63, RZ, 0x10, R31.reuse ;  /* 0x00000010ff3f7819 */ /* 0x100fe4000001161f */
[----:B------:R-:W-:Y:S01]  /*9720*/  SHF.R.U64 R4, R30, 0x10, R31 ;  /* 0x000000101e047819 */ /* 0x000fe2000000121f */
[----:B0-----:R-:W-:-:S05]  /*9730*/  HADD2.F32 R48, -RZ, R13.H0_H0 ;  /* 0x2000000dff307230 */ /* 0x001fca0000004100 */
[C---:B------:R-:W-:Y:S01]  /*9740*/  FMUL.FTZ R56, R48.reuse, R53 ;  /* 0x0000003530387220 */ /* 0x040fe20000410000 */
[----:B------:R-:W-:Y:S01]  /*9750*/  FMUL.FTZ R58, R48, R52 ;  /* 0x00000034303a7220 */ /* 0x000fe20000410000 */
[----:B------:R-:W-:Y:S02]  /*9760*/  HADD2.F32 R49, -RZ, R13.H1_H1 ;  /* 0x3000000dff317230 */ /* 0x000fe40000004100 */
[----:B------:R-:W-:Y:S02]  /*9770*/  HADD2.F32 R13, -RZ, R12.H0_H0 ;  /* 0x2000000cff0d7230 */ /* 0x000fe40000004100 */
[----:B------:R-:W-:Y:S02]  /*9780*/  HADD2.F32 R48, -RZ, R55.H0_H0 ;  /* 0x20000037ff307230 */ /* 0x000fe40000004100 */
[C---:B------:R-:W-:Y:S01]  /*9790*/  FMUL.FTZ R60, R49.reuse, R54 ;  /* 0x00000036313c7220 */ /* 0x040fe20000410000 */
[----:B------:R-:W-:Y:S02]  /*97a0*/  HADD2.F32 R50, -RZ, R14.H0_H0 ;  /* 0x2000000eff327230 */ /* 0x000fe40000004100 */
[----:B------:R-:W-:Y:S01]  /*97b0*/  FMUL.FTZ R62, R49, R48 ;  /* 0x00000030313e7220 */ /* 0x000fe20000410000 */
[----:B------:R-:W-:-:S02]  /*97c0*/  HADD2.F32 R49, -RZ, R57.H1_H1 ;  /* 0x30000039ff317230 */ /* 0x000fc40000004100 */
[--C-:B------:R-:W-:Y:S02]  /*97d0*/  HADD2.F32 R51, -RZ, R15.reuse.H0_H0 ;  /* 0x2000000fff337230 */ /* 0x100fe40000004100 */
[----:B------:R-:W-:Y:S02]  /*97e0*/  HADD2.F32 R15, -RZ, R15.H1_H1 ;  /* 0x3000000fff0f7230 */ /* 0x000fe40000004100 */
[----:B------:R-:W-:Y:S02]  /*97f0*/  HADD2.F32 R12, -RZ, R12.H1_H1 ;  /* 0x3000000cff0c7230 */ /* 0x000fe40000004100 */
[----:B------:R-:W-:Y:S02]  /*9800*/  HADD2.F32 R14, -RZ, R14.H1_H1 ;  /* 0x3000000eff0e7230 */ /* 0x000fe40000004100 */
[----:B------:R-:W-:Y:S01]  /*9810*/  HADD2.F32 R29, -RZ, R29.H0_H0 ;  /* 0x2000001dff1d7230 */ /* 0x000fe20000004100 */
[----:B--2---:R-:W0:Y:S02]  /*9820*/  LDS.128 R8, [R70] ;  /* 0x0000000046087984 */ /* 0x004e240000000c00 */
[----:B0-----:R-:W-:-:S05]  /*9830*/  HADD2.F32 R7, -RZ, R9.H0_H0 ;  /* 0x20000009ff077230 */ /* 0x001fca0000004100 */
[C---:B------:R-:W-:Y:S01]  /*9840*/  FFMA.FTZ R56, R7.reuse, R52, -R56 ;  /* 0x0000003407387223 */ /* 0x040fe20000010838 */
[----:B------:R-:W-:Y:S02]  /*9850*/  HADD2.F32 R52, -RZ, R57.H0_H0 ;  /* 0x20000039ff347230 */ /* 0x000fe40000004100 */
[----:B------:R-:W-:Y:S01]  /*9860*/  FFMA.FTZ R58, R7, R53, R58 ;  /* 0x00000035073a7223 */ /* 0x000fe2000001003a */
[----:B------:R-:W-:Y:S02]  /*9870*/  HADD2.F32 R7, -RZ, R59.H1_H1 ;  /* 0x3000003bff077230 */ /* 0x000fe40000004100 */
[----:B------:R-:W-:Y:S02]  /*9880*/  HADD2.F32 R6, -RZ, R8.H0_H0 ;  /* 0x20000008ff067230 */ /* 0x000fe40000004100 */
[C---:B------:R-:W-:Y:S01]  /*9890*/  FMUL.FTZ R53, R13.reuse, R52 ;  /* 0x000000340d357220 */ /* 0x040fe20000410000 */
[----:B------:R-:W-:Y:S01]  /*98a0*/  FMUL.FTZ R13, R13, R7 ;  /* 0x000000070d0d7220 */ /* 0x000fe20000410000 */
[----:B------:R-:W-:-:S02]  /*98b0*/  HADD2.F32 R9, -RZ, R9.H1_H1 ;  /* 0x30000009ff097230 */ /* 0x000fc40000004100 */
[C---:B------:R-:W-:Y:S01]  /*98c0*/  FFMA.FTZ R53, R6.reuse, R7, -R53 ;  /* 0x0000000706357223 */ /* 0x040fe20000010835 */
[----:B------:R-:W-:Y:S02]  /*98d0*/  HADD2.F32 R7, -RZ, R64.H0_H0 ;  /* 0x20000040ff077230 */ /* 0x000fe40000004100 */
[----:B------:R-:W-:Y:S01]  /*98e0*/  FFMA.FTZ R13, R6, R52, R13 ;  /* 0x00000034060d7223 */ /* 0x000fe2000001000d */
[----:B------:R-:W-:Y:S02]  /*98f0*/  HADD2.F32 R52, -RZ, R59.H0_H0 ;  /* 0x2000003bff347230 */ /* 0x000fe40000004100 */
[C---:B------:R-:W-:Y:S01]  /*9900*/  FFMA.FTZ R55, R9.reuse, R48, -R60 ;  /* 0x0000003009377223 */ /* 0x040fe2000001083c */
[----:B------:R-:W-:Y:S01]  /*9910*/  FFMA.FTZ R57, R9, R54, R62 ;  /* 0x0000003609397223 */ /* 0x000fe2000001003e */
[----:B------:R-:W-:Y:S02]  /*9920*/  HADD2.F32 R30, -RZ, R10.H0_H0 ;  /* 0x2000000aff1e7230 */ /* 0x000fe40000004100 */
[----:B------:R-:W-:Y:S01]  /*9930*/  FMUL.FTZ R9, R50, R49 ;  /* 0x0000003132097220 */ /* 0x000fe20000410000 */
[----:B------:R-:W-:-:S02]  /*9940*/  HADD2.F32 R31, -RZ, R11.H0_H0 ;  /* 0x2000000bff1f7230 */ /* 0x000fc40000004100 */
[-C--:B------:R-:W-:Y:S01]  /*9950*/  FMUL.FTZ R59, R50, R7.reuse ;  /* 0x00000007323b7220 */ /* 0x080fe20000410000 */
[----:B------:R-:W-:Y:S02]  /*9960*/  HADD2.F32 R6, -RZ, R64.H1_H1 ;  /* 0x30000040ff067230 */ /* 0x000fe40000004100 */
[C---:B------:R-:W-:Y:S01]  /*9970*/  FMUL.FTZ R60, R51.reuse, R52 ;  /* 0x00000034333c7220 */ /* 0x040fe20000410000 */
[----:B------:R-:W-:Y:S02]  /*9980*/  HADD2.F32 R50, -RZ, R61.H0_H0 ;  /* 0x2000003dff327230 */ /* 0x000fe40000004100 */
[----:B------:R-:W-:Y:S02]  /*9990*/  HADD2.F32 R48, -RZ, R63.H0_H0 ;  /* 0x2000003fff307230 */ /* 0x000fe40000004100 */
[C---:B------:R-:W-:Y:S01]  /*99a0*/  FFMA.FTZ R54, R30.reuse, R7, -R9 ;  /* 0x000000071e367223 */ /* 0x040fe20000010809 */
[----:B------:R-:W-:Y:S02]  /*99b0*/  HADD2.F32 R11, -RZ, R11.H1_H1 ;  /* 0x3000000bff0b7230 */ /* 0x000fe40000004100 */
[-C--:B------:R-:W-:Y:S01]  /*99c0*/  FMUL.FTZ R51, R51, R6.reuse ;  /* 0x0000000633337220 */ /* 0x080fe20000410000 */
[----:B------:R-:W-:Y:S01]  /*99d0*/  FFMA.FTZ R59, R30, R49, R59 ;  /* 0x000000311e3b7223 */ /* 0x000fe2000001003b */
[----:B------:R-:W-:Y:S01]  /*99e0*/  FFMA.FTZ R60, R31, R6, -R60 ;  /* 0x000000061f3c7223 */ /* 0x000fe2000001083c */
[C---:B------:R-:W-:Y:S01]  /*99f0*/  FMUL.FTZ R30, R15.reuse, R50 ;  /* 0x000000320f1e7220 */ /* 0x040fe20000410000 */
[----:B------:R-:W-:Y:S01]  /*9a00*/  FMUL.FTZ R6, R15, R48 ;  /* 0x000000300f067220 */ /* 0x000fe20000410000 */
[----:B------:R-:W-:-:S02]  /*9a10*/  HADD2.F32 R9, -RZ, R5.H0_H0 ;  /* 0x20000005ff097230 */ /* 0x000fc40000004100 */
[----:B------:R-:W-:Y:S02]  /*9a20*/  HADD2.F32 R7, -RZ, R28.H0_H0 ;  /* 0x2000001cff077230 */ /* 0x000fe40000004100 */
[----:B------:R-:W-:Y:S02]  /*9a30*/  HADD2.F32 R5, -RZ, R4.H0_H0 ;  /* 0x20000004ff057230 */ /* 0x000fe40000004100 */
[----:B------:R-:W-:Y:S01]  /*9a40*/  FFMA.FTZ R51, R31, R52, R51 ;  /* 0x000000341f337223 */ /* 0x000fe20000010033 */
[----:B------:R-:W-:Y:S02]  /*9a50*/  HADD2.F32 R8, -RZ, R8.H1_H1 ;  /* 0x30000008ff087230 */ /* 0x000fe40000004100 */
[C---:B------:R-:W-:Y:S01]  /*9a60*/  FFMA.FTZ R31, R11.reuse, R48, -R30 ;  /* 0x000000300b1f7223 */ /* 0x040fe2000001081e */
[----:B------:R-:W-:Y:S02]  /*9a70*/  HADD2.F32 R10, -RZ, R10.H1_H1 ;  /* 0x3000000aff0a7230 */ /* 0x000fe40000004100 */
[----:B------:R-:W-:Y:S01]  /*9a80*/  FFMA.FTZ R6, R11, R50, R6 ;  /* 0x000000320b067223 */ /* 0x000fe20000010006 */
[----:B------:R-:W-:Y:S01]  /*9a90*/  FMUL.FTZ R11, R12, R29 ;  /* 0x0000001d0c0b7220 */ /* 0x000fe20000410000 */
[----:B------:R-:W-:Y:S01]  /*9aa0*/  FMUL.FTZ R15, R14, R9 ;  /* 0x000000090e0f7220 */ /* 0x000fe20000410000 */
[----:B------:R-:W-:Y:S01]  /*9ab0*/  FMUL.FTZ R12, R12, R7 ;  /* 0x000000070c0c7220 */ /* 0x000fe20000410000 */
[----:B------:R-:W-:Y:S01]  /*9ac0*/  FMUL.FTZ R14, R14, R5 ;  /* 0x000000050e0e7220 */ /* 0x000fe20000410000 */
[----:B------:R-:W-:Y:S01]  /*9ad0*/  FFMA.FTZ R4, R8, R7, -R11 ;  /* 0x0000000708047223 */ /* 0x000fe2000001080b */
[----:B------:R-:W-:Y:S01]  /*9ae0*/  FFMA.FTZ R15, R10, R5, -R15 ;  /* 0x000000050a0f7223 */ /* 0x000fe2000001080f */
[----:B------:R-:W-:Y:S01]  /*9af0*/  FFMA.FTZ R8, R8, R29, R12 ;  /* 0x0000001d08087223 */ /* 0x000fe2000001000c */
[----:B------:R-:W-:Y:S01]  /*9b00*/  FFMA.FTZ R10, R10, R9, R14 ;  /* 0x000000090a0a7223 */ /* 0x000fe2000001000e */
[----:B------:R-:W-:-:S02]  /*9b10*/  F2FP.F16.F32.PACK_AB R11, R6, R51 ;  /* 0x00000033060b723e */ /* 0x000fc400000000ff */
[----:B------:R-:W-:Y:S02]  /*9b20*/  F2FP.F16.F32.PACK_AB R7, R31, R60 ;  /* 0x0000003c1f07723e */ /* 0x000fe400000000ff */
[----:B------:R-:W-:Y:S02]  /*9b30*/  F2FP.F16.F32.PACK_AB R5, R55, R56 ;  /* 0x000000383705723e */ /* 0x000fe400000000ff */
[----:B------:R-:W-:Y:S02]  /*9b40*/  F2FP.F16.F32.PACK_AB R4, R4, R53 ;  /* 0x000000350404723e */ /* 0x000fe400000000ff */
[----:B------:R-:W-:Y:S02]  /*9b50*/  F2FP.F16.F32.PACK_AB R6, R15, R54 ;  /* 0x000000360f06723e */ /* 0x000fe400000000ff */
[----:B------:R-:W-:Y:S02]  /*9b60*/  F2FP.F16.F32.PACK_AB R9, R57, R58 ;  /* 0x0000003a3909723e */ /* 0x000fe400000000ff */
[----:B------:R-:W-:-:S02]  /*9b70*/  F2FP.F16.F32.PACK_AB R8, R8, R13 ;  /* 0x0000000d0808723e */ /* 0x000fc400000000ff */
[----:B------:R-:W-:Y:S01]  /*9b80*/  F2FP.F16.F32.PACK_AB R10, R10, R59 ;  /* 0x0000003b0a0a723e */ /* 0x000fe200000000ff */
[----:B------:R0:W-:Y:S04]  /*9b90*/  STS.128 [R70], R4 ;  /* 0x0000000446007388 */ /* 0x0001e80000000c00 */
[----:B------:R0:W-:Y:S02]  /*9ba0*/  STS.128 [R0+0xda00], R8 ;  /* 0x00da000800007388 */ /* 0x0001e40000000c00 */
.L_x_413:
[----:B------:R-:W-:Y:S05]  /*9bb0*/  BSYNC B1 ;  /* 0x0000000000017941 */ /* 0x000fea0003800000 */
.L_x_412:
[----:B------:R-:W-:Y:S04]  /*9bc0*/  BSSY B1, `(.L_x_414) ;  /* 0x0000064000017945 */ /* 0x000fe80003800000 */
[----:B------:R-:W-:Y:S05]  /*9bd0*/  @P1 BRA `(.L_x_415) ;  /* 0x0000000400881947 */ /* 0x000fea0003800000 */
[----:B------:R-:W2:Y:S01]  /*9be0*/  LDL R54, [R1+0x80] ;  /* 0x0000800001367983 */ /* 0x000ea20000100800 */
[----:B0-----:R-:W-:Y:S01]  /*9bf0*/  SHF.R.S32.HI R0, RZ, 0x1f, R69 ;  /* 0x0000001fff007819 */ /* 0x001fe20000011445 */
[----:B------:R-:W-:Y:S01]  /*9c00*/  HADD2.F32 R29, -RZ, R47.H1_H1 ;  /* 0x3000002fff1d7230 */ /* 0x000fe20000004100 */
[--C-:B------:R-:W-:Y:S01]  /*9c10*/  SHF.R.U64 R50, R20, 0x10, R21.reuse ;  /* 0x0000001014327819 */ /* 0x100fe20000001215 */
[--C-:B------:R-:W-:Y:S01]  /*9c20*/  HADD2.F32 R31, -RZ, R44.reuse.H1_H1 ;  /* 0x3000002cff1f7230 */ /* 0x100fe20000004100 */
[----:B------:R-:W-:Y:S01]  /*9c30*/  LEA.HI R0, R0, R69, RZ, 0x3 ;  /* 0x0000004500007211 */ /* 0x000fe200078f18ff */
[----:B------:R-:W-:Y:S01]  /*9c40*/  HADD2.F32 R44, -RZ, R44.H0_H0 ;  /* 0x2000002cff2c7230 */ /* 0x000fe20000004100 */
[----:B------:R-:W-:Y:S02]  /*9c50*/  SHF.R.U32.HI R28, RZ, 0x10, R21 ;  /* 0x00000010ff1c7819 */ /* 0x000fe40000011615 */
[----:B------:R-:W-:Y:S02]  /*9c60*/  SHF.R.S32.HI R0, RZ, 0x3, R0 ;  /* 0x00000003ff007819 */ /* 0x000fe40000011400 */
[----:B------:R-:W-:Y:S01]  /*9c70*/  SHF.R.U64 R53, R32, 0x10, R33 ;  /* 0x0000001020357819 */ /* 0x000fe20000001221 */
[----:B------:R-:W-:Y:S01]  /*9c80*/  HADD2.F32 R28, -RZ, R28.H0_H0 ;  /* 0x2000001cff1c7230 */ /* 0x000fe20000004100 */
[----:B------:R-:W-:-:S02]  /*9c90*/  LEA.HI R0, R3, R0, RZ, 0x1d ;  /* 0x0000000003007211 */ /* 0x000fc400078fe8ff */
[----:B------:R-:W-:Y:S02]  /*9ca0*/  SHF.R.U32.HI R32, RZ, 0x10, R33 ;  /* 0x00000010ff207819 */ /* 0x000fe40000011621 */
[----:B------:R-:W-:Y:S02]  /*9cb0*/  SHF.R.S32.HI R5, RZ, 0x1f, R0 ;  /* 0x0000001fff057819 */ /* 0x000fe40000011400 */
[--C-:B------:R-:W-:Y:S02]  /*9cc0*/  SHF.R.U64 R52, R34, 0x10, R35.reuse ;  /* 0x0000001022347819 */ /* 0x100fe40000001223 */
[----:B------:R-:W-:Y:S01]  /*9cd0*/  LEA.HI R5, R5, R0, RZ, 0x2 ;  /* 0x0000000005057211 */ /* 0x000fe200078f10ff */
[----:B------:R-:W-:Y:S01]  /*9ce0*/  IMAD.SHL.U32 R0, R0, 0x8, RZ ;  /* 0x0000000800007824 */ /* 0x000fe200078e00ff */
[----:B------:R-:W-:Y:S02]  /*9cf0*/  SHF.R.U32.HI R51, RZ, 0x10, R35 ;  /* 0x00000010ff337819 */ /* 0x000fe40000011623 */
[----:B------:R-:W-:-:S02]  /*9d00*/  SHF.R.S32.HI R5, RZ, 0x2, R5 ;  /* 0x00000002ff057819 */ /* 0x000fc40000011405 */
[----:B-----5:R-:W-:Y:S02]  /*9d10*/  LOP3.LUT R0, R67, 0x18, R0, 0xf8, !PT ;  /* 0x0000001843007812 */ /* 0x020fe400078ef800 */
[--C-:B------:R-:W-:Y:S01]  /*9d20*/  SHF.R.U64 R49, R22, 0x10, R23.reuse ;  /* 0x0000001016317819 */ /* 0x100fe20000001217 */
[----:B------:R-:W-:Y:S01]  /*9d30*/  IMAD R8, R5, 0x1800, R66 ;  /* 0x0000180005087824 */ /* 0x000fe200078e0242 */
[----:B------:R-:W-:Y:S02]  /*9d40*/  LOP3.LUT R9, R0, R65, RZ, 0x3c, !PT ;  /* 0x0000004100097212 */ /* 0x000fe400078e3cff */
[----:B------:R-:W-:-:S03]  /*9d50*/  SHF.R.U32.HI R48, RZ, 0x10, R23 ;  /* 0x00000010ff307819 */ /* 0x000fc60000011617 */
[----:B------:R-:W-:-:S04]  /*9d60*/  IMAD.IADD R9, R8, 0x1, R9 ;  /* 0x0000000108097824 */ /* 0x000fc800078e0209 */
[----:B------:R-:W-:-:S05]  /*9d70*/  IMAD R0, R9, 0x2, R18 ;  /* 0x0000000209007824 */ /* 0x000fca00078e0212 */
[----:B------:R-:W0:Y:S02]  /*9d80*/  LDS.128 R8, [R0+0xda00] ;  /* 0x00da000000087984 */ /* 0x000e240000000c00 */
[--C-:B0-----:R-:W-:Y:S02]  /*9d90*/  HADD2.F32 R20, -RZ, R9.reuse.H0_H0 ;  /* 0x20000009ff147230 */ /* 0x101fe40000004100 */
[----:B------:R-:W-:Y:S02]  /*9da0*/  HADD2.F32 R21, -RZ, R9.H1_H1 ;  /* 0x30000009ff157230 */ /* 0x000fe40000004100 */
[----:B------:R-:W-:Y:S02]  /*9db0*/  HADD2.F32 R9, -RZ, R8.H0_H0 ;  /* 0x20000008ff097230 */ /* 0x000fe40000004100 */
[C---:B------:R-:W-:Y:S01]  /*9dc0*/  FMUL.FTZ R33, R20.reuse, R31 ;  /* 0x0000001f14217220 */ /* 0x040fe20000410000 */
[----:B------:R-:W-:Y:S01]  /*9dd0*/  FMUL.FTZ R35, R20, R29 ;  /* 0x0000001d14237220 */ /* 0x000fe20000410000 */
[----:B------:R-:W-:-:S02]  /*9de0*/  HADD2.F32 R20, -RZ, R32.H0_H0 ;  /* 0x20000020ff147230 */ /* 0x000fc40000004100 */
[C---:B------:R-:W-:Y:S01]  /*9df0*/  FMUL.FTZ R30, R21.reuse, R28 ;  /* 0x0000001c151e7220 */ /* 0x040fe20000410000 */
[----:B------:R-:W-:Y:S02]  /*9e00*/  HADD2.F32 R22, -RZ, R10.H0_H0 ;  /* 0x2000000aff167230 */ /* 0x000fe40000004100 */
[----:B------:R-:W-:Y:S02]  /*9e10*/  HADD2.F32 R23, -RZ, R11.H0_H0 ;  /* 0x2000000bff177230 */ /* 0x000fe40000004100 */
[----:B------:R-:W-:Y:S01]  /*9e20*/  FMUL.FTZ R32, R21, R20 ;  /* 0x0000001415207220 */ /* 0x000fe20000410000 */
[----:B------:R-:W-:Y:S02]  /*9e30*/  HADD2.F32 R21, -RZ, R45.H0_H0 ;  /* 0x2000002dff157230 */ /* 0x000fe40000004100 */
[----:B------:R-:W-:Y:S02]  /*9e40*/  HADD2.F32 R11, -RZ, R11.H1_H1 ;  /* 0x3000000bff0b7230 */ /* 0x000fe40000004100 */
[----:B------:R-:W-:-:S02]  /*9e50*/  HADD2.F32 R8, -RZ, R8.H1_H1 ;  /* 0x30000008ff087230 */ /* 0x000fc40000004100 */
[----:B------:R-:W-:Y:S01]  /*9e60*/  HADD2.F32 R10, -RZ, R10.H1_H1 ;  /* 0x3000000aff0a7230 */ /* 0x000fe20000004100 */
[----:B--2---:R-:W0:Y:S02]  /*9e70*/  LDS.128 R4, [R54] ;  /* 0x0000000036047984 */ /* 0x004e240000000c00 */
[--C-:B0-----:R-:W-:Y:S02]  /*9e80*/  HADD2.F32 R12, -RZ, R5.reuse.H0_H0 ;  /* 0x20000005ff0c7230 */ /* 0x101fe40000004100 */
[----:B------:R-:W-:Y:S02]  /*9e90*/  HADD2.F32 R13, -RZ, R5.H1_H1 ;  /* 0x30000005ff0d7230 */ /* 0x000fe40000004100 */
[----:B------:R-:W-:Y:S02]  /*9ea0*/  HADD2.F32 R5, -RZ, R4.H0_H0 ;  /* 0x20000004ff057230 */ /* 0x000fe40000004100 */
[C---:B------:R-:W-:Y:S01]  /*9eb0*/  FFMA.FTZ R33, R12.reuse, R29, -R33 ;  /* 0x0000001d0c217223 */ /* 0x040fe20000010821 */
[----:B------:R-:W-:Y:S01]  /*9ec0*/  FFMA.FTZ R35, R12, R31, R35 ;  /* 0x0000001f0c237223 */ /* 0x000fe20000010023 */
[----:B------:R-:W-:-:S02]  /*9ed0*/  HADD2.F32 R12, -RZ, R46.H1_H1 ;  /* 0x3000002eff0c7230 */ /* 0x000fc40000004100 */
[----:B------:R-:W-:Y:S01]  /*9ee0*/  FFMA.FTZ R30, R13, R20, -R30 ;  /* 0x000000140d1e7223 */ /* 0x000fe2000001081e */
[----:B------:R-:W-:Y:S01]  /*9ef0*/  FMUL.FTZ R20, R9, R44 ;  /* 0x0000002c09147220 */ /* 0x000fe20000410000 */
[----:B------:R-:W-:Y:S01]  /*9f00*/  FFMA.FTZ R32, R13, R28, R32 ;  /* 0x0000001c0d207223 */ /* 0x000fe20000010020 */
[----:B------:R-:W-:Y:S02]  /*9f10*/  HADD2.F32 R28, -RZ, R45.H1_H1 ;  /* 0x3000002dff1c7230 */ /* 0x000fe40000004100 */
[-C--:B------:R-:W-:Y:S01]  /*9f20*/  FMUL.FTZ R31, R9, R12.reuse ;  /* 0x0000000c091f7220 */ /* 0x080fe20000410000 */
[----:B------:R-:W-:Y:S02]  /*9f30*/  HADD2.F32 R9, -RZ, R46.H0_H0 ;  /* 0x2000002eff097230 */ /* 0x000fe40000004100 */
[C---:B------:R-:W-:Y:S01]  /*9f40*/  FFMA.FTZ R29, R5.reuse, R12, -R20 ;  /* 0x0000000c051d7223 */ /* 0x040fe20000010814 */
[----:B-1----:R-:W-:Y:S02]  /*9f50*/  HADD2.F32 R14, -RZ, R6.H0_H0 ;  /* 0x20000006ff0e7230 */ /* 0x002fe40000004100 */
[----:B------:R-:W-:Y:S01]  /*9f60*/  FFMA.FTZ R31, R5, R44, R31 ;  /* 0x0000002c051f7223 */ /* 0x000fe2000001001f */
[----:B------:R-:W-:-:S02]  /*9f70*/  HADD2.F32 R15, -RZ, R7.H0_H0 ;  /* 0x20000007ff0f7230 */ /* 0x000fc40000004100 */
[C---:B------:R-:W-:Y:S01]  /*9f80*/  FMUL.FTZ R5, R22.reuse, R21 ;  /* 0x0000001516057220 */ /* 0x040fe20000410000 */
[----:B------:R-:W-:Y:S02]  /*9f90*/  HADD2.F32 R12, -RZ, R47.H0_H0 ;  /* 0x2000002fff0c7230 */ /* 0x000fe40000004100 */
[-C--:B------:R-:W-:Y:S01]  /*9fa0*/  FMUL.FTZ R13, R22, R9.reuse ;  /* 0x00000009160d7220 */ /* 0x080fe20000410000 */
[----:B------:R-:W-:Y:S02]  /*9fb0*/  HADD2.F32 R22, -RZ, R48.H0_H0 ;  /* 0x20000030ff167230 */ /* 0x000fe40000004100 */
[C---:B------:R-:W-:Y:S01]  /*9fc0*/  FMUL.FTZ R44, R23.reuse, R28 ;  /* 0x0000001c172c7220 */ /* 0x040fe20000410000 */
[----:B------:R-:W-:Y:S02]  /*9fd0*/  HADD2.F32 R20, -RZ, R51.H0_H0 ;  /* 0x20000033ff147230 */ /* 0x000fe40000004100 */
[----:B------:R-:W-:Y:S01]  /*9fe0*/  FFMA.FTZ R34, R14, R9, -R5 ;  /* 0x000000090e227223 */ /* 0x000fe20000010805 */
[-C--:B------:R-:W-:Y:S01]  /*9ff0*/  FMUL.FTZ R23, R23, R12.reuse ;  /* 0x0000000c17177220 */ /* 0x080fe20000410000 */
[----:B------:R-:W-:Y:S01]  /*a000*/  FFMA.FTZ R44, R15, R12, -R44 ;  /* 0x0000000c0f2c7223 */ /* 0x000fe2000001082c */
[----:B------:R-:W-:-:S02]  /*a010*/  HADD2.F32 R7, -RZ, R7.H1_H1 ;  /* 0x30000007ff077230 */ /* 0x000fc40000004100 */
[----:B------:R-:W-:Y:S01]  /*a020*/  FFMA.FTZ R14, R14, R21, R13 ;  /* 0x000000150e0e7223 */ /* 0x000fe2000001000d */
[C---:B------:R-:W-:Y:S01]  /*a030*/  FMUL.FTZ R46, R11.reuse, R22 ;  /* 0x000000160b2e7220 */ /* 0x040fe20000410000 */
[----:B------:R-:W-:Y:S01]  /*a040*/  FMUL.FTZ R12, R11, R20 ;  /* 0x000000140b0c7220 */ /* 0x000fe20000410000 */
[----:B------:R-:W-:Y:S02]  /*a050*/  HADD2.F32 R11, -RZ, R50.H0_H0 ;  /* 0x20000032ff0b7230 */ /* 0x000fe40000004100 */
[----:B------:R-:W-:Y:S01]  /*a060*/  FFMA.FTZ R23, R15, R28, R23 ;  /* 0x0000001c0f177223 */ /* 0x000fe20000010017 */
[----:B------:R-:W-:Y:S02]  /*a070*/  HADD2.F32 R13, -RZ, R49.H0_H0 ;  /* 0x20000031ff0d7230 */ /* 0x000fe40000004100 */
[C---:B------:R-:W-:Y:S01]  /*a080*/  FFMA.FTZ R21, R7.reuse, R20, -R46 ;  /* 0x0000001407157223 */ /* 0x040fe2000001082e */
[----:B------:R-:W-:Y:S02]  /*a090*/  HADD2.F32 R5, -RZ, R53.H0_H0 ;  /* 0x20000035ff057230 */ /* 0x000fe40000004100 */
[----:B------:R-:W-:Y:S01]  /*a0a0*/  FFMA.FTZ R22, R7, R22, R12 ;  /* 0x0000001607167223 */ /* 0x000fe2000001000c */
[----:B------:R-:W-:-:S02]  /*a0b0*/  HADD2.F32 R9, -RZ, R52.H0_H0 ;  /* 0x20000034ff097230 */ /* 0x000fc40000004100 */
[----:B------:R-:W-:Y:S01]  /*a0c0*/  FMUL.FTZ R7, R8, R11 ;  /* 0x0000000b08077220 */ /* 0x000fe20000410000 */
[----:B------:R-:W-:Y:S02]  /*a0d0*/  HADD2.F32 R4, -RZ, R4.H1_H1 ;  /* 0x30000004ff047230 */ /* 0x000fe40000004100 */
[----:B------:R-:W-:Y:S01]  /*a0e0*/  FMUL.FTZ R15, R10, R13 ;  /* 0x0000000d0a0f7220 */ /* 0x000fe20000410000 */
[----:B------:R-:W-:Y:S02]  /*a0f0*/  HADD2.F32 R6, -RZ, R6.H1_H1 ;  /* 0x30000006ff067230 */ /* 0x000fe40000004100 */
[----:B------:R-:W-:Y:S01]  /*a100*/  FMUL.FTZ R12, R8, R5 ;  /* 0x00000005080c7220 */ /* 0x000fe20000410000 */
[----:B------:R-:W-:Y:S01]  /*a110*/  FMUL.FTZ R10, R10, R9 ;  /* 0x000000090a0a7220 */ /* 0x000fe20000410000 */
[----:B------:R-:W-:Y:S01]  /*a120*/  FFMA.FTZ R8, R4, R5, -R7 ;  /* 0x0000000504087223 */ /* 0x000fe20000010807 */
[----:B------:R-:W-:Y:S01]  /*a130*/  F2FP.F16.F32.PACK_AB R7, R21, R44 ;  /* 0x0000002c1507723e */ /* 0x000fe200000000ff */
[----:B------:R-:W-:Y:S01]  /*a140*/  FFMA.FTZ R15, R6, R9, -R15 ;  /* 0x00000009060f7223 */ /* 0x000fe2000001080f */
[----:B------:R-:W-:Y:S01]  /*a150*/  FFMA.FTZ R12, R4, R11, R12 ;  /* 0x0000000b040c7223 */ /* 0x000fe2000001000c */
[----:B------:R-:W-:Y:S01]  /*a160*/  FFMA.FTZ R13, R6, R13, R10 ;  /* 0x0000000d060d7223 */ /* 0x000fe2000001000a */
[----:B------:R-:W-:-:S02]  /*a170*/  F2FP.F16.F32.PACK_AB R5, R30, R33 ;  /* 0x000000211e05723e */ /* 0x000fc400000000ff */
[----:B------:R-:W-:Y:S02]  /*a180*/  F2FP.F16.F32.PACK_AB R4, R8, R29 ;  /* 0x0000001d0804723e */ /* 0x000fe400000000ff */
[----:B------:R-:W-:Y:S02]  /*a190*/  F2FP.F16.F32.PACK_AB R6, R15, R34 ;  /* 0x000000220f06723e */ /* 0x000fe400000000ff */
[----:B------:R-:W-:Y:S02]  /*a1a0*/  F2FP.F16.F32.PACK_AB R11, R22, R23 ;  /* 0x00000017160b723e */ /* 0x000fe400000000ff */
[----:B------:R-:W-:Y:S01]  /*a1b0*/  F2FP.F16.F32.PACK_AB R9, R32, R35 ;  /* 0x000000232009723e */ /* 0x000fe200000000ff */
[----:B------:R2:W-:Y:S01]  /*a1c0*/  STS.128 [R54], R4 ;  /* 0x0000000436007388 */ /* 0x0005e20000000c00 */
[----:B------:R-:W-:Y:S02]  /*a1d0*/  F2FP.F16.F32.PACK_AB R8, R12, R31 ;  /* 0x0000001f0c08723e */ /* 0x000fe400000000ff */
[----:B------:R-:W-:-:S05]  /*a1e0*/  F2FP.F16.F32.PACK_AB R10, R13, R14 ;  /* 0x0000000e0d0a723e */ /* 0x000fca00000000ff */
[----:B------:R2:W-:Y:S02]  /*a1f0*/  STS.128 [R0+0xda00], R8 ;  /* 0x00da000800007388 */ /* 0x0005e40000000c00 */
.L_x_415:
[----:B------:R-:W-:Y:S05]  /*a200*/  BSYNC B1 ;  /* 0x0000000000017941 */ /* 0x000fea0003800000 */
.L_x_414:
[----:B------:R-:W-:Y:S05]  /*a210*/  @P2 BRA `(.L_x_393) ;  /* 0x0000000400882947 */ /* 0x000fea0003800000 */
[----:B------:R-:W3:Y:S01]  /*a220*/  LDL R35, [R1+0x7c] ;  /* 0x00007c0001237983 */ /* 0x000ee20000100800 */
[----:B0-2---:R-:W-:Y:S01]  /*a230*/  SHF.R.S32.HI R0, RZ, 0x1f, R68 ;  /* 0x0000001fff007819 */ /* 0x005fe20000011444 */
[----:B------:R-:W-:Y:S01]  /*a240*/  HADD2.F32 R23, -RZ, R42.H1_H1 ;  /* 0x3000002aff177230 */ /* 0x000fe20000004100 */
[--C-:B------:R-:W-:Y:S01]  /*a250*/  SHF.R.U64 R32, R24, 0x10, R25.reuse ;  /* 0x0000001018207819 */ /* 0x100fe20000001219 */
[--C-:B------:R-:W-:Y:S01]  /*a260*/  HADD2.F32 R24, -RZ, R40.reuse.H1_H1 ;  /* 0x30000028ff187230 */ /* 0x100fe20000004100 */
[----:B------:R-:W-:Y:S01]  /*a270*/  LEA.HI R0, R0, R68, RZ, 0x3 ;  /* 0x0000004400007211 */ /* 0x000fe200078f18ff */
[----:B------:R-:W-:Y:S01]  /*a280*/  HADD2.F32 R40, -RZ, R40.H0_H0 ;  /* 0x20000028ff287230 */ /* 0x000fe20000004100 */
[----:B------:R-:W-:Y:S01]  /*a290*/  SHF.R.U32.HI R25, RZ, 0x10, R25 ;  /* 0x00000010ff197819 */ /* 0x000fe20000011619 */
[----:B------:R-:W-:Y:S01]  /*a2a0*/  HADD2.F32 R42, -RZ, R42.H0_H0 ;  /* 0x2000002aff2a7230 */ /* 0x000fe20000004100 */
        /* <DEDUP_REMOVED lines=25> */
[----:B------:R-:W-:Y:S01]  /*a440*/  FMUL.FTZ R26, R20, R25 ;  /* 0x00000019141a7220 */ /* 0x000fe20000410000 */
[----:B------:R-:W-:Y:S02]  /*a450*/  HADD2.F32 R21, -RZ, R10.H0_H0 ;  /* 0x2000000aff157230 */ /* 0x000fe40000004100 */
[--C-:B------:R-:W-:Y:S02]  /*a460*/  HADD2.F32 R22, -RZ, R11.reuse.H0_H0 ;  /* 0x2000000bff167230 */ /* 0x100fe40000004100 */
[----:B------:R-:W-:Y:S02]  /*a470*/  HADD2.F32 R11, -RZ, R11.H1_H1 ;  /* 0x3000000bff0b7230 */ /* 0x000fe40000004100 */
[----:B------:R-:W-:Y:S02]  /*a480*/  HADD2.F32 R8, -RZ, R8.H1_H1 ;  /* 0x30000008ff087230 */ /* 0x000fe40000004100 */
[----:B------:R-:W-:Y:S01]  /*a490*/  HADD2.F32 R10, -RZ, R10.H1_H1 ;  /* 0x3000000aff0a7230 */ /* 0x000fe20000004100 */
[----:B---3--:R-:W0:Y:S02]  /*a4a0*/  LDS.128 R4, [R35] ;  /* 0x0000000023047984 */ /* 0x008e240000000c00 */
[----:B0-----:R-:W-:-:S02]  /*a4b0*/  HADD2.F32 R12, -RZ, R5.H0_H0 ;  /* 0x20000005ff0c7230 */ /* 0x001fc40000004100 */
[----:B------:R-:W-:Y:S02]  /*a4c0*/  HADD2.F32 R5, -RZ, R5.H1_H1 ;  /* 0x30000005ff057230 */ /* 0x000fe40000004100 */
[----:B------:R-:W-:Y:S02]  /*a4d0*/  HADD2.F32 R0, -RZ, R4.H0_H0 ;  /* 0x20000004ff007230 */ /* 0x000fe40000004100 */
[C---:B------:R-:W-:Y:S01]  /*a4e0*/  FFMA.FTZ R27, R12.reuse, R23, -R27 ;  /* 0x000000170c1b7223 */ /* 0x040fe2000001081b */
[----:B------:R-:W-:Y:S01]  /*a4f0*/  FFMA.FTZ R29, R12, R24, R29 ;  /* 0x000000180c1d7223 */ /* 0x000fe2000001001d */
[-C--:B------:R-:W-:Y:S01]  /*a500*/  FMUL.FTZ R12, R20, R15.reuse ;  /* 0x0000000f140c7220 */ /* 0x080fe20000410000 */
[----:B------:R-:W-:Y:S01]  /*a510*/  FFMA.FTZ R26, R5, R15, -R26 ;  /* 0x0000000f051a7223 */ /* 0x000fe2000001081a */
[C---:B------:R-:W-:Y:S01]  /*a520*/  FMUL.FTZ R15, R9.reuse, R40 ;  /* 0x00000028090f7220 */ /* 0x040fe20000410000 */
[----:B------:R-:W-:Y:S02]  /*a530*/  HADD2.F32 R20, -RZ, R41.H0_H0 ;  /* 0x20000029ff147230 */ /* 0x000fe40000004100 */
[----:B------:R-:W-:Y:S01]  /*a540*/  FMUL.FTZ R9, R9, R42 ;  /* 0x0000002a09097220 */ /* 0x000fe20000410000 */
[----:B------:R-:W-:Y:S01]  /*a550*/  FFMA.FTZ R24, R5, R25, R12 ;  /* 0x0000001905187223 */ /* 0x000fe2000001000c */
[----:B------:R-:W-:-:S02]  /*a560*/  HADD2.F32 R13, -RZ, R6.H0_H0 ;  /* 0x20000006ff0d7230 */ /* 0x000fc40000004100 */
[C---:B------:R-:W-:Y:S01]  /*a570*/  FFMA.FTZ R15, R0.reuse, R42, -R15 ;  /* 0x0000002a000f7223 */ /* 0x040fe2000001080f */
[----:B------:R-:W-:Y:S02]  /*a580*/  HADD2.F32 R12, -RZ, R43.H0_H0 ;  /* 0x2000002bff0c7230 */ /* 0x000fe40000004100 */
[----:B------:R-:W-:Y:S01]  /*a590*/  FFMA.FTZ R40, R0, R40, R9 ;  /* 0x0000002800287223 */ /* 0x000fe20000010009 */
[----:B------:R-:W-:Y:S02]  /*a5a0*/  HADD2.F32 R41, -RZ, R41.H1_H1 ;  /* 0x30000029ff297230 */ /* 0x000fe40000004100 */
[C---:B------:R-:W-:Y:S01]  /*a5b0*/  FMUL.FTZ R0, R21.reuse, R20 ;  /* 0x0000001415007220 */ /* 0x040fe20000410000 */
[----:B------:R-:W-:Y:S02]  /*a5c0*/  HADD2.F32 R43, -RZ, R43.H1_H1 ;  /* 0x3000002bff2b7230 */ /* 0x000fe40000004100 */
[----:B------:R-:W-:Y:S01]  /*a5d0*/  FMUL.FTZ R28, R21, R12 ;  /* 0x0000000c151c7220 */ /* 0x000fe20000410000 */
[----:B-1----:R-:W-:-:S02]  /*a5e0*/  HADD2.F32 R14, -RZ, R7.H0_H0 ;  /* 0x20000007ff0e7230 */ /* 0x002fc40000004100 */
[C---:B------:R-:W-:Y:S01]  /*a5f0*/  FFMA.FTZ R23, R13.reuse, R12, -R0 ;  /* 0x0000000c0d177223 */ /* 0x040fe20000010800 */
[C---:B------:R-:W-:Y:S01]  /*a600*/  FMUL.FTZ R5, R22.reuse, R41 ;  /* 0x0000002916057220 */ /* 0x040fe20000410000 */
[----:B------:R-:W-:Y:S02]  /*a610*/  HADD2.F32 R12, -RZ, R30.H0_H0 ;  /* 0x2000001eff0c7230 */ /* 0x000fe40000004100 */
[-C--:B------:R-:W-:Y:S01]  /*a620*/  FMUL.FTZ R22, R22, R43.reuse ;  /* 0x0000002b16167220 */ /* 0x080fe20000410000 */
[----:B------:R-:W-:Y:S02]  /*a630*/  HADD2.F32 R0, -RZ, R38.H0_H0 ;  /* 0x20000026ff007230 */ /* 0x000fe40000004100 */
[----:B------:R-:W-:Y:S01]  /*a640*/  FFMA.FTZ R28, R13, R20, R28 ;  /* 0x000000140d1c7223 */ /* 0x000fe2000001001c */
[C---:B------:R-:W-:Y:S01]  /*a650*/  FFMA.FTZ R43, R14.reuse, R43, -R5 ;  /* 0x0000002b0e2b7223 */ /* 0x040fe20000010805 */
[----:B------:R-:W-:Y:S01]  /*a660*/  FFMA.FTZ R22, R14, R41, R22 ;  /* 0x000000290e167223 */ /* 0x000fe20000010016 */
[----:B------:R-:W-:-:S02]  /*a670*/  HADD2.F32 R7, -RZ, R7.H1_H1 ;  /* 0x30000007ff077230 */ /* 0x000fc40000004100 */
[C---:B------:R-:W-:Y:S01]  /*a680*/  FMUL.FTZ R20, R11.reuse, R12 ;  /* 0x0000000c0b147220 */ /* 0x040fe20000410000 */
[-C--:B------:R-:W-:Y:S01]  /*a690*/  FMUL.FTZ R14, R11, R0.reuse ;  /* 0x000000000b0e7220 */ /* 0x080fe20000410000 */
[----:B------:R-:W-:Y:S02]  /*a6a0*/  HADD2.F32 R11, -RZ, R32.H0_H0 ;  /* 0x20000020ff0b7230 */ /* 0x000fe40000004100 */
        /* <DEDUP_REMOVED lines=25> */
.L_x_393:
[----:B------:R-:W-:Y:S05]  /*a840*/  BSYNC B0 ;  /* 0x0000000000007941 */ /* 0x000fea0003800000 */
.L_x_383:
[----:B------:R-:W-:Y:S01]  /*a850*/  @!PT LDS RZ, [RZ] ;  /* 0x00000000fffff984 */ /* 0x000fe20000000800 */
[----:B------:R-:W-:Y:S01]  /*a860*/  @!PT LDS RZ, [RZ] ;  /* 0x00000000fffff984 */ /* 0x000fe20000000800 */
[----:B------:R-:W-:Y:S01]  /*a870*/  @!PT LDS RZ, [RZ] ;  /* 0x00000000fffff984 */ /* 0x000fe20000000800 */
[----:B------:R-:W-:Y:S01]  /*a880*/  @!PT LDS RZ, [RZ] ;  /* 0x00000000fffff984 */ /* 0x000fe20000000800 */
[----:B------:R1:W-:Y:S06]  /*a890*/  MEMBAR.ALL.CTA ;  /* 0x0000000000007992 */ /* 0x0003ec0000008000 */
[----:B-1----:R-:W1:Y:S01]  /*a8a0*/  FENCE.VIEW.ASYNC.S ;  /* 0x00000000000073c6 */ /* 0x002e620000000000 */
[----:B------:R-:W-:Y:S05]  /*a8b0*/  WARPSYNC.ALL ;  /* 0x0000000000007948 */ /* 0x000fea0003800000 */
[----:B-1----:R-:W-:Y:S06]  /*a8c0*/  BAR.SYNC.DEFER_BLOCKING 0xd, 0x180 ;  /* 0x0346000000007b1d */ /* 0x002fec0000010000 */
.L_x_381:
[----:B0-23--:R-:W2:Y:S02]  /*a8d0*/  LDL R0, [R1+0x40] ;  /* 0x0000400001007983 */ /* 0x00dea40000100800 */
[----:B--2---:R-:W-:-:S13]  /*a8e0*/  R2UR UR4, R0 ;  /* 0x00000000000472ca */ /* 0x004fda00000e0000 */
[----:B------:R-:W-:-:S05]  /*a8f0*/  IMAD.U32 R0, RZ, RZ, UR4 ;  /* 0x00000004ff007e24 */ /* 0x000fca000f8e00ff */
[----:B------:R-:W-:-:S13]  /*a900*/  ISETP.NE.AND P0, PT, R0, 0x3, PT ;  /* 0x000000030000780c */ /* 0x000fda0003f05270 */
[----:B------:R-:W-:Y:S05]  /*a910*/  @!P0 BRA `(.L_x_416) ;  /* 0x0000000000048947 */ /* 0x000fea0003800000 */
[----:B------:R-:W-:Y:S01]  /*a920*/  BPT.TRAP 0x1 ;  /* 0x000000040000795c */ /* 0x000fe20000300000 */
.L_x_416:
[----:B------:R-:W4:Y:S01]  /*a930*/  LDL R0, [R1+0x3c] ;  /* 0x00003c0001007983 */ /* 0x000f220000100800 */
[----:B------:R-:W-:Y:S01]  /*a940*/  IMAD R15, R148, 0x8, R18 ;  /* 0x00000008940f7824 */ /* 0x000fe200078e0212 */
[----:B----4-:R-:W-:-:S04]  /*a950*/  SHF.L.U32 R4, R0, 0x1f, RZ ;  /* 0x0000001f00047819 */ /* 0x010fc800000006ff */
[----:B------:R0:W2:Y:S01]  /*a960*/  SYNCS.PHASECHK.TRANS64.TRYWAIT P1, [R15+URZ+0x31c30], R4 ;  /* 0x031c30040f0075a7 */ /* 0x0000a2000802017f */
[----:B------:R-:W-:Y:S05]  /*a970*/  @!P0 BRA `(.L_x_417) ;  /* 0x0000000000048947 */ /* 0x000fea0003800000 */
[----:B------:R-:W-:Y:S01]  /*a980*/  BPT.TRAP 0x1 ;  /* 0x000000040000795c */ /* 0x000fe20000300000 */
.L_x_417:
[----:B------:R-:W-:Y:S02]  /*a990*/  VIADD R0, R18, 0x16a00 ;  /* 0x00016a0012007836 */ /* 0x000fe40000000000 */
[----:B------:R-:W-:-:S03]  /*a9a0*/  IMAD R2, R2, 0x1000, R18 ;  /* 0x0000100002027824 */ /* 0x000fc600078e0212 */
[----:B------:R-:W-:Y:S01]  /*a9b0*/  SHF.R.U32.HI R0, RZ, 0x4, R0 ;  /* 0x00000004ff007819 */ /* 0x000fe20000011600 */
[----:B------:R-:W-:-:S03]  /*a9c0*/  VIADD R2, R2, 0xda00 ;  /* 0x0000da0002027836 */ /* 0x000fc60000000000 */
[----:B------:R-:W-:Y:S02]  /*a9d0*/  LOP3.LUT R0, R0, 0x3fff, RZ, 0xc0, !PT ;  /* 0x00003fff00007812 */ /* 0x000fe400078ec0ff */
[----:B------:R-:W-:Y:S02]  /*a9e0*/  SHF.R.U32.HI R2, RZ, 0x4, R2 ;  /* 0x00000004ff027819 */ /* 0x000fe40000011602 */
[----:B------:R-:W-:Y:S02]  /*a9f0*/  LOP3.LUT R0, R0, 0x10000, RZ, 0xfc, !PT ;  /* 0x0001000000007812 */ /* 0x000fe400078efcff */
[----:B------:R-:W-:-:S03]  /*aa00*/  LOP3.LUT R2, R2, 0x3fff, RZ, 0xc0, !PT ;  /* 0x00003fff02027812 */ /* 0x000fc600078ec0ff */
[----:B------:R3:W-:Y:S01]  /*aa10*/  STL [R1+0x4c], R0 ;  /* 0x00004c0001007387 */ /* 0x0007e20000100800 */
[----:B--2---:R-:W-:Y:S05]  /*aa20*/  @P1 BRA `(.L_x_418) ;  /* 0x0000000000081947 */ /* 0x004fea0003800000 */
[----:B------:R-:W2:Y:S02]  /*aa30*/  SYNCS.PHASECHK.TRANS64.TRYWAIT P1, [R15+URZ+0x31c30], R4 ;  /* 0x031c30040f0075a7 */ /* 0x000ea4000802017f */
[----:B--2---:R-:W-:Y:S05]  /*aa40*/  @!P1 BRA `(.L_x_419) ;  /* 0x0000010800c49947 */ /* 0x004fea0003800000 */
.L_x_418:
[----:B---3--:R-:W3:Y:S01]  /*aa50*/  LDL R0, [R1+0x4c] ;  /* 0x00004c0001007983 */ /* 0x008ee20000100800 */
[----:B------:R-:W-:Y:S01]  /*aa60*/  IMAD.MOV.U32 R21, RZ, RZ, -0x7fffffe0 ;  /* 0x80000020ff157424 */ /* 0x000fe200078e00ff */
[----:B------:R-:W-:Y:S01]  /*aa70*/  LOP3.LUT R2, R2, 0x10000, RZ, 0xfc, !PT ;  /* 0x0001000002027812 */ /* 0x000fe200078efcff */
[----:B------:R-:W-:Y:S01]  /*aa80*/  IMAD.MOV.U32 R3, RZ, RZ, -0x7fffffe0 ;  /* 0x80000020ff037424 */ /* 0x000fe200078e00ff */
[----:B------:R-:W-:Y:S05]  /*aa90*/  WARPSYNC.ALL ;  /* 0x0000000000007948 */ /* 0x000fea0003800000 */
[----:B------:R-:W-:Y:S02]  /*aaa0*/  R2UR UR7, R21 ;  /* 0x00000000150772ca */ /* 0x000fe400000e0000 */
[----:B------:R-:W-:-:S02]  /*aab0*/  R2UR UR4, R2 ;  /* 0x00000000020472ca */ /* 0x000fc400000e0000 */
[C---:B------:R-:W-:Y:S01]  /*aac0*/  R2UR UR5, R3.reuse ;  /* 0x00000000030572ca */ /* 0x040fe200000e0000 */
[----:B------:R-:W-:Y:S01]  /*aad0*/  WARPGROUP.ARRIVE ;  /* 0x00000000000079c5 */ /* 0x000fe20000000000 */
[----:B------:R-:W-:Y:S01]  /*aae0*/  IMAD.MOV.U32 R5, RZ, RZ, -0x7fffffe0 ;  /* 0x80000020ff057424 */ /* 0x000fe200078e00ff */
[----:B------:R-:W-:Y:S01]  /*aaf0*/  P2R R98, PR, RZ, 0x1 ;  /* 0x00000001ff627803 */ /* 0x000fe20000000000 */
[----:B------:R-:W-:Y:S01]  /*ab00*/  IMAD.MOV.U32 R7, RZ, RZ, -0x7fffffe0 ;  /* 0x80000020ff077424 */ /* 0x000fe200078e00ff */
[C---:B------:R-:W-:Y:S02]  /*ab10*/  R2UR UR8, R2.reuse ;  /* 0x00000000020872ca */ /* 0x040fe400000e0000 */
[----:B------:R-:W-:Y:S02]  /*ab20*/  R2UR UR9, R3 ;  /* 0x00000000030972ca */ /* 0x000fe400000e0000 */
[----:B------:R-:W-:Y:S02]  /*ab30*/  R2UR UR11, R7 ;  /* 0x00000000070b72ca */ /* 0x000fe400000e0000 */
[----:B------:R-:W-:-:S02]  /*ab40*/  R2UR UR12, R2 ;  /* 0x00000000020c72ca */ /* 0x000fc400000e0000 */
[C---:B------:R-:W-:Y:S01]  /*ab50*/  R2UR UR13, R3.reuse ;  /* 0x00000000030d72ca */ /* 0x040fe200000e0000 */
[----:B------:R-:W-:Y:S01]  /*ab60*/  IMAD.MOV.U32 R9, RZ, RZ, -0x7fffffe0 ;  /* 0x80000020ff097424 */ /* 0x000fe200078e00ff */
[----:B------:R-:W-:Y:S02]  /*ab70*/  R2UR UR16, R2 ;  /* 0x00000000021072ca */ /* 0x000fe400000e0000 */
[----:B------:R-:W-:Y:S02]  /*ab80*/  R2UR UR17, R3 ;  /* 0x00000000031172ca */ /* 0x000fe400000e0000 */
[----:B------:R-:W-:Y:S01]  /*ab90*/  R2UR UR19, R9 ;  /* 0x00000000091372ca */ /* 0x000fe200000e0000 */
[----:B---3--:R-:W-:Y:S02]  /*aba0*/  IMAD R20, R148, 0x6c0, R0 ;  /* 0x000006c094147824 */ /* 0x008fe400078e0200 */
[----:B------:R-:W-:Y:S01]  /*abb0*/  IMAD.MOV.U32 R7, RZ, RZ, -0x7fffffe0 ;  /* 0x80000020ff077424 */ /* 0x000fe200078e00ff */
[----:B------:R-:W-:-:S02]  /*abc0*/  R2UR UR20, R2 ;  /* 0x00000000021472ca */ /* 0x000fc400000e0000 */
[C---:B------:R-:W-:Y:S02]  /*abd0*/  R2UR UR21, R3.reuse ;  /* 0x00000000031572ca */ /* 0x040fe400000e0000 */
[----:B------:R-:W-:Y:S02]  /*abe0*/  R2UR UR24, R2 ;  /* 0x00000000021872ca */ /* 0x000fe400000e0000 */
[C---:B------:R-:W-:Y:S01]  /*abf0*/  R2UR UR25, R3.reuse ;  /* 0x00000000031972ca */ /* 0x040fe200000e0000 */
[----:B------:R-:W-:Y:S01]  /*ac00*/  IMAD.MOV.U32 R9, RZ, RZ, -0x7fffffe0 ;  /* 0x80000020ff097424 */ /* 0x000fe200078e00ff */
[----:B------:R-:W-:Y:S01]  /*ac10*/  R2UR UR6, R20 ;  /* 0x00000000140672ca */ /* 0x000fe200000e0000 */
[----:B------:R-:W-:Y:S01]  /*ac20*/  IMAD.MOV.U32 R11, RZ, RZ, -0x7fffffe0 ;  /* 0x80000020ff0b7424 */ /* 0x000fe200078e00ff */
[C---:B------:R-:W-:Y:S01]  /*ac30*/  R2UR UR28, R2.reuse ;  /* 0x00000000021c72ca */ /* 0x040fe200000e0000 */
[----:B------:R-:W-:Y:S01]  /*ac40*/  VIADD R12, R2, 0x300 ;  /* 0x00000300020c7836 */ /* 0x000fe20000000000 */
[----:B------:R-:W-:Y:S01]  /*ac50*/  R2UR UR29, R3 ;  /* 0x00000000031d72ca */ /* 0x000fe200000e0000 */
[----:B------:R-:W-:Y:S01]  /*ac60*/  IMAD.MOV.U32 R13, RZ, RZ, -0x7fffffe0 ;  /* 0x80000020ff0d7424 */ /* 0x000fe200078e00ff */
[----:B------:R-:W3:Y:S01]  /*ac70*/  LDL R0, [R1+0x88] ;  /* 0x0000880001007983 */ /* 0x000ee20000100800 */
[C---:B0-2---:R-:W-:Y:S01]  /*ac80*/  IADD3 R4, R20.reuse, 0x40, RZ ;  /* 0x0000004014047810 */ /* 0x045fe20007ffe0ff */
[C---:B------:R-:W-:Y:S01]  /*ac90*/  VIADD R6, R20.reuse, 0x80 ;  /* 0x0000008014067836 */ /* 0x040fe20000000000 */
[----:B------:R-:W-:Y:S01]  /*aca0*/  R2UR UR23, R7 ;  /* 0x00000000071772ca */ /* 0x000fe200000e0000 */
[----:B------:R-:W-:Y:S01]  /*acb0*/  VIADD R8, R20, 0x100 ;  /* 0x0000010014087836 */ /* 0x000fe20000000000 */
[----:B------:R-:W-:Y:S01]  /*acc0*/  R2UR UR31, R9 ;  /* 0x00000000091f72ca */ /* 0x000fe200000e0000 */
[----:B------:R-:W-:Y:S01]  /*acd0*/  IMAD.MOV.U32 R7, RZ, RZ, -0x7fffffe0 ;  /* 0x80000020ff077424 */ /* 0x000fe200078e00ff */
[----:B------:R-:W-:Y:S01]  /*ace0*/  HGMMA.64x16x16.F32 R88, gdesc[UR4], RZ, !UPT, gsb0 ;  /* 0x00200000045879f0 */ /* 0x000fe2000c0008ff */
[----:B------:R-:W-:Y:S01]  /*acf0*/  R2UR UR6, R4 ;  /* 0x00000000040672ca */ /* 0x000fe200000e0000 */
[----:B------:R-:W-:Y:S01]  /*ad00*/  VIADD R4, R20, 0xc0 ;  /* 0x000000c014047836 */ /* 0x000fe20000000000 */
[----:B------:R-:W-:Y:S01]  /*ad10*/  R2UR UR7, R5 ;  /* 0x00000000050772ca */ /* 0x000fe200000e0000 */
[----:B------:R-:W-:Y:S01]  /*ad20*/  IMAD.MOV.U32 R5, RZ, RZ, -0x7fffffe0 ;  /* 0x80000020ff057424 */ /* 0x000fe200078e00ff */
[----:B------:R-:W-:Y:S01]  /*ad30*/  R2UR UR4, R2 ;  /* 0x00000000020472ca */ /* 0x000fe200000e0000 */
[----:B------:R-:W-:Y:S01]  /*ad40*/  IMAD.MOV.U32 R9, RZ, RZ, -0x7fffffe0 ;  /* 0x80000020ff097424 */ /* 0x000fe200078e00ff */
[----:B------:R-:W-:Y:S01]  /*ad50*/  R2UR UR5, R3 ;  /* 0x00000000030572ca */ /* 0x000fe200000e0000 */
[----:B------:R-:W-:Y:S01]  /*ad60*/  VIADD R10, R20, 0x102 ;  /* 0x00000102140a7836 */ /* 0x000fe20000000000 */
[----:B------:R-:W-:Y:S01]  /*ad70*/  R2UR UR10, R6 ;  /* 0x00000000060a72ca */ /* 0x000fe200000e0000 */
[----:B------:R-:W-:Y:S01]  /*ad80*/  VIADD R6, R20, 0x140 ;  /* 0x0000014014067836 */ /* 0x000fe20000000000 */
[----:B------:R-:W-:Y:S01]  /*ad90*/  R2UR UR14, R4 ;  /* 0x00000000040e72ca */ /* 0x000fe200000e0000 */
[----:B------:R-:W-:Y:S01]  /*ada0*/  VIADD R4, R20, 0x180 ;  /* 0x0000018014047836 */ /* 0x000fe20000000000 */
[----:B------:R-:W-:Y:S01]  /*adb0*/  R2UR UR15, R5 ;  /* 0x00000000050f72ca */ /* 0x000fe200000e0000 */
[----:B------:R-:W-:Y:S01]  /*adc0*/  IMAD.MOV.U32 R5, RZ, RZ, -0x7fffffe0 ;  /* 0x80000020ff057424 */ /* 0x000fe200078e00ff */
        /* <DEDUP_REMOVED lines=9> */
[C---:B------:R-:W-:Y:S01]  /*ae60*/  VIADD R6, R20.reuse, 0x82 ;  /* 0x0000008214067836 */ /* 0x040fe20000000000 */
[----:B------:R-:W-:Y:S01]  /*ae70*/  R2UR UR33, R9 ;  /* 0x00000000092172ca */ /* 0x000fe200000e0000 */
[----:B------:R-:W-:Y:S01]  /*ae80*/  VIADD R22, R20, 0x342 ;  /* 0x0000034214167836 */ /* 0x000fe20000000000 */
[----:B------:R-:W-:Y:S01]  /*ae90*/  R2UR UR32, R8 ;  /* 0x00000000082072ca */ /* 0x000fe200000e0000 */
[----:B------:R-:W-:Y:S01]  /*aea0*/  IMAD.MOV.U32 R23, RZ, RZ, -0x7fffffe0 ;  /* 0x80000020ff177424 */ /* 0x000fe200078e00ff */
[----:B-----5:R-:W0:Y:S01]  /*aeb0*/  S2R R102, SR_TID.X ;  /* 0x0000000000667919 */ /* 0x020e220000002100 */
[----:B------:R-:W-:-:S02]  /*aec0*/  VIADD R96, R20, 0x580 ;  /* 0x0000058014607836 */ /* 0x000fc40000000000 */
[----:B------:R-:W-:Y:S01]  /*aed0*/  IMAD.MOV.U32 R97, RZ, RZ, -0x7fffffe0 ;  /* 0x80000020ff617424 */ /* 0x000fe200078e00ff */
[----:B------:R-:W-:Y:S02]  /*aee0*/  WARPGROUP.DEPBAR.LE gsb0, 0x0 ;  /* 0x00008000000079c5 */ /* 0x000fe40000010000 */
[----:B------:R-:W-:-:S06]  /*aef0*/  WARPGROUP.ARRIVE ;  /* 0x00000000000079c5 */ /* 0x000fcc0000000000 */
[----:B------:R-:W-:Y:S01]  /*af00*/  HGMMA.64x16x16.F32 R80, gdesc[UR4], RZ, !UPT, gsb0 ;  /* 0x00200000045079f0 */ /* 0x000fe2000c0008ff */
[----:B------:R-:W-:Y:S01]  /*af10*/  R2UR UR6, R4 ;  /* 0x00000000040672ca */ /* 0x000fe200000e0000 */
[----:B------:R-:W-:Y:S01]  /*af20*/  VIADD R4, R20, 0x2 ;  /* 0x0000000214047836 */ /* 0x000fe20000000000 */
[----:B------:R-:W-:Y:S02]  /*af30*/  R2UR UR7, R5 ;  /* 0x00000000050772ca */ /* 0x000fe400000e0000 */
[----:B------:R-:W-:Y:S02]  /*af40*/  R2UR UR4, R2 ;  /* 0x00000000020472ca */ /* 0x000fe400000e0000 */
[----:B------:R-:W-:Y:S02]  /*af50*/  R2UR UR5, R3 ;  /* 0x00000000030572ca */ /* 0x000fe400000e0000 */
[----:B------:R-:W-:Y:S02]  /*af60*/  MOV R5, 0x80000020 ;  /* 0x8000002000057802 */ /* 0x000fe40000000f00 */
[----:B------:R-:W-:Y:S01]  /*af70*/  R2UR UR34, R4 ;  /* 0x00000000042272ca */ /* 0x000fe200000e0000 */
[----:B------:R-:W-:Y:S01]  /*af80*/  VIADD R4, R20, 0x42 ;  /* 0x0000004214047836 */ /* 0x000fe20000000000 */
[----:B------:R-:W-:Y:S01]  /*af90*/  R2UR UR35, R5 ;  /* 0x00000000052372ca */ /* 0x000fe200000e0000 */
[----:B------:R-:W-:Y:S01]  /*afa0*/  IMAD.MOV.U32 R5, RZ, RZ, -0x7fffffe0 ;  /* 0x80000020ff057424 */ /* 0x000fe200078e00ff */
[----:B0-----:R-:W-:Y:S01]  /*afb0*/  LOP3.LUT R102, R102, 0x7f, RZ, 0xc0, !PT ;  /* 0x0000007f66667812 */ /* 0x001fe200078ec0ff */
[----:B------:R-:W-:-:S02]  /*afc0*/  WARPGROUP.DEPBAR.LE gsb0, 0x0 ;  /* 0x00008000000079c5 */ /* 0x000fc40000010000 */
[----:B------:R-:W-:-:S06]  /*afd0*/  WARPGROUP.ARRIVE ;  /* 0x00000000000079c5 */ /* 0x000fcc0000000000 */
[----:B------:R-:W-:Y:S01]  /*afe0*/  HGMMA.64x16x16.F32 R72, gdesc[UR8], RZ, !UPT, gsb0 ;  /* 0x00200000084879f0 */ /* 0x000fe2000c0008ff */
[----:B------:R-:W-:Y:S01]  /*aff0*/  R2UR UR10, R6 ;  /* 0x00000000060a72ca */ /* 0x000fe200000e0000 */
[----:B------:R-:W-:Y:S01]  /*b000*/  VIADD R6, R20, 0x142 ;  /* 0x0000014214067836 */ /* 0x000fe20000000000 */
[----:B------:R-:W-:Y:S01]  /*b010*/  R2UR UR11, R7 ;  /* 0x00000000070b72ca */ /* 0x000fe200000e0000 */
[----:B------:R-:W-:Y:S01]  /*b020*/  IMAD.MOV.U32 R7, RZ, RZ, -0x7fffffe0 ;  /* 0x80000020ff077424 */ /* 0x000fe200078e00ff */
[----:B------:R-:W-:Y:S02]  /*b030*/  R2UR UR8, R8 ;  /* 0x00000000080872ca */ /* 0x000fe400000e0000 */
[----:B------:R-:W-:Y:S01]  /*b040*/  R2UR UR9, R9 ;  /* 0x00000000090972ca */ /* 0x000fe200000e0000 */
[----:B------:R-:W-:Y:S02]  /*b050*/  WARPGROUP.DEPBAR.LE gsb0, 0x0 ;  /* 0x00008000000079c5 */ /* 0x000fe40000010000 */
[----:B------:R-:W-:-:S06]  /*b060*/  WARPGROUP.ARRIVE ;  /* 0x00000000000079c5 */ /* 0x000fcc0000000000 */
[----:B------:R-:W-:Y:S01]  /*b070*/  HGMMA.64x16x16.F32 R64, gdesc[UR12], RZ, !UPT, gsb0 ;  /* 0x002000000c4079f0 */ /* 0x000fe2000c0008ff */
[----:B------:R-:W-:Y:S02]  /*b080*/  R2UR UR12, R8 ;  /* 0x00000000080c72ca */ /* 0x000fe400000e0000 */
[----:B------:R-:W-:Y:S01]  /*b090*/  R2UR UR13, R9 ;  /* 0x00000000090d72ca */ /* 0x000fe200000e0000 */
[----:B------:R-:W-:Y:S02]  /*b0a0*/  WARPGROUP.DEPBAR.LE gsb0, 0x0 ;  /* 0x00008000000079c5 */ /* 0x000fe40000010000 */
        /* <DEDUP_REMOVED lines=9> */
[----:B------:R-:W-:Y:S01]  /*b140*/  WARPGROUP.ARRIVE ;  /* 0x00000000000079c5 */ /* 0x000fe20000000000 */
[----:B---3--:R-:W-:-:S04]  /*b150*/  IMAD.IADD R21, R0, 0x1, R108 ;  /* 0x0000000100157824 */ /* 0x008fc800078e026c */
[----:B------:R-:W-:Y:S01]  /*b160*/  IMAD R21, R110, -0x90, R21 ;  /* 0xffffff706e157824 */ /* 0x000fe200078e0215 */
[----:B------:R-:W-:Y:S01]  /*b170*/  HGMMA.64x16x16.F32 R48, gdesc[UR20], RZ, !UPT, gsb0 ;  /* 0x00200000143079f0 */ /* 0x000fe2000c0008ff */
[----:B------:R-:W-:Y:S01]  /*b180*/  R2UR UR22, R6 ;  /* 0x00000000061672ca */ /* 0x000fe200000e0000 */
[----:B------:R-:W-:Y:S01]  /*b190*/  VIADD R6, R20, 0x1c2 ;  /* 0x000001c214067836 */ /* 0x000fe20000000000 */
[----:B------:R-:W-:Y:S02]  /*b1a0*/  R2UR UR23, R7 ;  /* 0x00000000071772ca */ /* 0x000fe400000e0000 */
[----:B------:R-:W-:Y:S02]  /*b1b0*/  R2UR UR20, R8 ;  /* 0x00000000081472ca */ /* 0x000fe400000e0000 */
[----:B------:R-:W-:Y:S02]  /*b1c0*/  R2UR UR21, R9 ;  /* 0x00000000091572ca */ /* 0x000fe400000e0000 */
[----:B------:R-:W-:-:S02]  /*b1d0*/  MOV R7, 0x80000020 ;  /* 0x8000002000077802 */ /* 0x000fc40000000f00 */
[C---:B------:R-:W-:Y:S02]  /*b1e0*/  ISETP.GT.AND P1, PT, R21.reuse, RZ, PT ;  /* 0x000000ff1500720c */ /* 0x040fe40003f24270 */
[C---:B------:R-:W-:Y:S02]  /*b1f0*/  ISETP.GT.AND P2, PT, R21.reuse, 0x1, PT ;  /* 0x000000011500780c */ /* 0x040fe40003f44270 */
[C---:B------:R-:W-:Y:S02]  /*b200*/  ISETP.GT.AND P3, PT, R21.reuse, 0x8, PT ;  /* 0x000000081500780c */ /* 0x040fe40003f64270 */
[C---:B------:R-:W-:Y:S02]  /*b210*/  ISETP.GT.AND P4, PT, R21.reuse, 0x9, PT ;  /* 0x000000091500780c */ /* 0x040fe40003f84270 */
[C---:B------:R-:W-:Y:S02]  /*b220*/  ISETP.GT.AND P5, PT, R21.reuse, 0x30, PT ;  /* 0x000000301500780c */ /* 0x040fe40003fa4270 */
[----:B------:R-:W-:-:S02]  /*b230*/  ISETP.GT.AND P0, PT, R21, 0x69, PT ;  /* 0x000000691500780c */ /* 0x000fc40003f04270 */
[----:B------:R-:W-:Y:S01]  /*b240*/  ISETP.GT.AND P6, PT, R21, 0x70, PT ;  /* 0x000000701500780c */ /* 0x000fe20003fc4270 */
        /* <DEDUP_REMOVED lines=8> */
[----:B------:R-:W-:Y:S02]  /*b2d0*/  R2UR UR5, R9 ;  /* 0x00000000090572ca */ /* 0x000fe400000e0000 */
[----:B------:R-:W-:Y:S01]  /*b2e0*/  R2UR UR14, R4 ;  /* 0x00000000040e72ca */ /* 0x000fe200000e0000 */
[----:B------:R-:W-:Y:S01]  /*b2f0*/  VIADD R4, R20, 0x182 ;  /* 0x0000018214047836 */ /* 0x000fe20000000000 */
[----:B------:R-:W-:Y:S01]  /*b300*/  R2UR UR15, R5 ;  /* 0x00000000050f72ca */ /* 0x000fe200000e0000 */
[----:B------:R-:W-:Y:S01]  /*b310*/  IMAD.MOV.U32 R5, RZ, RZ, -0x7fffffe0 ;  /* 0x80000020ff057424 */ /* 0x000fe200078e00ff */
        /* <DEDUP_REMOVED lines=20> */
[----:B------:R-:W-:Y:S01]  /*b460*/  HGMMA.64x16x16.F32 R88, gdesc[UR32], R88, gsb0 ;  /* 0x00200000205879f0 */ /* 0x000fe20008000858 */
[----:B------:R-:W-:Y:S02]  /*b470*/  R2UR UR32, R12 ;  /* 0x000000000c2072ca */ /* 0x000fe400000e0000 */
[----:B------:R-:W-:Y:S01]  /*b480*/  R2UR UR33, R13 ;  /* 0x000000000d2172ca */ /* 0x000fe200000e0000 */
[----:B------:R-:W-:Y:S02]  /*b490*/  WARPGROUP.DEPBAR.LE gsb0, 0x0 ;  /* 0x00008000000079c5 */ /* 0x000fe40000010000 */
[----:B------:R-:W-:-:S06]  /*b4a0*/  WARPGROUP.ARRIVE ;  /* 0x00000000000079c5 */ /* 0x000fcc0000000000 */
[----:B------:R-:W-:Y:S01]  /*b4b0*/  HGMMA.64x16x16.F32 R80, gdesc[UR4], R80, gsb0 ;  /* 0x00200000045079f0 */ /* 0x000fe20008000850 */
        /* <DEDUP_REMOVED lines=12> */
[----:B------:R-:W-:Y:S01]  /*b580*/  HGMMA.64x16x16.F32 R72, gdesc[UR8], R72, gsb0 ;  /* 0x00200000084879f0 */ /* 0x000fe20008000848 */
        /* <DEDUP_REMOVED lines=14> */
[----:B------:R-:W-:Y:S02]  /*b670*/  R2UR UR18, R10 ;  /* 0x000000000a1272ca */ /* 0x000fe400000e0000 */
[----:B------:R-:W-:Y:S01]  /*b680*/  R2UR UR19, R11 ;  /* 0x000000000b1372ca */ /* 0x000fe200000e0000 */
[----:B------:R-:W-:Y:S01]  /*b690*/  IMAD.MOV.U32 R11, RZ, RZ, -0x7fffffe0 ;  /* 0x80000020ff0b7424 */ /* 0x000fe200078e00ff */
[----:B------:R-:W-:Y:S02]  /*b6a0*/  R2UR UR16, R12 ;  /* 0x000000000c1072ca */ /* 0x000fe400000e0000 */
[----:B------:R-:W-:Y:S02]  /*b6b0*/  R2UR UR17, R13 ;  /* 0x000000000d1172ca */ /* 0x000fe400000e0000 */
[----:B------:R-:W-:Y:S01]  /*b6c0*/  IADD3 R10, R20, 0x440, RZ ;  /* 0x00000440140a7810 */ /* 0x000fe20007ffe0ff */
        /* <DEDUP_REMOVED lines=99> */
[----:B------:R-:W-:Y:S02]  /*bd00*/  R2UR UR14, R4 ;  /* 0x00000000040e72ca */ /* 0x000fe400000e0000 */
[----:B------:R-:W-:Y:S01]  /*bd10*/  R2UR UR15, R5 ;  /* 0x00000000050f72ca */ /* 0x000fe200000e0000 */
[----:B------:R-:W-:Y:S01]  /*bd20*/  IMAD.MOV.U32 R5, RZ, RZ, -0x7fffffe0 ;  /* 0x80000020ff057424 */ /* 0x000fe200078e00ff */
        /* <DEDUP_REMOVED lines=95> */
[----:B------:R-:W-:Y:S02]  /*c320*/  R2UR UR31, R97 ;  /* 0x00000000611f72ca */ /* 0x000fe400000e0000 */
        /* <DEDUP_REMOVED lines=39> */
[----:B------:R-:W-:Y:S01]  /*c5a0*/  R2UR UR6, R22 ;  /* 0x00000000160672ca */ /* 0x000fe200000e0000 */
[----:B------:R-:W-:Y:S01]  /*c5b0*/  VIADD R22, R20, 0x502 ;  /* 0x0000050214167836 */ /* 0x000fe20000000000 */
[----:B------:R-:W-:Y:S02]  /*c5c0*/  R2UR UR7, R23 ;  /* 0x00000000170772ca */ /* 0x000fe400000e0000 */
[----:B------:R-:W-:Y:S02]  /*c5d0*/  R2UR UR4, R4 ;  /* 0x00000000040472ca */ /* 0x000fe400000e0000 */
[----:B------:R-:W-:Y:S02]  /*c5e0*/  R2UR UR5, R5 ;  /* 0x00000000050572ca */ /* 0x000fe400000e0000 */
[----:B------:R-:W-:Y:S01]  /*c5f0*/  MOV R23, 0x80000020 ;  /* 0x8000002000177802 */ /* 0x000fe20000000f00 */
[----:B------:R-:W-:-:S02]  /*c600*/  WARPGROUP.DEPBAR.LE gsb0, 0x0 ;  /* 0x00008000000079c5 */ /* 0x000fc40000010000 */
        /* <DEDUP_REMOVED lines=9> */
[----:B------:R-:W-:Y:S01]  /*c6a0*/  WARPGROUP.ARRIVE ;  /* 0x00000000000079c5 */ /* 0x000fe20000000000 */
[----:B------:R-:W-:Y:S01]  /*c6b0*/  FSEL R96, R88, -INF , P1 ;  /* 0xff80000058607808 */ /* 0x000fe20000800000 */
[----:B------:R-:W-:Y:S01]  /*c6c0*/  VIADD R88, R20, 0x602 ;  /* 0x0000060214587836 */ /* 0x000fe20000000000 */
[----:B------:R-:W-:Y:S01]  /*c6d0*/  FSEL R97, R89, -INF , P2 ;  /* 0xff80000059617808 */ /* 0x000fe20001000000 */
[----:B------:R-:W-:Y:S01]  /*c6e0*/  IMAD.MOV.U32 R89, RZ, RZ, -0x7fffffe0 ;  /* 0x80000020ff597424 */ /* 0x000fe200078e00ff */
[----:B------:R-:W-:Y:S01]  /*c6f0*/  FSEL R91, R91, -INF , P2 ;  /* 0xff8000005b5b7808 */ /* 0x000fe20001000000 */
[----:B------:R-:W-:Y:S01]  /*c700*/  HGMMA.64x16x16.F32 R80, gdesc[UR4], R80, gsb0 ;  /* 0x00200000045079f0 */ /* 0x000fe20008000850 */
[----:B------:R-:W-:Y:S01]  /*c710*/  R2UR UR6, R22 ;  /* 0x00000000160672ca */ /* 0x000fe200000e0000 */
[----:B------:R-:W-:Y:S01]  /*c720*/  VIADD R22, R20, 0x542 ;  /* 0x0000054214167836 */ /* 0x000fe20000000000 */
[----:B------:R-:W-:Y:S01]  /*c730*/  R2UR UR7, R23 ;  /* 0x00000000170772ca */ /* 0x000fe200000e0000 */
[----:B------:R-:W-:Y:S01]  /*c740*/  IMAD.MOV.U32 R23, RZ, RZ, -0x7fffffe0 ;  /* 0x80000020ff177424 */ /* 0x000fe200078e00ff */
[----:B------:R-:W-:-:S02]  /*c750*/  R2UR UR4, R4 ;  /* 0x00000000040472ca */ /* 0x000fc400000e0000 */
[----:B------:R-:W-:Y:S02]  /*c760*/  R2UR UR5, R5 ;  /* 0x00000000050572ca */ /* 0x000fe400000e0000 */
[----:B------:R-:W-:Y:S02]  /*c770*/  ISETP.GT.AND P2, PT, R21, 0x11, PT ;  /* 0x000000111500780c */ /* 0x000fe40003f44270 */
[----:B------:R-:W-:Y:S02]  /*c780*/  FSEL R92, R92, -INF , P3 ;  /* 0xff8000005c5c7808 */ /* 0x000fe40001800000 */
[----:B------:R-:W-:Y:S02]  /*c790*/  FSEL R90, R90, -INF , P1 ;  /* 0xff8000005a5a7808 */ /* 0x000fe40000800000 */
[----:B------:R-:W-:Y:S02]  /*c7a0*/  FSEL R93, R93, -INF , P4 ;  /* 0xff8000005d5d7808 */ /* 0x000fe40002000000 */
[----:B------:R-:W-:-:S02]  /*c7b0*/  ISETP.GT.AND P1, PT, R21, 0x10, PT ;  /* 0x000000101500780c */ /* 0x000fc40003f24270 */
[----:B------:R-:W-:Y:S02]  /*c7c0*/  FSEL R94, R94, -INF , P3 ;  /* 0xff8000005e5e7808 */ /* 0x000fe40001800000 */
[----:B------:R-:W-:Y:S02]  /*c7d0*/  ISETP.GT.AND P3, PT, R21, 0x18, PT ;  /* 0x000000181500780c */ /* 0x000fe40003f64270 */
[----:B------:R-:W-:Y:S02]  /*c7e0*/  FSEL R95, R95, -INF , P4 ;  /* 0xff8000005f5f7808 */ /* 0x000fe40002000000 */
[----:B------:R-:W-:Y:S01]  /*c7f0*/  ISETP.GT.AND P4, PT, R21, 0x19, PT ;  /* 0x000000191500780c */ /* 0x000fe20003f84270 */
[----:B------:R-:W-:Y:S02]  /*c800*/  WARPGROUP.DEPBAR.LE gsb0, 0x0 ;  /* 0x00008000000079c5 */ /* 0x000fe40000010000 */
[----:B------:R-:W-:Y:S01]  /*c810*/  WARPGROUP.ARRIVE ;  /* 0x00000000000079c5 */ /* 0x000fe20000000000 */
[----:B------:R-:W-:-:S02]  /*c820*/  FSEL R100, R81, -INF , P2 ;  /* 0xff80000051647808 */ /* 0x000fc40001000000 */
[----:B------:R-:W-:Y:S02]  /*c830*/  FMNMX.FTZ R81, R96, R97, !PT ;  /* 0x0000006160517209 */ /* 0x000fe40007810000 */
[----:B------:R-:W-:Y:S01]  /*c840*/  FSEL R99, R80, -INF , P1 ;  /* 0xff80000050637808 */ /* 0x000fe20000800000 */
[----:B------:R-:W-:Y:S01]  /*c850*/  HGMMA.64x16x16.F32 R72, gdesc[UR4], R72, gsb0 ;  /* 0x00200000044879f0 */ /* 0x000fe20008000848 */
[----:B------:R-:W-:Y:S01]  /*c860*/  R2UR UR6, R22 ;  /* 0x00000000160672ca */ /* 0x000fe200000e0000 */
[----:B------:R-:W-:Y:S01]  /*c870*/  VIADD R22, R20, 0x582 ;  /* 0x0000058214167836 */ /* 0x000fe20000000000 */
[----:B------:R-:W-:Y:S01]  /*c880*/  R2UR UR7, R23 ;  /* 0x00000000170772ca */ /* 0x000fe200000e0000 */
[----:B------:R-:W-:Y:S01]  /*c890*/  IMAD.MOV.U32 R23, RZ, RZ, -0x7fffffe0 ;  /* 0x80000020ff177424 */ /* 0x000fe200078e00ff */
[----:B------:R-:W-:Y:S01]  /*c8a0*/  R2UR UR4, R4 ;  /* 0x00000000040472ca */ /* 0x000fe200000e0000 */
[----:B------:R-:W-:Y:S01]  /*c8b0*/  VIADD R80, R20, 0x682 ;  /* 0x0000068214507836 */ /* 0x000fe20000000000 */
[----:B------:R-:W-:-:S02]  /*c8c0*/  R2UR UR5, R5 ;  /* 0x00000000050572ca */ /* 0x000fc400000e0000 */
[----:B------:R-:W-:Y:S01]  /*c8d0*/  R2UR UR10, R22 ;  /* 0x00000000160a72ca */ /* 0x000fe200000e0000 */
[----:B------:R-:W-:Y:S01]  /*c8e0*/  VIADD R22, R20, 0x5c2 ;  /* 0x000005c214167836 */ /* 0x000fe20000000000 */
[----:B------:R-:W-:Y:S01]  /*c8f0*/  R2UR UR11, R23 ;  /* 0x00000000170b72ca */ /* 0x000fe200000e0000 */
[----:B------:R-:W-:Y:S01]  /*c900*/  IMAD.MOV.U32 R23, RZ, RZ, -0x7fffffe0 ;  /* 0x80000020ff177424 */ /* 0x000fe200078e00ff */
[----:B------:R-:W-:Y:S01]  /*c910*/  FMNMX.FTZ R0, R92, R81, !PT ;  /* 0x000000515c007209 */ /* 0x000fe20007810000 */
[----:B------:R-:W-:Y:S01]  /*c920*/  IMAD.MOV.U32 R81, RZ, RZ, -0x7fffffe0 ;  /* 0x80000020ff517424 */ /* 0x000fe200078e00ff */
[----:B------:R-:W-:Y:S02]  /*c930*/  FSEL R84, R84, -INF , P3 ;  /* 0xff80000054547808 */ /* 0x000fe40001800000 */
[----:B------:R-:W-:Y:S02]  /*c940*/  FMNMX.FTZ R0, R93, R0, !PT ;  /* 0x000000005d007209 */ /* 0x000fe40007810000 */
[----:B------:R-:W-:-:S02]  /*c950*/  FSEL R82, R82, -INF , P1 ;  /* 0xff80000052527808 */ /* 0x000fc40000800000 */
[----:B------:R-:W-:Y:S02]  /*c960*/  FSEL R85, R85, -INF , P4 ;  /* 0xff80000055557808 */ /* 0x000fe40002000000 */
[----:B------:R-:W-:Y:S02]  /*c970*/  ISETP.GT.AND P1, PT, R21, 0x20, PT ;  /* 0x000000201500780c */ /* 0x000fe40003f24270 */
[----:B------:R-:W-:Y:S02]  /*c980*/  FSEL R83, R83, -INF , P2 ;  /* 0xff80000053537808 */ /* 0x000fe40001000000 */
[C---:B------:R-:W-:Y:S02]  /*c990*/  ISETP.GT.AND P2, PT, R21.reuse, 0x21, PT ;  /* 0x000000211500780c */ /* 0x040fe40003f44270 */
[----:B------:R-:W-:Y:S02]  /*c9a0*/  FSEL R86, R86, -INF , P3 ;  /* 0xff80000056567808 */ /* 0x000fe40001800000 */
[----:B------:R-:W-:-:S02]  /*c9b0*/  ISETP.GT.AND P3, PT, R21, 0x28, PT ;  /* 0x000000281500780c */ /* 0x000fc40003f64270 */
[----:B------:R-:W-:Y:S02]  /*c9c0*/  FSEL R87, R87, -INF , P4 ;  /* 0xff80000057577808 */ /* 0x000fe40002000000 */
[----:B------:R-:W-:Y:S02]  /*c9d0*/  ISETP.GT.AND P4, PT, R21, 0x29, PT ;  /* 0x000000291500780c */ /* 0x000fe40003f84270 */
[----:B------:R-:W-:Y:S02]  /*c9e0*/  R2UR UR14, R80 ;  /* 0x00000000500e72ca */ /* 0x000fe400000e0000 */
[----:B------:R-:W-:Y:S01]  /*c9f0*/  R2UR UR15, R81 ;  /* 0x00000000510f72ca */ /* 0x000fe200000e0000 */
[----:B------:R-:W-:Y:S02]  /*ca00*/  WARPGROUP.DEPBAR.LE gsb0, 0x0 ;  /* 0x00008000000079c5 */ /* 0x000fe40000010000 */
[----:B------:R-:W-:Y:S01]  /*ca10*/  WARPGROUP.ARRIVE ;  /* 0x00000000000079c5 */ /* 0x000fe20000000000 */
[----:B------:R-:W-:-:S02]  /*ca20*/  FSEL R72, R72, -INF , P1 ;  /* 0xff80000048487808 */ /* 0x000fc40000800000 */
[----:B------:R-:W-:Y:S02]  /*ca30*/  FSEL R73, R73, -INF , P2 ;  /* 0xff80000049497808 */ /* 0x000fe40001000000 */
[----:B------:R-:W-:Y:S01]  /*ca40*/  FSEL R76, R76, -INF , P3 ;  /* 0xff8000004c4c7808 */ /* 0x000fe20001800000 */
[----:B------:R-:W-:Y:S01]  /*ca50*/  HGMMA.64x16x16.F32 R64, gdesc[UR4], R64, gsb0 ;  /* 0x00200000044079f0 */ /* 0x000fe20008000840 */
[----:B------:R-:W-:Y:S01]  /*ca60*/  R2UR UR6, R22 ;  /* 0x00000000160672ca */ /* 0x000fe200000e0000 */
[----:B------:R-:W-:Y:S01]  /*ca70*/  VIADD R22, R20, 0x642 ;  /* 0x0000064214167836 */ /* 0x000fe20000000000 */
[----:B------:R-:W-:Y:S02]  /*ca80*/  R2UR UR7, R23 ;  /* 0x00000000170772ca */ /* 0x000fe400000e0000 */
[----:B------:R-:W-:Y:S02]  /*ca90*/  R2UR UR4, R4 ;  /* 0x00000000040472ca */ /* 0x000fe400000e0000 */
[----:B------:R-:W-:-:S02]  /*caa0*/  R2UR UR5, R5 ;  /* 0x00000000050572ca */ /* 0x000fc400000e0000 */
[----:B------:R-:W-:Y:S02]  /*cab0*/  FMNMX.FTZ R23, R99, R0, !PT ;  /* 0x0000000063177209 */ /* 0x000fe40007810000 */
[----:B------:R-:W-:Y:S02]  /*cac0*/  FSEL R77, R77, -INF , P4 ;  /* 0xff8000004d4d7808 */ /* 0x000fe40002000000 */
[----:B------:R-:W-:Y:S02]  /*cad0*/  FMNMX.FTZ R23, R100, R23, !PT ;  /* 0x0000001764177209 */ /* 0x000fe40007810000 */
[----:B------:R-:W-:Y:S02]  /*cae0*/  FSEL R79, R79, -INF , P4 ;  /* 0xff8000004f4f7808 */ /* 0x000fe40002000000 */
[----:B------:R-:W-:Y:S02]  /*caf0*/  FMNMX.FTZ R0, R84, R23, !PT ;  /* 0x0000001754007209 */ /* 0x000fe40007810000 */
[----:B------:R-:W-:-:S02]  /*cb00*/  ISETP.GT.AND P4, PT, R21, 0x31, PT ;  /* 0x000000311500780c */ /* 0x000fc40003f84270 */
[----:B------:R-:W-:Y:S02]  /*cb10*/  FMNMX.FTZ R23, R85, R0, !PT ;  /* 0x0000000055177209 */ /* 0x000fe40007810000 */
[----:B------:R-:W-:Y:S02]  /*cb20*/  FSEL R74, R74, -INF , P1 ;  /* 0xff8000004a4a7808 */ /* 0x000fe40000800000 */
[----:B------:R-:W-:Y:S01]  /*cb30*/  FMNMX.FTZ R0, R72, R23, !PT ;  /* 0x0000001748007209 */ /* 0x000fe20007810000 */
[----:B------:R-:W-:Y:S01]  /*cb40*/  IMAD.MOV.U32 R23, RZ, RZ, -0x7fffffe0 ;  /* 0x80000020ff177424 */ /* 0x000fe200078e00ff */
[C---:B------:R-:W-:Y:S02]  /*cb50*/  ISETP.GT.AND P1, PT, R21.reuse, 0x38, PT ;  /* 0x000000381500780c */ /* 0x040fe40003f24270 */
        /* <DEDUP_REMOVED lines=8> */
[----:B------:R-:W-:Y:S01]  /*cbe0*/  FSEL R68, R68, -INF , P1 ;  /* 0xff80000044447808 */ /* 0x000fe20000800000 */
[----:B------:R-:W-:Y:S01]  /*cbf0*/  HGMMA.64x16x16.F32 R56, gdesc[UR8], R56, gsb0 ;  /* 0x00200000083879f0 */ /* 0x000fe20008000838 */
[----:B------:R-:W-:-:S02]  /*cc00*/  R2UR UR10, R88 ;  /* 0x00000000580a72ca */ /* 0x000fc400000e0000 */
[----:B------:R-:W-:Y:S02]  /*cc10*/  R2UR UR11, R89 ;  /* 0x00000000590b72ca */ /* 0x000fe400000e0000 */
[----:B------:R-:W-:Y:S02]  /*cc20*/  R2UR UR8, R4 ;  /* 0x00000000040872ca */ /* 0x000fe400000e0000 */
[----:B------:R-:W-:Y:S02]  /*cc30*/  R2UR UR9, R5 ;  /* 0x00000000050972ca */ /* 0x000fe400000e0000 */
[----:B------:R-:W-:Y:S02]  /*cc40*/  FSEL R69, R69, -INF , P3 ;  /* 0xff80000045457808 */ /* 0x000fe40001800000 */
[----:B------:R-:W-:Y:S02]  /*cc50*/  FSEL R66, R66, -INF , P5 ;  /* 0xff80000042427808 */ /* 0x000fe40002800000 */
[----:B------:R-:W-:-:S02]  /*cc60*/  ISETP.GT.AND P5, PT, R21, 0x41, PT ;  /* 0x000000411500780c */ /* 0x000fc40003fa4270 */
[----:B------:R-:W-:Y:S02]  /*cc70*/  FSEL R67, R67, -INF , P4 ;  /* 0xff80000043437808 */ /* 0x000fe40002000000 */
[----:B------:R-:W-:Y:S02]  /*cc80*/  ISETP.GT.AND P4, PT, R21, 0x48, PT ;  /* 0x000000481500780c */ /* 0x000fe40003f84270 */
[----:B------:R-:W-:Y:S02]  /*cc90*/  FSEL R71, R71, -INF , P3 ;  /* 0xff80000047477808 */ /* 0x000fe40001800000 */
[C---:B------:R-:W-:Y:S02]  /*cca0*/  ISETP.GT.AND P3, PT, R21.reuse, 0x49, PT ;  /* 0x000000491500780c */ /* 0x040fe40003f64270 */
[----:B------:R-:W-:Y:S02]  /*ccb0*/  FSEL R70, R70, -INF , P1 ;  /* 0xff80000046467808 */ /* 0x000fe40000800000 */
[----:B------:R-:W-:-:S02]  /*ccc0*/  ISETP.GT.AND P1, PT, R21, 0x50, PT ;  /* 0x000000501500780c */ /* 0x000fc40003f24270 */
[----:B------:R-:W-:Y:S01]  /*ccd0*/  FMNMX.FTZ R89, R90, R91, !PT ;  /* 0x0000005b5a597209 */ /* 0x000fe20007810000 */
        /* <DEDUP_REMOVED lines=10> */
[----:B------:R-:W-:Y:S02]  /*cd80*/  FMNMX.FTZ R23, R73, R0, !PT ;  /* 0x0000000049177209 */ /* 0x000fe40007810000 */
[----:B------:R-:W-:Y:S02]  /*cd90*/  FSEL R61, R61, -INF , P3 ;  /* 0xff8000003d3d7808 */ /* 0x000fe40001800000 */
[----:B------:R-:W-:-:S02]  /*cda0*/  FMNMX.FTZ R0, R76, R23, !PT ;  /* 0x000000174c007209 */ /* 0x000fc40007810000 */
[----:B------:R-:W-:Y:S02]  /*cdb0*/  FSEL R58, R58, -INF , P2 ;  /* 0xff8000003a3a7808 */ /* 0x000fe40001000000 */
[----:B------:R-:W-:Y:S02]  /*cdc0*/  FMNMX.FTZ R23, R77, R0, !PT ;  /* 0x000000004d177209 */ /* 0x000fe40007810000 */
[----:B------:R-:W-:Y:S02]  /*cdd0*/  ISETP.GT.AND P2, PT, R21, 0x51, PT ;  /* 0x000000511500780c */ /* 0x000fe40003f44270 */
[----:B------:R-:W-:Y:S02]  /*cde0*/  FMNMX.FTZ R0, R64, R23, !PT ;  /* 0x0000001740007209 */ /* 0x000fe40007810000 */
[----:B------:R-:W-:Y:S02]  /*cdf0*/  FSEL R59, R59, -INF , P5 ;  /* 0xff8000003b3b7808 */ /* 0x000fe40002800000 */
[----:B------:R-:W-:-:S02]  /*ce00*/  FMNMX.FTZ R23, R65, R0, !PT ;  /* 0x0000000041177209 */ /* 0x000fc40007810000 */
[----:B------:R-:W-:Y:S02]  /*ce10*/  ISETP.GT.AND P5, PT, R21, 0x58, PT ;  /* 0x000000581500780c */ /* 0x000fe40003fa4270 */
[----:B------:R-:W-:Y:S02]  /*ce20*/  FMNMX.FTZ R0, R68, R23, !PT ;  /* 0x0000001744007209 */ /* 0x000fe40007810000 */
[----:B------:R-:W-:Y:S02]  /*ce30*/  FSEL R62, R62, -INF , P4 ;  /* 0xff8000003e3e7808 */ /* 0x000fe40002000000 */
[----:B------:R-:W-:Y:S02]  /*ce40*/  FMNMX.FTZ R23, R69, R0, !PT ;  /* 0x0000000045177209 */ /* 0x000fe40007810000 */
[----:B------:R-:W-:Y:S02]  /*ce50*/  ISETP.GT.AND P4, PT, R21, 0x59, PT ;  /* 0x000000591500780c */ /* 0x000fe40003f84270 */
[----:B------:R-:W-:-:S02]  /*ce60*/  FMNMX.FTZ R0, R56, R23, !PT ;  /* 0x0000001738007209 */ /* 0x000fc40007810000 */
[----:B------:R-:W-:Y:S02]  /*ce70*/  FSEL R63, R63, -INF , P3 ;  /* 0xff8000003f3f7808 */ /* 0x000fe40001800000 */
[----:B------:R-:W-:Y:S02]  /*ce80*/  FMNMX.FTZ R23, R57, R0, !PT ;  /* 0x0000000039177209 */ /* 0x000fe40007810000 */
[----:B------:R-:W-:Y:S02]  /*ce90*/  ISETP.GT.AND P3, PT, R21, 0x60, PT ;  /* 0x000000601500780c */ /* 0x000fe40003f64270 */
[----:B------:R-:W-:-:S04]  /*cea0*/  FMNMX.FTZ R0, R60, R23, !PT ;  /* 0x000000173c007209 */ /* 0x000fc80007810000 */
[----:B------:R-:W-:Y:S01]  /*ceb0*/  FMNMX.FTZ R23, R61, R0, !PT ;  /* 0x000000003d177209 */ /* 0x000fe20007810000 */
[----:B------:R-:W-:Y:S02]  /*cec0*/  WARPGROUP.DEPBAR.LE gsb0, 0x0 ;  /* 0x00008000000079c5 */ /* 0x000fe40000010000 */
[----:B------:R-:W-:Y:S01]  /*ced0*/  WARPGROUP.ARRIVE ;  /* 0x00000000000079c5 */ /* 0x000fe20000000000 */
[----:B------:R-:W-:Y:S02]  /*cee0*/  FSEL R48, R48, -INF , P1 ;  /* 0xff80000030307808 */ /* 0x000fe40000800000 */
[----:B------:R-:W-:Y:S02]  /*cef0*/  FSEL R49, R49, -INF , P2 ;  /* 0xff80000031317808 */ /* 0x000fe40001000000 */
[----:B------:R-:W-:Y:S01]  /*cf00*/  FMNMX.FTZ R0, R48, R23, !PT ;  /* 0x0000001730007209 */ /* 0x000fe20007810000 */
[----:B------:R-:W-:Y:S01]  /*cf10*/  HGMMA.64x16x16.F32 R40, gdesc[UR8], R40, gsb0 ;  /* 0x00200000082879f0 */ /* 0x000fe20008000828 */
[----:B------:R-:W-:-:S02]  /*cf20*/  FSEL R52, R52, -INF , P5 ;  /* 0xff80000034347808 */ /* 0x000fc40002800000 */
[----:B------:R-:W-:Y:S02]  /*cf30*/  FMNMX.FTZ R23, R49, R0, !PT ;  /* 0x0000000031177209 */ /* 0x000fe40007810000 */
[----:B------:R-:W-:Y:S02]  /*cf40*/  FSEL R53, R53, -INF , P4 ;  /* 0xff80000035357808 */ /* 0x000fe40002000000 */
[----:B------:R-:W-:Y:S02]  /*cf50*/  FMNMX.FTZ R0, R52, R23, !PT ;  /* 0x0000001734007209 */ /* 0x000fe40007810000 */
[----:B------:R-:W-:Y:S02]  /*cf60*/  FSEL R50, R50, -INF , P1 ;  /* 0xff80000032327808 */ /* 0x000fe40000800000 */
[----:B------:R-:W-:Y:S02]  /*cf70*/  ISETP.GT.AND P1, PT, R21, 0x61, PT ;  /* 0x000000611500780c */ /* 0x000fe40003f24270 */
[----:B------:R-:W-:-:S02]  /*cf80*/  FMNMX.FTZ R23, R53, R0, !PT ;  /* 0x0000000035177209 */ /* 0x000fc40007810000 */
[----:B------:R-:W-:Y:S02]  /*cf90*/  FSEL R51, R51, -INF , P2 ;  /* 0xff80000033337808 */ /* 0x000fe40001000000 */
[----:B------:R-:W-:Y:S02]  /*cfa0*/  ISETP.GT.AND P2, PT, R21, 0x68, PT ;  /* 0x000000681500780c */ /* 0x000fe40003f44270 */
[----:B------:R-:W-:Y:S02]  /*cfb0*/  FSEL R55, R55, -INF , P4 ;  /* 0xff80000037377808 */ /* 0x000fe40002000000 */
[C---:B------:R-:W-:Y:S02]  /*cfc0*/  ISETP.GT.AND P4, PT, R21.reuse, 0x81, PT ;  /* 0x000000811500780c */ /* 0x040fe40003f84270 */
        /* <DEDUP_REMOVED lines=8> */
[----:B------:R-:W-:Y:S01]  /*d050*/  FSEL R44, R44, -INF , P2 ;  /* 0xff8000002c2c7808 */ /* 0x000fe20001000000 */
[----:B------:R-:W-:Y:S01]  /*d060*/  ULDC UR4, c[0x0][0x988] ;  /* 0x0002620000047ab9 */ /* 0x000fe20000000800 */
[----:B------:R-:W-:Y:S01]  /*d070*/  FMNMX.FTZ R23, R41, R0, !PT ;  /* 0x0000000029177209 */ /* 0x000fe20007810000 */
[----:B-1----:R-:W-:Y:S01]  /*d080*/  IMAD.U32 R14, RZ, RZ, UR4 ;  /* 0x00000004ff0e7e24 */ /* 0x002fe2000f8e00ff */
[----:B------:R-:W-:-:S02]  /*d090*/  FSEL R45, R45, -INF , P0 ;  /* 0xff8000002d2d7808 */ /* 0x000fc40000000000 */
[----:B------:R-:W-:Y:S02]  /*d0a0*/  FMNMX.FTZ R0, R44, R23, !PT ;  /* 0x000000172c007209 */ /* 0x000fe40007810000 */
[----:B------:R-:W-:Y:S02]  /*d0b0*/  ISETP.GT.AND P0, PT, R21, 0x71, PT ;  /* 0x000000711500780c */ /* 0x000fe40003f04270 */
[----:B------:R-:W-:Y:S02]  /*d0c0*/  FMNMX.FTZ R23, R45, R0, !PT ;  /* 0x000000002d177209 */ /* 0x000fe40007810000 */
[----:B------:R-:W-:Y:S02]  /*d0d0*/  FSEL R43, R43, -INF , P1 ;  /* 0xff8000002b2b7808 */ /* 0x000fe40000800000 */
[----:B------:R-:W-:Y:S02]  /*d0e0*/  ISETP.GT.AND P1, PT, R21, 0x78, PT ;  /* 0x000000781500780c */ /* 0x000fe40003f24270 */
[----:B------:R-:W-:-:S02]  /*d0f0*/  FSEL R46, R46, -INF , P2 ;  /* 0xff8000002e2e7808 */ /* 0x000fc40001000000 */
[C---:B------:R-:W-:Y:S02]  /*d100*/  ISETP.GT.AND P2, PT, R21.reuse, 0x79, PT ;  /* 0x000000791500780c */ /* 0x040fe40003f44270 */
[----:B------:R-:W-:Y:S02]  /*d110*/  FSEL R42, R42, -INF , P3 ;  /* 0xff8000002a2a7808 */ /* 0x000fe40001800000 */
[----:B------:R-:W-:Y:S02]  /*d120*/  ISETP.GT.AND P3, PT, R21, 0x80, PT ;  /* 0x000000801500780c */ /* 0x000fe40003f64270 */
[----:B------:R-:W-:Y:S02]  /*d130*/  P2R R88, PR, RZ, 0x4 ;  /* 0x00000004ff587803 */ /* 0x000fe40000000000 */
[----:B------:R-:W-:Y:S02]  /*d140*/  P2R R22, PR, RZ, 0x1 ;  /* 0x00000001ff167803 */ /* 0x000fe40000000000 */
[----:B------:R-:W-:Y:S01]  /*d150*/  P2R R81, PR, RZ, 0x2 ;  /* 0x00000002ff517803 */ /* 0x000fe20000000000 */
[----:B------:R-:W-:-:S02]  /*d160*/  WARPGROUP.DEPBAR.LE gsb0, 0x0 ;  /* 0x00008000000079c5 */ /* 0x000fc40000010000 */
[----:B------:R-:W-:Y:S01]  /*d170*/  WARPGROUP.ARRIVE ;  /* 0x00000000000079c5 */ /* 0x000fe20000000000 */
[----:B------:R-:W-:Y:S02]  /*d180*/  FSEL R32, R32, -INF , P6 ;  /* 0xff80000020207808 */ /* 0x000fe40003000000 */
[----:B------:R-:W-:Y:S02]  /*d190*/  FSEL R33, R33, -INF , P0 ;  /* 0xff80000021217808 */ /* 0x000fe40000000000 */
[----:B------:R-:W-:Y:S01]  /*d1a0*/  FMNMX.FTZ R0, R32, R23, !PT ;  /* 0x0000001720007209 */ /* 0x000fe20007810000 */
[----:B------:R-:W-:Y:S01]  /*d1b0*/  HGMMA.64x16x16.F32 R24, gdesc[UR12], R24, gsb0 ;  /* 0x002000000c1879f0 */ /* 0x000fe20008000818 */
[----:B------:R-:W-:Y:S02]  /*d1c0*/  FSEL R36, R36, -INF , P1 ;  /* 0xff80000024247808 */ /* 0x000fe40000800000 */
[----:B------:R-:W-:Y:S02]  /*d1d0*/  FMNMX.FTZ R23, R33, R0, !PT ;  /* 0x0000000021177209 */ /* 0x000fe40007810000 */
[----:B------:R-:W-:-:S02]  /*d1e0*/  FSEL R37, R37, -INF , P2 ;  /* 0xff80000025257808 */ /* 0x000fc40001000000 */
[----:B------:R-:W-:Y:S02]  /*d1f0*/  FMNMX.FTZ R0, R36, R23, !PT ;  /* 0x0000001724007209 */ /* 0x000fe40007810000 */
[----:B------:R-:W-:Y:S02]  /*d200*/  ISETP.GT.AND P6, PT, R21, 0x89, PT ;  /* 0x000000891500780c */ /* 0x000fe40003fc4270 */
[----:B------:R-:W-:Y:S02]  /*d210*/  FMNMX.FTZ R23, R37, R0, !PT ;  /* 0x0000000025177209 */ /* 0x000fe40007810000 */
[C---:B------:R-:W-:Y:S02]  /*d220*/  ISETP.GT.AND P1, PT, R21.reuse, 0x69, PT ;  /* 0x000000691500780c */ /* 0x040fe40003f24270 */
[----:B------:R-:W-:Y:S02]  /*d230*/  ISETP.GT.AND P0, PT, R21, 0x70, PT ;  /* 0x000000701500780c */ /* 0x000fe40003f04270 */
[----:B------:R-:W-:-:S02]  /*d240*/  FSEL R47, R47, -INF , P1 ;  /* 0xff8000002f2f7808 */ /* 0x000fc40000800000 */
[----:B------:R-:W-:Y:S02]  /*d250*/  FSEL R34, R34, -INF , P0 ;  /* 0xff80000022227808 */ /* 0x000fe40000000000 */
[----:B------:R-:W-:Y:S02]  /*d260*/  ISETP.NE.AND P0, PT, R22, RZ, PT ;  /* 0x000000ff1600720c */ /* 0x000fe40003f05270 */
[----:B------:R-:W-:Y:S02]  /*d270*/  ISETP.NE.AND P1, PT, R81, RZ, PT ;  /* 0x000000ff5100720c */ /* 0x000fe40003f25270 */
[----:B------:R-:W-:Y:S02]  /*d280*/  FSEL R35, R35, -INF , P0 ;  /* 0xff80000023237808 */ /* 0x000fe40000000000 */
[----:B------:R-:W-:Y:S02]  /*d290*/  FSEL R38, R38, -INF , P1 ;  /* 0xff80000026267808 */ /* 0x000fe40000800000 */
[----:B------:R-:W-:Y:S01]  /*d2a0*/  ISETP.NE.AND P0, PT, R98, RZ, PT ;  /* 0x000000ff6200720c */ /* 0x000fe20003f05270 */
[----:B------:R-:W-:-:S02]  /*d2b0*/  WARPGROUP.DEPBAR.LE gsb0, 0x0 ;  /* 0x00008000000079c5 */ /* 0x000fc40000010000 */
[----:B------:R-:W-:Y:S02]  /*d2c0*/  FSEL R24, R24, -INF , P3 ;  /* 0xff80000018187808 */ /* 0x000fe40001800000 */
[----:B------:R-:W-:Y:S02]  /*d2d0*/  FSEL R25, R25, -INF , P4 ;  /* 0xff80000019197808 */ /* 0x000fe40002000000 */
[----:B------:R-:W-:Y:S02]  /*d2e0*/  FMNMX.FTZ R0, R24, R23, !PT ;  /* 0x0000001718007209 */ /* 0x000fe40007810000 */
[----:B------:R-:W-:Y:S02]  /*d2f0*/  FSEL R28, R28, -INF , P5 ;  /* 0xff8000001c1c7808 */ /* 0x000fe40002800000 */
[----:B------:R-:W-:Y:S02]  /*d300*/  FMNMX.FTZ R23, R25, R0, !PT ;  /* 0x0000000019177209 */ /* 0x000fe40007810000 */
[----:B------:R-:W-:-:S02]  /*d310*/  FSEL R29, R29, -INF , P6 ;  /* 0xff8000001d1d7808 */ /* 0x000fc40003000000 */
[----:B------:R-:W-:Y:S02]  /*d320*/  FMNMX.FTZ R0, R28, R23, !PT ;  /* 0x000000171c007209 */ /* 0x000fe40007810000 */
[----:B------:R-:W-:Y:S02]  /*d330*/  FSEL R27, R27, -INF , P4 ;  /* 0xff8000001b1b7808 */ /* 0x000fe40002000000 */
[----:B------:R-:W-:Y:S02]  /*d340*/  FMNMX.FTZ R20, R29, R0, !PT ;  /* 0x000000001d147209 */ /* 0x000fe40007810000 */
[----:B------:R-:W-:Y:S02]  /*d350*/  FSEL R101, R30, -INF , P5 ;  /* 0xff8000001e657808 */ /* 0x000fe40002800000 */
[----:B------:R-:W-:Y:S01]  /*d360*/  FSEL R31, R31, -INF , P6 ;  /* 0xff8000001f1f7808 */ /* 0x000fe20003000000 */
[----:B------:R-:W0:Y:S02]  /*d370*/  SHFL.BFLY PT, R23, R20, 0x2, 0x1f ;  /* 0x0c401f0014177f89 */ /* 0x000e2400000e0000 */
[----:B0-----:R-:W-:-:S05]  /*d380*/  FMNMX.FTZ R23, R20, R23, !PT ;  /* 0x0000001714177209 */ /* 0x001fca0007810000 */
[----:B------:R-:W0:Y:S02]  /*d390*/  SHFL.BFLY PT, R0, R23, 0x1, 0x1f ;  /* 0x0c201f0017007f89 */ /* 0x000e2400000e0000 */
[----:B0-----:R-:W-:-:S04]  /*d3a0*/  FMNMX.FTZ R0, R23, R0, !PT ;  /* 0x0000000017007209 */ /* 0x001fc80007810000 */
[C---:B------:R-:W-:Y:S01]  /*d3b0*/  FSETP.NEU.FTZ.AND P2, PT, R0.reuse, -INF , PT ;  /* 0xff8000000000780b */ /* 0x040fe20003f5d000 */
[----:B------:R-:W-:-:S05]  /*d3c0*/  FMUL.FTZ R80, R0, R14 ;  /* 0x0000000e00507220 */ /* 0x000fca0000410000 */
[----:B------:R-:W-:Y:S02]  /*d3d0*/  FSEL R21, R80, RZ, P2 ;  /* 0x000000ff50157208 */ /* 0x000fe40001000000 */
[----:B------:R-:W-:-:S03]  /*d3e0*/  ISETP.NE.AND P2, PT, R88, RZ, PT ;  /* 0x000000ff5800720c */ /* 0x000fc60003f45270 */
[-CC-:B------:R-:W-:Y:S01]  /*d3f0*/  FFMA.FTZ R23, R92, R14.reuse, -R21.reuse ;  /* 0x0000000e5c177223 */ /* 0x180fe20000010815 */
[----:B------:R-:W-:Y:S01]  /*d400*/  FMNMX.FTZ R92, R94, R89, !PT ;  /* 0x000000595e5c7209 */ /* 0x000fe20007810000 */
[-CC-:B------:R-:W-:Y:S01]  /*d410*/  FFMA.FTZ R80, R93, R14.reuse, -R21.reuse ;  /* 0x0000000e5d507223 */ /* 0x180fe20000010815 */
[-CC-:B------:R-:W-:Y:S01]  /*d420*/  FFMA.FTZ R22, R97, R14.reuse, -R21.reuse ;  /* 0x0000000e61167223 */ /* 0x180fe20000010815 */
[----:B------:R-:W-:Y:S01]  /*d430*/  FSEL R97, R39, -INF , P2 ;  /* 0xff80000027617808 */ /* 0x000fe20001000000 */
[--C-:B------:R-:W-:Y:S01]  /*d440*/  FFMA.FTZ R81, R99, R14, -R21.reuse ;  /* 0x0000000e63517223 */ /* 0x100fe20000010815 */
[----:B------:R-:W-:Y:S01]  /*d450*/  FMNMX.FTZ R89, R95, R92, !PT ;  /* 0x0000005c5f597209 */ /* 0x000fe20007810000 */
[-CC-:B------:R-:W-:Y:S01]  /*d460*/  FFMA.FTZ R39, R48, R14.reuse, -R21.reuse ;  /* 0x0000000e30277223 */ /* 0x180fe20000010815 */
[----:B------:R-:W-:Y:S01]  /*d470*/  FSEL R99, R26, -INF , P3 ;  /* 0xff8000001a637808 */ /* 0x000fe20001800000 */
        /* <DEDUP_REMOVED lines=38> */
[----:B------:R-:W-:Y:S01]  /*d6e0*/  FFMA.FTZ R33, R29, R14, -R21 ;  /* 0x0000000e1d217223 */ /* 0x000fe20000010815 */
[----:B------:R-:W-:Y:S01]  /*d6f0*/  MUFU.EX2 R20, R20 ;  /* 0x0000001400147308 */ /* 0x000fe20000000800 */
[----:B------:R-:W-:-:S02]  /*d700*/  ISETP.GE.AND P2, PT, R108, 0x91, PT ;  /* 0x000000916c00780c */ /* 0x000fc40003f46270 */
[----:B------:R-:W-:-:S04]  /*d710*/  FMNMX.FTZ R72, R70, R93, !PT ;  /* 0x0000005d46487209 */ /* 0x000fc80007810000 */
[----:B------:R-:W-:Y:S01]  /*d720*/  FMNMX.FTZ R93, R71, R72, !PT ;  /* 0x00000048475d7209 */ /* 0x000fe20007810000 */
[----:B------:R-:W0:Y:S03]  /*d730*/  MUFU.EX2 R22, R22 ;  /* 0x0000001600167308 */ /* 0x000e260000000800 */
[----:B------:R-:W-:-:S04]  /*d740*/  FMNMX.FTZ R72, R58, R93, !PT ;  /* 0x0000005d3a487209 */ /* 0x000fc80007810000 */
[----:B------:R-:W-:Y:S01]  /*d750*/  FMNMX.FTZ R93, R59, R72, !PT ;  /* 0x000000483b5d7209 */ /* 0x000fe20007810000 */
[----:B------:R-:W1:Y:S03]  /*d760*/  MUFU.EX2 R23, R23 ;  /* 0x0000001700177308 */ /* 0x000e660000000800 */
[----:B------:R-:W-:-:S04]  /*d770*/  FMNMX.FTZ R72, R62, R93, !PT ;  /* 0x0000005d3e487209 */ /* 0x000fc80007810000 */
[----:B------:R-:W-:Y:S01]  /*d780*/  FMNMX.FTZ R93, R63, R72, !PT ;  /* 0x000000483f5d7209 */ /* 0x000fe20007810000 */
[----:B------:R-:W2:Y:S03]  /*d790*/  MUFU.EX2 R80, R80 ;  /* 0x0000005000507308 */ /* 0x000ea60000000800 */
[----:B------:R-:W-:-:S04]  /*d7a0*/  FMNMX.FTZ R72, R50, R93, !PT ;  /* 0x0000005d32487209 */ /* 0x000fc80007810000 */
[----:B------:R-:W-:Y:S01]  /*d7b0*/  FMNMX.FTZ R93, R51, R72, !PT ;  /* 0x00000048335d7209 */ /* 0x000fe20007810000 */
[----:B------:R-:W3:Y:S03]  /*d7c0*/  MUFU.EX2 R81, R81 ;  /* 0x0000005100517308 */ /* 0x000ee60000000800 */
        /* <DEDUP_REMOVED lines=13> */
[-CC-:B------:R-:W-:Y:S01]  /*d8a0*/  FFMA.FTZ R93, R44, R14.reuse, -R21.reuse ;  /* 0x0000000e2c5d7223 */ /* 0x180fe20000010815 */
[----:B------:R-:W-:Y:S02]  /*d8b0*/  FFMA.FTZ R44, R24, R14, -R21 ;  /* 0x0000000e182c7223 */ /* 0x000fe40000010815 */
[----:B------:R-:W-:Y:S01]  /*d8c0*/  FMNMX.FTZ R72, R97, R72, !PT ;  /* 0x0000004861487209 */ /* 0x000fe20007810000 */
[----:B------:R-:W-:Y:S03]  /*d8d0*/  MUFU.EX2 R73, R73 ;  /* 0x0000004900497308 */ /* 0x000fe60000000800 */
[----:B------:R-:W-:-:S04]  /*d8e0*/  FMNMX.FTZ R72, R99, R72, !PT ;  /* 0x0000004863487209 */ /* 0x000fc80007810000 */
[----:B------:R-:W-:Y:S01]  /*d8f0*/  FMNMX.FTZ R72, R27, R72, !PT ;  /* 0x000000481b487209 */ /* 0x000fe20007810000 */
[----:B------:R-:W-:Y:S03]  /*d900*/  MUFU.EX2 R76, R76 ;  /* 0x0000004c004c7308 */ /* 0x000fe60000000800 */
[----:B------:R-:W-:-:S04]  /*d910*/  FMNMX.FTZ R72, R101, R72, !PT ;  /* 0x0000004865487209 */ /* 0x000fc80007810000 */
[----:B------:R-:W-:Y:S01]  /*d920*/  FMNMX.FTZ R72, R31, R72, !PT ;  /* 0x000000481f487209 */ /* 0x000fe20007810000 */
[----:B------:R-:W-:Y:S04]  /*d930*/  MUFU.EX2 R77, R77 ;  /* 0x0000004d004d7308 */ /* 0x000fe80000000800 */
[----:B------:R-:W0:Y:S04]  /*d940*/  SHFL.BFLY PT, R103, R72, 0x2, 0x1f ;  /* 0x0c401f0048677f89 */ /* 0x000e2800000e0000 */
[----:B------:R-:W-:Y:S08]  /*d950*/  MUFU.EX2 R64, R64 ;  /* 0x0000004000407308 */ /* 0x000ff00000000800 */
[----:B------:R-:W-:Y:S08]  /*d960*/  MUFU.EX2 R65, R65 ;  /* 0x0000004100417308 */ /* 0x000ff00000000800 */
[----:B------:R-:W-:Y:S01]  /*d970*/  MUFU.EX2 R68, R68 ;  /* 0x0000004400447308 */ /* 0x000fe20000000800 */
[----:B0-----:R-:W-:-:S07]  /*d980*/  FMNMX.FTZ R103, R72, R103, !PT ;  /* 0x0000006748677209 */ /* 0x001fce0007810000 */
[----:B------:R-:W-:Y:S01]  /*d990*/  MUFU.EX2 R69, R69 ;  /* 0x0000004500457308 */ /* 0x000fe20000000800 */
[----:B------:R-:W0:Y:S07]  /*d9a0*/  SHFL.BFLY PT, R72, R103, 0x1, 0x1f ;  /* 0x0c201f0067487f89 */ /* 0x000e2e00000e0000 */
[----:B------:R-:W-:Y:S08]  /*d9b0*/  MUFU.EX2 R56, R56 ;  /* 0x0000003800387308 */ /* 0x000ff00000000800 */
[----:B------:R-:W-:Y:S08]  /*d9c0*/  MUFU.EX2 R57, R57 ;  /* 0x0000003900397308 */ /* 0x000ff00000000800 */
[----:B------:R-:W-:Y:S01]  /*d9d0*/  MUFU.EX2 R60, R60 ;  /* 0x0000003c003c7308 */ /* 0x000fe20000000800 */
[----:B0-----:R-:W-:-:S04]  /*d9e0*/  FMNMX.FTZ R72, R103, R72, !PT ;  /* 0x0000004867487209 */ /* 0x001fc80007810000 */
[C---:B------:R-:W-:Y:S01]  /*d9f0*/  FSETP.NEU.FTZ.AND P1, PT, R72.reuse, -INF , PT ;  /* 0xff8000004800780b */ /* 0x040fe20003f3d000 */
[----:B------:R-:W-:Y:S02]  /*da00*/  FMUL.FTZ R103, R72, R14 ;  /* 0x0000000e48677220 */ /* 0x000fe40000410000 */
[----:B------:R-:W-:Y:S03]  /*da10*/  MUFU.EX2 R61, R61 ;  /* 0x0000003d003d7308 */ /* 0x000fe60000000800 */
[----:B------:R-:W-:Y:S02]  /*da20*/  FSEL R103, R103, RZ, P1 ;  /* 0x000000ff67677208 */ /* 0x000fe40000800000 */
[----:B------:R-:W-:-:S03]  /*da30*/  ISETP.NE.AND P1, PT, R102, RZ, PT ;  /* 0x000000ff6600720c */ /* 0x000fc60003f25270 */
        /* <DEDUP_REMOVED lines=8> */
[----:B------:R-:W-:Y:S01]  /*dac0*/  FFMA.FTZ R28, R54, R14, -R103 ;  /* 0x0000000e361c7223 */ /* 0x000fe20000010867 */
[----:B------:R-:W-:Y:S01]  /*dad0*/  FADD.FTZ R54, R20, R22 ;  /* 0x0000001614367221 */ /* 0x000fe20000010000 */
[----:B------:R-:W-:-:S02]  /*dae0*/  @!P1 VIADD R15, R15, 0x31c40 ;  /* 0x00031c400f0f9836 */ /* 0x000fc40000000000 */
[-CC-:B------:R-:W-:Y:S01]  /*daf0*/  FFMA.FTZ R86, R87, R14.reuse, -R103.reuse ;  /* 0x0000000e57567223 */ /* 0x180fe20000010867 */
[-CC-:B------:R-:W-:Y:S01]  /*db00*/  FFMA.FTZ R24, R51, R14.reuse, -R103.reuse ;  /* 0x0000000e33187223 */ /* 0x180fe20000010867 */
[-C--:B------:R-:W-:Y:S01]  /*db10*/  FFMA.FTZ R51, R43, R14.reuse, -R103 ;  /* 0x0000000e2b337223 */ /* 0x080fe20000010867 */
[----:B------:R-:W0:Y:S01]  /*db20*/  MUFU.EX2 R90, R90 ;  /* 0x0000005a005a7308 */ /* 0x000e220000000800 */
[----:B-1----:R-:W-:Y:S01]  /*db30*/  FADD.FTZ R43, R23, R54 ;  /* 0x00000036172b7221 */ /* 0x002fe20000010000 */
[----:B------:R-:W-:Y:S01]  /*db40*/  @!P1 PRMT R15, RZ, 0x654, R15 ;  /* 0x00000654ff0f9816 */ /* 0x000fe2000000000f */
[-CC-:B------:R-:W-:Y:S01]  /*db50*/  FFMA.FTZ R74, R74, R14.reuse, -R103.reuse ;  /* 0x0000000e4a4a7223 */ /* 0x180fe20000010867 */
[-CC-:B------:R-:W-:Y:S01]  /*db60*/  FFMA.FTZ R50, R50, R14.reuse, -R103.reuse ;  /* 0x0000000e32327223 */ /* 0x180fe20000010867 */
[-C--:B------:R-:W-:Y:S01]  /*db70*/  FFMA.FTZ R54, R46, R14.reuse, -R103 ;  /* 0x0000000e2e367223 */ /* 0x080fe20000010867 */
[----:B--2---:R-:W-:Y:S01]  /*db80*/  FADD.FTZ R46, R80, R43 ;  /* 0x0000002b502e7221 */ /* 0x004fe20000010000 */
[-CC-:B------:R-:W-:Y:S01]  /*db90*/  FFMA.FTZ R75, R75, R14.reuse, -R103.reuse ;  /* 0x0000000e4b4b7223 */ /* 0x180fe20000010867 */
[----:B------:R-:W1:Y:S01]  /*dba0*/  MUFU.EX2 R25, R25 ;  /* 0x0000001900197308 */ /* 0x000e620000000800 */
[----:B------:R2:W-:Y:S01]  /*dbb0*/  @!P1 SYNCS.ARRIVE.TRANS64.RED.A1T0 RZ, [R15+URZ], RZ ;  /* 0x000000ff0fff99a7 */ /* 0x0005e2000810043f */
[----:B---3--:R-:W-:Y:S01]  /*dbc0*/  FADD.FTZ R43, R81, R46 ;  /* 0x0000002e512b7221 */ /* 0x008fe20000010000 */
[-CC-:B------:R-:W-:Y:S01]  /*dbd0*/  FFMA.FTZ R78, R78, R14.reuse, -R103.reuse ;  /* 0x0000000e4e4e7223 */ /* 0x180fe20000010867 */
[-CC-:B------:R-:W-:Y:S01]  /*dbe0*/  FFMA.FTZ R26, R42, R14.reuse, -R103.reuse ;  /* 0x0000000e2a1a7223 */ /* 0x180fe20000010867 */
[-C--:B------:R-:W-:Y:S01]  /*dbf0*/  FFMA.FTZ R79, R79, R14.reuse, -R103 ;  /* 0x0000000e4f4f7223 */ /* 0x080fe20000010867 */
[----:B----4-:R-:W-:Y:S01]  /*dc00*/  FADD.FTZ R43, R88, R43 ;  /* 0x0000002b582b7221 */ /* 0x010fe20000010000 */
[-C--:B------:R-:W-:Y:S01]  /*dc10*/  FFMA.FTZ R46, R38, R14.reuse, -R103 ;  /* 0x0000000e262e7223 */ /* 0x080fe20000010867 */
[----:B------:R-:W3:Y:S01]  /*dc20*/  MUFU.EX2 R94, R94 ;  /* 0x0000005e005e7308 */ /* 0x000ee20000000800 */
[----:B0-----:R-:W-:Y:S01]  /*dc30*/  FADD.FTZ R98, R21, R90 ;  /* 0x0000005a15627221 */ /* 0x001fe20000010000 */
[----:B------:R-:W-:Y:S01]  /*dc40*/  FADD.FTZ R38, R84, R43 ;  /* 0x0000002b54267221 */ /* 0x000fe20000010000 */
[-CC-:B------:R-:W-:Y:S01]  /*dc50*/  FFMA.FTZ R66, R66, R14.reuse, -R103.reuse ;  /* 0x0000000e42427223 */ /* 0x180fe20000010867 */
[-CC-:B------:R-:W-:Y:S01]  /*dc60*/  FFMA.FTZ R30, R55, R14.reuse, -R103.reuse ;  /* 0x0000000e371e7223 */ /* 0x180fe20000010867 */
[-CC-:B------:R-:W-:Y:S01]  /*dc70*/  FFMA.FTZ R67, R67, R14.reuse, -R103.reuse ;  /* 0x0000000e43437223 */ /* 0x180fe20000010867 */
[----:B------:R-:W-:Y:S01]  /*dc80*/  FADD.FTZ R38, R85, R38 ;  /* 0x0000002655267221 */ /* 0x000fe20000010000 */
[-CC-:B------:R-:W-:Y:S01]  /*dc90*/  FFMA.FTZ R55, R47, R14.reuse, -R103.reuse ;  /* 0x0000000e2f377223 */ /* 0x180fe20000010867 */
[----:B------:R-:W0:Y:S01]  /*dca0*/  MUFU.EX2 R29, R29 ;  /* 0x0000001d001d7308 */ /* 0x000e220000000800 */
[----:B-1----:R-:W-:Y:S01]  /*dcb0*/  FADD.FTZ R87, R25, R98 ;  /* 0x0000006219577221 */ /* 0x002fe20000010000 */
[-CC-:B------:R-:W-:Y:S01]  /*dcc0*/  FFMA.FTZ R47, R34, R14.reuse, -R103.reuse ;  /* 0x0000000e222f7223 */ /* 0x180fe20000010867 */
[-CC-:B------:R-:W-:Y:S01]  /*dcd0*/  FFMA.FTZ R70, R70, R14.reuse, -R103.reuse ;  /* 0x0000000e46467223 */ /* 0x180fe20000010867 */
[--C-:B------:R-:W-:Y:S01]  /*dce0*/  FFMA.FTZ R43, R27, R14, -R103.reuse ;  /* 0x0000000e1b2b7223 */ /* 0x100fe20000010867 */
[----:B------:R-:W-:Y:S01]  /*dcf0*/  F2FP.F16.F32.PACK_AB R20, R22, R20 ;  /* 0x000000141614723e */ /* 0x000fe200000000ff */
[-C--:B------:R-:W-:Y:S01]  /*dd00*/  FFMA.FTZ R71, R71, R14.reuse, -R103 ;  /* 0x0000000e47477223 */ /* 0x080fe20000010867 */
[----:B------:R-:W-:Y:S01]  /*dd10*/  F2FP.F16.F32.PACK_AB R22, R80, R23 ;  /* 0x000000175016723e */ /* 0x000fe200000000ff */
[----:B------:R-:W1:Y:S01]  /*dd20*/  MUFU.EX2 R82, R82 ;  /* 0x0000005200527308 */ /* 0x000e620000000800 */
[----:B---3--:R-:W-:Y:S01]  /*dd30*/  FADD.FTZ R98, R94, R87 ;  /* 0x000000575e627221 */ /* 0x008fe20000010000 */
[-CC-:B------:R-:W-:Y:S01]  /*dd40*/  FFMA.FTZ R58, R58, R14.reuse, -R103.reuse ;  /* 0x0000000e3a3a7223 */ /* 0x180fe20000010867 */
[-CC-:B------:R-:W-:Y:S01]  /*dd50*/  FFMA.FTZ R59, R59, R14.reuse, -R103.reuse ;  /* 0x0000000e3b3b7223 */ /* 0x180fe20000010867 */
[-CC-:B------:R-:W-:Y:S01]  /*dd60*/  FFMA.FTZ R62, R62, R14.reuse, -R103.reuse ;  /* 0x0000000e3e3e7223 */ /* 0x180fe20000010867 */
[-CC-:B------:R-:W-:Y:S01]  /*dd70*/  FFMA.FTZ R63, R63, R14.reuse, -R103.reuse ;  /* 0x0000000e3f3f7223 */ /* 0x180fe20000010867 */
[-CC-:B------:R-:W-:Y:S01]  /*dd80*/  FFMA.FTZ R97, R97, R14.reuse, -R103.reuse ;  /* 0x0000000e61617223 */ /* 0x180fe20000010867 */
[-CC-:B------:R-:W-:Y:S01]  /*dd90*/  FFMA.FTZ R99, R99, R14.reuse, -R103.reuse ;  /* 0x0000000e63637223 */ /* 0x180fe20000010867 */
[----:B------:R-:W3:Y:S01]  /*dda0*/  MUFU.EX2 R83, R83 ;  /* 0x0000005300537308 */ /* 0x000ee20000000800 */
[----:B------:R-:W-:Y:S01]  /*ddb0*/  FFMA.FTZ R101, R101, R14, -R103 ;  /* 0x0000000e65657223 */ /* 0x000fe20000010867 */
[----:B------:R-:W-:-:S06]  /*ddc0*/  F2FP.F16.F32.PACK_AB R21, R90, R21 ;  /* 0x000000155a15723e */ /* 0x000fcc00000000ff */
[----:B------:R-:W4:Y:S08]  /*ddd0*/  MUFU.EX2 R86, R86 ;  /* 0x0000005600567308 */ /* 0x000f300000000800 */
[----:B--2---:R2:W-:Y:S08]  /*dde0*/  MUFU.EX2 R15, R50 ;  /* 0x00000032000f7308 */ /* 0x0045f00000000800 */
[----:B------:R-:W4:Y:S01]  /*ddf0*/  MUFU.EX2 R74, R74 ;  /* 0x0000004a004a7308 */ /* 0x000f220000000800 */
[-CC-:B--2---:R-:W-:Y:S01]  /*de00*/  FFMA.FTZ R50, R35, R14.reuse, -R103.reuse ;  /* 0x0000000e23327223 */ /* 0x184fe20000010867 */
[----:B0-----:R-:W-:Y:S01]  /*de10*/  FADD.FTZ R35, R29, R98 ;  /* 0x000000621d237221 */ /* 0x001fe20000010000 */
[----:B------:R-:W-:-:S05]  /*de20*/  FFMA.FTZ R103, R31, R14, -R103 ;  /* 0x0000000e1f677223 */ /* 0x000fca0000010867 */
[----:B------:R-:W0:Y:S08]  /*de30*/  MUFU.EX2 R75, R75 ;  /* 0x0000004b004b7308 */ /* 0x000e300000000800 */
[----:B------:R1:W-:Y:S08]  /*de40*/  MUFU.EX2 R42, R24 ;  /* 0x00000018002a7308 */ /* 0x0003f00000000800 */
[----:B------:R-:W2:Y:S01]  /*de50*/  MUFU.EX2 R78, R78 ;  /* 0x0000004e004e7308 */ /* 0x000ea20000000800 */
[----:B-1----:R-:W-:-:S04]  /*de60*/  FADD.FTZ R24, R82, R35 ;  /* 0x0000002352187221 */ /* 0x002fc80000010000 */
[----:B---3--:R-:W-:Y:S01]  /*de70*/  FADD.FTZ R87, R83, R24 ;  /* 0x0000001853577221 */ /* 0x008fe20000010000 */
[----:B------:R-:W-:Y:S02]  /*de80*/  FADD.FTZ R24, R89, R38 ;  /* 0x0000002659187221 */ /* 0x000fe40000010000 */
[----:B------:R-:W1:Y:S01]  /*de90*/  MUFU.EX2 R79, R79 ;  /* 0x0000004f004f7308 */ /* 0x000e620000000800 */
[----:B----4-:R-:W-:Y:S01]  /*dea0*/  FADD.FTZ R87, R86, R87 ;  /* 0x0000005756577221 */ /* 0x010fe20000010000 */
[----:B------:R-:W-:Y:S01]  /*deb0*/  FADD.FTZ R27, R73, R24 ;  /* 0x00000018491b7221 */ /* 0x000fe20000010000 */
[----:B------:R-:W-:-:S05]  /*dec0*/  F2FP.F16.F32.PACK_AB R24, R88, R81 ;  /* 0x000000515818723e */ /* 0x000fca00000000ff */
[----:B------:R-:W3:Y:S08]  /*ded0*/  MUFU.EX2 R66, R66 ;  /* 0x0000004200427308 */ /* 0x000ef00000000800 */
[----:B------:R4:W-:Y:S08]  /*dee0*/  MUFU.EX2 R34, R28 ;  /* 0x0000001c00227308 */ /* 0x0009f00000000800 */
[----:B------:R-:W3:Y:S01]  /*def0*/  MUFU.EX2 R67, R67 ;  /* 0x0000004300437308 */ /* 0x000ee20000000800 */
[----:B----4-:R-:W-:-:S04]  /*df00*/  FADD.FTZ R28, R74, R87 ;  /* 0x000000574a1c7221 */ /* 0x010fc80000010000 */
[----:B0-----:R-:W-:Y:S01]  /*df10*/  FADD.FTZ R23, R75, R28 ;  /* 0x0000001c4b177221 */ /* 0x001fe20000010000 */
[----:B------:R-:W-:Y:S02]  /*df20*/  FADD.FTZ R28, R76, R27 ;  /* 0x0000001b4c1c7221 */ /* 0x000fe40000010000 */
[----:B------:R-:W0:Y:S08]  /*df30*/  MUFU.EX2 R70, R70 ;  /* 0x0000004600467308 */ /* 0x000e300000000800 */
[----:B------:R2:W-:Y:S08]  /*df40*/  MUFU.EX2 R35, R30 ;  /* 0x0000001e00237308 */ /* 0x0005f00000000800 */
[----:B------:R-:W4:Y:S01]  /*df50*/  MUFU.EX2 R71, R71 ;  /* 0x0000004700477308 */ /* 0x000f220000000800 */
[----:B--2---:R-:W-:Y:S01]  /*df60*/  FADD.FTZ R30, R78, R23 ;  /* 0x000000174e1e7221 */ /* 0x004fe20000010000 */
[----:B------:R-:W-:Y:S01]  /*df70*/  FADD.FTZ R23, R77, R28 ;  /* 0x0000001c4d177221 */ /* 0x000fe20000010000 */
[----:B------:R-:W-:-:S02]  /*df80*/  F2FP.F16.F32.PACK_AB R28, R73, R89 ;  /* 0x00000059491c723e */ /* 0x000fc400000000ff */
[----:B-1----:R-:W-:Y:S01]  /*df90*/  FADD.FTZ R27, R79, R30 ;  /* 0x0000001e4f1b7221 */ /* 0x002fe20000010000 */
[----:B------:R-:W-:Y:S01]  /*dfa0*/  FADD.FTZ R80, R64, R23 ;  /* 0x0000001740507221 */ /* 0x000fe20000010000 */
[----:B------:R-:W-:Y:S01]  /*dfb0*/  F2FP.F16.F32.PACK_AB R30, R77, R76 ;  /* 0x0000004c4d1e723e */ /* 0x000fe200000000ff */
[----:B------:R-:W1:Y:S01]  /*dfc0*/  MUFU.EX2 R58, R58 ;  /* 0x0000003a003a7308 */ /* 0x000e620000000800 */
[----:B---3--:R-:W-:Y:S01]  /*dfd0*/  FADD.FTZ R76, R66, R27 ;  /* 0x0000001b424c7221 */ /* 0x008fe20000010000 */
[----:B------:R-:W-:Y:S01]  /*dfe0*/  FADD.FTZ R27, R65, R80 ;  /* 0x00000050411b7221 */ /* 0x000fe20000010000 */
[----:B------:R-:W-:Y:S02]  /*dff0*/  F2FP.F16.F32.PACK_AB R23, R94, R25 ;  /* 0x000000195e17723e */ /* 0x000fe400000000ff */
[----:B------:R-:W-:Y:S01]  /*e000*/  FADD.FTZ R31, R67, R76 ;  /* 0x0000004c431f7221 */ /* 0x000fe20000010000 */
[----:B------:R-:W-:Y:S01]  /*e010*/  FADD.FTZ R76, R68, R27 ;  /* 0x0000001b444c7221 */ /* 0x000fe20000010000 */
[----:B------:R-:W-:Y:S01]  /*e020*/  F2FP.F16.F32.PACK_AB R25, R82, R29 ;  /* 0x0000001d5219723e */ /* 0x000fe200000000ff */
[----:B------:R-:W2:Y:S01]  /*e030*/  MUFU.EX2 R59, R59 ;  /* 0x0000003b003b7308 */ /* 0x000ea20000000800 */
[----:B0-----:R-:W-:Y:S01]  /*e040*/  FADD.FTZ R80, R70, R31 ;  /* 0x0000001f46507221 */ /* 0x001fe20000010000 */
[----:B------:R-:W-:Y:S01]  /*e050*/  FADD.FTZ R31, R69, R76 ;  /* 0x0000004c451f7221 */ /* 0x000fe20000010000 */
[----:B------:R-:W-:Y:S01]  /*e060*/  F2FP.F16.F32.PACK_AB R29, R75, R74 ;  /* 0x0000004a4b1d723e */ /* 0x000fe200000000ff */
[----:B------:R0:W-:Y:S01]  /*e070*/  STSM.16.M88.4 [R144+0x24300], R20 ;  /* 0x0243001490007844 */ /* 0x0001e20000000200 */
[----:B----4-:R-:W-:Y:S01]  /*e080*/  FADD.FTZ R73, R71, R80 ;  /* 0x0000005047497221 */ /* 0x010fe20000010000 */
[----:B------:R-:W-:Y:S01]  /*e090*/  FADD.FTZ R74, R56, R31 ;  /* 0x0000001f384a7221 */ /* 0x000fe20000010000 */
[----:B------:R-:W-:Y:S01]  /*e0a0*/  F2FP.F16.F32.PACK_AB R27, R86, R83 ;  /* 0x00000053561b723e */ /* 0x000fe200000000ff */
[----:B------:R-:W3:Y:S01]  /*e0b0*/  MUFU.EX2 R62, R62 ;  /* 0x0000003e003e7308 */ /* 0x000ee20000000800 */
[----:B-1----:R-:W-:Y:S01]  /*e0c0*/  FADD.FTZ R76, R58, R73 ;  /* 0x000000493a4c7221 */ /* 0x002fe20000010000 */
[----:B------:R-:W-:Y:S01]  /*e0d0*/  FADD.FTZ R73, R57, R74 ;  /* 0x0000004a39497221 */ /* 0x000fe20000010000 */
[----:B------:R-:W-:-:S03]  /*e0e0*/  F2FP.F16.F32.PACK_AB R31, R79, R78 ;  /* 0x0000004e4f1f723e */ /* 0x000fc600000000ff */
[----:B------:R-:W-:Y:S02]  /*e0f0*/  FADD.FTZ R74, R60, R73 ;  /* 0x000000493c4a7221 */ /* 0x000fe40000010000 */
[----:B------:R-:W1:Y:S01]  /*e100*/  MUFU.EX2 R63, R63 ;  /* 0x0000003f003f7308 */ /* 0x000e620000000800 */
[----:B--2---:R-:W-:Y:S01]  /*e110*/  FADD.FTZ R75, R59, R76 ;  /* 0x0000004c3b4b7221 */ /* 0x004fe20000010000 */
[----:B------:R-:W-:Y:S01]  /*e120*/  FADD.FTZ R74, R61, R74 ;  /* 0x0000004a3d4a7221 */ /* 0x000fe20000010000 */
[----:B0-----:R-:W-:Y:S02]  /*e130*/  F2FP.F16.F32.PACK_AB R20, R65, R64 ;  /* 0x000000404114723e */ /* 0x001fe400000000ff */
[----:B------:R-:W-:-:S03]  /*e140*/  F2FP.F16.F32.PACK_AB R22, R69, R68 ;  /* 0x000000444516723e */ /* 0x000fc600000000ff */
[----:B------:R-:W0:Y:S01]  /*e150*/  MUFU.EX2 R39, R39 ;  /* 0x0000002700277308 */ /* 0x000e220000000800 */
[----:B---3--:R-:W-:Y:S01]  /*e160*/  FADD.FTZ R76, R62, R75 ;  /* 0x0000004b3e4c7221 */ /* 0x008fe20000010000 */
[----:B------:R-:W-:-:S06]  /*e170*/  F2FP.F16.F32.PACK_AB R21, R67, R66 ;  /* 0x000000424315723e */ /* 0x000fcc00000000ff */
[----:B------:R-:W2:Y:S01]  /*e180*/  MUFU.EX2 R49, R49 ;  /* 0x0000003100317308 */ /* 0x000ea20000000800 */
[----:B-1----:R-:W-:-:S04]  /*e190*/  FADD.FTZ R76, R63, R76 ;  /* 0x0000004c3f4c7221 */ /* 0x002fc80000010000 */
[----:B------:R-:W-:-:S03]  /*e1a0*/  FADD.FTZ R23, R15, R76 ;  /* 0x0000004c0f177221 */ /* 0x000fc60000010000 */
[----:B------:R-:W1:Y:S01]  /*e1b0*/  MUFU.EX2 R48, R48 ;  /* 0x0000003000307308 */ /* 0x000e620000000800 */
[----:B0-----:R-:W-:-:S07]  /*e1c0*/  FADD.FTZ R74, R39, R74 ;  /* 0x0000004a274a7221 */ /* 0x001fce0000010000 */
[----:B------:R-:W0:Y:S08]  /*e1d0*/  MUFU.EX2 R52, R52 ;  /* 0x0000003400347308 */ /* 0x000e300000000800 */
[----:B------:R3:W-:Y:S08]  /*e1e0*/  MUFU.EX2 R38, R26 ;  /* 0x0000001a00267308 */ /* 0x0007f00000000800 */
[----:B------:R-:W4:Y:S01]  /*e1f0*/  MUFU.EX2 R53, R53 ;  /* 0x0000003500357308 */ /* 0x000f220000000800 */
[----:B---3--:R-:W-:-:S05]  /*e200*/  F2FP.F16.F32.PACK_AB R26, R85, R84 ;  /* 0x00000054551a723e */ /* 0x008fca00000000ff */
[----:B------:R2:W-:Y:S02]  /*e210*/  STSM.16.M88.4 [R144+0x25b00], R24 ;  /* 0x025b001890007844 */ /* 0x0005e40000000200 */
[----:B------:R-:W3:Y:S02]  /*e220*/  MUFU.EX2 R92, R92 ;  /* 0x0000005c005c7308 */ /* 0x000ee40000000800 */
[----:B------:R0:W-:Y:S06]  /*e230*/  STSM.16.M88.4 [R144+0x27300], R28 ;  /* 0x0273001c90007844 */ /* 0x0001ec0000000200 */
[----:B------:R-:W3:Y:S01]  /*e240*/  MUFU.EX2 R51, R51 ;  /* 0x0000003300337308 */ /* 0x000ee20000000800 */
[----:B--2---:R-:W-:Y:S01]  /*e250*/  FADD.FTZ R25, R49, R74 ;  /* 0x0000004a31197221 */ /* 0x004fe20000010000 */
[----:B------:R-:W-:-:S06]  /*e260*/  FADD.FTZ R27, R42, R23 ;  /* 0x000000172a1b7221 */ /* 0x000fcc0000010000 */
[----:B------:R-:W2:Y:S01]  /*e270*/  MUFU.EX2 R93, R93 ;  /* 0x0000005d005d7308 */ /* 0x000ea20000000800 */
[----:B------:R-:W-:Y:S01]  /*e280*/  F2FP.F16.F32.PACK_AB R24, R57, R56 ;  /* 0x000000383918723e */ /* 0x000fe200000000ff */
[----:B-1----:R-:W-:Y:S01]  /*e290*/  FADD.FTZ R25, R48, R25 ;  /* 0x0000001930197221 */ /* 0x002fe20000010000 */
[----:B0-----:R-:W-:Y:S01]  /*e2a0*/  FADD.FTZ R28, R34, R27 ;  /* 0x0000001b221c7221 */ /* 0x001fe20000010000 */
[----:B------:R-:W-:Y:S01]  /*e2b0*/  F2FP.F16.F32.PACK_AB R23, R71, R70 ;  /* 0x000000464717723e */ /* 0x000fe200000000ff */
[----:B------:R-:W-:Y:S02]  /*e2c0*/  IMAD.MOV.U32 R71, RZ, RZ, RZ ;  /* 0x000000ffff477224 */ /* 0x000fe400078e00ff */
[----:B------:R-:W-:Y:S01]  /*e2d0*/  FADD.FTZ R30, R52, R25 ;  /* 0x00000019341e7221 */ /* 0x000fe20000010000 */
[----:B------:R-:W-:Y:S01]  /*e2e0*/  FADD.FTZ R29, R35, R28 ;  /* 0x0000001c231d7221 */ /* 0x000fe20000010000 */
[----:B------:R-:W0:Y:S01]  /*e2f0*/  MUFU.EX2 R54, R54 ;  /* 0x0000003600367308 */ /* 0x000e220000000800 */
[----:B------:R1:W-:Y:S01]  /*e300*/  STSM.16.M88.4 [R144+0x28b00], R20 ;  /* 0x028b001490007844 */ /* 0x0003e20000000200 */
[----:B----4-:R-:W-:Y:S01]  /*e310*/  FADD.FTZ R57, R53, R30 ;  /* 0x0000001e35397221 */ /* 0x010fe20000010000 */
[----:B------:R-:W-:Y:S01]  /*e320*/  FADD.FTZ R28, R38, R29 ;  /* 0x0000001d261c7221 */ /* 0x000fe20000010000 */
[----:B------:R-:W-:Y:S01]  /*e330*/  F2FP.F16.F32.PACK_AB R26, R61, R60 ;  /* 0x0000003c3d1a723e */ /* 0x000fe200000000ff */
[----:B------:R-:W-:-:S02]  /*e340*/  IMAD.MOV.U32 R69, RZ, RZ, R71 ;  /* 0x000000ffff457224 */ /* 0x000fc400078e0047 */
[----:B---3--:R-:W-:Y:S01]  /*e350*/  FADD.FTZ R30, R92, R57 ;  /* 0x000000395c1e7221 */ /* 0x008fe20000010000 */
[----:B------:R-:W-:Y:S01]  /*e360*/  FADD.FTZ R29, R51, R28 ;  /* 0x0000001c331d7221 */ /* 0x000fe20000010000 */
[----:B------:R-:W3:Y:S01]  /*e370*/  MUFU.EX2 R96, R96 ;  /* 0x0000006000607308 */ /* 0x000ee20000000800 */
[----:B------:R-:W-:Y:S01]  /*e380*/  F2FP.F16.F32.PACK_AB R25, R59, R58 ;  /* 0x0000003a3b19723e */ /* 0x000fe200000000ff */
[--C-:B------:R-:W-:Y:S01]  /*e390*/  IMAD.MOV.U32 R68, RZ, RZ, R71.reuse ;  /* 0x000000ffff447224 */ /* 0x100fe200078e0047 */
[----:B------:R-:W-:Y:S01]  /*e3a0*/  F2FP.F16.F32.PACK_AB R27, R63, R62 ;  /* 0x0000003e3f1b723e */ /* 0x000fe200000000ff */
[--C-:B------:R-:W-:Y:S01]  /*e3b0*/  IMAD.MOV.U32 R67, RZ, RZ, R71.reuse ;  /* 0x000000ffff437224 */ /* 0x100fe200078e0047 */
[----:B------:R-:W-:Y:S01]  /*e3c0*/  MOV R70, R71 ;  /* 0x0000004700467202 */ /* 0x000fe20000000f00 */
[----:B------:R-:W-:Y:S02]  /*e3d0*/  IMAD.MOV.U32 R66, RZ, RZ, R71 ;  /* 0x000000ffff427224 */ /* 0x000fe400078e0047 */
[----:B------:R-:W4:Y:S01]  /*e3e0*/  MUFU.EX2 R55, R55 ;  /* 0x0000003700377308 */ /* 0x000f220000000800 */
[----:B-1----:R-:W-:Y:S01]  /*e3f0*/  F2FP.F16.F32.PACK_AB R20, R49, R39 ;  /* 0x000000273114723e */ /* 0x002fe200000000ff */
[----:B--2---:R-:W-:Y:S01]  /*e400*/  FADD.FTZ R39, R93, R30 ;  /* 0x0000001e5d277221 */ /* 0x004fe20000010000 */
[----:B0-----:R-:W-:Y:S01]  /*e410*/  FADD.FTZ R28, R54, R29 ;  /* 0x0000001d361c7221 */ /* 0x001fe20000010000 */
[----:B------:R-:W-:Y:S01]  /*e420*/  F2FP.F16.F32.PACK_AB R21, R42, R15 ;  /* 0x0000000f2a15723e */ /* 0x000fe200000000ff */
[----:B------:R0:W-:Y:S01]  /*e430*/  STSM.16.M88.4 [R144+0x2a300], R24 ;  /* 0x02a3001890007844 */ /* 0x0001e20000000200 */
[----:B------:R-:W-:Y:S01]  /*e440*/  F2FP.F16.F32.PACK_AB R22, R52, R48 ;  /* 0x000000303416723e */ /* 0x000fe200000000ff */
[----:B------:R-:W-:Y:S01]  /*e450*/  IMAD.MOV.U32 R65, RZ, RZ, R71 ;  /* 0x000000ffff417224 */ /* 0x000fe200078e0047 */
[----:B------:R-:W1:Y:S01]  /*e460*/  MUFU.EX2 R40, R40 ;  /* 0x0000002800287308 */ /* 0x000e620000000800 */
[----:B---3--:R-:W-:Y:S01]  /*e470*/  FADD.FTZ R39, R96, R39 ;  /* 0x0000002760277221 */ /* 0x008fe20000010000 */
[----:B------:R-:W-:Y:S01]  /*e480*/  F2FP.F16.F32.PACK_AB R23, R35, R34 ;  /* 0x000000222317723e */ /* 0x000fe200000000ff */
[----:B------:R-:W-:-:S02]  /*e490*/  IMAD.MOV.U32 R64, RZ, RZ, R71 ;  /* 0x000000ffff407224 */ /* 0x000fc400078e0047 */
[--C-:B------:R-:W-:Y:S02]  /*e4a0*/  IMAD.MOV.U32 R63, RZ, RZ, R71.reuse ;  /* 0x000000ffff3f7224 */ /* 0x100fe400078e0047 */
[----:B------:R-:W-:Y:S01]  /*e4b0*/  STSM.16.M88.4 [R144+0x2bb00], R20 ;  /* 0x02bb001490007844 */ /* 0x000fe20000000200 */
[----:B------:R-:W2:Y:S01]  /*e4c0*/  MUFU.EX2 R47, R47 ;  /* 0x0000002f002f7308 */ /* 0x000ea20000000800 */
[----:B----4-:R-:W-:Y:S01]  /*e4d0*/  FADD.FTZ R28, R55, R28 ;  /* 0x0000001c371c7221 */ /* 0x010fe20000010000 */
[--C-:B------:R-:W-:Y:S02]  /*e4e0*/  IMAD.MOV.U32 R62, RZ, RZ, R71.reuse ;  /* 0x000000ffff3e7224 */ /* 0x100fe400078e0047 */
[--C-:B------:R-:W-:Y:S01]  /*e4f0*/  IMAD.MOV.U32 R61, RZ, RZ, R71.reuse ;  /* 0x000000ffff3d7224 */ /* 0x100fe200078e0047 */
[----:B0-----:R-:W-:Y:S01]  /*e500*/  F2FP.F16.F32.PACK_AB R25, R51, R38 ;  /* 0x000000263319723e */ /* 0x001fe200000000ff */
[----:B------:R-:W-:Y:S01]  /*e510*/  IMAD.MOV.U32 R60, RZ, RZ, R71 ;  /* 0x000000ffff3c7224 */ /* 0x000fe200078e0047 */
[----:B------:R-:W-:Y:S01]  /*e520*/  F2FP.F16.F32.PACK_AB R24, R92, R53 ;  /* 0x000000355c18723e */ /* 0x000fe200000000ff */
[----:B------:R-:W0:Y:S01]  /*e530*/  MUFU.EX2 R41, R41 ;  /* 0x0000002900297308 */ /* 0x000e220000000800 */
[----:B-1----:R-:W-:Y:S01]  /*e540*/  FADD.FTZ R30, R40, R39 ;  /* 0x00000027281e7221 */ /* 0x002fe20000010000 */
[----:B------:R-:W-:Y:S01]  /*e550*/  F2FP.F16.F32.PACK_AB R26, R96, R93 ;  /* 0x0000005d601a723e */ /* 0x000fe200000000ff */
[--C-:B------:R-:W-:Y:S01]  /*e560*/  IMAD.MOV.U32 R59, RZ, RZ, R71.reuse ;  /* 0x000000ffff3b7224 */ /* 0x100fe200078e0047 */
[----:B------:R-:W-:Y:S01]  /*e570*/  MOV R53, R71 ;  /* 0x0000004700357202 */ /* 0x000fe20000000f00 */
[----:B------:R-:W-:-:S02]  /*e580*/  IMAD.MOV.U32 R58, RZ, RZ, R71 ;  /* 0x000000ffff3a7224 */ /* 0x000fc400078e0047 */
[--C-:B------:R-:W-:Y:S01]  /*e590*/  IMAD.MOV.U32 R57, RZ, RZ, R71.reuse ;  /* 0x000000ffff397224 */ /* 0x100fe200078e0047 */
[----:B------:R-:W1:Y:S01]  /*e5a0*/  MUFU.EX2 R50, R50 ;  /* 0x0000003200327308 */ /* 0x000e620000000800 */
[----:B--2---:R-:W-:Y:S01]  /*e5b0*/  FADD.FTZ R15, R47, R28 ;  /* 0x0000001c2f0f7221 */ /* 0x004fe20000010000 */
[--C-:B------:R-:W-:Y:S02]  /*e5c0*/  IMAD.MOV.U32 R56, RZ, RZ, R71.reuse ;  /* 0x000000ffff387224 */ /* 0x100fe400078e0047 */
[--C-:B------:R-:W-:Y:S02]  /*e5d0*/  IMAD.MOV.U32 R52, RZ, RZ, R71.reuse ;  /* 0x000000ffff347224 */ /* 0x100fe400078e0047 */
[--C-:B------:R-:W-:Y:S02]  /*e5e0*/  IMAD.MOV.U32 R51, RZ, RZ, R71.reuse ;  /* 0x000000ffff337224 */ /* 0x100fe400078e0047 */
[----:B------:R-:W2:Y:S01]  /*e5f0*/  MUFU.EX2 R36, R36 ;  /* 0x0000002400247308 */ /* 0x000ea20000000800 */
[----:B0-----:R-:W-:Y:S01]  /*e600*/  FADD.FTZ R27, R41, R30 ;  /* 0x0000001e291b7221 */ /* 0x001fe20000010000 */
[----:B------:R-:W-:-:S02]  /*e610*/  IMAD.MOV.U32 R49, RZ, RZ, R71 ;  /* 0x000000ffff317224 */ /* 0x000fc400078e0047 */
[----:B------:R-:W-:-:S04]  /*e620*/  IMAD.MOV.U32 R39, RZ, RZ, R71 ;  /* 0x000000ffff277224 */ /* 0x000fc800078e0047 */
[----:B------:R-:W0:Y:S01]  /*e630*/  MUFU.EX2 R46, R46 ;  /* 0x0000002e002e7308 */ /* 0x000e220000000800 */
[C---:B-1----:R-:W-:Y:S01]  /*e640*/  FADD.FTZ R15, R50.reuse, R15 ;  /* 0x0000000f320f7221 */ /* 0x042fe20000010000 */
[----:B------:R-:W-:Y:S01]  /*e650*/  F2FP.F16.F32.PACK_AB R29, R50, R47 ;  /* 0x0000002f321d723e */ /* 0x000fe200000000ff */
[--C-:B------:R-:W-:Y:S02]  /*e660*/  IMAD.MOV.U32 R50, RZ, RZ, R71.reuse ;  /* 0x000000ffff327224 */ /* 0x100fe400078e0047 */
[----:B------:R-:W-:-:S03]  /*e670*/  IMAD.MOV.U32 R47, RZ, RZ, R71 ;  /* 0x000000ffff2f7224 */ /* 0x000fc600078e0047 */
[----:B------:R-:W1:Y:S01]  /*e680*/  MUFU.EX2 R37, R37 ;  /* 0x0000002500257308 */ /* 0x000e620000000800 */
[----:B--2---:R-:W-:Y:S01]  /*e690*/  FADD.FTZ R28, R36, R27 ;  /* 0x0000001b241c7221 */ /* 0x004fe20000010000 */
[----:B------:R-:W-:Y:S01]  /*e6a0*/  F2FP.F16.F32.PACK_AB R27, R55, R54 ;  /* 0x00000036371b723e */ /* 0x000fe200000000ff */
[--C-:B------:R-:W-:Y:S02]  /*e6b0*/  IMAD.MOV.U32 R55, RZ, RZ, R71.reuse ;  /* 0x000000ffff377224 */ /* 0x100fe400078e0047 */
[----:B------:R-:W-:Y:S02]  /*e6c0*/  IMAD.MOV.U32 R54, RZ, RZ, R71 ;  /* 0x000000ffff367224 */ /* 0x000fe400078e0047 */
[----:B------:R2:W-:Y:S01]  /*e6d0*/  STSM.16.M88.4 [R144+0x2d300], R24 ;  /* 0x02d3001890007844 */ /* 0x0005e20000000200 */
[----:B------:R-:W3:Y:S01]  /*e6e0*/  MUFU.EX2 R31, R97 ;  /* 0x00000061001f7308 */ /* 0x000ee20000000800 */
[----:B0-----:R-:W-:-:S07]  /*e6f0*/  FADD.FTZ R30, R46, R15 ;  /* 0x0000000f2e1e7221 */ /* 0x001fce0000010000 */
[----:B------:R-:W0:Y:S01]  /*e700*/  MUFU.EX2 R44, R44 ;  /* 0x0000002c002c7308 */ /* 0x000e220000000800 */
[----:B-1----:R-:W-:Y:S01]  /*e710*/  FADD.FTZ R15, R37, R28 ;  /* 0x0000001c250f7221 */ /* 0x002fe20000010000 */
[----:B------:R-:W-:Y:S01]  /*e720*/  F2FP.F16.F32.PACK_AB R28, R41, R40 ;  /* 0x00000028291c723e */ /* 0x000fe200000000ff */
[--C-:B------:R-:W-:Y:S02]  /*e730*/  IMAD.MOV.U32 R41, RZ, RZ, R71.reuse ;  /* 0x000000ffff297224 */ /* 0x100fe400078e0047 */
[--C-:B------:R-:W-:Y:S02]  /*e740*/  IMAD.MOV.U32 R40, RZ, RZ, R71.reuse ;  /* 0x000000ffff287224 */ /* 0x100fe400078e0047 */
[--C-:B--2---:R-:W-:Y:S01]  /*e750*/  IMAD.MOV.U32 R27, RZ, RZ, R71.reuse ;  /* 0x000000ffff1b7224 */ /* 0x104fe200078e0047 */
[----:B------:R-:W1:Y:S01]  /*e760*/  MUFU.EX2 R99, R99 ;  /* 0x0000006300637308 */ /* 0x000e620000000800 */
[----:B---3--:R-:W-:Y:S01]  /*e770*/  FADD.FTZ R38, R31, R30 ;  /* 0x0000001e1f267221 */ /* 0x008fe20000010000 */
[----:B------:R-:W-:Y:S01]  /*e780*/  F2FP.F16.F32.PACK_AB R30, R37, R36 ;  /* 0x00000024251e723e */ /* 0x000fe200000000ff */
[--C-:B------:R-:W-:Y:S01]  /*e790*/  IMAD.MOV.U32 R37, RZ, RZ, R71.reuse ;  /* 0x000000ffff257224 */ /* 0x100fe200078e0047 */
[----:B------:R-:W-:Y:S01]  /*e7a0*/  F2FP.F16.F32.PACK_AB R31, R31, R46 ;  /* 0x0000002e1f1f723e */ /* 0x000fe200000000ff */
[----:B------:R-:W-:-:S02]  /*e7b0*/  IMAD.MOV.U32 R46, RZ, RZ, R71 ;  /* 0x000000ffff2e7224 */ /* 0x000fc400078e0047 */
[----:B------:R-:W-:Y:S01]  /*e7c0*/  IMAD.MOV.U32 R26, RZ, RZ, R71 ;  /* 0x000000ffff1a7224 */ /* 0x000fe200078e0047 */
[----:B------:R-:W2:Y:S01]  /*e7d0*/  MUFU.EX2 R45, R45 ;  /* 0x0000002d002d7308 */ /* 0x000ea20000000800 */
[----:B0-----:R-:W-:Y:S01]  /*e7e0*/  FADD.FTZ R42, R44, R15 ;  /* 0x0000000f2c2a7221 */ /* 0x001fe20000010000 */
[----:B------:R0:W-:Y:S01]  /*e7f0*/  STSM.16.M88.4 [R144+0x2eb00], R28 ;  /* 0x02eb001c90007844 */ /* 0x0001e20000000200 */
[--C-:B------:R-:W-:Y:S02]  /*e800*/  IMAD.MOV.U32 R25, RZ, RZ, R71.reuse ;  /* 0x000000ffff197224 */ /* 0x100fe400078e0047 */
[----:B------:R-:W-:-:S03]  /*e810*/  IMAD.MOV.U32 R24, RZ, RZ, R71 ;  /* 0x000000ffff187224 */ /* 0x000fc600078e0047 */
[----:B------:R-:W-:Y:S01]  /*e820*/  MUFU.EX2 R32, R32 ;  /* 0x0000002000207308 */ /* 0x000fe20000000800 */
[----:B-1----:R-:W-:Y:S01]  /*e830*/  FADD.FTZ R15, R99, R38 ;  /* 0x00000026630f7221 */ /* 0x002fe20000010000 */
[----:B------:R-:W-:-:S06]  /*e840*/  IMAD.MOV.U32 R38, RZ, RZ, R71 ;  /* 0x000000ffff267224 */ /* 0x000fcc00078e0047 */
[----:B------:R-:W1:Y:S01]  /*e850*/  MUFU.EX2 R33, R33 ;  /* 0x0000002100217308 */ /* 0x000e620000000800 */
[C---:B--2---:R-:W-:Y:S01]  /*e860*/  FADD.FTZ R35, R45.reuse, R42 ;  /* 0x0000002a2d237221 */ /* 0x044fe20000010000 */
[----:B------:R-:W-:Y:S01]  /*e870*/  F2FP.F16.F32.PACK_AB R20, R45, R44 ;  /* 0x0000002c2d14723e */ /* 0x000fe200000000ff */
[--C-:B------:R-:W-:Y:S02]  /*e880*/  IMAD.MOV.U32 R45, RZ, RZ, R71.reuse ;  /* 0x000000ffff2d7224 */ /* 0x100fe400078e0047 */
[--C-:B------:R-:W-:Y:S02]  /*e890*/  IMAD.MOV.U32 R44, RZ, RZ, R71.reuse ;  /* 0x000000ffff2c7224 */ /* 0x100fe400078e0047 */
[--C-:B------:R-:W-:Y:S01]  /*e8a0*/  IMAD.MOV.U32 R42, RZ, RZ, R71.reuse ;  /* 0x000000ffff2a7224 */ /* 0x100fe200078e0047 */
[----:B------:R2:W3:Y:S01]  /*e8b0*/  MUFU.EX2 R48, R43 ;  /* 0x0000002b00307308 */ /* 0x0004e20000000800 */
[--C-:B0-----:R-:W-:Y:S02]  /*e8c0*/  IMAD.MOV.U32 R31, RZ, RZ, R71.reuse ;  /* 0x000000ffff1f7224 */ /* 0x101fe400078e0047 */
[----:B------:R-:W-:-:S02]  /*e8d0*/  IMAD.MOV.U32 R30, RZ, RZ, R71 ;  /* 0x000000ffff1e7224 */ /* 0x000fc400078e0047 */
[--C-:B------:R-:W-:Y:S02]  /*e8e0*/  IMAD.MOV.U32 R29, RZ, RZ, R71.reuse ;  /* 0x000000ffff1d7224 */ /* 0x100fe400078e0047 */
[----:B------:R-:W-:Y:S01]  /*e8f0*/  IMAD.MOV.U32 R28, RZ, RZ, R71 ;  /* 0x000000ffff1c7224 */ /* 0x000fe200078e0047 */
[----:B------:R-:W-:Y:S01]  /*e900*/  MUFU.EX2 R101, R101 ;  /* 0x0000006500657308 */ /* 0x000fe20000000800 */
[----:B-1----:R-:W-:Y:S01]  /*e910*/  F2FP.F16.F32.PACK_AB R22, R33, R32 ;  /* 0x000000202116723e */ /* 0x002fe200000000ff */
[----:B------:R-:W-:Y:S01]  /*e920*/  FADD.FTZ R32, R32, R35 ;  /* 0x0000002320207221 */ /* 0x000fe20000010000 */
[--C-:B--2---:R-:W-:Y:S02]  /*e930*/  IMAD.MOV.U32 R43, RZ, RZ, R71.reuse ;  /* 0x000000ffff2b7224 */ /* 0x104fe400078e0047 */
[----:B------:R-:W-:-:S03]  /*e940*/  IMAD.MOV.U32 R35, RZ, RZ, R71 ;  /* 0x000000ffff237224 */ /* 0x000fc600078e0047 */
[----:B------:R-:W0:Y:S01]  /*e950*/  MUFU.EX2 R34, R103 ;  /* 0x0000006700227308 */ /* 0x000e220000000800 */
[C---:B---3--:R-:W-:Y:S01]  /*e960*/  FADD.FTZ R36, R48.reuse, R15 ;  /* 0x0000000f30247221 */ /* 0x048fe20000010000 */
[----:B------:R-:W-:Y:S01]  /*e970*/  F2FP.F16.F32.PACK_AB R21, R48, R99 ;  /* 0x000000633015723e */ /* 0x000fe200000000ff */
[----:B------:R-:W-:Y:S01]  /*e980*/  IMAD.MOV.U32 R48, RZ, RZ, R71 ;  /* 0x000000ffff307224 */ /* 0x000fe200078e0047 */
[----:B0-----:R-:W-:Y:S01]  /*e990*/  F2FP.F16.F32.PACK_AB R23, R34, R101 ;  /* 0x000000652217723e */ /* 0x001fe200000000ff */
[----:B------:R-:W-:Y:S01]  /*e9a0*/  FADD.FTZ R101, R101, R36 ;  /* 0x0000002465657221 */ /* 0x000fe20000010000 */
[----:B------:R-:W-:-:S03]  /*e9b0*/  MOV R36, R71 ;  /* 0x0000004700247202 */ /* 0x000fc60000000f00 */
[----:B------:R0:W-:Y:S01]  /*e9c0*/  STSM.16.M88.4 [R144+0x30300], R20 ;  /* 0x0303001490007844 */ /* 0x0001e20000000200 */
[----:B------:R-:W-:Y:S01]  /*e9d0*/  FADD.FTZ R15, R34, R101 ;  /* 0x00000065220f7221 */ /* 0x000fe20000010000 */
[--C-:B------:R-:W-:Y:S01]  /*e9e0*/  IMAD.MOV.U32 R34, RZ, RZ, R71.reuse ;  /* 0x000000ffff227224 */ /* 0x100fe200078e0047 */
[----:B------:R1:W-:Y:S06]  /*e9f0*/  MEMBAR.ALL.CTA ;  /* 0x0000000000007992 */ /* 0x0003ec0000008000 */
[----:B-1----:R-:W1:Y:S01]  /*ea00*/  FENCE.VIEW.ASYNC.S ;  /* 0x00000000000073c6 */ /* 0x002e620000000000 */
[----:B0-----:R-:W-:Y:S01]  /*ea10*/  FADD.FTZ R20, R33, R32 ;  /* 0x0000002021147221 */ /* 0x001fe20000010000 */
[----:B------:R-:W-:-:S02]  /*ea20*/  IMAD.MOV.U32 R33, RZ, RZ, R71 ;  /* 0x000000ffff217224 */ /* 0x000fc400078e0047 */
[----:B------:R-:W-:Y:S02]  /*ea30*/  IMAD.MOV.U32 R32, RZ, RZ, R71 ;  /* 0x000000ffff207224 */ /* 0x000fe400078e0047 */
[----:B------:R0:W-:Y:S04]  /*ea40*/  STL [R1+0x20], R20 ;  /* 0x0000201401007387 */ /* 0x0001e80000100800 */
[----:B------:R0:W-:Y:S01]  /*ea50*/  STL [R1+0x24], R15 ;  /* 0x0000240f01007387 */ /* 0x0001e20000100800 */
[----:B-1----:R-:W-:Y:S01]  /*ea60*/  NOP ;  /* 0x0000000000007918 */ /* 0x002fe20000000000 */
[----:B------:R-:W-:Y:S05]  /*ea70*/  @!P2 BRA `(.L_x_420) ;  /* 0x000000480054a947 */ /* 0x000fea0003800000 */
[----:B------:R-:W-:Y:S02]  /*ea80*/  VIADD R14, R110, 0xfffffffe ;  /* 0xfffffffe6e0e7836 */ /* 0x000fe40000000000 */
[----:B------:R-:W-:Y:S02]  /*ea90*/  IMAD.MOV.U32 R155, RZ, RZ, R72 ;  /* 0x000000ffff9b7224 */ /* 0x000fe400078e0048 */
[----:B------:R-:W-:Y:S01]  /*eaa0*/  IMAD.MOV.U32 R154, RZ, RZ, R0 ;  /* 0x000000ffff9a7224 */ /* 0x000fe200078e0000 */
[----:B------:R1:W-:Y:S04]  /*eab0*/  STL [R1+0x1c], R14 ;  /* 0x00001c0e01007387 */ /* 0x0003e80000100800 */
[----:B------:R1:W5:Y:S01]  /*eac0*/  LDL.LU R156, [R1+0x3c] ;  /* 0x00003c00019c7983 */ /* 0x0003620000300800 */
[----:B0-----:R-:W-:Y:S01]  /*ead0*/  IMAD.MOV.U32 R15, RZ, RZ, R148 ;  /* 0x000000ffff0f7224 */ /* 0x001fe200078e0094 */
        /* <DEDUP_REMOVED lines=23> */
[----:B-1----:R-:W-:-:S07]  /*ec50*/  CS2R R24, SRZ ;  /* 0x0000000000187805 */ /* 0x002fce000001ff00 */
.L_x_431:
[----:B------:R-:W2:Y:S01]  /*ec60*/  LDL R0, [R1+0x48] ;  /* 0x0000480001007983 */ /* 0x000ea20000100800 */
[----:B------:R-:W-:Y:S01]  /*ec70*/  IADD3 R148, R15, 0x1, RZ ;  /* 0x000000010f947810 */ /* 0x000fe20007ffe0ff */
[----:B------:R-:W-:Y:S05]  /*ec80*/  YIELD ;  /* 0x0000000000007946 */ /* 0x000fea0003800000 */
[----:B------:R-:W-:-:S04]  /*ec90*/  ISETP.NE.AND P3, PT, R148, 0x2, PT ;  /* 0x000000029400780c */ /* 0x000fc80003f65270 */
[----:B------:R-:W-:Y:S02]  /*eca0*/  SEL R21, RZ, 0x1, P3 ;  /* 0x00000001ff157807 */ /* 0x000fe40001800000 */
[----:B------:R-:W-:Y:S02]  /*ecb0*/  SEL R148, R148, RZ, P3 ;  /* 0x000000ff94947207 */ /* 0x000fe40001800000 */
[----:B-----5:R-:W-:-:S05]  /*ecc0*/  LOP3.LUT R14, R156, R21, RZ, 0x3c, !PT ;  /* 0x000000159c0e7212 */ /* 0x020fca00078e3cff */
[----:B------:R0:W-:Y:S01]  /*ecd0*/  STL [R1+0x3c], R14 ;  /* 0x00003c0e01007387 */ /* 0x0001e20000100800 */
[----:B--2---:R-:W-:-:S13]  /*ece0*/  ISETP.NE.AND P2, PT, R0, RZ, PT ;  /* 0x000000ff0000720c */ /* 0x004fda0003f45270 */
[----:B0-----:R-:W-:Y:S05]  /*ecf0*/  @P2 BRA `(.L_x_421) ;  /* 0x0000000000302947 */ /* 0x001fea0003800000 */
[----:B------:R-:W-:Y:S05]  /*ed00*/  @!P0 BRA `(.L_x_422) ;  /* 0x0000000000048947 */ /* 0x000fea0003800000 */
[----:B------:R-:W-:Y:S01]  /*ed10*/  BPT.TRAP 0x1 ;  /* 0x000000040000795c */ /* 0x000fe20000300000 */
.L_x_422:
[----:B------:R-:W-:Y:S01]  /*ed20*/  IMAD R0, R148, 0x8, R18 ;  /* 0x0000000894007824 */ /* 0x000fe200078e0212 */
[----:B------:R-:W-:-:S04]  /*ed30*/  SHF.L.U32 R21, R14, 0x1f, RZ ;  /* 0x0000001f0e157819 */ /* 0x000fc800000006ff */
[----:B------:R0:W1:Y:S01]  /*ed40*/  SYNCS.PHASECHK.TRANS64.TRYWAIT P3, [R0+URZ+0x31c30], R21 ;  /* 0x031c3015000075a7 */ /* 0x000062000806017f */
[----:B------:R-:W-:Y:S05]  /*ed50*/  @!P0 BRA `(.L_x_423) ;  /* 0x0000000000048947 */ /* 0x000fea0003800000 */
[----:B------:R-:W-:Y:S01]  /*ed60*/  BPT.TRAP 0x1 ;  /* 0x000000040000795c */ /* 0x000fe20000300000 */
.L_x_423:
[----:B------:R-:W-:Y:S04]  /*ed70*/  BSSY B0, `(.L_x_421) ;  /* 0x0000004000007945 */ /* 0x000fe80003800000 */
[----:B-1----:R-:W-:Y:S05]  /*ed80*/  @P3 BRA `(.L_x_424) ;  /* 0x0000000000083947 */ /* 0x002fea0003800000 */
[----:B------:R-:W1:Y:S02]  /*ed90*/  SYNCS.PHASECHK.TRANS64.TRYWAIT P3, [R0+URZ+0x31c30], R21 ;  /* 0x031c3015000075a7 */ /* 0x000e64000806017f */
[----:B-1----:R-:W-:Y:S05]  /*eda0*/  @!P3 BRA `(.L_x_425) ;  /* 0x000000c80000b947 */ /* 0x002fea0003800000 */
.L_x_424:
[----:B------:R-:W-:Y:S05]  /*edb0*/  BSYNC B0 ;  /* 0x0000000000007941 */ /* 0x000fea0003800000 */
.L_x_421:
[----:B------:R-:W2:Y:S01]  /*edc0*/  LDL R14, [R1+0x4c] ;  /* 0x00004c00010e7983 */ /* 0x000ea20000100800 */
[----:B------:R-:W-:Y:S01]  /*edd0*/  IMAD.MOV.U32 R23, RZ, RZ, -0x7fffffe0 ;  /* 0x80000020ff177424 */ /* 0x000fe200078e00ff */
[----:B------:R-:W-:Y:S05]  /*ede0*/  WARPSYNC.ALL ;  /* 0x0000000000007948 */ /* 0x000fea0003800000 */
[----:B01----:R-:W0:Y:S01]  /*edf0*/  S2R R0, SR_TID.X ;  /* 0x0000000000007919 */ /* 0x003e220000002100 */
[----:B------:R-:W-:Y:S01]  /*ee00*/  R2UR UR59, R23 ;  /* 0x00000000173b72ca */ /* 0x000fe200000e0000 */
[----:B------:R-:W-:Y:S01]  /*ee10*/  IMAD.MOV.U32 R151, RZ, RZ, -0x7fffffe0 ;  /* 0x80000020ff977424 */ /* 0x000fe200078e00ff */
[----:B------:R-:W-:Y:S01]  /*ee20*/  R2UR UR56, R2 ;  /* 0x00000000023872ca */ /* 0x000fe200000e0000 */
[----:B------:R-:W-:Y:S01]  /*ee30*/  IMAD.MOV.U32 R73, RZ, RZ, -0x7fffffe0 ;  /* 0x80000020ff497424 */ /* 0x000fe200078e00ff */
[----:B------:R-:W-:Y:S01]  /*ee40*/  R2UR UR57, R3 ;  /* 0x00000000033972ca */ /* 0x000fe200000e0000 */
[----:B------:R-:W-:Y:S01]  /*ee50*/  IMAD.MOV.U32 R21, RZ, RZ, -0x7fffffe0 ;  /* 0x80000020ff157424 */ /* 0x000fe200078e00ff */
[----:B------:R-:W-:Y:S01]  /*ee60*/  R2UR UR19, R23 ;  /* 0x00000000171372ca */ /* 0x000fe200000e0000 */
[----:B------:R-:W-:Y:S01]  /*ee70*/  STL [R1+0xb4], R25 ;  /* 0x0000b41901007387 */ /* 0x000fe20000100800 */
[----:B------:R-:W-:-:S02]  /*ee80*/  R2UR UR7, R73 ;  /* 0x00000000490772ca */ /* 0x000fc400000e0000 */
[----:B------:R-:W-:Y:S01]  /*ee90*/  R2UR UR11, R73 ;  /* 0x00000000490b72ca */ /* 0x000fe200000e0000 */
[----:B------:R-:W-:Y:S01]  /*eea0*/  STL [R1+0xb0], R24 ;  /* 0x0000b01801007387 */ /* 0x000fe20000100800 */
[----:B------:R-:W-:Y:S02]  /*eeb0*/  R2UR UR9, R21 ;  /* 0x00000000150972ca */ /* 0x000fe400000e0000 */
[----:B------:R-:W-:Y:S01]  /*eec0*/  MOV R78, UR59 ;  /* 0x0000003b004e7c02 */ /* 0x000fe20008000f00 */
[----:B------:R-:W-:Y:S01]  /*eed0*/  STL [R1+0xac], R19 ;  /* 0x0000ac1301007387 */ /* 0x000fe20000100800 */
[----:B------:R-:W-:Y:S02]  /*eee0*/  R2UR UR59, R151 ;  /* 0x00000000973b72ca */ /* 0x000fe400000e0000 */
[C---:B------:R-:W-:Y:S01]  /*eef0*/  R2UR UR5, R21.reuse ;  /* 0x00000000150572ca */ /* 0x040fe200000e0000 */
[----:B------:R1:W-:Y:S01]  /*ef00*/  STL [R1+0xa8], R18 ;  /* 0x0000a81201007387 */ /* 0x0003e20000100800 */
[----:B------:R-:W-:-:S02]  /*ef10*/  R2UR UR15, R21 ;  /* 0x00000000150f72ca */ /* 0x000fc400000e0000 */
[C---:B------:R-:W-:Y:S01]  /*ef20*/  R2UR UR23, R21.reuse ;  /* 0x00000000151772ca */ /* 0x040fe200000e0000 */
[----:B------:R3:W-:Y:S01]  /*ef30*/  STL [R1+0xa4], R17 ;  /* 0x0000a41101007387 */ /* 0x0007e20000100800 */
[----:B------:R-:W-:Y:S02]  /*ef40*/  R2UR UR35, R21 ;  /* 0x00000000152372ca */ /* 0x000fe400000e0000 */
[----:B------:R-:W-:Y:S01]  /*ef50*/  MOV R75, UR9 ;  /* 0x00000009004b7c02 */ /* 0x000fe20008000f00 */
[----:B------:R-:W-:Y:S01]  /*ef60*/  STL [R1+0xa0], R16 ;  /* 0x0000a01001007387 */ /* 0x000fe20000100800 */
[----:B------:R-:W-:Y:S02]  /*ef70*/  R2UR UR9, R3 ;  /* 0x00000000030972ca */ /* 0x000fe400000e0000 */
[----:B------:R-:W-:Y:S01]  /*ef80*/  R2UR UR47, R21 ;  /* 0x00000000152f72ca */ /* 0x000fe200000e0000 */
[----:B------:R4:W-:Y:S01]  /*ef90*/  STL [R1+0x9c], R15 ;  /* 0x00009c0f01007387 */ /* 0x0009e20000100800 */
[----:B0-----:R-:W-:-:S02]  /*efa0*/  SHF.R.U32.HI R0, RZ, 0x7, R0 ;  /* 0x00000007ff007819 */ /* 0x001fc40000011600 */
[----:B------:R-:W-:Y:S02]  /*efb0*/  R2UR UR55, R21 ;  /* 0x00000000153772ca */ /* 0x000fe400000e0000 */
[C---:B------:R-:W-:Y:S01]  /*efc0*/  R2UR UR31, R23.reuse ;  /* 0x00000000171f72ca */ /* 0x040fe200000e0000 */
[----:B------:R-:W-:Y:S01]  /*efd0*/  VIADD R0, R0, 0x8 ;  /* 0x0000000800007836 */ /* 0x000fe20000000000 */
[C---:B------:R-:W-:Y:S02]  /*efe0*/  R2UR UR39, R23.reuse ;  /* 0x00000000172772ca */ /* 0x040fe400000e0000 */
[C---:B------:R-:W-:Y:S02]  /*eff0*/  R2UR UR41, R23.reuse ;  /* 0x00000000172972ca */ /* 0x040fe400000e0000 */
[----:B------:R0:W-:Y:S01]  /*f000*/  BAR.SYNC.DEFER_BLOCKING R0, 0x100 ;  /* 0x000400000000751d */ /* 0x0001e20000010000 */
[----:B------:R-:W-:Y:S02]  /*f010*/  R2UR UR45, R23 ;  /* 0x00000000172d72ca */ /* 0x000fe400000e0000 */
[----:B------:R-:W-:-:S02]  /*f020*/  R2UR UR12, R2 ;  /* 0x00000000020c72ca */ /* 0x000fc400000e0000 */
[----:B------:R-:W-:Y:S02]  /*f030*/  R2UR UR13, R3 ;  /* 0x00000000030d72ca */ /* 0x000fe400000e0000 */
[----:B------:R-:W-:Y:S02]  /*f040*/  R2UR UR27, R73 ;  /* 0x00000000491b72ca */ /* 0x000fe400000e0000 */
[----:B0-----:R-:W-:Y:S01]  /*f050*/  MOV R0, UR7 ;  /* 0x0000000700007c02 */ /* 0x001fe20008000f00 */
[----:B------:R-:W-:Y:S01]  /*f060*/  UMOV UR7, UR11 ;  /* 0x0000000b00077c82 */ /* 0x000fe20008000000 */
[----:B------:R-:W-:Y:S02]  /*f070*/  R2UR UR11, R23 ;  /* 0x00000000170b72ca */ /* 0x000fe400000e0000 */
[C---:B------:R-:W-:Y:S02]  /*f080*/  R2UR UR43, R73.reuse ;  /* 0x00000000492b72ca */ /* 0x040fe400000e0000 */
[----:B------:R-:W-:-:S02]  /*f090*/  R2UR UR51, R73 ;  /* 0x00000000493372ca */ /* 0x000fc400000e0000 */
[C---:B------:R-:W-:Y:S02]  /*f0a0*/  R2UR UR29, R73.reuse ;  /* 0x00000000491d72ca */ /* 0x040fe400000e0000 */
[C---:B------:R-:W-:Y:S02]  /*f0b0*/  R2UR UR49, R73.reuse ;  /* 0x00000000493172ca */ /* 0x040fe400000e0000 */
[----:B------:R-:W-:Y:S01]  /*f0c0*/  R2UR UR37, R73 ;  /* 0x00000000492572ca */ /* 0x000fe200000e0000 */
[----:B------:R-:W-:Y:S01]  /*f0d0*/  IMAD.MOV.U32 R73, RZ, RZ, -0x7fffffe0 ;  /* 0x80000020ff497424 */ /* 0x000fe200078e00ff */
[----:B-1----:R-:W-:Y:S01]  /*f0e0*/  MOV R18, UR61 ;  /* 0x0000003d00127c02 */ /* 0x002fe20008000f00 */
[----:B------:R-:W-:Y:S01]  /*f0f0*/  WARPGROUP.ARRIVE ;  /* 0x00000000000079c5 */ /* 0x000fe20000000000 */
[----:B------:R-:W-:Y:S01]  /*f100*/  MOV R76, UR11 ;  /* 0x0000000b004c7c02 */ /* 0x000fe20008000f00 */
[----:B------:R-:W-:Y:S01]  /*f110*/  UMOV UR11, UR5 ;  /* 0x00000005000b7c82 */ /* 0x000fe20008000000 */
[----:B------:R-:W-:-:S02]  /*f120*/  R2UR UR5, R23 ;  /* 0x00000000170572ca */ /* 0x000fc400000e0000 */
[----:B------:R-:W-:Y:S02]  /*f130*/  MOV R23, 0x80000020 ;  /* 0x8000002000177802 */ /* 0x000fe40000000f00 */
[----:B------:R-:W-:Y:S01]  /*f140*/  R2UR UR33, R73 ;  /* 0x00000000492172ca */ /* 0x000fe200000e0000 */
[----:B------:R-:W-:Y:S01]  /*f150*/  IMAD.MOV.U32 R73, RZ, RZ, -0x7fffffe0 ;  /* 0x80000020ff497424 */ /* 0x000fe200078e00ff */
[----:B------:R-:W-:Y:S01]  /*f160*/  R2UR UR25, R23 ;  /* 0x00000000171972ca */ /* 0x000fe200000e0000 */
[----:B------:R-:W-:Y:S01]  /*f170*/  IMAD.MOV.U32 R23, RZ, RZ, -0x7fffffe0 ;  /* 0x80000020ff177424 */ /* 0x000fe200078e00ff */
[----:B---3--:R-:W-:Y:S02]  /*f180*/  MOV R17, UR60 ;  /* 0x0000003c00117c02 */ /* 0x008fe40008000f00 */
[----:B------:R-:W-:Y:S01]  /*f190*/  R2UR UR61, R73 ;  /* 0x00000000493d72ca */ /* 0x000fe200000e0000 */
[----:B------:R-:W-:Y:S01]  /*f1a0*/  IMAD.MOV.U32 R73, RZ, RZ, -0x7fffffe0 ;  /* 0x80000020ff497424 */ /* 0x000fe200078e00ff */
[----:B------:R-:W-:Y:S01]  /*f1b0*/  R2UR UR16, R2 ;  /* 0x00000000021072ca */ /* 0x000fe200000e0000 */
[----:B------:R-:W-:Y:S01]  /*f1c0*/  IMAD.U32 R21, RZ, RZ, UR5 ;  /* 0x00000005ff157e24 */ /* 0x000fe2000f8e00ff */
[----:B------:R-:W-:-:S02]  /*f1d0*/  R2UR UR5, R3 ;  /* 0x00000000030572ca */ /* 0x000fc400000e0000 */
[----:B------:R-:W-:Y:S02]  /*f1e0*/  R2UR UR17, R3 ;  /* 0x00000000031172ca */ /* 0x000fe400000e0000 */
[C---:B------:R-:W-:Y:S02]  /*f1f0*/  R2UR UR20, R8.reuse ;  /* 0x00000000081472ca */ /* 0x040fe400000e0000 */
[C---:B------:R-:W-:Y:S02]  /*f200*/  R2UR UR21, R9.reuse ;  /* 0x00000000091572ca */ /* 0x040fe400000e0000 */
[----:B------:R-:W-:Y:S02]  /*f210*/  MOV R153, 0x80000020 ;  /* 0x8000002000997802 */ /* 0x000fe40000000f00 */
[----:B------:R-:W-:Y:S02]  /*f220*/  R2UR UR52, R8 ;  /* 0x00000000083472ca */ /* 0x000fe400000e0000 */
[----:B------:R-:W-:Y:S01]  /*f230*/  R2UR UR53, R9 ;  /* 0x00000000093572ca */ /* 0x000fe200000e0000 */
[----:B--2---:R-:W-:-:S04]  /*f240*/  IMAD R150, R148, 0x6c0, R14 ;  /* 0x000006c094967824 */ /* 0x004fc800078e020e */
[C---:B------:R-:W-:Y:S02]  /*f250*/  VIADD R22, R150.reuse, 0xc0 ;  /* 0x000000c096167836 */ /* 0x040fe40000000000 */
[C---:B------:R-:W-:Y:S02]  /*f260*/  VIADD R72, R150.reuse, 0x80 ;  /* 0x0000008096487836 */ /* 0x040fe40000000000 */
[----:B------:R-:W-:Y:S01]  /*f270*/  VIADD R20, R150, 0x40 ;  /* 0x0000004096147836 */ /* 0x000fe20000000000 */
[----:B------:R-:W-:Y:S01]  /*f280*/  R2UR UR58, R22 ;  /* 0x00000000163a72ca */ /* 0x000fe200000e0000 */
[----:B------:R-:W-:Y:S01]  /*f290*/  VIADD R22, R150, 0x180 ;  /* 0x0000018096167836 */ /* 0x000fe20000000000 */
[----:B------:R-:W-:Y:S01]  /*f2a0*/  R2UR UR10, R72 ;  /* 0x00000000480a72ca */ /* 0x000fe200000e0000 */
[----:B------:R-:W-:Y:S01]  /*f2b0*/  VIADD R72, R150, 0x140 ;  /* 0x0000014096487836 */ /* 0x000fe20000000000 */
[----:B------:R-:W-:Y:S01]  /*f2c0*/  R2UR UR4, R20 ;  /* 0x00000000140472ca */ /* 0x000fe200000e0000 */
[----:B------:R-:W-:-:S02]  /*f2d0*/  VIADD R20, R150, 0x100 ;  /* 0x0000010096147836 */ /* 0x000fc40000000000 */
[----:B------:R-:W-:Y:S01]  /*f2e0*/  VIADD R152, R150, 0x382 ;  /* 0x0000038296987836 */ /* 0x000fe20000000000 */
[----:B------:R-:W-:Y:S01]  /*f2f0*/  R2UR UR6, R72 ;  /* 0x00000000480672ca */ /* 0x000fe200000e0000 */
[----:B------:R-:W-:Y:S01]  /*f300*/  VIADD R72, R150, 0x42 ;  /* 0x0000004296487836 */ /* 0x000fe20000000000 */
[----:B------:R-:W-:Y:S01]  /*f310*/  R2UR UR8, R20 ;  /* 0x00000000140872ca */ /* 0x000fe200000e0000 */
[C---:B------:R-:W-:Y:S02]  /*f320*/  VIADD R20, R150.reuse, 0x1c0 ;  /* 0x000001c096147836 */ /* 0x040fe40000000000 */
[----:B------:R-:W-:Y:S02]  /*f330*/  MOV R79, UR58 ;  /* 0x0000003a004f7c02 */ /* 0x000fe40008000f00 */
[----:B------:R-:W-:Y:S02]  /*f340*/  R2UR UR58, R150 ;  /* 0x00000000963a72ca */ /* 0x000fe400000e0000 */
[----:B------:R-:W-:Y:S01]  /*f350*/  R2UR UR14, R20 ;  /* 0x00000000140e72ca */ /* 0x000fe200000e0000 */
[----:B------:R-:W-:Y:S01]  /*f360*/  VIADD R20, R150, 0x2 ;  /* 0x0000000296147836 */ /* 0x000fe20000000000 */
[----:B------:R-:W-:Y:S01]  /*f370*/  R2UR UR26, R72 ;  /* 0x00000000481a72ca */ /* 0x000fe200000e0000 */
[----:B------:R-:W-:Y:S01]  /*f380*/  VIADD R72, R150, 0x142 ;  /* 0x0000014296487836 */ /* 0x000fe20000000000 */
[----:B------:R-:W-:Y:S01]  /*f390*/  MOV R14, UR6 ;  /* 0x00000006000e7c02 */ /* 0x000fe20008000f00 */
[----:B------:R-:W-:Y:S01]  /*f3a0*/  UMOV UR6, UR10 ;  /* 0x0000000a00067c82 */ /* 0x000fe20008000000 */
[----:B------:R-:W-:Y:S01]  /*f3b0*/  R2UR UR10, R22 ;  /* 0x00000000160a72ca */ /* 0x000fe200000e0000 */
[----:B------:R-:W-:Y:S01]  /*f3c0*/  VIADD R22, R150, 0x200 ;  /* 0x0000020096167836 */ /* 0x000fe20000000000 */
[----:B------:R-:W-:-:S02]  /*f3d0*/  MOV R74, UR8 ;  /* 0x00000008004a7c02 */ /* 0x000fc40008000f00 */
[----:B------:R-:W-:Y:S01]  /*f3e0*/  R2UR UR8, R2 ;  /* 0x00000000020872ca */ /* 0x000fe200000e0000 */
[----:B------:R-:W-:Y:S01]  /*f3f0*/  HGMMA.64x16x16.F32 R136, gdesc[UR56], RZ, !UPT, gsb0 ;  /* 0x00200000388879f0 */ /* 0x000fe2000c0008ff */
[----:B------:R-:W-:Y:S02]  /*f400*/  R2UR UR18, R22 ;  /* 0x00000000161272ca */ /* 0x000fe400000e0000 */
[----:B------:R-:W-:Y:S02]  /*f410*/  IADD3 R22, R150, 0x82, RZ ;  /* 0x0000008296167810 */ /* 0x000fe40007ffe0ff */
        /* <DEDUP_REMOVED lines=8> */
[----:B------:R-:W-:Y:S01]  /*f4a0*/  R2UR UR38, R22 ;  /* 0x00000000162672ca */ /* 0x000fe200000e0000 */
[----:B------:R-:W-:Y:S01]  /*f4b0*/  VIADD R22, R150, 0x240 ;  /* 0x0000024096167836 */ /* 0x000fe20000000000 */
[----:B------:R-:W-:-:S02]  /*f4c0*/  R2UR UR59, R78 ;  /* 0x000000004e3b72ca */ /* 0x000fc400000e0000 */
[----:B------:R-:W-:Y:S01]  /*f4d0*/  R2UR UR46, R20 ;  /* 0x00000000142e72ca */ /* 0x000fe200000e0000 */
[----:B------:R-:W-:Y:S01]  /*f4e0*/  VIADD R20, R150, 0x202 ;  /* 0x0000020296147836 */ /* 0x000fe20000000000 */
[----:B------:R-:W-:Y:S01]  /*f4f0*/  R2UR UR4, R22 ;  /* 0x00000000160472ca */ /* 0x000fe200000e0000 */
[----:B------:R-:W-:Y:S01]  /*f500*/  VIADD R22, R150, 0x2c0 ;  /* 0x000002c096167836 */ /* 0x000fe20000000000 */
[----:B------:R-:W-:Y:S02]  /*f510*/  R2UR UR58, R79 ;  /* 0x000000004f3a72ca */ /* 0x000fe400000e0000 */
[----:B------:R-:W-:Y:S02]  /*f520*/  R2UR UR54, R20 ;  /* 0x00000000143672ca */ /* 0x000fe400000e0000 */
[----:B------:R-:W-:Y:S02]  /*f530*/  R2UR UR56, R2 ;  /* 0x00000000023872ca */ /* 0x000fe400000e0000 */
[----:B------:R-:W-:-:S02]  /*f540*/  R2UR UR57, R3 ;  /* 0x00000000033972ca */ /* 0x000fc400000e0000 */
[----:B------:R-:W-:Y:S01]  /*f550*/  R2UR UR40, R22 ;  /* 0x00000000162872ca */ /* 0x000fe200000e0000 */
[----:B------:R-:W-:Y:S01]  /*f560*/  VIADD R22, R150, 0x340 ;  /* 0x0000034096167836 */ /* 0x000fe20000000000 */
[----:B------:R-:W-:Y:S01]  /*f570*/  R2UR UR42, R72 ;  /* 0x00000000482a72ca */ /* 0x000fe200000e0000 */
[----:B------:R-:W-:Y:S01]  /*f580*/  IMAD.U32 R20, RZ, RZ, UR4 ;  /* 0x00000004ff147e24 */ /* 0x000fe2000f8e00ff */
[----:B------:R-:W-:Y:S01]  /*f590*/  R2UR UR4, R2 ;  /* 0x00000000020472ca */ /* 0x000fe200000e0000 */
[----:B------:R-:W-:Y:S01]  /*f5a0*/  VIADD R72, R150, 0x1c2 ;  /* 0x000001c296487836 */ /* 0x000fe20000000000 */
[----:B------:R-:W-:Y:S01]  /*f5b0*/  R2UR UR44, R22 ;  /* 0x00000000162c72ca */ /* 0x000fe200000e0000 */
[----:B------:R-:W-:-:S03]  /*f5c0*/  VIADD R22, R150, 0x3c0 ;  /* 0x000003c096167836 */ /* 0x000fc60000000000 */
[----:B------:R-:W-:Y:S01]  /*f5d0*/  R2UR UR50, R72 ;  /* 0x00000000483272ca */ /* 0x000fe200000e0000 */
[----:B------:R-:W-:Y:S01]  /*f5e0*/  VIADD R72, R150, 0x280 ;  /* 0x0000028096487836 */ /* 0x000fe20000000000 */
[----:B------:R-:W-:Y:S01]  /*f5f0*/  R2UR UR24, R22 ;  /* 0x00000000161872ca */ /* 0x000fe200000e0000 */
[----:B------:R-:W-:-:S03]  /*f600*/  VIADD R22, R150, 0x440 ;  /* 0x0000044096167836 */ /* 0x000fc60000000000 */
[----:B------:R-:W-:Y:S01]  /*f610*/  R2UR UR28, R72 ;  /* 0x00000000481c72ca */ /* 0x000fe200000e0000 */
[----:B------:R-:W-:-:S05]  /*f620*/  VIADD R72, R150, 0x300 ;  /* 0x0000030096487836 */ /* 0x000fca0000000000 */
[----:B------:R-:W-:Y:S01]  /*f630*/  R2UR UR48, R72 ;  /* 0x00000000483072ca */ /* 0x000fe200000e0000 */
[----:B------:R-:W-:Y:S02]  /*f640*/  WARPGROUP.DEPBAR.LE gsb0, 0x0 ;  /* 0x00008000000079c5 */ /* 0x000fe40000010000 */
[----:B------:R-:W-:Y:S01]  /*f650*/  WARPGROUP.ARRIVE ;  /* 0x00000000000079c5 */ /* 0x000fe20000000000 */
[----:B------:R-:W-:-:S05]  /*f660*/  VIADD R72, R150, 0x380 ;  /* 0x0000038096487836 */ /* 0x000fca0000000000 */
[----:B------:R-:W-:Y:S01]  /*f670*/  HGMMA.64x16x16.F32 R128, gdesc[UR8], RZ, !UPT, gsb0 ;  /* 0x00200000088079f0 */ /* 0x000fe2000c0008ff */
[----:B------:R-:W-:Y:S01]  /*f680*/  R2UR UR9, R75 ;  /* 0x000000004b0972ca */ /* 0x000fe200000e0000 */
[----:B------:R-:W-:Y:S01]  /*f690*/  IMAD.MOV.U32 R75, RZ, RZ, -0x7fffffe0 ;  /* 0x80000020ff4b7424 */ /* 0x000fe200078e00ff */
[----:B------:R-:W-:Y:S01]  /*f6a0*/  R2UR UR8, R74 ;  /* 0x000000004a0872ca */ /* 0x000fe200000e0000 */
[----:B------:R-:W-:Y:S01]  /*f6b0*/  VIADD R74, R150, 0x302 ;  /* 0x00000302964a7836 */ /* 0x000fe20000000000 */
[----:B------:R-:W-:Y:S02]  /*f6c0*/  R2UR UR11, R76 ;  /* 0x000000004c0b72ca */ /* 0x000fe400000e0000 */
[----:B------:R-:W-:Y:S02]  /*f6d0*/  R2UR UR10, R77 ;  /* 0x000000004d0a72ca */ /* 0x000fe400000e0000 */
[----:B------:R-:W-:Y:S01]  /*f6e0*/  R2UR UR36, R72 ;  /* 0x00000000482472ca */ /* 0x000fe200000e0000 */
[----:B------:R-:W-:-:S05]  /*f6f0*/  VIADD R72, R150, 0x400 ;  /* 0x0000040096487836 */ /* 0x000fca0000000000 */
[----:B------:R-:W-:Y:S01]  /*f700*/  R2UR UR32, R72 ;  /* 0x00000000482072ca */ /* 0x000fe200000e0000 */
[----:B------:R-:W-:-:S05]  /*f710*/  VIADD R72, R150, 0x242 ;  /* 0x0000024296487836 */ /* 0x000fca0000000000 */
[----:B------:R-:W-:Y:S01]  /*f720*/  R2UR UR60, R72 ;  /* 0x00000000483c72ca */ /* 0x000fe200000e0000 */
[----:B------:R-:W-:Y:S01]  /*f730*/  VIADD R72, R150, 0x2c2 ;  /* 0x000002c296487836 */ /* 0x000fe20000000000 */
[----:B------:R-:W-:Y:S02]  /*f740*/  WARPGROUP.DEPBAR.LE gsb0, 0x0 ;  /* 0x00008000000079c5 */ /* 0x000fe40000010000 */
[----:B------:R-:W-:-:S06]  /*f750*/  WARPGROUP.ARRIVE ;  /* 0x00000000000079c5 */ /* 0x000fcc0000000000 */
[----:B------:R-:W-:Y:S01]  /*f760*/  HGMMA.64x16x16.F32 R120, gdesc[UR4], RZ, !UPT, gsb0 ;  /* 0x00200000047879f0 */ /* 0x000fe2000c0008ff */
[----:B------:R-:W-:Y:S02]  /*f770*/  R2UR UR7, R0 ;  /* 0x00000000000772ca */ /* 0x000fe400000e0000 */
[----:B------:R-:W-:Y:S02]  /*f780*/  R2UR UR6, R14 ;  /* 0x000000000e0672ca */ /* 0x000fe400000e0000 */
        /* <DEDUP_REMOVED lines=10> */
[----:B------:R-:W-:-:S07]  /*f830*/  R2UR UR57, R3 ;  /* 0x00000000033972ca */ /* 0x000fce00000e0000 */
[----:B------:R-:W-:Y:S01]  /*f840*/  MOV R25, UR58 ;  /* 0x0000003a00197c02 */ /* 0x000fe20008000f00 */
[----:B------:R-:W-:Y:S01]  /*f850*/  UMOV UR58, UR8 ;  /* 0x00000008003a7c82 */ /* 0x000fe20008000000 */
[----:B------:R-:W-:Y:S01]  /*f860*/  MOV R0, UR59 ;  /* 0x0000003b00007c02 */ /* 0x000fe20008000f00 */
[----:B------:R-:W-:Y:S01]  /*f870*/  UMOV UR59, UR9 ;  /* 0x00000009003b7c82 */ /* 0x000fe20008000000 */
        /* <DEDUP_REMOVED lines=8> */
[----:B------:R-:W-:-:S03]  /*f900*/  IMAD.MOV.U32 R73, RZ, RZ, -0x7fffffe0 ;  /* 0x80000020ff497424 */ /* 0x000fc600078e00ff */
[----:B------:R-:W-:Y:S02]  /*f910*/  R2UR UR56, R72 ;  /* 0x00000000483872ca */ /* 0x000fe400000e0000 */
[----:B------:R-:W-:Y:S01]  /*f920*/  R2UR UR57, R73 ;  /* 0x00000000493972ca */ /* 0x000fe200000e0000 */
[----:B------:R-:W-:Y:S02]  /*f930*/  WARPGROUP.DEPBAR.LE gsb0, 0x0 ;  /* 0x00008000000079c5 */ /* 0x000fe40000010000 */
[----:B------:R-:W-:-:S06]  /*f940*/  WARPGROUP.ARRIVE ;  /* 0x00000000000079c5 */ /* 0x000fcc0000000000 */
[----:B------:R-:W-:Y:S01]  /*f950*/  HGMMA.64x16x16.F32 R96, gdesc[UR4], RZ, !UPT, gsb0 ;  /* 0x00200000046079f0 */ /* 0x000fe2000c0008ff */
[----:B------:R-:W-:Y:S02]  /*f960*/  R2UR UR4, R22 ;  /* 0x00000000160472ca */ /* 0x000fe400000e0000 */
[----:B------:R-:W-:Y:S02]  /*f970*/  R2UR UR5, R23 ;  /* 0x00000000170572ca */ /* 0x000fe400000e0000 */
[----:B------:R-:W-:Y:S01]  /*f980*/  R2UR UR6, R152 ;  /* 0x00000000980672ca */ /* 0x000fe200000e0000 */
[----:B------:R-:W-:Y:S01]  /*f990*/  VIADD R152, R150, 0x3c2 ;  /* 0x000003c296987836 */ /* 0x000fe20000000000 */
[----:B------:R-:W-:Y:S01]  /*f9a0*/  R2UR UR7, R153 ;  /* 0x00000000990772ca */ /* 0x000fe200000e0000 */
[----:B------:R-:W-:-:S06]  /*f9b0*/  IMAD.MOV.U32 R153, RZ, RZ, -0x7fffffe0 ;  /* 0x80000020ff997424 */ /* 0x000fcc00078e00ff */
[----:B------:R-:W-:Y:S01]  /*f9c0*/  IMAD.U32 R22, RZ, RZ, UR4 ;  /* 0x00000004ff167e24 */ /* 0x000fe2000f8e00ff */
[----:B------:R-:W-:Y:S01]  /*f9d0*/  UMOV UR4, UR44 ;  /* 0x0000002c00047c82 */ /* 0x000fe20008000000 */
[----:B------:R-:W-:Y:S01]  /*f9e0*/  IMAD.U32 R23, RZ, RZ, UR5 ;  /* 0x00000005ff177e24 */ /* 0x000fe2000f8e00ff */
[----:B------:R-:W-:Y:S01]  /*f9f0*/  UMOV UR5, UR45 ;  /* 0x0000002d00057c82 */ /* 0x000fe20008000000 */
[C---:B------:R-:W-:Y:S02]  /*fa00*/  R2UR UR44, R8.reuse ;  /* 0x00000000082c72ca */ /* 0x040fe400000e0000 */
[----:B------:R-:W-:Y:S02]  /*fa10*/  R2UR UR45, R9 ;  /* 0x00000000092d72ca */ /* 0x000fe400000e0000 */
[----:B------:R-:W-:Y:S01]  /*fa20*/  MOV R24, UR7 ;  /* 0x0000000700187c02 */ /* 0x000fe20008000f00 */
[----:B------:R-:W-:Y:S01]  /*fa30*/  UMOV UR7, UR49 ;  /* 0x0000003100077c82 */ /* 0x000fe20008000000 */
[----:B------:R-:W-:Y:S01]  /*fa40*/  MOV R19, UR6 ;  /* 0x0000000600137c02 */ /* 0x000fe20008000f00 */
[----:B------:R-:W-:Y:S01]  /*fa50*/  UMOV UR6, UR48 ;  /* 0x0000003000067c82 */ /* 0x000fe20008000000 */
[----:B------:R-:W-:-:S02]  /*fa60*/  R2UR UR48, R8 ;  /* 0x00000000083072ca */ /* 0x000fc400000e0000 */
        /* <DEDUP_REMOVED lines=9> */
[----:B------:R-:W-:Y:S01]  /*fb00*/  IMAD.MOV.U32 R153, RZ, RZ, -0x7fffffe0 ;  /* 0x80000020ff997424 */ /* 0x000fe200078e00ff */
[----:B------:R-:W-:Y:S02]  /*fb10*/  WARPGROUP.DEPBAR.LE gsb0, 0x0 ;  /* 0x00008000000079c5 */ /* 0x000fe40000010000 */
[----:B------:R-:W-:-:S06]  /*fb20*/  WARPGROUP.ARRIVE ;  /* 0x00000000000079c5 */ /* 0x000fcc0000000000 */
[----:B------:R-:W-:Y:S01]  /*fb30*/  HGMMA.64x16x16.F32 R80, gdesc[UR12], RZ, !UPT, gsb0 ;  /* 0x002000000c5079f0 */ /* 0x000fe2000c0008ff */
[----:B------:R-:W-:Y:S01]  /*fb40*/  UMOV UR12, UR36 ;  /* 0x00000024000c7c82 */ /* 0x000fe20008000000 */
[----:B------:R-:W-:Y:S01]  /*fb50*/  UMOV UR13, UR37 ;  /* 0x00000025000d7c82 */ /* 0x000fe20008000000 */
        /* <DEDUP_REMOVED lines=20> */
[----:B------:R-:W-:Y:S01]  /*fca0*/  UMOV UR20, UR28 ;  /* 0x0000001c00147c82 */ /* 0x000fe20008000000 */
[----:B------:R-:W-:Y:S01]  /*fcb0*/  UMOV UR21, UR29 ;  /* 0x0000001d00157c82 */ /* 0x000fe20008000000 */
[C---:B------:R-:W-:Y:S01]  /*fcc0*/  R2UR UR28, R8.reuse ;  /* 0x00000000081c72ca */ /* 0x040fe200000e0000 */
[----:B------:R-:W-:Y:S01]  /*fcd0*/  UMOV UR22, UR32 ;  /* 0x0000002000167c82 */ /* 0x000fe20008000000 */
[C---:B------:R-:W-:Y:S01]  /*fce0*/  R2UR UR29, R9.reuse ;  /* 0x00000000091d72ca */ /* 0x040fe200000e0000 */
[----:B------:R-:W-:Y:S01]  /*fcf0*/  UMOV UR23, UR33 ;  /* 0x0000002100177c82 */ /* 0x000fe20008000000 */
[----:B------:R-:W-:Y:S02]  /*fd00*/  R2UR UR32, R8 ;  /* 0x00000000082072ca */ /* 0x000fe400000e0000 */
[----:B------:R-:W-:Y:S01]  /*fd10*/  R2UR UR33, R9 ;  /* 0x00000000092172ca */ /* 0x000fe200000e0000 */
        /* <DEDUP_REMOVED lines=10> */
[----:B------:R-:W-:Y:S01]  /*fdc0*/  UMOV UR35, UR41 ;  /* 0x0000002900237c82 */ /* 0x000fe20008000000 */
[----:B------:R-:W-:Y:S02]  /*fdd0*/  R2UR UR40, R8 ;  /* 0x00000000082872ca */ /* 0x000fe400000e0000 */
[----:B------:R-:W-:Y:S02]  /*fde0*/  R2UR UR41, R9 ;  /* 0x00000000092972ca */ /* 0x000fe400000e0000 */
[----:B------:R-:W-:Y:S02]  /*fdf0*/  R2UR UR32, R12 ;  /* 0x000000000c2072ca */ /* 0x000fe400000e0000 */
[----:B------:R-:W-:Y:S01]  /*fe00*/  R2UR UR33, R13 ;  /* 0x000000000d2172ca */ /* 0x000fe200000e0000 */
        /* <DEDUP_REMOVED lines=8> */
[----:B------:R-:W-:Y:S01]  /*fe90*/  UMOV UR42, UR22 ;  /* 0x00000016002a7c82 */ /* 0x000fe20008000000 */
[----:B------:R-:W-:Y:S01]  /*fea0*/  UMOV UR43, UR23 ;  /* 0x00000017002b7c82 */ /* 0x000fe20008000000 */
[----:B------:R-:W-:Y:S01]  /*feb0*/  R2UR UR22, R152 ;  /* 0x00000000981672ca */ /* 0x000fe200000e0000 */
[----:B------:R-:W-:Y:S01]  /*fec0*/  VIADD R152, R150, 0x4c0 ;  /* 0x000004c096987836 */ /* 0x000fe20000000000 */
[----:B------:R-:W-:Y:S01]  /*fed0*/  R2UR UR23, R153 ;  /* 0x00000000991772ca */ /* 0x000fe200000e0000 */
[----:B------:R-:W-:-:S03]  /*fee0*/  IMAD.MOV.U32 R153, RZ, RZ, -0x7fffffe0 ;  /* 0x80000020ff997424 */ /* 0x000fc600078e00ff */
[----:B------:R-:W-:Y:S02]  /*fef0*/  R2UR UR38, R152 ;  /* 0x00000000982672ca */ /* 0x000fe400000e0000 */
[----:B------:R-:W-:-:S05]  /*ff00*/  R2UR UR39, R153 ;  /* 0x00000000992772ca */ /* 0x000fca00000e0000 */
[----:B----4-:R-:W-:Y:S01]  /*ff10*/  MOV R15, UR22 ;  /* 0x00000016000f7c02 */ /* 0x010fe20008000f00 */
[----:B------:R-:W-:Y:S01]  /*ff20*/  UMOV UR22, UR20 ;  /* 0x0000001400167c82 */ /* 0x000fe20008000000 */
[----:B------:R-:W-:Y:S01]  /*ff30*/  MOV R16, UR23 ;  /* 0x0000001700107c02 */ /* 0x000fe20008000f00 */
[----:B------:R-:W-:Y:S01]  /*ff40*/  UMOV UR23, UR21 ;  /* 0x0000001500177c82 */ /* 0x000fe20008000000 */
[----:B------:R-:W-:Y:S02]  /*ff50*/  R2UR UR20, R12 ;  /* 0x000000000c1472ca */ /* 0x000fe400000e0000 */
[----:B------:R-:W-:Y:S02]  /*ff60*/  MOV R153, UR38 ;  /* 0x0000002600997c02 */ /* 0x000fe40008000f00 */
[----:B------:R-:W-:Y:S02]  /*ff70*/  MOV R157, UR39 ;  /* 0x00000027009d7c02 */ /* 0x000fe40008000f00 */
[----:B------:R-:W-:Y:S01]  /*ff80*/  R2UR UR38, R20 ;  /* 0x00000000142672ca */ /* 0x000fe200000e0000 */
[----:B------:R-:W-:Y:S01]  /*ff90*/  VIADD R20, R150, 0x500 ;  /* 0x0000050096147836 */ /* 0x000fe20000000000 */
[----:B------:R-:W-:Y:S01]  /*ffa0*/  R2UR UR39, R21 ;  /* 0x00000000152772ca */ /* 0x000fe200000e0000 */
[----:B------:R-:W-:Y:S01]  /*ffb0*/  IMAD.MOV.U32 R21, RZ, RZ, -0x7fffffe0 ;  /* 0x80000020ff157424 */ /* 0x000fe200078e00ff */
[----:B------:R-:W-:-:S02]  /*ffc0*/  R2UR UR21, R13 ;  /* 0x000000000d1572ca */ /* 0x000fc400000e0000 */
[----:B------:R-:W-:Y:S02]  /*ffd0*/  R2UR UR40, R12 ;  /* 0x000000000c2872ca */ /* 0x000fe400000e0000 */
[----:B------:R-:W-:Y:S02]  /*ffe0*/  R2UR UR41, R13 ;  /* 0x000000000d2972ca */ /* 0x000fe400000e0000 */
[----:B------:R-:W-:Y:S01]  /*fff0*/  R2UR UR30, R20 ;  /* 0x00000000141e72ca */ /* 0x000fe200000e0000 */
[----:B------:R-:W-:Y:S01]  /*10000*/  VIADD R20, R150, 0x540 ;  /* 0x0000054096147836 */ /* 0x000fe20000000000 */
[----:B------:R-:W-:Y:S01]  /*10010*/  R2UR UR31, R21 ;  /* 0x00000000151f72ca */ /* 0x000fe200000e0000 */
[----:B------:R-:W-:-:S03]  /*10020*/  IMAD.MOV.U32 R21, RZ, RZ, -0x7fffffe0 ;  /* 0x80000020ff157424 */ /* 0x000fc600078e00ff */
[----:B------:R-:W-:Y:S01]  /*10030*/  R2UR UR26, R20 ;  /* 0x00000000141a72ca */ /* 0x000fe200000e0000 */
[----:B------:R-:W-:Y:S01]  /*10040*/  IMAD.MOV.U32 R20, RZ, RZ, R0 ;  /* 0x000000ffff147224 */ /* 0x000fe200078e0000 */
[----:B------:R-:W-:-:S05]  /*10050*/  R2UR UR27, R21 ;  /* 0x00000000151b72ca */ /* 0x000fca00000e0000 */
[----:B------:R-:W-:Y:S01]  /*10060*/  MOV R151, UR30 ;  /* 0x0000001e00977c02 */ /* 0x000fe20008000f00 */
[----:B------:R-:W-:Y:S01]  /*10070*/  UMOV UR30, UR58 ;  /* 0x0000003a001e7c82 */ /* 0x000fe20008000000 */
[----:B------:R-:W-:Y:S01]  /*10080*/  MOV R152, UR31 ;  /* 0x0000001f00987c02 */ /* 0x000fe20008000f00 */
[----:B------:R-:W-:Y:S02]  /*10090*/  WARPGROUP.DEPBAR.LE gsb0, 0x0 ;  /* 0x00008000000079c5 */ /* 0x000fe40000010000 */
[----:B------:R-:W-:Y:S01]  /*100a0*/  WARPGROUP.ARRIVE ;  /* 0x00000000000079c5 */ /* 0x000fe20000000000 */
[----:B------:R-:W-:Y:S01]  /*100b0*/  UMOV UR31, UR59 ;  /* 0x0000003b001f7c82 */ /* 0x000fe20008000000 */
[----:B------:R-:W-:Y:S02]  /*100c0*/  R2UR UR59, R20 ;  /* 0x00000000143b72ca */ /* 0x000fe400000e0000 */
[----:B------:R-:W-:Y:S02]  /*100d0*/  R2UR UR58, R25 ;  /* 0x00000000193a72ca */ /* 0x000fe400000e0000 */
[----:B------:R-:W-:Y:S01]  /*100e0*/  HGMMA.64x16x16.F32 R88, gdesc[UR44], R88, gsb0 ;  /* 0x002000002c5879f0 */ /* 0x000fe20008000858 */
[----:B------:R-:W-:Y:S01]  /*100f0*/  R2UR UR44, R12 ;  /* 0x000000000c2c72ca */ /* 0x000fe200000e0000 */
[----:B------:R-:W-:Y:S01]  /*10100*/  UMOV UR46, UR16 ;  /* 0x00000010002e7c82 */ /* 0x000fe20008000000 */
[----:B------:R-:W-:Y:S01]  /*10110*/  R2UR UR45, R13 ;  /* 0x000000000d2d72ca */ /* 0x000fe200000e0000 */
[----:B------:R-:W-:Y:S01]  /*10120*/  UMOV UR47, UR17 ;  /* 0x00000011002f7c82 */ /* 0x000fe20008000000 */
[----:B------:R-:W-:-:S02]  /*10130*/  MOV R14, UR27 ;  /* 0x0000001b000e7c02 */ /* 0x000fc40008000f00 */
[----:B------:R-:W-:Y:S02]  /*10140*/  MOV R0, UR26 ;  /* 0x0000001a00007c02 */ /* 0x000fe40008000f00 */
[C---:B------:R-:W-:Y:S02]  /*10150*/  R2UR UR24, R10.reuse ;  /* 0x000000000a1872ca */ /* 0x040fe400000e0000 */
[C---:B------:R-:W-:Y:S02]  /*10160*/  R2UR UR25, R11.reuse ;  /* 0x000000000b1972ca */ /* 0x040fe400000e0000 */
[----:B------:R-:W-:Y:S02]  /*10170*/  R2UR UR28, R10 ;  /* 0x000000000a1c72ca */ /* 0x000fe400000e0000 */
[----:B------:R-:W-:Y:S01]  /*10180*/  R2UR UR29, R11 ;  /* 0x000000000b1d72ca */ /* 0x000fe200000e0000 */
[----:B------:R-:W-:Y:S01]  /*10190*/  VIADD R20, R150, 0x580 ;  /* 0x0000058096147836 */ /* 0x000fe20000000000 */
[----:B------:R-:W-:Y:S01]  /*101a0*/  R2UR UR26, R22 ;  /* 0x00000000161a72ca */ /* 0x000fe200000e0000 */
[----:B------:R0:W5:Y:S01]  /*101b0*/  LDL.LU R25, [R1+0xb4] ;  /* 0x0000b40001197983 */ /* 0x0001620000300800 */
[----:B------:R-:W-:Y:S01]  /*101c0*/  R2UR UR27, R23 ;  /* 0x00000000171b72ca */ /* 0x000fe200000e0000 */
[----:B------:R-:W-:-:S02]  /*101d0*/  WARPGROUP.DEPBAR.LE gsb0, 0x0 ;  /* 0x00008000000079c5 */ /* 0x000fc40000010000 */
[----:B------:R-:W-:-:S06]  /*101e0*/  WARPGROUP.ARRIVE ;  /* 0x00000000000079c5 */ /* 0x000fcc0000000000 */
[----:B------:R-:W-:Y:S01]  /*101f0*/  HGMMA.64x16x16.F32 R80, gdesc[UR48], R80, gsb0 ;  /* 0x00200000305079f0 */ /* 0x000fe20008000850 */
[----:B------:R-:W-:Y:S01]  /*10200*/  R2UR UR48, R12 ;  /* 0x000000000c3072ca */ /* 0x000fe200000e0000 */
[----:B------:R-:W-:Y:S01]  /*10210*/  UMOV UR50, UR12 ;  /* 0x0000000c00327c82 */ /* 0x000fe20008000000 */
[----:B------:R-:W-:Y:S01]  /*10220*/  R2UR UR49, R13 ;  /* 0x000000000d3172ca */ /* 0x000fe200000e0000 */
[----:B------:R-:W-:Y:S01]  /*10230*/  UMOV UR51, UR13 ;  /* 0x0000000d00337c82 */ /* 0x000fe20008000000 */
[----:B------:R-:W-:Y:S02]  /*10240*/  WARPGROUP.DEPBAR.LE gsb0, 0x0 ;  /* 0x00008000000079c5 */ /* 0x000fe40000010000 */
[----:B------:R-:W-:-:S06]  /*10250*/  WARPGROUP.ARRIVE ;  /* 0x00000000000079c5 */ /* 0x000fcc0000000000 */
[----:B------:R-:W-:Y:S01]  /*10260*/  HGMMA.64x16x16.F32 R72, gdesc[UR52], R72, gsb0 ;  /* 0x00200000344879f0 */ /* 0x000fe20008000848 */
[----:B------:R-:W-:Y:S01]  /*10270*/  UMOV UR54, UR4 ;  /* 0x0000000400367c82 */ /* 0x000fe20008000000 */
[----:B------:R-:W-:Y:S01]  /*10280*/  UMOV UR55, UR5 ;  /* 0x0000000500377c82 */ /* 0x000fe20008000000 */
[C---:B------:R-:W-:Y:S02]  /*10290*/  R2UR UR4, R12.reuse ;  /* 0x000000000c0472ca */ /* 0x040fe400000e0000 */
[C---:B------:R-:W-:Y:S02]  /*102a0*/  R2UR UR5, R13.reuse ;  /* 0x000000000d0572ca */ /* 0x040fe400000e0000 */
        /* <DEDUP_REMOVED lines=29> */
[----:B------:R-:W-:Y:S01]  /*10480*/  R2UR UR57, R13 ;  /* 0x000000000d3972ca */ /* 0x000fe200000e0000 */
[----:B------:R-:W-:Y:S02]  /*10490*/  WARPGROUP.DEPBAR.LE gsb0, 0x0 ;  /* 0x00008000000079c5 */ /* 0x000fe40000010000 */
[----:B------:R-:W-:-:S10]  /*104a0*/  WARPGROUP.ARRIVE ;  /* 0x00000000000079c5 */ /* 0x000fd40000000000 */
[----:B------:R-:W-:Y:S01]  /*104b0*/  HGMMA.64x16x16.F32 R72, gdesc[UR56], R72, gsb0 ;  /* 0x00200000384879f0 */ /* 0x000fe20008000848 */
[----:B------:R-:W-:Y:S02]  /*104c0*/  R2UR UR56, R10 ;  /* 0x000000000a3872ca */ /* 0x000fe400000e0000 */
[----:B------:R-:W-:Y:S01]  /*104d0*/  R2UR UR57, R11 ;  /* 0x000000000b3972ca */ /* 0x000fe200000e0000 */
[----:B------:R-:W-:Y:S01]  /*104e0*/  UMOV UR58, UR60 ;  /* 0x0000003c003a7c82 */ /* 0x000fe20008000000 */
[----:B------:R-:W-:Y:S01]  /*104f0*/  UMOV UR59, UR61 ;  /* 0x0000003d003b7c82 */ /* 0x000fe20008000000 */
[----:B------:R-:W-:Y:S02]  /*10500*/  WARPGROUP.DEPBAR.LE gsb0, 0x0 ;  /* 0x00008000000079c5 */ /* 0x000fe40000010000 */
[----:B------:R-:W-:-:S08]  /*10510*/  WARPGROUP.ARRIVE ;  /* 0x00000000000079c5 */ /* 0x000fd00000000000 */
[----:B------:R-:W-:Y:S03]  /*10520*/  HGMMA.64x16x16.F32 R136, gdesc[UR56], R136, gsb0 ;  /* 0x00200000388879f0 */ /* 0x000fe60008000888 */
[----:B------:R-:W-:Y:S02]  /*10530*/  WARPGROUP.DEPBAR.LE gsb0, 0x0 ;  /* 0x00008000000079c5 */ /* 0x000fe40000010000 */
[----:B------:R-:W-:-:S06]  /*10540*/  WARPGROUP.ARRIVE ;  /* 0x00000000000079c5 */ /* 0x000fcc0000000000 */
[----:B------:R-:W-:Y:S03]  /*10550*/  HGMMA.64x16x16.F32 R128, gdesc[UR24], R128, gsb0 ;  /* 0x00200000188079f0 */ /* 0x000fe60008000880 */
[----:B------:R-:W-:Y:S02]  /*10560*/  WARPGROUP.DEPBAR.LE gsb0, 0x0 ;  /* 0x00008000000079c5 */ /* 0x000fe40000010000 */
[----:B------:R-:W-:-:S06]  /*10570*/  WARPGROUP.ARRIVE ;  /* 0x00000000000079c5 */ /* 0x000fcc0000000000 */
[----:B------:R-:W-:Y:S01]  /*10580*/  HGMMA.64x16x16.F32 R120, gdesc[UR28], R120, gsb0 ;  /* 0x002000001c7879f0 */ /* 0x000fe20008000878 */
[----:B------:R-:W-:Y:S02]  /*10590*/  R2UR UR36, R10 ;  /* 0x000000000a2472ca */ /* 0x000fe400000e0000 */
[----:B------:R-:W-:Y:S01]  /*105a0*/  R2UR UR37, R11 ;  /* 0x000000000b2572ca */ /* 0x000fe200000e0000 */
[----:B------:R-:W-:Y:S01]  /*105b0*/  UMOV UR38, UR8 ;  /* 0x0000000800267c82 */ /* 0x000fe20008000000 */
[----:B------:R-:W-:Y:S01]  /*105c0*/  UMOV UR39, UR9 ;  /* 0x0000000900277c82 */ /* 0x000fe20008000000 */
[----:B------:R-:W-:Y:S02]  /*105d0*/  WARPGROUP.DEPBAR.LE gsb0, 0x0 ;  /* 0x00008000000079c5 */ /* 0x000fe40000010000 */
[----:B------:R-:W-:-:S08]  /*105e0*/  WARPGROUP.ARRIVE ;  /* 0x00000000000079c5 */ /* 0x000fd00000000000 */
[----:B------:R-:W-:Y:S01]  /*105f0*/  HGMMA.64x16x16.F32 R112, gdesc[UR36], R112, gsb0 ;  /* 0x00200000247079f0 */ /* 0x000fe20008000870 */
[----:B------:R-:W-:Y:S02]  /*10600*/  R2UR UR20, R10 ;  /* 0x000000000a1472ca */ /* 0x000fe400000e0000 */
[----:B------:R-:W-:Y:S01]  /*10610*/  R2UR UR21, R11 ;  /* 0x000000000b1572ca */ /* 0x000fe200000e0000 */
[----:B------:R-:W-:Y:S02]  /*10620*/  WARPGROUP.DEPBAR.LE gsb0, 0x0 ;  /* 0x00008000000079c5 */ /* 0x000fe40000010000 */
[----:B------:R-:W-:-:S10]  /*10630*/  WARPGROUP.ARRIVE ;  /* 0x00000000000079c5 */ /* 0x000fd40000000000 */
[----:B------:R-:W-:Y:S01]  /*10640*/  HGMMA.64x16x16.F32 R104, gdesc[UR20], R104, gsb0 ;  /* 0x00200000146879f0 */ /* 0x000fe20008000868 */
[----:B------:R-:W-:Y:S02]  /*10650*/  R2UR UR7, R24 ;  /* 0x00000000180772ca */ /* 0x000fe400000e0000 */
[----:B------:R-:W-:Y:S01]  /*10660*/  R2UR UR6, R19 ;  /* 0x00000000130672ca */ /* 0x000fe200000e0000 */
[----:B------:R0:W5:Y:S01]  /*10670*/  LDL.LU R24, [R1+0xb0] ;  /* 0x0000b00001187983 */ /* 0x0001620000300800 */
[----:B------:R-:W-:Y:S02]  /*10680*/  R2UR UR4, R10 ;  /* 0x000000000a0472ca */ /* 0x000fe400000e0000 */
[----:B------:R-:W-:Y:S01]  /*10690*/  R2UR UR5, R11 ;  /* 0x000000000b0572ca */ /* 0x000fe200000e0000 */
[----:B------:R0:W5:Y:S01]  /*106a0*/  LDL.LU R19, [R1+0xac] ;  /* 0x0000ac0001137983 */ /* 0x0001620000300800 */
[----:B------:R-:W-:Y:S02]  /*106b0*/  WARPGROUP.DEPBAR.LE gsb0, 0x0 ;  /* 0x00008000000079c5 */ /* 0x000fe40000010000 */
[----:B------:R-:W-:-:S09]  /*106c0*/  WARPGROUP.ARRIVE ;  /* 0x00000000000079c5 */ /* 0x000fd20000000000 */
        /* <DEDUP_REMOVED lines=17> */
[----:B------:R-:W-:Y:S02]  /*107e0*/  R2UR UR22, R15 ;  /* 0x000000000f1672ca */ /* 0x000fe400000e0000 */
        /* <DEDUP_REMOVED lines=26> */
[----:B------:R-:W-:Y:S02]  /*10990*/  MOV R21, 0x80000020 ;  /* 0x8000002000157802 */ /* 0x000fe40000000f00 */
[----:B------:R-:W-:Y:S02]  /*109a0*/  R2UR UR34, R20 ;  /* 0x00000000142272ca */ /* 0x000fe400000e0000 */
[----:B------:R-:W-:Y:S02]  /*109b0*/  R2UR UR35, R21 ;  /* 0x00000000152372ca */ /* 0x000fe400000e0000 */
[----:B------:R-:W-:Y:S02]  /*109c0*/  R2UR UR32, R6 ;  /* 0x00000000062072ca */ /* 0x000fe400000e0000 */
[----:B------:R-:W-:Y:S01]  /*109d0*/  R2UR UR33, R7 ;  /* 0x00000000072172ca */ /* 0x000fe200000e0000 */
[----:B------:R-:W-:-:S02]  /*109e0*/  WARPGROUP.DEPBAR.LE gsb0, 0x0 ;  /* 0x00008000000079c5 */ /* 0x000fc40000010000 */
[----:B------:R-:W-:-:S10]  /*109f0*/  WARPGROUP.ARRIVE ;  /* 0x00000000000079c5 */ /* 0x000fd40000000000 */
[----:B------:R-:W-:Y:S01]  /*10a00*/  HGMMA.64x16x16.F32 R104, gdesc[UR32], R104, gsb0 ;  /* 0x00200000206879f0 */ /* 0x000fe20008000868 */
[----:B------:R-:W-:Y:S02]  /*10a10*/  VIADD R20, R150, 0x5c0 ;  /* 0x000005c096147836 */ /* 0x000fe40000000000 */
[----:B------:R-:W-:Y:S01]  /*10a20*/  IMAD.MOV.U32 R21, RZ, RZ, -0x7fffffe0 ;  /* 0x80000020ff157424 */ /* 0x000fe200078e00ff */
        /* <DEDUP_REMOVED lines=70> */
[----:B------:R-:W-:Y:S01]  /*10e90*/  IMAD.MOV.U32 R21, RZ, RZ, -0x7fffffe0 ;  /* 0x80000020ff157424 */ /* 0x000fe200078e00ff */
[----:B------:R-:W-:Y:S02]  /*10ea0*/  IADD3 R20, R150, 0x582, RZ ;  /* 0x0000058296147810 */ /* 0x000fe40007ffe0ff */
[----:B------:R-:W-:Y:S02]  /*10eb0*/  R2UR UR16, R4 ;  /* 0x00000000041072ca */ /* 0x000fe400000e0000 */
[----:B------:R-:W-:Y:S02]  /*10ec0*/  R2UR UR18, R20 ;  /* 0x00000000141272ca */ /* 0x000fe400000e0000 */
[----:B------:R-:W-:Y:S02]  /*10ed0*/  R2UR UR19, R21 ;  /* 0x00000000151372ca */ /* 0x000fe400000e0000 */
[----:B------:R-:W-:-:S02]  /*10ee0*/  R2UR UR17, R5 ;  /* 0x00000000051172ca */ /* 0x000fc400000e0000 */
[----:B------:R-:W-:Y:S02]  /*10ef0*/  R2UR UR61, R18 ;  /* 0x00000000123d72ca */ /* 0x000fe400000e0000 */
[----:B------:R0:W5:Y:S01]  /*10f00*/  LDL.LU R18, [R1+0xa8] ;  /* 0x0000a80001127983 */ /* 0x0001620000300800 */
[----:B------:R-:W-:-:S03]  /*10f10*/  R2UR UR60, R17 ;  /* 0x00000000113c72ca */ /* 0x000fc600000e0000 */
[----:B------:R0:W5:Y:S04]  /*10f20*/  LDL.LU R17, [R1+0xa4] ;  /* 0x0000a40001117983 */ /* 0x0001680000300800 */
[----:B------:R0:W5:Y:S04]  /*10f30*/  LDL.LU R16, [R1+0xa0] ;  /* 0x0000a00001107983 */ /* 0x0001680000300800 */
[----:B------:R0:W5:Y:S01]  /*10f40*/  LDL.LU R15, [R1+0x9c] ;  /* 0x00009c00010f7983 */ /* 0x0001620000300800 */
[----:B------:R-:W-:Y:S02]  /*10f50*/  WARPGROUP.DEPBAR.LE gsb0, 0x0 ;  /* 0x00008000000079c5 */ /* 0x000fe40000010000 */
[----:B------:R-:W-:-:S06]  /*10f60*/  WARPGROUP.ARRIVE ;  /* 0x00000000000079c5 */ /* 0x000fcc0000000000 */
        /* <DEDUP_REMOVED lines=36> */
[----:B------:R-:W-:Y:S03]  /*111b0*/  HGMMA.64x16x16.F32 R72, gdesc[UR32], R72, gsb0 ;  /* 0x00200000204879f0 */ /* 0x000fe60008000848 */
[----:B------:R-:W-:Y:S02]  /*111c0*/  WARPGROUP.DEPBAR.LE gsb0, 0x0 ;  /* 0x00008000000079c5 */ /* 0x000fe40000010000 */
[----:B0-----:R-:W-:Y:S05]  /*111d0*/  @P2 BRA `(.L_x_426) ;  /* 0x0000000000302947 */ /* 0x001fea0003800000 */
[----:B------:R-:W-:Y:S05]  /*111e0*/  @!P0 BRA `(.L_x_427) ;  /* 0x0000000000048947 */ /* 0x000fea0003800000 */
[----:B------:R-:W-:Y:S01]  /*111f0*/  BPT.TRAP 0x1 ;  /* 0x000000040000795c */ /* 0x000fe20000300000 */
.L_x_427:
[----:B------:R-:W-:Y:S01]  /*11200*/  SHF.L.U32 R0, R156, 0x1f, RZ ;  /* 0x0000001f9c007819 */ /* 0x000fe200000006ff */
[----:B-----5:R-:W-:-:S04]  /*11210*/  IMAD R14, R15, 0x8, R18 ;  /* 0x000000080f0e7824 */ /* 0x020fc800078e0212 */
[----:B------:R0:W1:Y:S01]  /*11220*/  SYNCS.PHASECHK.TRANS64.TRYWAIT P2, [R14+URZ+0x31c50], R0 ;  /* 0x031c50000e0075a7 */ /* 0x000062000804017f */
[----:B------:R-:W-:Y:S05]  /*11230*/  @!P0 BRA `(.L_x_428) ;  /* 0x0000000000048947 */ /* 0x000fea0003800000 */
[----:B------:R-:W-:Y:S01]  /*11240*/  BPT.TRAP 0x1 ;  /* 0x000000040000795c */ /* 0x000fe20000300000 */
.L_x_428:
[----:B------:R-:W-:Y:S04]  /*11250*/  BSSY B0, `(.L_x_426) ;  /* 0x0000004000007945 */ /* 0x000fe80003800000 */
[----:B-1----:R-:W-:Y:S05]  /*11260*/  @P2 BRA `(.L_x_429) ;  /* 0x0000000000082947 */ /* 0x002fea0003800000 */
[----:B------:R-:W1:Y:S02]  /*11270*/  SYNCS.PHASECHK.TRANS64.TRYWAIT P2, [R14+URZ+0x31c50], R0 ;  /* 0x031c50000e0075a7 */ /* 0x000e64000804017f */
[----:B-1----:R-:W-:Y:S05]  /*11280*/  @!P2 BRA `(.L_x_430) ;  /* 0x000000a000dca947 */ /* 0x002fea0003800000 */
.L_x_429:
[----:B------:R-:W-:Y:S05]  /*11290*/  BSYNC B0 ;  /* 0x0000000000007941 */ /* 0x000fea0003800000 */
.L_x_426:
[----:B------:R-:W2:Y:S01]  /*112a0*/  LDL.LU R22, [R1+0x20] ;  /* 0x0000200001167983 */ /* 0x000ea20000300800 */
[----:B01----:R-:W-:Y:S01]  /*112b0*/  FMNMX.FTZ R0, R136, R154, !PT ;  /* 0x0000009a88007209 */ /* 0x003fe20007810000 */
[----:B------:R-:W-:Y:S05]  /*112c0*/  WARPSYNC.ALL ;  /* 0x0000000000007948 */ /* 0x000fea0003800000 */
[----:B------:R-:W-:Y:S01]  /*112d0*/  FMNMX.FTZ R0, R137, R0, !PT ;  /* 0x0000000089007209 */ /* 0x000fe20007810000 */
[----:B------:R-:W-:-:S03]  /*112e0*/  ULDC UR4, c[0x0][0x988] ;  /* 0x0002620000047ab9 */ /* 0x000fc60000000800 */
        /* <DEDUP_REMOVED lines=33> */
[----:B------:R-:W-:-:S05]  /*11500*/  FMNMX.FTZ R0, R77, R0, !PT ;  /* 0x000000004d007209 */ /* 0x000fca0007810000 */
[----:B------:R-:W0:Y:S02]  /*11510*/  SHFL.BFLY PT, R14, R0, 0x2, 0x1f ;  /* 0x0c401f00000e7f89 */ /* 0x000e2400000e0000 */
[----:B0-----:R-:W-:-:S05]  /*11520*/  FMNMX.FTZ R0, R0, R14, !PT ;  /* 0x0000000e00007209 */ /* 0x001fca0007810000 */
[----:B------:R-:W0:Y:S02]  /*11530*/  SHFL.BFLY PT, R14, R0, 0x1, 0x1f ;  /* 0x0c201f00000e7f89 */ /* 0x000e2400000e0000 */
[----:B0-----:R-:W-:Y:S01]  /*11540*/  FMNMX.FTZ R0, R0, R14, !PT ;  /* 0x0000000e00007209 */ /* 0x001fe20007810000 */
[----:B------:R-:W-:-:S04]  /*11550*/  IMAD.U32 R14, RZ, RZ, UR4 ;  /* 0x00000004ff0e7e24 */ /* 0x000fc8000f8e00ff */
[C---:B------:R-:W-:Y:S01]  /*11560*/  FMUL.FTZ R21, R0.reuse, R14 ;  /* 0x0000000e00157220 */ /* 0x040fe20000410000 */
[----:B------:R-:W-:-:S03]  /*11570*/  FADD.FTZ R20, -R0, R154 ;  /* 0x0000009a00147221 */ /* 0x000fc60000010100 */
[-CC-:B------:R-:W-:Y:S01]  /*11580*/  FFMA.FTZ R151, R121, R14.reuse, -R21.reuse ;  /* 0x0000000e79977223 */ /* 0x180fe20000010815 */
[-C--:B------:R-:W-:Y:S01]  /*11590*/  FMUL.FTZ R20, R20, R14.reuse ;  /* 0x0000000e14147220 */ /* 0x080fe20000410000 */
[----:B------:R-:W3:Y:S01]  /*115a0*/  LDL R121, [R1+0x50] ;  /* 0x0000500001797983 */ /* 0x000ee20000100800 */
        /* <DEDUP_REMOVED lines=14> */
[----:B------:R0:W2:Y:S01]  /*11690*/  MUFU.EX2 R20, R136 ;  /* 0x0000008800147308 */ /* 0x0000a20000000800 */
[-CC-:B------:R-:W-:Y:S01]  /*116a0*/  FFMA.FTZ R156, R129, R14.reuse, -R21.reuse ;  /* 0x0000000e819c7223 */ /* 0x180fe20000010815 */
        /* <DEDUP_REMOVED lines=21> */
[----:B------:R-:W-:Y:S01]  /*11800*/  FFMA.FTZ R84, R77, R14, -R21 ;  /* 0x0000000e4d547223 */ /* 0x000fe20000010815 */
[----:B------:R-:W-:Y:S01]  /*11810*/  MUFU.EX2 R141, R141 ;  /* 0x0000008d008d7308 */ /* 0x000fe20000000800 */
[----:B-----5:R-:W-:Y:S01]  /*11820*/  WARPGROUP.ARRIVE ;  /* 0x00000000000079c5 */ /* 0x020fe20000000000 */
[----:B0-----:R-:W4:Y:S01]  /*11830*/  LDL.LU R136, [R1+0x24] ;  /* 0x0000240001887983 */ /* 0x001f220000300800 */
[----:B--2---:R-:W-:-:S05]  /*11840*/  FFMA.FTZ R21, R80, R22, R20 ;  /* 0x0000001650157223 */ /* 0x004fca0000010014 */
[----:B------:R-:W0:Y:S01]  /*11850*/  MUFU.EX2 R22, R140 ;  /* 0x0000008c00167308 */ /* 0x000e220000000800 */
[C---:B-1----:R-:W-:Y:S01]  /*11860*/  FADD.FTZ R21, R137.reuse, R21 ;  /* 0x0000001589157221 */ /* 0x042fe20000010000 */
[----:B------:R-:W-:-:S03]  /*11870*/  F2FP.F16.F32.PACK_AB R20, R137, R20 ;  /* 0x000000148914723e */ /* 0x000fc600000000ff */
[----:B0-----:R-:W-:-:S04]  /*11880*/  FADD.FTZ R21, R22, R21 ;  /* 0x0000001516157221 */ /* 0x001fc80000010000 */
[----:B------:R-:W-:Y:S01]  /*11890*/  FADD.FTZ R137, R141, R21 ;  /* 0x000000158d897221 */ /* 0x000fe20000010000 */
        /* <DEDUP_REMOVED lines=38> */
[----:B------:R-:W0:Y:S01]  /*11b00*/  SHFL.BFLY PT, R72, R23, 0x1, 0x1f ;  /* 0x0c201f0017487f89 */ /* 0x000e2200000e0000 */
[----:B------:R-:W-:-:S05]  /*11b10*/  VIADD R21, R18, 0x200 ;  /* 0x0000020012157836 */ /* 0x000fca0000000000 */
[----:B------:R-:W-:-:S04]  /*11b20*/  SHF.R.U32.HI R21, RZ, 0x4, R21 ;  /* 0x00000004ff157819 */ /* 0x000fc80000011615 */
[----:B------:R-:W-:-:S04]  /*11b30*/  LOP3.LUT R21, R21, 0x3fff, RZ, 0xc0, !PT ;  /* 0x00003fff15157812 */ /* 0x000fc800078ec0ff */
[----:B------:R-:W-:Y:S02]  /*11b40*/  LOP3.LUT R21, R21, 0x2400000, RZ, 0xfc, !PT ;  /* 0x0240000015157812 */ /* 0x000fe400078efcff */
[----:B0-----:R-:W-:-:S03]  /*11b50*/  FMNMX.FTZ R72, R23, R72, !PT ;  /* 0x0000004817487209 */ /* 0x001fc60007810000 */
[----:B------:R-:W-:Y:S02]  /*11b60*/  IMAD R76, R15, 0x6c0, R21 ;  /* 0x000006c00f4c7824 */ /* 0x000fe400078e0215 */
[----:B------:R-:W-:-:S04]  /*11b70*/  FMUL.FTZ R81, R72, R14 ;  /* 0x0000000e48517220 */ /* 0x000fc80000410000 */
[----:B------:R-:W-:Y:S01]  /*11b80*/  FFMA.FTZ R73, R78, R14, -R81 ;  /* 0x0000000e4e497223 */ /* 0x000fe20000010851 */
[----:B------:R-:W-:-:S05]  /*11b90*/  VIADD R78, R76, 0x40 ;  /* 0x000000404c4e7836 */ /* 0x000fca0000000000 */
[----:B------:R-:W-:Y:S01]  /*11ba0*/  R2UR UR10, R78 ;  /* 0x000000004e0a72ca */ /* 0x000fe200000e0000 */
[----:B------:R-:W-:-:S05]  /*11bb0*/  VIADD R78, R76, 0x80 ;  /* 0x000000804c4e7836 */ /* 0x000fca0000000000 */
[----:B------:R-:W-:Y:S02]  /*11bc0*/  R2UR UR14, R78 ;  /* 0x000000004e0e72ca */ /* 0x000fe400000e0000 */
[----:B------:R-:W-:-:S04]  /*11bd0*/  IADD3 R78, R76, 0xc0, RZ ;  /* 0x000000c04c4e7810 */ /* 0x000fc80007ffe0ff */
[----:B------:R-:W-:Y:S01]  /*11be0*/  R2UR UR18, R78 ;  /* 0x000000004e1272ca */ /* 0x000fe200000e0000 */
[----:B------:R-:W-:-:S05]  /*11bf0*/  VIADD R78, R76, 0x100 ;  /* 0x000001004c4e7836 */ /* 0x000fca0000000000 */
[----:B------:R-:W-:Y:S01]  /*11c00*/  R2UR UR22, R78 ;  /* 0x000000004e1672ca */ /* 0x000fe200000e0000 */
[----:B------:R-:W-:-:S05]  /*11c10*/  VIADD R78, R76, 0x140 ;  /* 0x000001404c4e7836 */ /* 0x000fca0000000000 */
[----:B------:R-:W-:Y:S01]  /*11c20*/  R2UR UR26, R78 ;  /* 0x000000004e1a72ca */ /* 0x000fe200000e0000 */
[C---:B------:R-:W-:Y:S01]  /*11c30*/  VIADD R78, R76.reuse, 0x180 ;  /* 0x000001804c4e7836 */ /* 0x040fe20000000000 */
[----:B------:R-:W-:Y:S01]  /*11c40*/  R2UR UR6, R76 ;  /* 0x000000004c0672ca */ /* 0x000fe200000e0000 */
[----:B------:R-:W-:-:S03]  /*11c50*/  IMAD.MOV.U32 R77, RZ, RZ, -0x7fffffe0 ;  /* 0x80000020ff4d7424 */ /* 0x000fc600078e00ff */
[----:B------:R-:W-:Y:S01]  /*11c60*/  R2UR UR30, R78 ;  /* 0x000000004e1e72ca */ /* 0x000fe200000e0000 */
[C---:B------:R-:W-:Y:S02]  /*11c70*/  VIADD R78, R76.reuse, 0x1c0 ;  /* 0x000001c04c4e7836 */ /* 0x040fe40000000000 */
[----:B------:R-:W-:Y:S01]  /*11c80*/  VIADD R76, R76, 0x200 ;  /* 0x000002004c4c7836 */ /* 0x000fe20000000000 */
[C---:B------:R-:W-:Y:S02]  /*11c90*/  R2UR UR7, R77.reuse ;  /* 0x000000004d0772ca */ /* 0x040fe400000e0000 */
[----:B------:R-:W-:Y:S01]  /*11ca0*/  R2UR UR39, R77 ;  /* 0x000000004d2772ca */ /* 0x000fe200000e0000 */
[----:B------:R-:W-:Y:S01]  /*11cb0*/  IMAD.MOV.U32 R77, RZ, RZ, -0x3ffffff0 ;  /* 0xc0000010ff4d7424 */ /* 0x000fe200078e00ff */
[----:B------:R-:W-:Y:S02]  /*11cc0*/  R2UR UR38, R76 ;  /* 0x000000004c2672ca */ /* 0x000fe400000e0000 */
[----:B---3--:R-:W-:-:S02]  /*11cd0*/  LOP3.LUT R76, R121, 0x10000, RZ, 0xfc, !PT ;  /* 0x00010000794c7812 */ /* 0x008fc400078efcff */
[----:B------:R-:W-:Y:S02]  /*11ce0*/  R2UR UR5, R77 ;  /* 0x000000004d0572ca */ /* 0x000fe400000e0000 */
[----:B------:R-:W-:-:S13]  /*11cf0*/  R2UR UR4, R76 ;  /* 0x000000004c0472ca */ /* 0x000fda00000e0000 */
[----:B------:R-:W-:Y:S01]  /*11d00*/  HGMMA.64x96x16.F32 R24, gdesc[UR4].tnspB, R24, gsb0 ;  /* 0x41600000041879f0 */ /* 0x000fe20008000818 */
        /* <DEDUP_REMOVED lines=35> */
[----:B------:R-:W-:Y:S01]  /*11f40*/  IMAD.MOV.U32 R79, RZ, RZ, -0x7fffffe0 ;  /* 0x80000020ff4f7424 */ /* 0x000fe200078e00ff */
[----:B------:R-:W-:Y:S01]  /*11f50*/  R2UR UR34, R78 ;  /* 0x000000004e2272ca */ /* 0x000fe200000e0000 */
[----:B------:R-:W-:-:S03]  /*11f60*/  VIADD R78, R76, 0x180 ;  /* 0x000001804c4e7836 */ /* 0x000fc60000000000 */
[C---:B------:R-:W-:Y:S02]  /*11f70*/  R2UR UR11, R79.reuse ;  /* 0x000000004f0b72ca */ /* 0x040fe400000e0000 */
[C---:B------:R-:W-:Y:S02]  /*11f80*/  R2UR UR15, R79.reuse ;  /* 0x000000004f0f72ca */ /* 0x040fe400000e0000 */
[C---:B------:R-:W-:Y:S02]  /*11f90*/  R2UR UR19, R79.reuse ;  /* 0x000000004f1372ca */ /* 0x040fe400000e0000 */
[C---:B------:R-:W-:Y:S02]  /*11fa0*/  R2UR UR23, R79.reuse ;  /* 0x000000004f1772ca */ /* 0x040fe400000e0000 */
[C---:B------:R-:W-:Y:S02]  /*11fb0*/  R2UR UR27, R79.reuse ;  /* 0x000000004f1b72ca */ /* 0x040fe400000e0000 */
[----:B------:R-:W-:-:S02]  /*11fc0*/  R2UR UR31, R79 ;  /* 0x000000004f1f72ca */ /* 0x000fc400000e0000 */
[----:B------:R-:W-:Y:S01]  /*11fd0*/  R2UR UR35, R79 ;  /* 0x000000004f2372ca */ /* 0x000fe200000e0000 */
[----:B------:R-:W-:Y:S01]  /*11fe0*/  IMAD.MOV.U32 R79, RZ, RZ, -0x3ffffff0 ;  /* 0xc0000010ff4f7424 */ /* 0x000fe200078e00ff */
[----:B------:R-:W-:-:S04]  /*11ff0*/  R2UR UR8, R78 ;  /* 0x000000004e0872ca */ /* 0x000fc800000e0000 */
[----:B------:R-:W-:Y:S01]  /*12000*/  R2UR UR9, R79 ;  /* 0x000000004f0972ca */ /* 0x000fe200000e0000 */
[----:B------:R-:W-:Y:S02]  /*12010*/  WARPGROUP.DEPBAR.LE gsb0, 0x0 ;  /* 0x00008000000079c5 */ /* 0x000fe40000010000 */
[----:B------:R-:W-:-:S10]  /*12020*/  WARPGROUP.ARRIVE ;  /* 0x00000000000079c5 */ /* 0x000fd40000000000 */
[----:B------:R-:W-:Y:S01]  /*12030*/  HGMMA.64x96x16.F32 R24, gdesc[UR8].tnspB, R24, gsb0 ;  /* 0x41600000081879f0 */ /* 0x000fe20008000818 */
[----:B------:R-:W-:Y:S02]  /*12040*/  VIADD R78, R76, 0x300 ;  /* 0x000003004c4e7836 */ /* 0x000fe40000000000 */
[----:B------:R-:W-:-:S03]  /*12050*/  IMAD.MOV.U32 R79, RZ, RZ, -0x3ffffff0 ;  /* 0xc0000010ff4f7424 */ /* 0x000fc600078e00ff */
[----:B------:R-:W-:Y:S02]  /*12060*/  R2UR UR12, R78 ;  /* 0x000000004e0c72ca */ /* 0x000fe400000e0000 */
[----:B------:R-:W-:Y:S01]  /*12070*/  R2UR UR13, R79 ;  /* 0x000000004f0d72ca */ /* 0x000fe200000e0000 */
[----:B------:R-:W-:Y:S02]  /*12080*/  VIADD R78, R76, 0x480 ;  /* 0x000004804c4e7836 */ /* 0x000fe40000000000 */
[----:B------:R-:W-:Y:S01]  /*12090*/  IMAD.MOV.U32 R79, RZ, RZ, -0x3ffffff0 ;  /* 0xc0000010ff4f7424 */ /* 0x000fe200078e00ff */
[----:B------:R-:W-:Y:S02]  /*120a0*/  WARPGROUP.DEPBAR.LE gsb0, 0x0 ;  /* 0x00008000000079c5 */ /* 0x000fe40000010000 */
[----:B------:R-:W-:-:S07]  /*120b0*/  WARPGROUP.ARRIVE ;  /* 0x00000000000079c5 */ /* 0x000fce0000000000 */
[----:B------:R-:W-:Y:S01]  /*120c0*/  HGMMA.64x96x16.F32 R24, gdesc[UR12].tnspB, R24, gsb0 ;  /* 0x416000000c1879f0 */ /* 0x000fe20008000818 */
[----:B------:R-:W-:Y:S02]  /*120d0*/  R2UR UR16, R78 ;  /* 0x000000004e1072ca */ /* 0x000fe400000e0000 */
[----:B------:R-:W-:Y:S01]  /*120e0*/  R2UR UR17, R79 ;  /* 0x000000004f1172ca */ /* 0x000fe200000e0000 */
[----:B------:R-:W-:Y:S02]  /*120f0*/  VIADD R78, R76, 0x600 ;  /* 0x000006004c4e7836 */ /* 0x000fe40000000000 */
[----:B------:R-:W-:-:S03]  /*12100*/  IMAD.MOV.U32 R79, RZ, RZ, -0x3ffffff0 ;  /* 0xc0000010ff4f7424 */ /* 0x000fc600078e00ff */
[----:B------:R-:W-:Y:S01]  /*12110*/  R2UR UR20, R78 ;  /* 0x000000004e1472ca */ /* 0x000fe200000e0000 */
[----:B------:R-:W-:Y:S02]  /*12120*/  WARPGROUP.DEPBAR.LE gsb0, 0x0 ;  /* 0x00008000000079c5 */ /* 0x000fe40000010000 */
[----:B------:R-:W-:-:S06]  /*12130*/  WARPGROUP.ARRIVE ;  /* 0x00000000000079c5 */ /* 0x000fcc0000000000 */
[----:B------:R-:W-:Y:S01]  /*12140*/  HGMMA.64x96x16.F32 R24, gdesc[UR16].tnspB, R24, gsb0 ;  /* 0x41600000101879f0 */ /* 0x000fe20008000818 */
[----:B------:R-:W-:Y:S01]  /*12150*/  R2UR UR21, R79 ;  /* 0x000000004f1572ca */ /* 0x000fe200000e0000 */
[----:B------:R-:W-:Y:S02]  /*12160*/  VIADD R78, R76, 0x780 ;  /* 0x000007804c4e7836 */ /* 0x000fe40000000000 */
[----:B------:R-:W-:-:S03]  /*12170*/  IMAD.MOV.U32 R79, RZ, RZ, -0x3ffffff0 ;  /* 0xc0000010ff4f7424 */ /* 0x000fc600078e00ff */
[----:B------:R-:W-:Y:S02]  /*12180*/  R2UR UR24, R78 ;  /* 0x000000004e1872ca */ /* 0x000fe400000e0000 */
[----:B------:R-:W-:Y:S01]  /*12190*/  R2UR UR25, R79 ;  /* 0x000000004f1972ca */ /* 0x000fe200000e0000 */
[----:B------:R-:W-:Y:S02]  /*121a0*/  WARPGROUP.DEPBAR.LE gsb0, 0x0 ;  /* 0x00008000000079c5 */ /* 0x000fe40000010000 */
[----:B------:R-:W-:-:S06]  /*121b0*/  WARPGROUP.ARRIVE ;  /* 0x00000000000079c5 */ /* 0x000fcc0000000000 */
[----:B------:R-:W-:Y:S01]  /*121c0*/  HGMMA.64x96x16.F32 R24, gdesc[UR20].tnspB, R24, gsb0 ;  /* 0x41600000141879f0 */ /* 0x000fe20008000818 */
[----:B------:R-:W-:Y:S01]  /*121d0*/  IMAD.MOV.U32 R79, RZ, RZ, -0x3ffffff0 ;  /* 0xc0000010ff4f7424 */ /* 0x000fe200078e00ff */
[----:B------:R-:W-:-:S04]  /*121e0*/  IADD3 R78, R76, 0x900, RZ ;  /* 0x000009004c4e7810 */ /* 0x000fc80007ffe0ff */
[----:B------:R-:W-:Y:S02]  /*121f0*/  R2UR UR28, R78 ;  /* 0x000000004e1c72ca */ /* 0x000fe400000e0000 */
[----:B------:R-:W-:Y:S01]  /*12200*/  R2UR UR29, R79 ;  /* 0x000000004f1d72ca */ /* 0x000fe200000e0000 */
[----:B------:R-:W-:Y:S02]  /*12210*/  WARPGROUP.DEPBAR.LE gsb0, 0x0 ;  /* 0x00008000000079c5 */ /* 0x000fe40000010000 */
[----:B------:R-:W-:-:S06]  /*12220*/  WARPGROUP.ARRIVE ;  /* 0x00000000000079c5 */ /* 0x000fcc0000000000 */
[----:B------:R-:W-:Y:S01]  /*12230*/  HGMMA.64x96x16.F32 R24, gdesc[UR24].tnspB, R24, gsb0 ;  /* 0x41600000181879f0 */ /* 0x000fe20008000818 */
[----:B------:R-:W-:Y:S02]  /*12240*/  VIADD R78, R76, 0xa80 ;  /* 0x00000a804c4e7836 */ /* 0x000fe40000000000 */
[----:B------:R-:W-:-:S03]  /*12250*/  IMAD.MOV.U32 R79, RZ, RZ, -0x3ffffff0 ;  /* 0xc0000010ff4f7424 */ /* 0x000fc600078e00ff */
        /* <DEDUP_REMOVED lines=12> */
[----:B------:R-:W-:Y:S02]  /*12320*/  F2FP.F16.F32.PACK_AB R22, R141, R22 ;  /* 0x000000168d16723e */ /* 0x000fe400000000ff */
[----:B------:R-:W0:Y:S01]  /*12330*/  S2R R141, SR_TID.X ;  /* 0x00000000008d7919 */ /* 0x000e220000002100 */
[----:B------:R-:W-:-:S04]  /*12340*/  FADD.FTZ R21, -R72, R155 ;  /* 0x0000009b48157221 */ /* 0x000fc80000010100 */
[----:B------:R-:W-:-:S04]  /*12350*/  FMUL.FTZ R21, R21, R14 ;  /* 0x0000000e15157220 */ /* 0x000fc80000410000 */
[----:B------:R-:W-:Y:S01]  /*12360*/  MUFU.EX2 R121, R21 ;  /* 0x0000001500797308 */ /* 0x000fe20000000800 */
[----:B------:R-:W-:Y:S02]  /*12370*/  WARPGROUP.DEPBAR.LE gsb0, 0x0 ;  /* 0x00008000000079c5 */ /* 0x000fe40000010000 */
[----:B------:R-:W-:-:S06]  /*12380*/  WARPGROUP.ARRIVE ;  /* 0x00000000000079c5 */ /* 0x000fcc0000000000 */
[----:B------:R-:W-:Y:S01]  /*12390*/  HGMMA.64x96x16.F32 R24, gdesc[UR36].tnspB, R24, gsb0 ;  /* 0x41600000241879f0 */ /* 0x000fe20008000818 */
[----:B------:R-:W4:Y:S01]  /*123a0*/  MUFU.EX2 R21, R138 ;  /* 0x0000008a00157308 */ /* 0x000f220000000800 */
[----:B0-----:R-:W-:Y:S02]  /*123b0*/  SHF.R.U32.HI R140, RZ, 0x7, R141 ;  /* 0x00000007ff8c7819 */ /* 0x001fe4000001168d */
[----:B------:R-:W-:-:S03]  /*123c0*/  ISETP.GE.U32.AND P2, PT, R141, 0x180, PT ;  /* 0x000001808d00780c */ /* 0x000fc60003f46070 */
[----:B------:R-:W-:Y:S02]  /*123d0*/  VIADD R76, R140, 0x9 ;  /* 0x000000098c4c7836 */ /* 0x000fe40000000000 */
[----:B------:R-:W0:Y:S03]  /*123e0*/  MUFU.EX2 R139, R139 ;  /* 0x0000008b008b7308 */ /* 0x000e260000000800 */
[----:B------:R-:W-:-:S05]  /*123f0*/  SEL R76, R76, 0x9, !P2 ;  /* 0x000000094c4c7807 */ /* 0x000fca0005000000 */
[----:B------:R-:W1:Y:S08]  /*12400*/  MUFU.EX2 R23, R142 ;  /* 0x0000008e00177308 */ /* 0x000e700000000800 */
[----:B------:R-:W2:Y:S01]  /*12410*/  MUFU.EX2 R143, R143 ;  /* 0x0000008f008f7308 */ /* 0x000ea20000000800 */
[----:B----4-:R-:W-:Y:S01]  /*12420*/  FFMA.FTZ R77, R121, R136, R21 ;  /* 0x00000088794d7223 */ /* 0x010fe20000010015 */
[----:B------:R-:W-:-:S03]  /*12430*/  @!P1 IMAD R15, R15, 0x8, R18 ;  /* 0x000000080f0f9824 */ /* 0x000fc600078e0212 */
[----:B0-----:R-:W-:Y:S01]  /*12440*/  FADD.FTZ R77, R139, R77 ;  /* 0x0000004d8b4d7221 */ /* 0x001fe20000010000 */
[----:B------:R-:W-:Y:S01]  /*12450*/  @!P1 VIADD R15, R15, 0x31c60 ;  /* 0x00031c600f0f9836 */ /* 0x000fe20000000000 */
[----:B------:R-:W-:Y:S02]  /*12460*/  F2FP.F16.F32.PACK_AB R21, R139, R21 ;  /* 0x000000158b15723e */ /* 0x000fe400000000ff */
[----:B-1----:R-:W-:Y:S02]  /*12470*/  FADD.FTZ R77, R23, R77 ;  /* 0x0000004d174d7221 */ /* 0x002fe40000010000 */
[----:B------:R-:W-:Y:S01]  /*12480*/  @!P1 PRMT R15, RZ, 0x654, R15 ;  /* 0x00000654ff0f9816 */ /* 0x000fe2000000000f */
[----:B------:R-:W0:Y:S01]  /*12490*/  MUFU.EX2 R157, R157 ;  /* 0x0000009d009d7308 */ /* 0x000e220000000800 */
[----:B--2---:R-:W-:-:S07]  /*124a0*/  F2FP.F16.F32.PACK_AB R23, R143, R23 ;  /* 0x000000178f17723e */ /* 0x004fce00000000ff */
[----:B------:R-:W-:Y:S08]  /*124b0*/  MUFU.EX2 R154, R154 ;  /* 0x0000009a009a7308 */ /* 0x000ff00000000800 */
[----:B------:R-:W-:Y:S01]  /*124c0*/  MUFU.EX2 R131, R131 ;  /* 0x0000008300837308 */ /* 0x000fe20000000800 */
[----:B0-----:R-:W-:Y:S01]  /*124d0*/  FADD.FTZ R137, R157, R137 ;  /* 0x000000899d897221 */ /* 0x001fe20000010000 */
[----:B------:R-:W-:-:S06]  /*124e0*/  FADD.FTZ R77, R143, R77 ;  /* 0x0000004d8f4d7221 */ /* 0x000fcc0000010000 */
[----:B------:R-:W-:Y:S08]  /*124f0*/  MUFU.EX2 R152, R152 ;  /* 0x0000009800987308 */ /* 0x000ff00000000800 */
[----:B------:R-:W-:Y:S01]  /*12500*/  MUFU.EX2 R135, R135 ;  /* 0x0000008700877308 */ /* 0x000fe20000000800 */
[----:B------:R-:W-:Y:S02]  /*12510*/  WARPGROUP.DEPBAR.LE gsb0, 0x0 ;  /* 0x00008000000079c5 */ /* 0x000fe40000010000 */
[----:B------:R0:W-:Y:S06]  /*12520*/  BAR.ARV R76, 0x100 ;  /* 0x0004004c0000751d */ /* 0x0001ec0000002000 */
[----:B0-----:R-:W-:-:S04]  /*12530*/  @!P1 IMAD R76, R148, 0x8, R18 ;  /* 0x00000008944c9824 */ /* 0x001fc800078e0212 */
[----:B------:R-:W-:-:S05]  /*12540*/  @!P1 VIADD R76, R76, 0x31c40 ;  /* 0x00031c404c4c9836 */ /* 0x000fca0000000000 */
[----:B------:R-:W-:-:S04]  /*12550*/  @!P1 PRMT R76, RZ, 0x654, R76 ;  /* 0x00000654ff4c9816 */ /* 0x000fc8000000004c */
[----:B------:R0:W-:Y:S01]  /*12560*/  @!P1 SYNCS.ARRIVE.TRANS64.RED.A1T0 RZ, [R76+URZ], RZ ;  /* 0x000000ff4cff99a7 */ /* 0x0001e2000810043f */
[----:B------:R1:W-:Y:S01]  /*12570*/  @!P1 SYNCS.ARRIVE.TRANS64.RED.A1T0 RZ, [R15+URZ], RZ ;  /* 0x000000ff0fff99a7 */ /* 0x0003e2000810043f */
[----:B------:R2:W-:Y:S02]  /*12580*/  STSM.16.M88.4 [R144+0x24300], R20 ;  /* 0x0243001490007844 */ /* 0x0005e40000000200 */
[----:B--2---:R-:W2:Y:S08]  /*12590*/  MUFU.EX2 R20, R156 ;  /* 0x0000009c00147308 */ /* 0x004eb00000000800 */
[----:B------:R-:W3:Y:S08]  /*125a0*/  MUFU.EX2 R21, R130 ;  /* 0x0000008200157308 */ /* 0x000ef00000000800 */
[----:B------:R-:W4:Y:S01]  /*125b0*/  MUFU.EX2 R22, R153 ;  /* 0x0000009900167308 */ /* 0x000f220000000800 */
[----:B--2---:R-:W-:-:S07]  /*125c0*/  FADD.FTZ R137, R20, R137 ;  /* 0x0000008914897221 */ /* 0x004fce0000010000 */
[----:B------:R-:W2:Y:S01]  /*125d0*/  MUFU.EX2 R23, R134 ;  /* 0x0000008600177308 */ /* 0x000ea20000000800 */
[----:B---3--:R-:W-:Y:S01]  /*125e0*/  FADD.FTZ R77, R21, R77 ;  /* 0x0000004d154d7221 */ /* 0x008fe20000010000 */
[----:B------:R-:W-:-:S06]  /*125f0*/  FADD.FTZ R137, R154, R137 ;  /* 0x000000899a897221 */ /* 0x000fcc0000010000 */
[----:B0-----:R-:W0:Y:S01]  /*12600*/  MUFU.EX2 R76, R151 ;  /* 0x00000097004c7308 */ /* 0x001e220000000800 */
[----:B------:R-:W-:-:S07]  /*12610*/  FADD.FTZ R77, R131, R77 ;  /* 0x0000004d834d7221 */ /* 0x000fce0000010000 */
[----:B------:R-:W3:Y:S01]  /*12620*/  MUFU.EX2 R122, R122 ;  /* 0x0000007a007a7308 */ /* 0x000ee20000000800 */
[----:B----4-:R-:W-:-:S07]  /*12630*/  FADD.FTZ R137, R22, R137 ;  /* 0x0000008916897221 */ /* 0x010fce0000010000 */
[----:B------:R-:W-:Y:S01]  /*12640*/  MUFU.EX2 R150, R150 ;  /* 0x0000009600967308 */ /* 0x000fe20000000800 */
[----:B--2---:R-:W-:-:S07]  /*12650*/  FADD.FTZ R77, R23, R77 ;  /* 0x0000004d174d7221 */ /* 0x004fce0000010000 */
[----:B------:R-:W2:Y:S01]  /*12660*/  MUFU.EX2 R123, R123 ;  /* 0x0000007b007b7308 */ /* 0x000ea20000000800 */
[----:B------:R-:W-:-:S07]  /*12670*/  FADD.FTZ R137, R152, R137 ;  /* 0x0000008998897221 */ /* 0x000fce0000010000 */
[----:B------:R-:W-:Y:S01]  /*12680*/  MUFU.EX2 R78, R133 ;  /* 0x00000085004e7308 */ /* 0x000fe20000000800 */
[----:B------:R-:W-:-:S07]  /*12690*/  FADD.FTZ R77, R135, R77 ;  /* 0x0000004d874d7221 */ /* 0x000fce0000010000 */
[----:B------:R-:W4:Y:S01]  /*126a0*/  MUFU.EX2 R79, R126 ;  /* 0x0000007e004f7308 */ /* 0x000f220000000800 */
[----:B0-----:R-:W-:-:S07]  /*126b0*/  FADD.FTZ R137, R76, R137 ;  /* 0x000000894c897221 */ /* 0x001fce0000010000 */
[----:B------:R-:W0:Y:S01]  /*126c0*/  MUFU.EX2 R136, R132 ;  /* 0x0000008400887308 */ /* 0x000e220000000800 */
[----:B---3--:R-:W-:-:S07]  /*126d0*/  FADD.FTZ R77, R122, R77 ;  /* 0x0000004d7a4d7221 */ /* 0x008fce0000010000 */
[----:B------:R-:W3:Y:S08]  /*126e0*/  MUFU.EX2 R127, R127 ;  /* 0x0000007f007f7308 */ /* 0x000ef00000000800 */
[----:B------:R-:W-:Y:S01]  /*126f0*/  MUFU.EX2 R133, R128 ;  /* 0x0000008000857308 */ /* 0x000fe20000000800 */
[----:B--2---:R-:W-:-:S07]  /*12700*/  FADD.FTZ R77, R123, R77 ;  /* 0x0000004d7b4d7221 */ /* 0x004fce0000010000 */
[----:B------:R-:W2:Y:S08]  /*12710*/  MUFU.EX2 R129, R129 ;  /* 0x0000008100817308 */ /* 0x000eb00000000800 */
[----:B------:R-:W-:Y:S08]  /*12720*/  MUFU.EX2 R128, R117 ;  /* 0x0000007500807308 */ /* 0x000ff00000000800 */
[----:B------:R-:W-:Y:S08]  /*12730*/  MUFU.EX2 R117, R109 ;  /* 0x0000006d00757308 */ /* 0x000ff00000000800 */
[----:B-1----:R-:W-:Y:S08]  /*12740*/  MUFU.EX2 R15, R89 ;  /* 0x00000059000f7308 */ /* 0x002ff00000000800 */
[----:B------:R-:W-:Y:S08]  /*12750*/  MUFU.EX2 R109, R104 ;  /* 0x00000068006d7308 */ /* 0x000ff00000000800 */
[----:B------:R-:W1:Y:S08]  /*12760*/  MUFU.EX2 R89, R114 ;  /* 0x0000007200597308 */ /* 0x000e700000000800 */
[----:B------:R-:W-:Y:S01]  /*12770*/  MUFU.EX2 R104, R92 ;  /* 0x0000005c00687308 */ /* 0x000fe20000000800 */
[----:B----4-:R-:W-:-:S07]  /*12780*/  FADD.FTZ R77, R79, R77 ;  /* 0x0000004d4f4d7221 */ /* 0x010fce0000010000 */
[----:B------:R4:W-:Y:S08]  /*12790*/  MUFU.EX2 R92, R88 ;  /* 0x00000058005c7308 */ /* 0x0009f00000000800 */
[----:B------:R-:W1:Y:S01]  /*127a0*/  MUFU.EX2 R115, R115 ;  /* 0x0000007300737308 */ /* 0x000e620000000800 */
[----:B----4-:R-:W-:-:S04]  /*127b0*/  FADD.FTZ R88, R150, R137 ;  /* 0x0000008996587221 */ /* 0x010fc80000010000 */
[----:B------:R-:W-:-:S03]  /*127c0*/  FADD.FTZ R88, R78, R88 ;  /* 0x000000584e587221 */ /* 0x000fc60000010000 */
[----:B------:R-:W4:Y:S01]  /*127d0*/  MUFU.EX2 R125, R125 ;  /* 0x0000007d007d7308 */ /* 0x000f220000000800 */
[----:B0-----:R-:W-:Y:S01]  /*127e0*/  FADD.FTZ R88, R136, R88 ;  /* 0x0000005888587221 */ /* 0x001fe20000010000 */
[----:B---3--:R-:W-:-:S06]  /*127f0*/  FADD.FTZ R77, R127, R77 ;  /* 0x0000004d7f4d7221 */ /* 0x008fcc0000010000 */
[----:B------:R-:W0:Y:S01]  /*12800*/  MUFU.EX2 R118, R118 ;  /* 0x0000007600767308 */ /* 0x000e220000000800 */
[----:B--2---:R-:W-:-:S07]  /*12810*/  FADD.FTZ R88, R129, R88 ;  /* 0x0000005881587221 */ /* 0x004fce0000010000 */
[----:B------:R-:W2:Y:S01]  /*12820*/  MUFU.EX2 R132, R124 ;  /* 0x0000007c00847308 */ /* 0x000ea20000000800 */
[----:B-1----:R-:W-:-:S07]  /*12830*/  FADD.FTZ R77, R89, R77 ;  /* 0x0000004d594d7221 */ /* 0x002fce0000010000 */
[----:B------:R-:W1:Y:S01]  /*12840*/  MUFU.EX2 R119, R119 ;  /* 0x0000007700777308 */ /* 0x000e620000000800 */
[----:B------:R-:W-:-:S07]  /*12850*/  FADD.FTZ R88, R133, R88 ;  /* 0x0000005885587221 */ /* 0x000fce0000010000 */
[----:B------:R-:W3:Y:S01]  /*12860*/  MUFU.EX2 R120, R120 ;  /* 0x0000007800787308 */ /* 0x000ee20000000800 */
[----:B------:R-:W-:-:S07]  /*12870*/  FADD.FTZ R77, R115, R77 ;  /* 0x0000004d734d7221 */ /* 0x000fce0000010000 */
[----:B------:R-:W3:Y:S01]  /*12880*/  MUFU.EX2 R106, R106 ;  /* 0x0000006a006a7308 */ /* 0x000ee20000000800 */
[----:B----4-:R-:W-:Y:S01]  /*12890*/  FADD.FTZ R88, R125, R88 ;  /* 0x000000587d587221 */ /* 0x010fe20000010000 */
[----:B0-----:R-:W-:-:S06]  /*128a0*/  FADD.FTZ R77, R118, R77 ;  /* 0x0000004d764d7221 */ /* 0x001fcc0000010000 */
[----:B------:R-:W0:Y:S08]  /*128b0*/  MUFU.EX2 R107, R107 ;  /* 0x0000006b006b7308 */ /* 0x000e300000000800 */
[----:B------:R-:W4:Y:S08]  /*128c0*/  MUFU.EX2 R116, R116 ;  /* 0x0000007400747308 */ /* 0x000f300000000800 */
[----:B------:R-:W4:Y:S08]  /*128d0*/  MUFU.EX2 R124, R113 ;  /* 0x00000071007c7308 */ /* 0x000f300000000800 */
[----:B------:R-:W4:Y:S08]  /*128e0*/  MUFU.EX2 R110, R110 ;  /* 0x0000006e006e7308 */ /* 0x000f300000000800 */
[----:B------:R-:W-:Y:S08]  /*128f0*/  MUFU.EX2 R113, R84 ;  /* 0x0000005400717308 */ /* 0x000ff00000000800 */
[----:B------:R2:W-:Y:S01]  /*12900*/  MUFU.EX2 R84, R90 ;  /* 0x0000005a00547308 */ /* 0x0005e20000000800 */
[----:B------:R-:W-:-:S07]  /*12910*/  F2FP.F16.F32.PACK_AB R20, R20, R157 ;  /* 0x0000009d1414723e */ /* 0x000fce00000000ff */
[----:B------:R-:W-:Y:S01]  /*12920*/  MUFU.EX2 R111, R111 ;  /* 0x0000006f006f7308 */ /* 0x000fe20000000800 */
[----:B--2---:R-:W-:Y:S01]  /*12930*/  FADD.FTZ R90, R132, R88 ;  /* 0x00000058845a7221 */ /* 0x004fe20000010000 */
[----:B-1----:R-:W-:-:S03]  /*12940*/  FADD.FTZ R88, R119, R77 ;  /* 0x0000004d77587221 */ /* 0x002fc60000010000 */
[----:B---3--:R-:W-:-:S03]  /*12950*/  FADD.FTZ R90, R120, R90 ;  /* 0x0000005a785a7221 */ /* 0x008fc60000010000 */
[----:B------:R-:W1:Y:S01]  /*12960*/  MUFU.EX2 R112, R112 ;  /* 0x0000007000707308 */ /* 0x000e620000000800 */
[----:B------:R-:W-:Y:S01]  /*12970*/  FADD.FTZ R88, R106, R88 ;  /* 0x000000586a587221 */ /* 0x000fe20000010000 */
[----:B------:R-:W-:Y:S01]  /*12980*/  F2FP.F16.F32.PACK_AB R21, R131, R21 ;  /* 0x000000158315723e */ /* 0x000fe200000000ff */
[----:B------:R-:W-:Y:S01]  /*12990*/  FADD.FTZ R90, R128, R90 ;  /* 0x0000005a805a7221 */ /* 0x000fe20000010000 */
[----:B------:R-:W-:-:S04]  /*129a0*/  F2FP.F16.F32.PACK_AB R22, R22, R154 ;  /* 0x0000009a1616723e */ /* 0x000fc800000000ff */
[----:B------:R-:W2:Y:S01]  /*129b0*/  MUFU.EX2 R98, R98 ;  /* 0x0000006200627308 */ /* 0x000ea20000000800 */
[----:B------:R-:W-:Y:S01]  /*129c0*/  F2FP.F16.F32.PACK_AB R23, R135, R23 ;  /* 0x000000178717723e */ /* 0x000fe200000000ff */
[----:B0-----:R-:W-:Y:S01]  /*129d0*/  FADD.FTZ R88, R107, R88 ;  /* 0x000000586b587221 */ /* 0x001fe20000010000 */
[----:B----4-:R-:W-:-:S05]  /*129e0*/  FADD.FTZ R90, R116, R90 ;  /* 0x0000005a745a7221 */ /* 0x010fca0000010000 */
[----:B------:R-:W0:Y:S01]  /*129f0*/  MUFU.EX2 R99, R99 ;  /* 0x0000006300637308 */ /* 0x000e220000000800 */
[----:B------:R3:W-:Y:S01]  /*12a00*/  STSM.16.M88.4 [R144+0x25b00], R20 ;  /* 0x025b001490007844 */ /* 0x0007e20000000200 */
[----:B------:R-:W-:-:S06]  /*12a10*/  FADD.FTZ R90, R124, R90 ;  /* 0x0000005a7c5a7221 */ /* 0x000fcc0000010000 */
[----:B------:R-:W4:Y:S08]  /*12a20*/  MUFU.EX2 R108, R108 ;  /* 0x0000006c006c7308 */ /* 0x000f300000000800 */
[----:B------:R-:W4:Y:S01]  /*12a30*/  MUFU.EX2 R102, R102 ;  /* 0x0000006600667308 */ /* 0x000f220000000800 */
[----:B---3--:R-:W-:Y:S01]  /*12a40*/  FADD.FTZ R20, R110, R88 ;  /* 0x000000586e147221 */ /* 0x008fe20000010000 */
[----:B-1----:R-:W-:-:S03]  /*12a50*/  FADD.FTZ R21, R112, R90 ;  /* 0x0000005a70157221 */ /* 0x002fc60000010000 */
[----:B------:R-:W-:-:S03]  /*12a60*/  FADD.FTZ R20, R111, R20 ;  /* 0x000000146f147221 */ /* 0x000fc60000010000 */
[----:B------:R-:W1:Y:S01]  /*12a70*/  MUFU.EX2 R105, R105 ;  /* 0x0000006900697308 */ /* 0x000e620000000800 */
[----:B--2---:R-:W-:-:S07]  /*12a80*/  FADD.FTZ R20, R98, R20 ;  /* 0x0000001462147221 */ /* 0x004fce0000010000 */
[----:B------:R-:W2:Y:S01]  /*12a90*/  MUFU.EX2 R103, R103 ;  /* 0x0000006700677308 */ /* 0x000ea20000000800 */
[----:B------:R-:W-:Y:S01]  /*12aa0*/  F2FP.F16.F32.PACK_AB R76, R76, R152 ;  /* 0x000000984c4c723e */ /* 0x000fe200000000ff */
[----:B------:R-:W-:Y:S01]  /*12ab0*/  FADD.FTZ R21, R117, R21 ;  /* 0x0000001575157221 */ /* 0x000fe20000010000 */
[----:B------:R-:W-:Y:S02]  /*12ac0*/  F2FP.F16.F32.PACK_AB R77, R123, R122 ;  /* 0x0000007a7b4d723e */ /* 0x000fe400000000ff */
[----:B------:R-:W-:Y:S02]  /*12ad0*/  F2FP.F16.F32.PACK_AB R78, R78, R150 ;  /* 0x000000964e4e723e */ /* 0x000fe400000000ff */
[----:B------:R-:W-:Y:S01]  /*12ae0*/  F2FP.F16.F32.PACK_AB R79, R127, R79 ;  /* 0x0000004f7f4f723e */ /* 0x000fe200000000ff */
[----:B------:R-:W3:Y:S01]  /*12af0*/  MUFU.EX2 R101, R101 ;  /* 0x0000006500657308 */ /* 0x000ee20000000800 */
[----:B0-----:R-:W-:Y:S01]  /*12b00*/  FADD.FTZ R22, R99, R20 ;  /* 0x0000001463167221 */ /* 0x001fe20000010000 */
[----:B----4-:R-:W-:-:S06]  /*12b10*/  FADD.FTZ R23, R108, R21 ;  /* 0x000000156c177221 */ /* 0x010fcc0000010000 */
[----:B------:R-:W-:Y:S01]  /*12b20*/  MUFU.EX2 R138, R85 ;  /* 0x00000055008a7308 */ /* 0x000fe20000000800 */
[----:B------:R0:W-:Y:S07]  /*12b30*/  STSM.16.M88.4 [R144+0x27300], R76 ;  /* 0x0273004c90007844 */ /* 0x0001ee0000000200 */
[----:B------:R-:W4:Y:S08]  /*12b40*/  MUFU.EX2 R85, R91 ;  /* 0x0000005b00557308 */ /* 0x000f300000000800 */
[----:B------:R-:W4:Y:S01]  /*12b50*/  MUFU.EX2 R100, R100 ;  /* 0x0000006400647308 */ /* 0x000f220000000800 */
[----:B0-----:R-:W-:Y:S01]  /*12b60*/  FADD.FTZ R76, R102, R22 ;  /* 0x00000016664c7221 */ /* 0x001fe20000010000 */
[----:B-1----:R-:W-:-:S06]  /*12b70*/  FADD.FTZ R78, R105, R23 ;  /* 0x00000017694e7221 */ /* 0x002fcc0000010000 */
[----:B------:R-:W0:Y:S01]  /*12b80*/  MUFU.EX2 R94, R94 ;  /* 0x0000005e005e7308 */ /* 0x000e220000000800 */
[----:B--2---:R-:W-:Y:S01]  /*12b90*/  FADD.FTZ R77, R103, R76 ;  /* 0x0000004c674d7221 */ /* 0x004fe20000010000 */
[----:B------:R-:W-:-:S06]  /*12ba0*/  FADD.FTZ R78, R109, R78 ;  /* 0x0000004e6d4e7221 */ /* 0x000fcc0000010000 */
[----:B------:R-:W1:Y:S01]  /*12bb0*/  MUFU.EX2 R97, R97 ;  /* 0x0000006100617308 */ /* 0x000e620000000800 */
[----:B------:R-:W-:Y:S01]  /*12bc0*/  FADD.FTZ R76, R84, R77 ;  /* 0x0000004d544c7221 */ /* 0x000fe20000010000 */
[----:B---3--:R-:W-:-:S06]  /*12bd0*/  FADD.FTZ R79, R101, R78 ;  /* 0x0000004e654f7221 */ /* 0x008fcc0000010000 */
[----:B------:R-:W2:Y:S01]  /*12be0*/  MUFU.EX2 R95, R95 ;  /* 0x0000005f005f7308 */ /* 0x000ea20000000800 */
[----:B----4-:R-:W-:-:S07]  /*12bf0*/  FADD.FTZ R77, R85, R76 ;  /* 0x0000004c554d7221 */ /* 0x010fce0000010000 */
[----:B------:R-:W3:Y:S01]  /*12c00*/  MUFU.EX2 R96, R96 ;  /* 0x0000006000607308 */ /* 0x000ee20000000800 */
[----:B------:R-:W-:-:S07]  /*12c10*/  FADD.FTZ R78, R100, R79 ;  /* 0x0000004f644e7221 */ /* 0x000fce0000010000 */
[----:B------:R-:W4:Y:S01]  /*12c20*/  MUFU.EX2 R82, R82 ;  /* 0x0000005200527308 */ /* 0x000f220000000800 */
[----:B------:R-:W-:-:S07]  /*12c30*/  F2FP.F16.F32.PACK_AB R88, R129, R136 ;  /* 0x000000888158723e */ /* 0x000fce00000000ff */
[----:B------:R-:W4:Y:S01]  /*12c40*/  MUFU.EX2 R93, R93 ;  /* 0x0000005d005d7308 */ /* 0x000f220000000800 */
[----:B------:R-:W-:Y:S02]  /*12c50*/  F2FP.F16.F32.PACK_AB R89, R115, R89 ;  /* 0x000000597359723e */ /* 0x000fe400000000ff */
[----:B------:R-:W-:Y:S02]  /*12c60*/  F2FP.F16.F32.PACK_AB R90, R125, R133 ;  /* 0x000000857d5a723e */ /* 0x000fe400000000ff */
[----:B------:R-:W-:-:S03]  /*12c70*/  F2FP.F16.F32.PACK_AB R91, R119, R118 ;  /* 0x00000076775b723e */ /* 0x000fc600000000ff */
[----:B------:R0:W-:Y:S01]  /*12c80*/  MUFU.EX2 R114, R86 ;  /* 0x0000005600727308 */ /* 0x0001e20000000800 */
[----:B------:R-:W-:Y:S01]  /*12c90*/  F2FP.F16.F32.PACK_AB R20, R120, R132 ;  /* 0x000000847814723e */ /* 0x000fe200000000ff */
[----:B------:R2:W-:Y:S01]  /*12ca0*/  STSM.16.M88.4 [R144+0x28b00], R88 ;  /* 0x028b005890007844 */ /* 0x0005e20000000200 */
[----:B------:R-:W-:Y:S02]  /*12cb0*/  F2FP.F16.F32.PACK_AB R21, R107, R106 ;  /* 0x0000006a6b15723e */ /* 0x000fe400000000ff */
[----:B------:R-:W-:Y:S01]  /*12cc0*/  F2FP.F16.F32.PACK_AB R22, R116, R128 ;  /* 0x000000807416723e */ /* 0x000fe200000000ff */
[----:B0-----:R-:W-:Y:S01]  /*12cd0*/  FADD.FTZ R86, R94, R77 ;  /* 0x0000004d5e567221 */ /* 0x001fe20000010000 */
[----:B------:R-:W-:Y:S01]  /*12ce0*/  F2FP.F16.F32.PACK_AB R77, R99, R98 ;  /* 0x00000062634d723e */ /* 0x000fe200000000ff */
[----:B-1----:R-:W-:Y:S01]  /*12cf0*/  FADD.FTZ R99, R97, R78 ;  /* 0x0000004e61637221 */ /* 0x002fe20000010000 */
[----:B------:R-:W-:Y:S01]  /*12d00*/  F2FP.F16.F32.PACK_AB R23, R111, R110 ;  /* 0x0000006e6f17723e */ /* 0x000fe200000000ff */
[----:B--2---:R-:W-:-:S02]  /*12d10*/  FADD.FTZ R89, R95, R86 ;  /* 0x000000565f597221 */ /* 0x004fc40000010000 */
[----:B---3--:R-:W-:Y:S02]  /*12d20*/  FADD.FTZ R86, R96, R99 ;  /* 0x0000006360567221 */ /* 0x008fe40000010000 */
[----:B------:R4:W-:Y:S02]  /*12d30*/  STSM.16.M88.4 [R144+0x2a300], R20 ;  /* 0x02a3001490007844 */ /* 0x0009e40000000200 */
[----:B----4-:R-:W-:Y:S01]  /*12d40*/  FADD.FTZ R22, R82, R89 ;  /* 0x0000005952167221 */ /* 0x010fe20000010000 */
[----:B------:R-:W-:Y:S01]  /*12d50*/  FADD.FTZ R89, R93, R86 ;  /* 0x000000565d597221 */ /* 0x000fe20000010000 */
[----:B------:R-:W-:-:S03]  /*12d60*/  F2FP.F16.F32.PACK_AB R21, R85, R84 ;  /* 0x000000545515723e */ /* 0x000fc600000000ff */
[----:B------:R-:W-:-:S04]  /*12d70*/  FADD.FTZ R84, R104, R89 ;  /* 0x0000005968547221 */ /* 0x000fc80000010000 */
[----:B------:R-:W-:-:S04]  /*12d80*/  FADD.FTZ R91, R15, R84 ;  /* 0x000000540f5b7221 */ /* 0x000fc80000010000 */
[C---:B------:R-:W-:Y:S01]  /*12d90*/  FADD.FTZ R91, R92.reuse, R91 ;  /* 0x0000005b5c5b7221 */ /* 0x040fe20000010000 */
[----:B------:R-:W-:Y:S02]  /*12da0*/  F2FP.F16.F32.PACK_AB R92, R92, R15 ;  /* 0x0000000f5c5c723e */ /* 0x000fe400000000ff */
[----:B------:R-:W2:Y:S01]  /*12db0*/  LDL.LU R15, [R1+0x1c] ;  /* 0x00001c00010f7983 */ /* 0x000ea20000300800 */
[----:B------:R-:W0:Y:S08]  /*12dc0*/  MUFU.EX2 R83, R83 ;  /* 0x0000005300537308 */ /* 0x000e300000000800 */
[----:B------:R-:W1:Y:S08]  /*12dd0*/  MUFU.EX2 R87, R87 ;  /* 0x0000005700577308 */ /* 0x000e700000000800 */
[----:B------:R-:W-:Y:S01]  /*12de0*/  MUFU.EX2 R74, R74 ;  /* 0x0000004a004a7308 */ /* 0x000fe20000000800 */
[----:B0-----:R-:W-:-:S07]  /*12df0*/  FADD.FTZ R23, R83, R22 ;  /* 0x0000001653177221 */ /* 0x001fce0000010000 */
[----:B------:R-:W0:Y:S08]  /*12e00*/  MUFU.EX2 R75, R75 ;  /* 0x0000004b004b7308 */ /* 0x000e300000000800 */
[----:B------:R-:W-:Y:S08]  /*12e10*/  MUFU.EX2 R73, R73 ;  /* 0x0000004900497308 */ /* 0x000ff00000000800 */
[----:B------:R-:W3:Y:S01]  /*12e20*/  MUFU.EX2 R81, R81 ;  /* 0x0000005100517308 */ /* 0x000ee20000000800 */
[----:B------:R-:W-:Y:S01]  /*12e30*/  FADD.FTZ R86, R114, R23 ;  /* 0x0000001772567221 */ /* 0x000fe20000010000 */
[----:B------:R-:W-:-:S02]  /*12e40*/  F2FP.F16.F32.PACK_AB R76, R112, R124 ;  /* 0x0000007c704c723e */ /* 0x000fc400000000ff */
[----:B------:R-:W-:Y:S01]  /*12e50*/  F2FP.F16.F32.PACK_AB R78, R108, R117 ;  /* 0x000000756c4e723e */ /* 0x000fe200000000ff */
[----:B-1----:R-:W-:Y:S01]  /*12e60*/  FADD.FTZ R89, R87, R86 ;  /* 0x0000005657597221 */ /* 0x002fe20000010000 */
        /* <DEDUP_REMOVED lines=8> */
[----:B0-----:R-:W-:Y:S02]  /*12ef0*/  F2FP.F16.F32.PACK_AB R93, R75, R74 ;  /* 0x0000004a4b5d723e */ /* 0x001fe400000000ff */
[----:B------:R-:W-:Y:S02]  /*12f00*/  F2FP.F16.F32.PACK_AB R94, R113, R138 ;  /* 0x0000008a715e723e */ /* 0x000fe400000000ff */
[----:B---3--:R-:W-:Y:S01]  /*12f10*/  F2FP.F16.F32.PACK_AB R95, R81, R73 ;  /* 0x00000049515f723e */ /* 0x008fe200000000ff */
[----:B------:R-:W-:Y:S04]  /*12f20*/  STSM.16.M88.4 [R144+0x2bb00], R76 ;  /* 0x02bb004c90007844 */ /* 0x000fe80000000200 */
[----:B------:R0:W-:Y:S04]  /*12f30*/  STSM.16.M88.4 [R144+0x2d300], R20 ;  /* 0x02d3001490007844 */ /* 0x0001e80000000200 */
[----:B------:R-:W-:Y:S04]  /*12f40*/  STSM.16.M88.4 [R144+0x2eb00], R84 ;  /* 0x02eb005490007844 */ /* 0x000fe80000000200 */
[----:B------:R-:W-:Y:S01]  /*12f50*/  STSM.16.M88.4 [R144+0x30300], R92 ;  /* 0x0303005c90007844 */ /* 0x000fe20000000200 */
[----:B------:R-:W-:Y:S01]  /*12f60*/  @!PT LDS RZ, [RZ] ;  /* 0x00000000fffff984 */ /* 0x000fe20000000800 */
[----:B------:R-:W-:Y:S01]  /*12f70*/  @!PT LDS RZ, [RZ] ;  /* 0x00000000fffff984 */ /* 0x000fe20000000800 */
[----:B------:R-:W-:Y:S01]  /*12f80*/  @!PT LDS RZ, [RZ] ;  /* 0x00000000fffff984 */ /* 0x000fe20000000800 */
[----:B------:R-:W-:Y:S01]  /*12f90*/  @!PT LDS RZ, [RZ] ;  /* 0x00000000fffff984 */ /* 0x000fe20000000800 */
[----:B------:R1:W-:Y:S06]  /*12fa0*/  MEMBAR.ALL.CTA ;  /* 0x0000000000007992 */ /* 0x0003ec0000008000 */
[----:B-1----:R-:W1:Y:S01]  /*12fb0*/  FENCE.VIEW.ASYNC.S ;  /* 0x00000000000073c6 */ /* 0x002e620000000000 */
[----:B------:R-:W-:Y:S01]  /*12fc0*/  FADD.FTZ R82, R74, R89 ;  /* 0x000000594a527221 */ /* 0x000fe20000010000 */
[----:B------:R-:W-:-:S03]  /*12fd0*/  FADD.FTZ R88, R138, R91 ;  /* 0x0000005b8a587221 */ /* 0x000fc60000010000 */
[----:B------:R-:W-:Y:S01]  /*12fe0*/  FADD.FTZ R82, R75, R82 ;  /* 0x000000524b527221 */ /* 0x000fe20000010000 */
[----:B------:R-:W-:-:S03]  /*12ff0*/  FADD.FTZ R74, R113, R88 ;  /* 0x00000058714a7221 */ /* 0x000fc60000010000 */
[----:B------:R-:W-:-:S04]  /*13000*/  FADD.FTZ R82, R73, R82 ;  /* 0x0000005249527221 */ /* 0x000fc80000010000 */
[----:B0-----:R-:W-:Y:S01]  /*13010*/  FADD.FTZ R20, R81, R82 ;  /* 0x0000005251147221 */ /* 0x001fe20000010000 */
[----:B------:R-:W-:Y:S01]  /*13020*/  STL [R1+0x20], R74 ;  /* 0x0000204a01007387 */ /* 0x000fe20000100800 */
[----:B------:R-:W-:-:S03]  /*13030*/  FMUL.FTZ R24, R24, R80 ;  /* 0x0000005018187220 */ /* 0x000fc60000410000 */
[----:B------:R-:W-:Y:S01]  /*13040*/  STL [R1+0x24], R20 ;  /* 0x0000241401007387 */ /* 0x000fe20000100800 */
[-C--:B------:R-:W-:Y:S01]  /*13050*/  FMUL.FTZ R25, R25, R80.reuse ;  /* 0x0000005019197220 */ /* 0x080fe20000410000 */
[-C--:B------:R-:W-:Y:S02]  /*13060*/  FMUL.FTZ R28, R28, R80.reuse ;  /* 0x000000501c1c7220 */ /* 0x080fe40000410000 */
[----:B------:R3:W5:Y:S01]  /*13070*/  LDL R156, [R1+0x3c] ;  /* 0x00003c00019c7983 */ /* 0x0007620000100800 */
        /* <DEDUP_REMOVED lines=45> */
[----:B------:R-:W-:-:S02]  /*13350*/  IMAD.MOV.U32 R155, RZ, RZ, R72 ;  /* 0x000000ffff9b7224 */ /* 0x000fc400078e0048 */
[----:B------:R-:W-:Y:S01]  /*13360*/  IMAD.MOV.U32 R154, RZ, RZ, R0 ;  /* 0x000000ffff9a7224 */ /* 0x000fe200078e0000 */
[C---:B--2---:R-:W-:Y:S01]  /*13370*/  ISETP.GT.AND P2, PT, R15.reuse, RZ, PT ;  /* 0x000000ff0f00720c */ /* 0x044fe20003f44270 */
[----:B------:R-:W-:-:S05]  /*13380*/  VIADD R15, R15, 0xffffffff ;  /* 0xffffffff0f0f7836 */ /* 0x000fca0000000000 */
[----:B------:R0:W-:Y:S02]  /*13390*/  STL [R1+0x1c], R15 ;  /* 0x00001c0f01007387 */ /* 0x0001e40000100800 */
[----:B0-----:R-:W-:Y:S01]  /*133a0*/  IMAD.MOV.U32 R15, RZ, RZ, R148 ;  /* 0x000000ffff0f7224 */ /* 0x001fe200078e0094 */
[----:B-1----:R-:W-:-:S04]  /*133b0*/  NOP ;  /* 0x0000000000007918 */ /* 0x002fc80000000000 */
[----:B---3--:R-:W-:Y:S05]  /*133c0*/  @P2 BRA `(.L_x_431) ;  /* 0xffffffb800242947 */ /* 0x008fea000383ffff */
.L_x_420:
[----:B------:R-:W-:Y:S05]  /*133d0*/  WARPSYNC.ALL ;  /* 0x0000000000007948 */ /* 0x000fea0003800000 */
[----:B------:R-:W-:Y:S06]  /*133e0*/  BAR.ARV 0x8, 0x1a0 ;  /* 0x0206800000007b1d */ /* 0x000fec0000002000 */
[----:B------:R-:W-:Y:S05]  /*133f0*/  @!P0 BRA `(.L_x_432) ;  /* 0x0000000000048947 */ /* 0x000fea0003800000 */
[----:B------:R-:W-:Y:S01]  /*13400*/  BPT.TRAP 0x1 ;  /* 0x000000040000795c */ /* 0x000fe20000300000 */
.L_x_432:
[----:B------:R-:W2:Y:S01]  /*13410*/  LDL R2, [R1+0x3c] ;  /* 0x00003c0001027983 */ /* 0x000ea20000100800 */
[----:B------:R-:W-:Y:S01]  /*13420*/  IMAD R7, R148, 0x8, R18 ;  /* 0x0000000894077824 */ /* 0x000fe200078e0212 */
[----:B--2---:R-:W-:-:S04]  /*13430*/  SHF.L.U32 R4, R2, 0x1f, RZ ;  /* 0x0000001f02047819 */ /* 0x004fc800000006ff */
[----:B------:R1:W2:Y:S01]  /*13440*/  SYNCS.PHASECHK.TRANS64.TRYWAIT P2, [R7+URZ+0x31c50], R4 ;  /* 0x031c5004070075a7 */ /* 0x0002a2000804017f */
[----:B------:R-:W-:Y:S05]  /*13450*/  @!P0 BRA `(.L_x_433) ;  /* 0x0000000000048947 */ /* 0x000fea0003800000 */
[----:B------:R-:W-:Y:S01]  /*13460*/  BPT.TRAP 0x1 ;  /* 0x000000040000795c */ /* 0x000fe20000300000 */
.L_x_433:
[----:B------:R-:W3:Y:S01]  /*13470*/  LDL.LU R2, [R1+0x50] ;  /* 0x0000500001027983 */ /* 0x000ee20000300800 */
[----:B------:R-:W-:Y:S01]  /*13480*/  VIADD R18, R18, 0x200 ;  /* 0x0000020012127836 */ /* 0x000fe20000000000 */
[----:B------:R-:W-:-:S04]  /*13490*/  MOV R3, 0xc0000010 ;  /* 0xc000001000037802 */ /* 0x000fc80000000f00 */
[----:B------:R-:W-:-:S04]  /*134a0*/  SHF.R.U32.HI R18, RZ, 0x4, R18 ;  /* 0x00000004ff127819 */ /* 0x000fc80000011612 */
[----:B------:R-:W-:-:S04]  /*134b0*/  LOP3.LUT R18, R18, 0x3fff, RZ, 0xc0, !PT ;  /* 0x00003fff12127812 */ /* 0x000fc800078ec0ff */
[----:B------:R-:W-:Y:S02]  /*134c0*/  LOP3.LUT R5, R18, 0x2400000, RZ, 0xfc, !PT ;  /* 0x0240000012057812 */ /* 0x000fe400078efcff */
[----:B---3--:R-:W-:Y:S01]  /*134d0*/  LOP3.LUT R2, R2, 0x10000, RZ, 0xfc, !PT ;  /* 0x0001000002027812 */ /* 0x008fe200078efcff */
[----:B--2---:R-:W-:Y:S06]  /*134e0*/  @P2 BRA `(.L_x_434) ;  /* 0x0000000000082947 */ /* 0x004fec0003800000 */
[----:B------:R-:W2:Y:S02]  /*134f0*/  SYNCS.PHASECHK.TRANS64.TRYWAIT P0, [R7+URZ+0x31c50], R4 ;  /* 0x031c5004070075a7 */ /* 0x000ea4000800017f */
[----:B--2---:R-:W-:Y:S05]  /*13500*/  @!P0 BRA `(.L_x_435) ;  /* 0x0000008000508947 */ /* 0x004fea0003800000 */
.L_x_434:
[----:B-12---:R-:W-:Y:S01]  /*13510*/  IMAD R4, R148, 0x6c0, R5 ;  /* 0x000006c094047824 */ /* 0x006fe200078e0205 */
[----:B------:R-:W2:Y:S01]  /*13520*/  LDL.LU R12, [R1+0x20] ;  /* 0x00002000010c7983 */ /* 0x000ea20000300800 */
[----:B------:R-:W-:Y:S01]  /*13530*/  IMAD.MOV.U32 R5, RZ, RZ, -0x7fffffe0 ;  /* 0x80000020ff057424 */ /* 0x000fe200078e00ff */
[----:B------:R-:W-:Y:S05]  /*13540*/  WARPSYNC.ALL ;  /* 0x0000000000007948 */ /* 0x000fea0003800000 */
[C---:B------:R-:W-:Y:S01]  /*13550*/  R2UR UR4, R2.reuse ;  /* 0x00000000020472ca */ /* 0x040fe200000e0000 */
[----:B------:R-:W-:Y:S01]  /*13560*/  VIADD R10, R2, 0x180 ;  /* 0x00000180020a7836 */ /* 0x000fe20000000000 */
[----:B------:R-:W-:Y:S01]  /*13570*/  R2UR UR5, R3 ;  /* 0x00000000030572ca */ /* 0x000fe200000e0000 */
[C---:B------:R-:W-:Y:S01]  /*13580*/  VIADD R8, R4.reuse, 0x40 ;  /* 0x0000004004087836 */ /* 0x040fe20000000000 */
[----:B------:R-:W-:Y:S01]  /*13590*/  R2UR UR6, R4 ;  /* 0x00000000040672ca */ /* 0x000fe200000e0000 */
[----:B------:R-:W-:Y:S01]  /*135a0*/  IMAD.MOV.U32 R11, RZ, RZ, -0x3ffffff0 ;  /* 0xc0000010ff0b7424 */ /* 0x000fe200078e00ff */
[----:B------:R-:W-:Y:S01]  /*135b0*/  R2UR UR7, R5 ;  /* 0x00000000050772ca */ /* 0x000fe200000e0000 */
[----:B------:R-:W-:Y:S01]  /*135c0*/  WARPGROUP.ARRIVE ;  /* 0x00000000000079c5 */ /* 0x000fe20000000000 */
[----:B------:R-:W-:Y:S01]  /*135d0*/  IMAD.MOV.U32 R9, RZ, RZ, -0x7fffffe0 ;  /* 0x80000020ff097424 */ /* 0x000fe200078e00ff */
[----:B------:R-:W3:Y:S01]  /*135e0*/  LDL.LU R6, [R1+0x24] ;  /* 0x0000240001067983 */ /* 0x000ee20000300800 */
[----:B------:R-:W-:-:S02]  /*135f0*/  IMAD.MOV.U32 R3, RZ, RZ, -0x3ffffff0 ;  /* 0xc0000010ff037424 */ /* 0x000fc400078e00ff */
[----:B------:R-:W-:Y:S01]  /*13600*/  IMAD.MOV.U32 R5, RZ, RZ, -0x7fffffe0 ;  /* 0x80000020ff057424 */ /* 0x000fe200078e00ff */
[----:B------:R-:W4:Y:S01]  /*13610*/  LDL.LU R13, [R1+0x3c] ;  /* 0x00003c00010d7983 */ /* 0x000f220000300800 */
[----:B------:R-:W-:-:S04]  /*13620*/  IADD3 R148, R148, 0x1, RZ ;  /* 0x0000000194947810 */ /* 0x000fc80007ffe0ff */
[----:B------:R-:W-:Y:S01]  /*13630*/  ISETP.NE.AND P0, PT, R148, 0x2, PT ;  /* 0x000000029400780c */ /* 0x000fe20003f05270 */
[----:B------:R-:W-:Y:S01]  /*13640*/  HGMMA.64x96x16.F32 R24, gdesc[UR4].tnspB, R24, gsb0 ;  /* 0x41600000041879f0 */ /* 0x000fe20008000818 */
[----:B------:R-:W-:Y:S01]  /*13650*/  R2UR UR4, R10 ;  /* 0x000000000a0472ca */ /* 0x000fe200000e0000 */
[----:B------:R-:W-:Y:S01]  /*13660*/  VIADD R10, R2, 0x300 ;  /* 0x00000300020a7836 */ /* 0x000fe20000000000 */
[----:B------:R-:W-:Y:S01]  /*13670*/  R2UR UR5, R11 ;  /* 0x000000000b0572ca */ /* 0x000fe200000e0000 */
[----:B------:R-:W-:Y:S01]  /*13680*/  IMAD.MOV.U32 R11, RZ, RZ, -0x3ffffff0 ;  /* 0xc0000010ff0b7424 */ /* 0x000fe200078e00ff */
[----:B------:R-:W-:Y:S01]  /*13690*/  R2UR UR6, R8 ;  /* 0x00000000080672ca */ /* 0x000fe200000e0000 */
[----:B------:R-:W-:Y:S01]  /*136a0*/  VIADD R8, R4, 0x80 ;  /* 0x0000008004087836 */ /* 0x000fe20000000000 */
[----:B------:R-:W-:Y:S01]  /*136b0*/  R2UR UR7, R9 ;  /* 0x00000000090772ca */ /* 0x000fe200000e0000 */
[----:B------:R-:W-:Y:S01]  /*136c0*/  IMAD.MOV.U32 R9, RZ, RZ, -0x7fffffe0 ;  /* 0x80000020ff097424 */ /* 0x000fe200078e00ff */
[----:B------:R-:W-:-:S02]  /*136d0*/  WARPGROUP.DEPBAR.LE gsb0, 0x0 ;  /* 0x00008000000079c5 */ /* 0x000fc40000010000 */
[----:B------:R-:W-:-:S09]  /*136e0*/  WARPGROUP.ARRIVE ;  /* 0x00000000000079c5 */ /* 0x000fd20000000000 */
        /* <DEDUP_REMOVED lines=9> */
[----:B------:R-:W-:Y:S02]  /*13780*/  WARPGROUP.DEPBAR.LE gsb0, 0x0 ;  /* 0x00008000000079c5 */ /* 0x000fe40000010000 */
        /* <DEDUP_REMOVED lines=8> */
[----:B------:R-:W-:Y:S02]  /*13810*/  R2UR UR7, R9 ;  /* 0x00000000090772ca */ /* 0x000fe400000e0000 */
[----:B------:R-:W-:Y:S01]  /*13820*/  MOV R9, 0x80000020 ;  /* 0x8000002000097802 */ /* 0x000fe20000000f00 */
[----:B------:R-:W-:-:S02]  /*13830*/  WARPGROUP.DEPBAR.LE gsb0, 0x0 ;  /* 0x00008000000079c5 */ /* 0x000fc40000010000 */
[----:B------:R-:W-:-:S08]  /*13840*/  WARPGROUP.ARRIVE ;  /* 0x00000000000079c5 */ /* 0x000fd00000000000 */
        /* <DEDUP_REMOVED lines=30> */
[----:B------:R-:W-:Y:S02]  /*13a30*/  IMAD.MOV.U32 R9, RZ, RZ, -0x7fffffe0 ;  /* 0x80000020ff097424 */ /* 0x000fe400078e00ff */
[----:B------:R-:W-:-:S02]  /*13a40*/  VIADD R2, R2, 0xc00 ;  /* 0x00000c0002027836 */ /* 0x000fc40000000000 */
[----:B------:R-:W-:Y:S01]  /*13a50*/  VIADD R4, R4, 0x200 ;  /* 0x0000020004047836 */ /* 0x000fe20000000000 */
[----:B------:R-:W-:Y:S02]  /*13a60*/  WARPGROUP.DEPBAR.LE gsb0, 0x0 ;  /* 0x00008000000079c5 */ /* 0x000fe40000010000 */
[----:B------:R-:W-:-:S06]  /*13a70*/  WARPGROUP.ARRIVE ;  /* 0x00000000000079c5 */ /* 0x000fcc0000000000 */
[----:B------:R-:W-:Y:S01]  /*13a80*/  HGMMA.64x96x16.F32 R24, gdesc[UR4].tnspB, R24, gsb0 ;  /* 0x41600000041879f0 */ /* 0x000fe20008000818 */
[----:B------:R-:W-:Y:S02]  /*13a90*/  R2UR UR4, R10 ;  /* 0x000000000a0472ca */ /* 0x000fe400000e0000 */
[----:B------:R-:W-:Y:S02]  /*13aa0*/  R2UR UR5, R11 ;  /* 0x000000000b0572ca */ /* 0x000fe400000e0000 */
[----:B------:R-:W-:Y:S02]  /*13ab0*/  R2UR UR6, R8 ;  /* 0x00000000080672ca */ /* 0x000fe400000e0000 */
[----:B------:R-:W-:Y:S01]  /*13ac0*/  R2UR UR7, R9 ;  /* 0x00000000090772ca */ /* 0x000fe200000e0000 */
[----:B------:R-:W-:Y:S02]  /*13ad0*/  WARPGROUP.DEPBAR.LE gsb0, 0x0 ;  /* 0x00008000000079c5 */ /* 0x000fe40000010000 */
[----:B------:R-:W-:-:S10]  /*13ae0*/  WARPGROUP.ARRIVE ;  /* 0x00000000000079c5 */ /* 0x000fd40000000000 */
[----:B------:R-:W-:Y:S01]  /*13af0*/  HGMMA.64x96x16.F32 R24, gdesc[UR4].tnspB, R24, gsb0 ;  /* 0x41600000041879f0 */ /* 0x000fe20008000818 */
[----:B------:R-:W-:Y:S02]  /*13b00*/  R2UR UR4, R2 ;  /* 0x00000000020472ca */ /* 0x000fe400000e0000 */
[----:B--2---:R-:W1:Y:S01]  /*13b10*/  SHFL.BFLY PT, R2, R12, 0x2, 0x1f ;  /* 0x0c401f000c027f89 */ /* 0x004e6200000e0000 */
[----:B------:R-:W-:Y:S02]  /*13b20*/  R2UR UR5, R3 ;  /* 0x00000000030572ca */ /* 0x000fe400000e0000 */
[----:B------:R-:W-:Y:S01]  /*13b30*/  R2UR UR6, R4 ;  /* 0x00000000040672ca */ /* 0x000fe200000e0000 */
[----:B---3--:R-:W2:Y:S01]  /*13b40*/  SHFL.BFLY PT, R3, R6, 0x2, 0x1f ;  /* 0x0c401f0006037f89 */ /* 0x008ea200000e0000 */
[----:B------:R-:W-:Y:S01]  /*13b50*/  R2UR UR7, R5 ;  /* 0x00000000050772ca */ /* 0x000fe200000e0000 */
[----:B-1----:R-:W-:Y:S01]  /*13b60*/  FADD.FTZ R2, R2, R12 ;  /* 0x0000000c02027221 */ /* 0x002fe20000010000 */
[----:B--2---:R-:W-:-:S04]  /*13b70*/  FADD.FTZ R4, R3, R6 ;  /* 0x0000000603047221 */ /* 0x004fc80000010000 */
[----:B------:R-:W1:Y:S04]  /*13b80*/  SHFL.BFLY PT, R3, R2, 0x1, 0x1f ;  /* 0x0c201f0002037f89 */ /* 0x000e6800000e0000 */
[----:B------:R-:W2:Y:S01]  /*13b90*/  SHFL.BFLY PT, R5, R4, 0x1, 0x1f ;  /* 0x0c201f0004057f89 */ /* 0x000ea200000e0000 */
[----:B-1----:R-:W-:Y:S01]  /*13ba0*/  FADD.FTZ R11, R2, R3 ;  /* 0x00000003020b7221 */ /* 0x002fe20000010000 */
[----:B------:R-:W-:Y:S01]  /*13bb0*/  SEL R2, RZ, 0x1, P0 ;  /* 0x00000001ff027807 */ /* 0x000fe20000000000 */
[----:B--2---:R-:W-:-:S03]  /*13bc0*/  FADD.FTZ R12, R4, R5 ;  /* 0x00000005040c7221 */ /* 0x004fc60000010000 */
[----:B------:R-:W-:Y:S02]  /*13bd0*/  FSETP.NE.FTZ.AND P2, PT, R11, RZ, PT ;  /* 0x000000ff0b00720b */ /* 0x000fe40003f55000 */
[----:B------:R-:W-:Y:S02]  /*13be0*/  CS2R R4, SRZ ;  /* 0x0000000000047805 */ /* 0x000fe4000001ff00 */
[----:B----4-:R-:W-:Y:S02]  /*13bf0*/  LOP3.LUT R13, R13, R2, RZ, 0x3c, !PT ;  /* 0x000000020d0d7212 */ /* 0x010fe400078e3cff */
[----:B------:R-:W-:-:S07]  /*13c00*/  FSETP.NE.FTZ.AND P3, PT, R12, RZ, PT ;  /* 0x000000ff0c00720b */ /* 0x000fce0003f75000 */
[----:B------:R-:W1:Y:S08]  /*13c10*/  @P2 MUFU.LG2 R6, R11 ;  /* 0x0000000b00062308 */ /* 0x000e700000000c00 */
[----:B------:R2:W-:Y:S08]  /*13c20*/  @P2 MUFU.RCP R5, R11 ;  /* 0x0000000b00052308 */ /* 0x0005f00000001000 */
[----:B------:R-:W3:Y:S01]  /*13c30*/  @P3 MUFU.LG2 R8, R12 ;  /* 0x0000000c00083308 */ /* 0x000ee20000000c00 */
[----:B--2---:R-:W2:Y:S01]  /*13c40*/  LDL.LU R11, [R1+0x70] ;  /* 0x00007000010b7983 */ /* 0x004ea20000300800 */
[----:B------:R-:W-:-:S02]  /*13c50*/  WARPGROUP.DEPBAR.LE gsb0, 0x0 ;  /* 0x00008000000079c5 */ /* 0x000fc40000010000 */
[----:B------:R-:W-:-:S06]  /*13c60*/  WARPGROUP.ARRIVE ;  /* 0x00000000000079c5 */ /* 0x000fcc0000000000 */
[----:B------:R-:W-:Y:S01]  /*13c70*/  HGMMA.64x96x16.F32 R24, gdesc[UR4].tnspB, R24, gsb0 ;  /* 0x41600000041879f0 */ /* 0x000fe20008000818 */
[----:B------:R4:W-:Y:S01]  /*13c80*/  STL [R1+0x3c], R13 ;  /* 0x00003c0d01007387 */ /* 0x0009e20000100800 */
[----:B------:R-:W0:Y:S01]  /*13c90*/  @P3 MUFU.RCP R4, R12 ;  /* 0x0000000c00043308 */ /* 0x000e220000001000 */
[----:B------:R-:W-:Y:S02]  /*13ca0*/  @!P1 VIADD R10, R7, 0x31c60 ;  /* 0x00031c60070a9836 */ /* 0x000fe40000000000 */
[----:B------:R-:W-:Y:S01]  /*13cb0*/  @P2 FMUL.FTZ R7, R14, 0.69314718246459960938 ;  /* 0x3f3172180e072820 */ /* 0x000fe20000410000 */
[----:B-1----:R-:W-:Y:S01]  /*13cc0*/  @P2 FMUL.FTZ R6, R6, 0.69314718246459960938 ;  /* 0x3f31721806062820 */ /* 0x002fe20000410000 */
[----:B------:R-:W-:Y:S01]  /*13cd0*/  @P3 FMUL.FTZ R14, R14, 0.69314718246459960938 ;  /* 0x3f3172180e0e3820 */ /* 0x000fe20000410000 */
[----:B---3--:R-:W-:Y:S01]  /*13ce0*/  @P3 FMUL.FTZ R9, R8, 0.69314718246459960938 ;  /* 0x3f31721808093820 */ /* 0x008fe20000410000 */
[----:B------:R-:W-:Y:S01]  /*13cf0*/  IMAD.MOV.U32 R2, RZ, RZ, -0x800000 ;  /* 0xff800000ff027424 */ /* 0x000fe200078e00ff */
[----:B------:R-:W-:Y:S01]  /*13d00*/  @!P1 PRMT R10, RZ, 0x654, R10 ;  /* 0x00000654ff0a9816 */ /* 0x000fe2000000000a */
[----:B------:R-:W-:-:S02]  /*13d10*/  IMAD.MOV.U32 R3, RZ, RZ, -0x800000 ;  /* 0xff800000ff037424 */ /* 0x000fc400078e00ff */
[----:B------:R-:W-:Y:S01]  /*13d20*/  @P2 FFMA.FTZ R2, R7, R0, R6 ;  /* 0x0000000007022223 */ /* 0x000fe20000010006 */
[----:B------:R-:W-:Y:S01]  /*13d30*/  @P3 FFMA.FTZ R3, R14, R72, R9 ;  /* 0x000000480e033223 */ /* 0x000fe20000010009 */
[----:B------:R-:W-:Y:S01]  /*13d40*/  SEL R148, R148, RZ, P0 ;  /* 0x000000ff94947207 */ /* 0x000fe20000000000 */
[----:B------:R-:W-:Y:S02]  /*13d50*/  WARPGROUP.DEPBAR.LE gsb0, 0x0 ;  /* 0x00008000000079c5 */ /* 0x000fe40000010000 */
        /* <DEDUP_REMOVED lines=21> */
[-C--:B0-----:R-:W-:Y:S01]  /*13eb0*/  FMUL.FTZ R64, R43, R4.reuse ;  /* 0x000000042b407220 */ /* 0x081fe20000410000 */
[----:B------:R4:W-:Y:S01]  /*13ec0*/  @!P1 SYNCS.ARRIVE.TRANS64.RED.A1T0 RZ, [R10+URZ], RZ ;  /* 0x000000ff0aff99a7 */ /* 0x0009e2000810043f */
        /* <DEDUP_REMOVED lines=13> */
[----:B------:R-:W-:Y:S01]  /*13fa0*/  PLOP3.LUT P1, PT, PT, PT, PT, 0x8, 0x0 ;  /* 0x000000000000781c */ /* 0x000fe20003f2e170 */
        /* <DEDUP_REMOVED lines=13> */
[----:B--2---:R-:W-:-:S05]  /*14080*/  VIADD R11, R11, 0x1 ;  /* 0x000000010b0b7836 */ /* 0x004fca0000000000 */
[----:B------:R4:W-:Y:S02]  /*14090*/  STL [R1+0x70], R11 ;  /* 0x0000700b01007387 */ /* 0x0009e40000100800 */
.L_x_373:
[----:B------:R-:W2:Y:S01]  /*140a0*/  LDL R62, [R1+0x68] ;  /* 0x00006800013e7983 */ /* 0x000ea20000100800 */
[----:B------:R-:W-:Y:S05]  /*140b0*/  WARPSYNC.ALL ;  /* 0x0000000000007948 */ /* 0x000fea0003800000 */
[----:B------:R-:W0:Y:S01]  /*140c0*/  S2UR UR5, SR_CgaCtaId ;  /* 0x00000000000579c3 */ /* 0x000e220000008800 */
[----:B------:R-:W-:Y:S01]  /*140d0*/  UMOV UR4, 0x400 ;  /* 0x0000040000047882 */ /* 0x000fe20000000000 */
[----:B------:R-:W-:Y:S01]  /*140e0*/  BSSY B0, `(.L_x_436) ;  /* 0x0000180000007945 */ /* 0x000fe20003800000 */
[----:B0-----:R-:W-:-:S06]  /*140f0*/  ULEA UR4, UR5, UR4, 0x18 ;  /* 0x0000000405047291 */ /* 0x001fcc000f8ec03f */
[----:B------:R-:W-:Y:S01]  /*14100*/  IMAD.U32 R18, RZ, RZ, UR4 ;  /* 0x00000004ff127e24 */ /* 0x000fe2000f8e00ff */
[----:B------:R-:W-:Y:S06]  /*14110*/  BAR.SYNC.DEFER_BLOCKING 0x5, 0x1a0 ;  /* 0x0146800000007b1d */ /* 0x000fec0000010000 */
[----:B------:R0:W1:Y:S02]  /*14120*/  LDS.128 R104, [R18+0x31cd0] ;  /* 0x031cd00012687984 */ /* 0x0000640000000c00 */
[----:B------:R-:W-:Y:S06]  /*14130*/  BAR.ARV 0x4, 0x1a0 ;  /* 0x0106800000007b1d */ /* 0x000fec0000002000 */
[----:B--2---:R-:W-:Y:S01]  /*14140*/  SHF.R.S32.HI R26, RZ, 0x1f, R62 ;  /* 0x0000001fff1a7819 */ /* 0x004fe2000001143e */
[----:B------:R-:W-:-:S03]  /*14150*/  IMAD.SHL.U32 R46, R62, 0x4, RZ ;  /* 0x000000043e2e7824 */ /* 0x000fc600078e00ff */
[----:B------:R-:W-:Y:S01]  /*14160*/  SHF.L.U64.HI R27, R62, 0x2, R26 ;  /* 0x000000023e1b7819 */ /* 0x000fe2000001021a */
[----:B01----:R-:W-:Y:S06]  /*14170*/  @P1 BRA `(.L_x_437) ;  /* 0x0000000c00e41947 */ /* 0x003fec0003800000 */
[----:B------:R-:W2:Y:S01]  /*14180*/  LDL R4, [R1+0x90] ;  /* 0x0000900001047983 */ /* 0x000ea20000100800 */
[----:B------:R-:W0:Y:S01]  /*14190*/  S2R R5, SR_SWINHI ;  /* 0x0000000000057919 */ /* 0x000e220000002f00 */
[----:B------:R-:W-:Y:S05]  /*141a0*/  WARPSYNC.ALL ;  /* 0x0000000000007948 */ /* 0x000fea0003800000 */
[----:B------:R-:W-:Y:S01]  /*141b0*/  F2FP.F16.F32.PACK_AB R6, R79, R6 ;  /* 0x000000064f06723e */ /* 0x000fe200000000ff */
[----:B------:R-:W-:Y:S01]  /*141c0*/  ULDC.64 UR4, c[0x0][0xbd8] ;  /* 0x0002f60000047ab9 */ /* 0x000fe20000000a00 */
[----:B------:R-:W3:Y:S01]  /*141d0*/  LDL R66, [R1+0x6c] ;  /* 0x00006c0001427983 */ /* 0x000ee20000100800 */
[----:B------:R-:W-:-:S02]  /*141e0*/  MOV R24, R18 ;  /* 0x0000001200187202 */ /* 0x000fc40000000f00 */
[----:B0-----:R-:W-:Y:S01]  /*141f0*/  MOV R25, R5 ;  /* 0x0000000500197202 */ /* 0x001fe20000000f00 */
[----:B------:R-:W-:Y:S02]  /*14200*/  BAR.SYNC.DEFER_BLOCKING 0x1, 0x180 ;  /* 0x0046000000007b1d */ /* 0x000fe40000010000 */
[----:B--2---:R-:W-:-:S03]  /*14210*/  IMAD.WIDE R4, R4, 0x2, R24 ;  /* 0x0000000204047825 */ /* 0x004fc600078e0218 */
[----:B------:R-:W-:-:S04]  /*14220*/  IADD3 R55, P4, R4, 0x20, RZ ;  /* 0x0000002004377810 */ /* 0x000fc80007f9e0ff */
[----:B------:R-:W-:Y:S02]  /*14230*/  LOP3.LUT R8, R55, 0x180, RZ, 0xc0, !PT ;  /* 0x0000018037087812 */ /* 0x000fe400078ec0ff */
[----:B------:R-:W-:Y:S02]  /*14240*/  IADD3 R63, P2, R4, 0x3020, RZ ;  /* 0x00003020043f7810 */ /* 0x000fe40007f5e0ff */
[----:B------:R-:W-:Y:S02]  /*14250*/  SHF.R.U64 R8, R8, 0x3, RZ ;  /* 0x0000000308087819 */ /* 0x000fe400000012ff */
[C---:B------:R-:W-:Y:S02]  /*14260*/  IADD3 R59, P3, R4.reuse, 0x3000, RZ ;  /* 0x00003000043b7810 */ /* 0x040fe40007f7e0ff */
[C---:B------:R-:W-:Y:S02]  /*14270*/  LOP3.LUT R9, R4.reuse, 0x180, RZ, 0xc0, !PT ;  /* 0x0000018004097812 */ /* 0x040fe400078ec0ff */
[----:B------:R-:W-:-:S02]  /*14280*/  IADD3 R67, P1, R4, 0x6000, RZ ;  /* 0x0000600004437810 */ /* 0x000fc40007f3e0ff */
[----:B------:R-:W-:Y:S02]  /*14290*/  IADD3 R58, P0, R4, 0x6020, RZ ;  /* 0x00006020043a7810 */ /* 0x000fe40007f1e0ff */
[----:B------:R-:W-:Y:S02]  /*142a0*/  LOP3.LUT R12, R8, R55, RZ, 0x3c, !PT ;  /* 0x00000037080c7212 */ /* 0x000fe400078e3cff */
[----:B----4-:R-:W-:Y:S02]  /*142b0*/  LOP3.LUT R10, R63, 0x180, RZ, 0xc0, !PT ;  /* 0x000001803f0a7812 */ /* 0x010fe400078ec0ff */
[----:B------:R-:W-:Y:S02]  /*142c0*/  LOP3.LUT R8, R59, 0x180, RZ, 0xc0, !PT ;  /* 0x000001803b087812 */ /* 0x000fe400078ec0ff */
[----:B------:R-:W-:Y:S02]  /*142d0*/  SHF.R.U64 R9, R9, 0x3, RZ ;  /* 0x0000000309097819 */ /* 0x000fe400000012ff */
[----:B------:R-:W-:-:S02]  /*142e0*/  LOP3.LUT R54, R67, 0x180, RZ, 0xc0, !PT ;  /* 0x0000018043367812 */ /* 0x000fc400078ec0ff */
[----:B------:R-:W-:Y:S02]  /*142f0*/  LOP3.LUT R55, R58, 0x180, RZ, 0xc0, !PT ;  /* 0x000001803a377812 */ /* 0x000fe400078ec0ff */
[----:B------:R-:W-:Y:S02]  /*14300*/  SHF.R.U64 R10, R10, 0x3, RZ ;  /* 0x000000030a0a7819 */ /* 0x000fe400000012ff */
[----:B------:R-:W-:Y:S01]  /*14310*/  SHF.R.U64 R8, R8, 0x3, RZ ;  /* 0x0000000308087819 */ /* 0x000fe200000012ff */
[--C-:B------:R-:W-:Y:S01]  /*14320*/  IMAD.X R21, RZ, RZ, R5.reuse, P2 ;  /* 0x000000ffff157224 */ /* 0x100fe200010e0605 */
[----:B------:R-:W-:Y:S01]  /*14330*/  LOP3.LUT R4, R9, R4, RZ, 0x3c, !PT ;  /* 0x0000000409047212 */ /* 0x000fe200078e3cff */
[--C-:B------:R-:W-:Y:S01]  /*14340*/  IMAD.X R13, RZ, RZ, R5.reuse, P4 ;  /* 0x000000ffff0d7224 */ /* 0x100fe200020e0605 */
[----:B------:R-:W-:Y:S01]  /*14350*/  SHF.R.U64 R54, R54, 0x3, RZ ;  /* 0x0000000336367819 */ /* 0x000fe200000012ff */
[----:B------:R-:W-:Y:S01]  /*14360*/  IMAD.X R15, RZ, RZ, R5, P3 ;  /* 0x000000ffff0f7224 */ /* 0x000fe200018e0605 */
[----:B------:R-:W-:-:S02]  /*14370*/  SHF.R.U64 R55, R55, 0x3, RZ ;  /* 0x0000000337377819 */ /* 0x000fc400000012ff */
[----:B------:R-:W-:Y:S02]  /*14380*/  LOP3.LUT R20, R10, R63, RZ, 0x3c, !PT ;  /* 0x0000003f0a147212 */ /* 0x000fe400078e3cff */
[----:B------:R-:W-:Y:S01]  /*14390*/  LOP3.LUT R14, R8, R59, RZ, 0x3c, !PT ;  /* 0x0000003b080e7212 */ /* 0x000fe200078e3cff */
[--C-:B------:R-:W-:Y:S01]  /*143a0*/  IMAD.X R9, RZ, RZ, R5.reuse, P1 ;  /* 0x000000ffff097224 */ /* 0x100fe200008e0605 */
[----:B------:R-:W-:Y:S01]  /*143b0*/  MOV R59, R4 ;  /* 0x00000004003b7202 */ /* 0x000fe20000000f00 */
[----:B------:R-:W-:Y:S01]  /*143c0*/  IMAD.X R11, RZ, RZ, R5, P0 ;  /* 0x000000ffff0b7224 */ /* 0x000fe200000e0605 */
[----:B------:R-:W-:Y:S02]  /*143d0*/  LOP3.LUT R8, R54, R67, RZ, 0x3c, !PT ;  /* 0x0000004336087212 */ /* 0x000fe400078e3cff */
[----:B------:R-:W-:Y:S02]  /*143e0*/  F2FP.F16.F32.PACK_AB R4, R74, R7 ;  /* 0x000000074a04723e */ /* 0x000fe400000000ff */
[----:B------:R-:W-:-:S02]  /*143f0*/  LOP3.LUT R10, R55, R58, RZ, 0x3c, !PT ;  /* 0x0000003a370a7212 */ /* 0x000fc400078e3cff */
[----:B------:R-:W-:Y:S02]  /*14400*/  F2FP.F16.F32.PACK_AB R5, R81, R78 ;  /* 0x0000004e5105723e */ /* 0x000fe400000000ff */
[----:B------:R-:W-:Y:S02]  /*14410*/  F2FP.F16.F32.PACK_AB R7, R80, R69 ;  /* 0x000000455007723e */ /* 0x000fe400000000ff */
[----:B------:R-:W-:Y:S02]  /*14420*/  MOV R54, R20 ;  /* 0x0000001400367202 */ /* 0x000fe40000000f00 */
[----:B------:R-:W-:Y:S02]  /*14430*/  MOV R58, R12 ;  /* 0x0000000c003a7202 */ /* 0x000fe40000000f00 */
[----:B------:R-:W-:Y:S02]  /*14440*/  MOV R55, R14 ;  /* 0x0000000e00377202 */ /* 0x000fe40000000f00 */
        /* <DEDUP_REMOVED lines=8> */
[----:B------:R0:W-:Y:S01]  /*144d0*/  STSM.16.M88.4 [R59], R4 ;  /* 0x000000043b007844 */ /* 0x0001e20000000200 */
[----:B------:R-:W-:Y:S02]  /*144e0*/  MOV R53, R8 ;  /* 0x0000000800357202 */ /* 0x000fe40000000f00 */
[----:B------:R-:W-:Y:S01]  /*144f0*/  MOV R40, R10 ;  /* 0x0000000a00287202 */ /* 0x000fe20000000f00 */
[----:B------:R1:W-:Y:S01]  /*14500*/  STSM.16.M88.4 [R58], R12 ;  /* 0x0000000c3a007844 */ /* 0x0003e20000000200 */
[----:B------:R-:W-:Y:S02]  /*14510*/  F2FP.F16.F32.PACK_AB R8, R45, R32 ;  /* 0x000000202d08723e */ /* 0x000fe400000000ff */
[----:B------:R-:W-:Y:S01]  /*14520*/  F2FP.F16.F32.PACK_AB R9, R50, R39 ;  /* 0x000000273209723e */ /* 0x000fe200000000ff */
[----:B------:R2:W-:Y:S01]  /*14530*/  STSM.16.M88.4 [R55], R20 ;  /* 0x0000001437007844 */ /* 0x0005e20000000200 */
[----:B------:R-:W-:-:S02]  /*14540*/  F2FP.F16.F32.PACK_AB R10, R48, R33 ;  /* 0x00000021300a723e */ /* 0x000fc400000000ff */
[----:B------:R-:W-:Y:S02]  /*14550*/  F2FP.F16.F32.PACK_AB R11, R47, R38 ;  /* 0x000000262f0b723e */ /* 0x000fe400000000ff */
[----:B------:R-:W-:Y:S02]  /*14560*/  ISETP.NE.U32.AND P0, PT, RZ, UR4, PT ;  /* 0x00000004ff007c0c */ /* 0x000fe4000bf05070 */
[----:B0-----:R-:W-:Y:S02]  /*14570*/  F2FP.F16.F32.PACK_AB R4, R41, R28 ;  /* 0x0000001c2904723e */ /* 0x001fe400000000ff */
[----:B------:R-:W-:Y:S02]  /*14580*/  F2FP.F16.F32.PACK_AB R5, R56, R43 ;  /* 0x0000002b3805723e */ /* 0x000fe400000000ff */
[----:B------:R-:W-:Y:S02]  /*14590*/  F2FP.F16.F32.PACK_AB R6, R44, R29 ;  /* 0x0000001d2c06723e */ /* 0x000fe400000000ff */
[----:B------:R-:W-:-:S02]  /*145a0*/  F2FP.F16.F32.PACK_AB R7, R51, R42 ;  /* 0x0000002a3307723e */ /* 0x000fc400000000ff */
[----:B-1----:R-:W-:Y:S02]  /*145b0*/  F2FP.F16.F32.PACK_AB R12, R49, R36 ;  /* 0x00000024310c723e */ /* 0x002fe400000000ff */
[----:B------:R-:W-:Y:S02]  /*145c0*/  F2FP.F16.F32.PACK_AB R13, R35, R30 ;  /* 0x0000001e230d723e */ /* 0x000fe400000000ff */
[----:B------:R-:W-:Y:S02]  /*145d0*/  F2FP.F16.F32.PACK_AB R14, R52, R37 ;  /* 0x00000025340e723e */ /* 0x000fe400000000ff */
[----:B------:R-:W-:Y:S02]  /*145e0*/  F2FP.F16.F32.PACK_AB R15, R34, R31 ;  /* 0x0000001f220f723e */ /* 0x000fe400000000ff */
[----:B--2---:R-:W-:Y:S01]  /*145f0*/  IADD3 R20, P1, R46, UR4, RZ ;  /* 0x000000042e147c10 */ /* 0x004fe2000ff3e0ff */
[----:B------:R0:W-:Y:S01]  /*14600*/  STSM.16.M88.4 [R54], R4 ;  /* 0x0000000436007844 */ /* 0x0001e20000000200 */
[----:B------:R-:W-:-:S02]  /*14610*/  ISETP.NE.AND.EX P0, PT, RZ, UR5, PT, P0 ;  /* 0x00000005ff007c0c */ /* 0x000fc4000bf05300 */
[----:B------:R-:W-:Y:S01]  /*14620*/  IADD3.X R21, R27, UR5, RZ, P1, !PT ;  /* 0x000000051b157c10 */ /* 0x000fe20008ffe4ff */
[----:B------:R0:W-:Y:S01]  /*14630*/  STSM.16.M88.4 [R53], R8 ;  /* 0x0000000835007844 */ /* 0x0001e20000000200 */
[----:B------:R-:W-:-:S03]  /*14640*/  ULDC.64 UR4, c[0x0][0xbe0] ;  /* 0x0002f80000047ab9 */ /* 0x000fc60000000a00 */
[----:B------:R0:W-:Y:S01]  /*14650*/  STSM.16.M88.4 [R40], R12 ;  /* 0x0000000c28007844 */ /* 0x0001e20000000200 */
[----:B------:R-:W-:Y:S01]  /*14660*/  BAR.SYNC.DEFER_BLOCKING 0x1, 0x180 ;  /* 0x0046000000007b1d */ /* 0x000fe20000010000 */
[----:B------:R-:W-:-:S04]  /*14670*/  ISETP.NE.U32.AND P1, PT, RZ, UR4, PT ;  /* 0x00000004ff007c0c */ /* 0x000fc8000bf25070 */
[----:B------:R-:W-:Y:S01]  /*14680*/  ISETP.NE.AND.EX P1, PT, RZ, UR5, PT, P1 ;  /* 0x00000005ff007c0c */ /* 0x000fe2000bf25310 */
[----:B------:R-:W-:-:S12]  /*14690*/  IMAD.MOV.U32 R37, RZ, RZ, RZ ;  /* 0x000000ffff257224 */ /* 0x000fd800078e00ff */
[----:B------:R-:W-:Y:S01]  /*146a0*/  @P1 IADD3 R46, P2, R46, UR4, RZ ;  /* 0x000000042e2e1c10 */ /* 0x000fe2000ff5e0ff */
[----:B------:R-:W-:Y:S02]  /*146b0*/  ULDC UR4, c[0x0][0xa88] ;  /* 0x0002a20000047ab9 */ /* 0x000fe40000000800 */
[----:B------:R-:W-:Y:S01]  /*146c0*/  IMAD.U32 R0, RZ, RZ, UR4 ;  /* 0x00000004ff007e24 */ /* 0x000fe2000f8e00ff */
[----:B------:R-:W-:Y:S01]  /*146d0*/  @P1 IADD3.X R47, R27, UR5, RZ, P2, !PT ;  /* 0x000000051b2f1c10 */ /* 0x000fe200097fe4ff */
[----:B------:R-:W2:Y:S04]  /*146e0*/  @P0 LDG.E R37, desc[UR60][R20.64] ;  /* 0x0000003c14250981 */ /* 0x000ea8000c1e1900 */
[----:B------:R0:W5:Y:S01]  /*146f0*/  @P1 LDG.E R0, desc[UR60][R46.64] ;  /* 0x0000003c2e001981 */ /* 0x000162000c1e1900 */
[----:B---3--:R-:W-:-:S02]  /*14700*/  SHF.R.S32.HI R38, RZ, 0x1f, R66 ;  /* 0x0000001fff267819 */ /* 0x008fc40000011442 */
[----:B--2---:R-:W-:Y:S01]  /*14710*/  SHF.R.S32.HI R36, RZ, 0x1f, R37 ;  /* 0x0000001fff247819 */ /* 0x004fe20000011425 */
[----:B0-----:R-:W-:Y:S06]  /*14720*/  @P1 BRA `(.L_x_438) ;  /* 0x0000000000101947 */ /* 0x001fec0003800000 */
[----:B------:R-:W-:Y:S05]  /*14730*/  @!P0 BRA `(.L_x_438) ;  /* 0x00000000000c8947 */ /* 0x000fea0003800000 */
[----:B------:R-:W2:Y:S04]  /*14740*/  LDG.E R5, desc[UR60][R20.64] ;  /* 0x0000003c14057981 */ /* 0x000ea8000c1e1900 */
[----:B-----5:R-:W2:Y:S02]  /*14750*/  LDG.E R0, desc[UR60][R20.64+0x4] ;  /* 0x0000043c14007981 */ /* 0x020ea4000c1e1900 */
[----:B--2---:R-:W-:-:S07]  /*14760*/  IMAD.IADD R0, R0, 0x1, -R5 ;  /* 0x0000000100007824 */ /* 0x004fce00078e0a05 */
.L_x_438:
[----:B------:R-:W2:Y:S01]  /*14770*/  LDL.64 R4, [R1+0x60] ;  /* 0x0000600001047983 */ /* 0x000ea20000100a00 */
[----:B------:R-:W-:-:S03]  /*14780*/  ULDC.64 UR4, c[0x0][0xb70] ;  /* 0x0002dc0000047ab9 */ /* 0x000fc60000000a00 */
[----:B------:R0:W3:Y:S04]  /*14790*/  LDL.64 R44, [R1+0x60] ;  /* 0x00006000012c7983 */ /* 0x0000e80000100a00 */
[----:B------:R-:W4:Y:S04]  /*147a0*/  LDL R8, [R1+0x8c] ;  /* 0x00008c0001087983 */ /* 0x000f280000100800 */
[----:B------:R-:W4:Y:S04]  /*147b0*/  LDL.LU R42, [R1+0x74] ;  /* 0x00007400012a7983 */ /* 0x000f280000300800 */
[----:B------:R-:W4:Y:S01]  /*147c0*/  LDL R41, [R1+0x54] ;  /* 0x0000540001297983 */ /* 0x000f220000100800 */
[----:B------:R-:W1:Y:S01]  /*147d0*/  S2R R10, SR_TID.X ;  /* 0x00000000000a7919 */ /* 0x000e620000002100 */
[----:B------:R-:W-:Y:S01]  /*147e0*/  IMAD R6, R38, UR4, RZ ;  /* 0x0000000426067c24 */ /* 0x000fe2000f8e02ff */
[----:B------:R-:W-:-:S03]  /*147f0*/  SEL R40, R26, RZ, !P0 ;  /* 0x000000ff1a287207 */ /* 0x000fc60004000000 */
[----:B------:R-:W-:Y:S01]  /*14800*/  IMAD R9, R66, UR5, R6 ;  /* 0x0000000542097c24 */ /* 0x000fe2000f8e0206 */
[----:B------:R-:W-:Y:S01]  /*14810*/  SEL R39, R62, RZ, !P0 ;  /* 0x000000ff3e277207 */ /* 0x000fe20004000000 */
[----:B-1----:R-:W-:-:S05]  /*14820*/  VIADD R14, R10, 0xffffff80 ;  /* 0xffffff800a0e7836 */ /* 0x002fca0000000000 */
[----:B------:R-:W-:-:S04]  /*14830*/  SHF.R.S32.HI R10, RZ, 0x1f, R14 ;  /* 0x0000001fff0a7819 */ /* 0x000fc8000001140e */
[----:B------:R-:W-:-:S04]  /*14840*/  LEA.HI R10, R10, R14, RZ, 0x7 ;  /* 0x0000000e0a0a7211 */ /* 0x000fc800078f38ff */
[----:B------:R-:W-:-:S05]  /*14850*/  LOP3.LUT R10, R10, 0xffffff80, RZ, 0xc0, !PT ;  /* 0xffffff800a0a7812 */ /* 0x000fca00078ec0ff */
[----:B------:R-:W-:Y:S01]  /*14860*/  IMAD.IADD R10, R14, 0x1, -R10 ;  /* 0x000000010e0a7824 */ /* 0x000fe200078e0a0a */
[----:B------:R-:W-:Y:S01]  /*14870*/  BSSY B1, `(.L_x_439) ;  /* 0x0000071000017945 */ /* 0x000fe20003800000 */
[----:B--2---:R-:W-:Y:S02]  /*14880*/  IMAD.MOV.U32 R5, RZ, RZ, R36 ;  /* 0x000000ffff057224 */ /* 0x004fe400078e0024 */
[----:B---3--:R-:W-:Y:S01]  /*14890*/  IMAD.MOV.U32 R44, RZ, RZ, R4 ;  /* 0x000000ffff2c7224 */ /* 0x008fe200078e0004 */
[----:B------:R-:W-:-:S05]  /*148a0*/  MOV R4, R37 ;  /* 0x0000002500047202 */ /* 0x000fca0000000f00 */
[----:B------:R-:W-:Y:S01]  /*148b0*/  IMAD.WIDE.U32 R4, R66, UR4, R4 ;  /* 0x0000000442047c25 */ /* 0x000fe2000f8e0004 */
[----:B------:R-:W-:-:S03]  /*148c0*/  ULDC.64 UR4, c[0x0][0xb78] ;  /* 0x0002de0000047ab9 */ /* 0x000fc60000000a00 */
[----:B----4-:R-:W-:Y:S02]  /*148d0*/  IMAD R7, R44, 0x20, R41 ;  /* 0x000000202c077824 */ /* 0x010fe400078e0229 */
[----:B------:R-:W-:Y:S02]  /*148e0*/  IMAD.IADD R5, R5, 0x1, R9 ;  /* 0x0000000105057824 */ /* 0x000fe400078e0209 */
[----:B------:R-:W-:-:S04]  /*148f0*/  IMAD.WIDE R24, R7, 0x2, R24 ;  /* 0x0000000207187825 */ /* 0x000fc800078e0218 */
[----:B------:R-:W-:Y:S01]  /*14900*/  IMAD R6, R40, UR4, RZ ;  /* 0x0000000428067c24 */ /* 0x000fe2000f8e02ff */
[----:B------:R-:W-:Y:S01]  /*14910*/  IADD3 R9, P2, R24, 0x1800, RZ ;  /* 0x0000180018097810 */ /* 0x000fe20007f5e0ff */
[----:B------:R-:W-:Y:S02]  /*14920*/  IMAD R11, R42, 0xc0, R8 ;  /* 0x000000c02a0b7824 */ /* 0x000fe400078e0208 */
[----:B------:R-:W-:Y:S01]  /*14930*/  IMAD.WIDE.U32 R4, R39, UR4, R4 ;  /* 0x0000000427047c25 */ /* 0x000fe2000f8e0004 */
[----:B------:R-:W-:Y:S02]  /*14940*/  LOP3.LUT R8, R9, 0x180, RZ, 0xc0, !PT ;  /* 0x0000018009087812 */ /* 0x000fe400078ec0ff */
[----:B------:R-:W-:Y:S01]  /*14950*/  SHF.R.S32.HI R7, RZ, 0x1f, R11 ;  /* 0x0000001fff077819 */ /* 0x000fe2000001140b */
[----:B------:R-:W-:Y:S01]  /*14960*/  IMAD R6, R39, UR5, R6 ;  /* 0x0000000527067c24 */ /* 0x000fe2000f8e0206 */
[----:B------:R-:W-:Y:S01]  /*14970*/  IADD3 R4, P0, R11, R4, RZ ;  /* 0x000000040b047210 */ /* 0x000fe20007f1e0ff */
[----:B------:R-:W-:Y:S01]  /*14980*/  ULDC.64 UR4, c[0x0][0xb40] ;  /* 0x0002d00000047ab9 */ /* 0x000fe20000000a00 */
[----:B------:R-:W-:-:S02]  /*14990*/  SHF.R.U64 R8, R8, 0x3, RZ ;  /* 0x0000000308087819 */ /* 0x000fc400000012ff */
[----:B------:R-:W-:Y:S02]  /*149a0*/  IADD3.X R7, R7, R5, R6, P0, !PT ;  /* 0x0000000507077210 */ /* 0x000fe400007fe406 */
[----:B------:R-:W-:Y:S01]  /*149b0*/  LEA R34, P1, R4, UR4, 0x2 ;  /* 0x0000000404227c11 */ /* 0x000fe2000f8210ff */
[----:B------:R-:W-:Y:S01]  /*149c0*/  VIADD R5, R11, 0x8 ;  /* 0x000000080b057836 */ /* 0x000fe20000000000 */
[----:B------:R-:W-:Y:S01]  /*149d0*/  LOP3.LUT R8, R8, R9, RZ, 0x3c, !PT ;  /* 0x0000000908087212 */ /* 0x000fe200078e3cff */
[----:B------:R-:W-:Y:S01]  /*149e0*/  IMAD.X R9, RZ, RZ, R25, P2 ;  /* 0x000000ffff097224 */ /* 0x000fe200010e0619 */
[C---:B------:R-:W-:Y:S02]  /*149f0*/  IADD3 R13, P5, R24.reuse, 0x3000, RZ ;  /* 0x00003000180d7810 */ /* 0x040fe40007fbe0ff */
[C---:B------:R-:W-:Y:S02]  /*14a00*/  IADD3 R21, P4, R24.reuse, 0x4800, RZ ;  /* 0x0000480018157810 */ /* 0x040fe40007f9e0ff */
[----:B------:R-:W-:-:S02]  /*14a10*/  IADD3 R27, P3, R24, 0x6000, RZ ;  /* 0x00006000181b7810 */ /* 0x000fc40007f7e0ff */
[----:B------:R-:W-:Y:S02]  /*14a20*/  LOP3.LUT P0, RZ, R10, 0x3, RZ, 0xc0, !PT ;  /* 0x000000030aff7812 */ /* 0x000fe4000780c0ff */
[----:B------:R-:W-:Y:S01]  /*14a30*/  LEA.HI.X R35, R4, UR5, R7, 0x2, P1 ;  /* 0x0000000504237c11 */ /* 0x000fe200088f1407 */
[----:B------:R-:W-:Y:S01]  /*14a40*/  ULDC.64 UR4, c[0x0][0xaa0] ;  /* 0x0002a80000047ab9 */ /* 0x000fe20000000a00 */
[----:B------:R-:W-:Y:S02]  /*14a50*/  IADD3 R7, P2, R24, 0x7800, RZ ;  /* 0x0000780018077810 */ /* 0x000fe40007f5e0ff */
[----:B------:R-:W-:Y:S02]  /*14a60*/  LOP3.LUT R12, R13, 0x180, RZ, 0xc0, !PT ;  /* 0x000001800d0c7812 */ /* 0x000fe400078ec0ff */
[----:B------:R-:W-:Y:S02]  /*14a70*/  LOP3.LUT R20, R21, 0x180, RZ, 0xc0, !PT ;  /* 0x0000018015147812 */ /* 0x000fe400078ec0ff */
[----:B------:R-:W-:-:S02]  /*14a80*/  LOP3.LUT R26, R27, 0x180, RZ, 0xc0, !PT ;  /* 0x000001801b1a7812 */ /* 0x000fc400078ec0ff */
[-C--:B-----5:R-:W-:Y:S02]  /*14a90*/  ISETP.GE.OR P1, PT, R11, R0.reuse, P0 ;  /* 0x000000000b00720c */ /* 0x0a0fe40000726670 */
[----:B------:R-:W-:Y:S02]  /*14aa0*/  LOP3.LUT R4, R24, 0x180, RZ, 0xc0, !PT ;  /* 0x0000018018047812 */ /* 0x000fe400078ec0ff */
[----:B------:R-:W-:Y:S02]  /*14ab0*/  ISETP.GE.OR P0, PT, R5, R0, P0 ;  /* 0x000000000500720c */ /* 0x000fe40000706670 */
[----:B------:R-:W-:Y:S02]  /*14ac0*/  LOP3.LUT R6, R7, 0x180, RZ, 0xc0, !PT ;  /* 0x0000018007067812 */ /* 0x000fe400078ec0ff */
[----:B------:R-:W-:Y:S02]  /*14ad0*/  SHF.R.U64 R12, R12, 0x3, RZ ;  /* 0x000000030c0c7819 */ /* 0x000fe400000012ff */
[----:B------:R-:W-:-:S02]  /*14ae0*/  SHF.R.U64 R20, R20, 0x3, RZ ;  /* 0x0000000314147819 */ /* 0x000fc400000012ff */
[----:B------:R-:W-:Y:S02]  /*14af0*/  SHF.R.U64 R26, R26, 0x3, RZ ;  /* 0x000000031a1a7819 */ /* 0x000fe400000012ff */
[----:B------:R-:W-:Y:S02]  /*14b00*/  SHF.R.U64 R5, R4, 0x3, RZ ;  /* 0x0000000304057819 */ /* 0x000fe400000012ff */
[----:B------:R-:W-:Y:S01]  /*14b10*/  SHF.R.U64 R6, R6, 0x3, RZ ;  /* 0x0000000306067819 */ /* 0x000fe200000012ff */
[--C-:B------:R-:W-:Y:S01]  /*14b20*/  IMAD.X R29, RZ, RZ, R25.reuse, P2 ;  /* 0x000000ffff1d7224 */ /* 0x100fe200010e0619 */
[----:B------:R-:W-:Y:S01]  /*14b30*/  LOP3.LUT R12, R12, R13, RZ, 0x3c, !PT ;  /* 0x0000000d0c0c7212 */ /* 0x000fe200078e3cff */
[--C-:B------:R-:W-:Y:S01]  /*14b40*/  IMAD.X R13, RZ, RZ, R25.reuse, P5 ;  /* 0x000000ffff0d7224 */ /* 0x100fe200028e0619 */
[----:B------:R-:W-:Y:S01]  /*14b50*/  LOP3.LUT R20, R20, R21, RZ, 0x3c, !PT ;  /* 0x0000001514147212 */ /* 0x000fe200078e3cff */
[--C-:B------:R-:W-:Y:S01]  /*14b60*/  IMAD.X R21, RZ, RZ, R25.reuse, P4 ;  /* 0x000000ffff157224 */ /* 0x100fe200020e0619 */
[----:B------:R-:W-:Y:S01]  /*14b70*/  LOP3.LUT R26, R26, R27, RZ, 0x3c, !PT ;  /* 0x0000001b1a1a7212 */ /* 0x000fe200078e3cff */
[--C-:B------:R-:W-:Y:S01]  /*14b80*/  IMAD.X R27, RZ, RZ, R25.reuse, P3 ;  /* 0x000000ffff1b7224 */ /* 0x100fe200018e0619 */
[----:B------:R-:W-:Y:S01]  /*14b90*/  LOP3.LUT R4, R5, R24, RZ, 0x3c, !PT ;  /* 0x0000001805047212 */ /* 0x000fe200078e3cff */
[----:B------:R-:W-:Y:S01]  /*14ba0*/  IMAD.MOV.U32 R5, RZ, RZ, R25 ;  /* 0x000000ffff057224 */ /* 0x000fe200078e0019 */
[----:B------:R-:W-:Y:S01]  /*14bb0*/  LOP3.LUT R28, R6, R7, RZ, 0x3c, !PT ;  /* 0x00000007061c7212 */ /* 0x000fe200078e3cff */
[----:B------:R-:W-:Y:S01]  /*14bc0*/  @!P1 STG.E desc[UR60][R34.64], R2 ;  /* 0x0000000222009986 */ /* 0x000fe2000c10193c */
[----:B------:R-:W-:-:S03]  /*14bd0*/  SHF.R.S32.HI R33, RZ, 0x1f, R41 ;  /* 0x0000001fff217819 */ /* 0x000fc60000011429 */
[----:B------:R1:W-:Y:S01]  /*14be0*/  @!P0 STG.E desc[UR60][R34.64+0x20], R3 ;  /* 0x0000200322008986 */ /* 0x0003e2000c10193c */
[----:B------:R-:W-:-:S03]  /*14bf0*/  IMAD.MOV.U32 R32, RZ, RZ, R41 ;  /* 0x000000ffff207224 */ /* 0x000fc600078e0029 */
[----:B------:R-:W5:Y:S01]  /*14c00*/  LD.E.128 R4, desc[UR60][R4.64] ;  /* 0x0000003c04047980 */ /* 0x000f62000c101d00 */
[----:B------:R-:W-:-:S03]  /*14c10*/  IMAD R36, R36, UR4, RZ ;  /* 0x0000000424247c24 */ /* 0x000fc6000f8e02ff */
[----:B------:R-:W5:Y:S01]  /*14c20*/  LD.E.128 R8, desc[UR60][R8.64] ;  /* 0x0000003c08087980 */ /* 0x000f62000c101d00 */
[----:B------:R-:W-:-:S03]  /*14c30*/  SHF.R.S32.HI R45, RZ, 0x1f, R44 ;  /* 0x0000001fff2d7819 */ /* 0x000fc6000001142c */
[----:B------:R-:W5:Y:S04]  /*14c40*/  LD.E.128 R12, desc[UR60][R12.64] ;  /* 0x0000003c0c0c7980 */ /* 0x000f68000c101d00 */
[----:B------:R-:W5:Y:S04]  /*14c50*/  LD.E.128 R20, desc[UR60][R20.64] ;  /* 0x0000003c14147980 */ /* 0x000f68000c101d00 */
        /* <DEDUP_REMOVED lines=8> */
[----:B-1----:R-:W-:-:S03]  /*14ce0*/  IMAD.WIDE.U32 R2, R37, UR4, R32 ;  /* 0x0000000425027c25 */ /* 0x002fc6000f8e0020 */
[----:B------:R0:W-:Y:S01]  /*14cf0*/  STL [R1+0x64], R45 ;  /* 0x0000642d01007387 */ /* 0x0001e20000100800 */
[----:B------:R-:W-:Y:S01]  /*14d00*/  IMAD R37, R37, UR5, R36 ;  /* 0x0000000525257c24 */ /* 0x000fe2000f8e0224 */
[----:B------:R-:W-:Y:S01]  /*14d10*/  ULDC.64 UR4, c[0x0][0xae0] ;  /* 0x0002b80000047ab9 */ /* 0x000fe20000000a00 */
[----:B------:R-:W-:Y:S02]  /*14d20*/  IMAD R35, R42, -0xc0, R0 ;  /* 0xffffff402a237824 */ /* 0x000fe400078e0200 */
[----:B------:R-:W-:Y:S02]  /*14d30*/  IMAD.IADD R3, R3, 0x1, R37 ;  /* 0x0000000103037824 */ /* 0x000fe400078e0225 */
[----:B------:R-:W-:Y:S01]  /*14d40*/  IMAD R33, R38, UR4, RZ ;  /* 0x0000000426217c24 */ /* 0x000fe2000f8e02ff */
[C---:B------:R-:W-:Y:S01]  /*14d50*/  ISETP.GE.AND P0, PT, R44.reuse, R35, PT ;  /* 0x000000232c00720c */ /* 0x040fe20003f06270 */
[----:B------:R-:W-:Y:S02]  /*14d60*/  VIADD R0, R44, 0x60 ;  /* 0x000000602c007836 */ /* 0x000fe40000000000 */
[----:B------:R-:W-:-:S02]  /*14d70*/  IMAD R33, R66, UR5, R33 ;  /* 0x0000000542217c24 */ /* 0x000fc4000f8e0221 */
[----:B------:R-:W-:Y:S01]  /*14d80*/  IMAD.WIDE.U32 R2, R66, UR4, R2 ;  /* 0x0000000442027c25 */ /* 0x000fe2000f8e0002 */
[----:B------:R-:W-:Y:S01]  /*14d90*/  ULDC.64 UR4, c[0x0][0xae8] ;  /* 0x0002ba0000047ab9 */ /* 0x000fe20000000a00 */
[----:B------:R-:W-:Y:S02]  /*14da0*/  ISETP.GE.AND P3, PT, R0, R35, PT ;  /* 0x000000230000720c */ /* 0x000fe40003f66270 */
[----:B------:R-:W-:Y:S02]  /*14db0*/  VIADD R32, R18, 0x31c20 ;  /* 0x00031c2012207836 */ /* 0x000fe40000000000 */
[----:B------:R-:W-:Y:S02]  /*14dc0*/  IMAD.IADD R3, R3, 0x1, R33 ;  /* 0x0000000103037824 */ /* 0x000fe400078e0221 */
[----:B------:R-:W-:Y:S01]  /*14dd0*/  IMAD R0, R40, UR4, RZ ;  /* 0x0000000428007c24 */ /* 0x000fe2000f8e02ff */
[----:B------:R-:W-:Y:S01]  /*14de0*/  PRMT R32, RZ, 0x654, R32 ;  /* 0x00000654ff207816 */ /* 0x000fe20000000020 */
[----:B------:R-:W-:-:S03]  /*14df0*/  IMAD.WIDE.U32 R34, R39, UR4, R2 ;  /* 0x0000000427227c25 */ /* 0x000fc6000f8e0002 */
[----:B--2---:R1:W-:Y:S01]  /*14e00*/  SYNCS.ARRIVE.TRANS64.RED.A1T0 RZ, [R32+URZ], RZ ;  /* 0x000000ff20ff79a7 */ /* 0x0043e2000810043f */
[----:B------:R-:W-:-:S05]  /*14e10*/  IMAD R37, R39, UR5, R0 ;  /* 0x0000000527257c24 */ /* 0x000fca000f8e0200 */
[----:B------:R-:W-:Y:S01]  /*14e20*/  IADD3 R39, R35, R37, RZ ;  /* 0x0000002523277210 */ /* 0x000fe20007ffe0ff */
[----:B-1----:R-:W-:Y:S01]  /*14e30*/  IMAD.WIDE R32, R42, 0xc0, R44 ;  /* 0x000000c02a207825 */ /* 0x002fe200078e022c */
[----:B0-----:R-:W-:Y:S06]  /*14e40*/  @P0 BRA `(.L_x_440) ;  /* 0x00000000004c0947 */ /* 0x001fec0003800000 */
        /* <DEDUP_REMOVED lines=19> */
.L_x_440:
[----:B------:R-:W-:Y:S05]  /*14f80*/  BSYNC B1 ;  /* 0x0000000000017941 */ /* 0x000fea0003800000 */
.L_x_439:
[----:B------:R-:W-:Y:S05]  /*14f90*/  @P3 BRA `(.L_x_441) ;  /* 0x0000000800503947 */ /* 0x000fea0003800000 */
[----:B0----5:R-:W-:Y:S01]  /*14fa0*/  IADD3 R5, P0, R32, 0x60, RZ ;  /* 0x0000006020057810 */ /* 0x021fe20007f1e0ff */
[----:B------:R-:W-:Y:S01]  /*14fb0*/  ULDC.64 UR4, c[0x0][0xad8] ;  /* 0x0002b60000047ab9 */ /* 0x000fe20000000a00 */
[----:B------:R-:W-:Y:S01]  /*14fc0*/  IMAD.MOV.U32 R2, RZ, RZ, R34 ;  /* 0x000000ffff027224 */ /* 0x000fe200078e0022 */
        /* <DEDUP_REMOVED lines=20> */
.L_x_437:
[----:B------:R-:W0:Y:S01]  /*15110*/  S2R R0, SR_TID.X ;  /* 0x0000000000007919 */ /* 0x000e220000002100 */
[----:B------:R-:W-:Y:S01]  /*15120*/  ULDC.64 UR4, c[0x0][0xbd8] ;  /* 0x0002f60000047ab9 */ /* 0x000fe20000000a00 */
[----:B------:R-:W-:Y:S01]  /*15130*/  IMAD.MOV.U32 R7, RZ, RZ, RZ ;  /* 0x000000ffff077224 */ /* 0x000fe200078e00ff */
[----:B------:R-:W-:Y:S02]  /*15140*/  ISETP.NE.U32.AND P0, PT, RZ, UR4, PT ;  /* 0x00000004ff007c0c */ /* 0x000fe4000bf05070 */
[----:B------:R-:W-:Y:S02]  /*15150*/  IADD3 R2, P1, R46, UR4, RZ ;  /* 0x000000042e027c10 */ /* 0x000fe4000ff3e0ff */
[----:B------:R-:W-:Y:S02]  /*15160*/  ISETP.NE.AND.EX P0, PT, RZ, UR5, PT, P0 ;  /* 0x00000005ff007c0c */ /* 0x000fe4000bf05300 */
[----:B------:R-:W-:Y:S01]  /*15170*/  IADD3.X R3, R27, UR5, RZ, P1, !PT ;  /* 0x000000051b037c10 */ /* 0x000fe20008ffe4ff */
[----:B------:R-:W-:-:S02]  /*15180*/  ULDC.64 UR4, c[0x0][0xbe0] ;  /* 0x0002f80000047ab9 */ /* 0x000fc40000000a00 */
[----:B------:R-:W-:-:S04]  /*15190*/  ISETP.NE.U32.AND P1, PT, RZ, UR4, PT ;  /* 0x00000004ff007c0c */ /* 0x000fc8000bf25070 */
[----:B------:R-:W-:-:S04]  /*151a0*/  ISETP.NE.AND.EX P1, PT, RZ, UR5, PT, P1 ;  /* 0x00000005ff007c0c */ /* 0x000fc8000bf25310 */
[----:B------:R1:W5:Y:S09]  /*151b0*/  @P0 LDG.E R7, desc[UR60][R2.64] ;  /* 0x0000003c02070981 */ /* 0x000372000c1e1900 */
[----:B------:R-:W-:Y:S01]  /*151c0*/  @P1 IADD3 R46, P2, R46, UR4, RZ ;  /* 0x000000042e2e1c10 */ /* 0x000fe2000ff5e0ff */
[----:B------:R-:W-:Y:S01]  /*151d0*/  ULDC UR4, c[0x0][0xa88] ;  /* 0x0002a20000047ab9 */ /* 0x000fe20000000800 */
[----:B0-----:R-:W-:-:S02]  /*151e0*/  VIADD R4, R0, 0xffffff80 ;  /* 0xffffff8000047836 */ /* 0x001fc40000000000 */
[----:B------:R-:W-:Y:S01]  /*151f0*/  @P1 IADD3.X R47, R27, UR5, RZ, P2, !PT ;  /* 0x000000051b2f1c10 */ /* 0x000fe200097fe4ff */
[----:B------:R-:W-:-:S06]  /*15200*/  IMAD.U32 R0, RZ, RZ, UR4 ;  /* 0x00000004ff007e24 */ /* 0x000fcc000f8e00ff */
[----:B------:R1:W5:Y:S01]  /*15210*/  @P1 LDG.E R0, desc[UR60][R46.64] ;  /* 0x0000003c2e001981 */ /* 0x000362000c1e1900 */
[----:B------:R-:W-:Y:S01]  /*15220*/  ISETP.GT.AND P2, PT, R4, 0xbf, PT ;  /* 0x000000bf0400780c */ /* 0x000fe20003f44270 */
[----:B------:R-:W-:-:S12]  /*15230*/  @P1 BRA `(.L_x_442) ;  /* 0x0000000000101947 */ /* 0x000fd80003800000 */
[----:B------:R-:W-:Y:S05]  /*15240*/  @!P0 BRA `(.L_x_442) ;  /* 0x00000000000c8947 */ /* 0x000fea0003800000 */
[----:B------:R-:W2:Y:S04]  /*15250*/  LDG.E R5, desc[UR60][R2.64] ;  /* 0x0000003c02057981 */ /* 0x000ea8000c1e1900 */
[----:B-----5:R-:W2:Y:S02]  /*15260*/  LDG.E R0, desc[UR60][R2.64+0x4] ;  /* 0x0000043c02007981 */ /* 0x020ea4000c1e1900 */
[----:B--2---:R-:W-:-:S07]  /*15270*/  IMAD.IADD R0, R0, 0x1, -R5 ;  /* 0x0000000100007824 */ /* 0x004fce00078e0a05 */
.L_x_442:
[----:B----4-:R-:W2:Y:S04]  /*15280*/  LDL R13, [R1+0x6c] ;  /* 0x00006c00010d7983 */ /* 0x010ea80000100800 */
[----:B------:R-:W3:Y:S04]  /*15290*/  LDL R10, [R1+0x54] ;  /* 0x00005400010a7983 */ /* 0x000ee80000100800 */
[----:B------:R0:W5:Y:S01]  /*152a0*/  LDL R12, [R1+0x74] ;  /* 0x00007400010c7983 */ /* 0x0001620000100800 */
[----:B------:R-:W-:Y:S01]  /*152b0*/  BSSY B1, `(.L_x_443) ;  /* 0x000001d000017945 */ /* 0x000fe20003800000 */
[----:B------:R-:W-:-:S02]  /*152c0*/  SEL R11, R62, RZ, !P0 ;  /* 0x000000ff3e0b7207 */ /* 0x000fc40004000000 */
[----:B------:R-:W-:Y:S02]  /*152d0*/  SEL R26, R26, RZ, !P0 ;  /* 0x000000ff1a1a7207 */ /* 0x000fe40004000000 */
[----:B-----5:R-:W-:Y:S02]  /*152e0*/  SHF.R.S32.HI R6, RZ, 0x1f, R7 ;  /* 0x0000001fff067819 */ /* 0x020fe40000011407 */
[----:B--2---:R-:W-:Y:S02]  /*152f0*/  SHF.R.S32.HI R8, RZ, 0x1f, R13 ;  /* 0x0000001fff087819 */ /* 0x004fe4000001140d */
[----:B---3--:R-:W-:Y:S01]  /*15300*/  SHF.R.S32.HI R9, RZ, 0x1f, R10 ;  /* 0x0000001fff097819 */ /* 0x008fe2000001140a */
[----:B0-----:R-:W-:Y:S06]  /*15310*/  @P2 BRA `(.L_x_444) ;  /* 0x0000000000582947 */ /* 0x001fec0003800000 */
[----:B-1----:R-:W0:Y:S02]  /*15320*/  S2R R2, SR_TID.X ;  /* 0x0000000000027919 */ /* 0x002e240000002100 */
[----:B0-----:R-:W-:-:S04]  /*15330*/  IMAD R2, R12, 0xc0, R2 ;  /* 0x000000c00c027824 */ /* 0x001fc800078e0202 */
[----:B------:R-:W-:-:S05]  /*15340*/  VIADD R3, R2, 0xffffff80 ;  /* 0xffffff8002037836 */ /* 0x000fca0000000000 */
[----:B------:R-:W-:-:S13]  /*15350*/  ISETP.GE.AND P0, PT, R3, R0, PT ;  /* 0x000000000300720c */ /* 0x000fda0003f06270 */
[----:B------:R-:W-:Y:S05]  /*15360*/  @P0 BRA `(.L_x_444) ;  /* 0x0000000000440947 */ /* 0x000fea0003800000 */
[C---:B------:R-:W-:Y:S01]  /*15370*/  IADD3 R2, P0, R3.reuse, R7, RZ ;  /* 0x0000000703027210 */ /* 0x040fe20007f1e0ff */
[----:B------:R-:W-:Y:S02]  /*15380*/  ULDC.64 UR4, c[0x0][0xb70] ;  /* 0x0002dc0000047ab9 */ /* 0x000fe40000000a00 */
[----:B------:R-:W-:Y:S01]  /*15390*/  IMAD R4, R8, UR4, RZ ;  /* 0x0000000408047c24 */ /* 0x000fe2000f8e02ff */
[----:B------:R-:W-:-:S03]  /*153a0*/  LEA.HI.X.SX32 R3, R3, R6, 0x1, P0 ;  /* 0x0000000603037211 */ /* 0x000fc600000f0eff */
[C---:B------:R-:W-:Y:S02]  /*153b0*/  IMAD R5, R13.reuse, UR5, R4 ;  /* 0x000000050d057c24 */ /* 0x040fe4000f8e0204 */
[----:B------:R-:W-:Y:S01]  /*153c0*/  IMAD.WIDE.U32 R2, R13, UR4, R2 ;  /* 0x000000040d027c25 */ /* 0x000fe2000f8e0002 */
[----:B------:R-:W-:-:S03]  /*153d0*/  ULDC.64 UR4, c[0x0][0xb78] ;  /* 0x0002de0000047ab9 */ /* 0x000fc60000000a00 */
[----:B------:R-:W-:Y:S01]  /*153e0*/  IMAD R4, R26, UR4, RZ ;  /* 0x000000041a047c24 */ /* 0x000fe2000f8e02ff */
[----:B------:R-:W-:-:S03]  /*153f0*/  IADD3 R3, R3, R5, RZ ;  /* 0x0000000503037210 */ /* 0x000fc60007ffe0ff */
        /* <DEDUP_REMOVED lines=8> */
.L_x_444:
[----:B------:R-:W-:Y:S05]  /*15480*/  BSYNC B1 ;  /* 0x0000000000017941 */ /* 0x000fea0003800000 */
.L_x_443:
[----:B------:R-:W2:Y:S01]  /*15490*/  LDL.64 R14, [R1+0x60] ;  /* 0x00006000010e7983 */ /* 0x000ea20000100a00 */
[----:B------:R-:W-:Y:S01]  /*154a0*/  ULDC.64 UR4, c[0x0][0xaa0] ;  /* 0x0002a80000047ab9 */ /* 0x000fe20000000a00 */
[----:B-1----:R-:W-:Y:S01]  /*154b0*/  IMAD.MOV.U32 R2, RZ, RZ, R10 ;  /* 0x000000ffff027224 */ /* 0x002fe200078e000a */
[----:B------:R-:W-:Y:S01]  /*154c0*/  BSSY B1, `(.L_x_445) ;  /* 0x000002b000017945 */ /* 0x000fe20003800000 */
[----:B0-----:R-:W-:Y:S02]  /*154d0*/  IMAD.MOV.U32 R3, RZ, RZ, R9 ;  /* 0x000000ffff037224 */ /* 0x001fe400078e0009 */
[----:B------:R-:W-:Y:S02]  /*154e0*/  IMAD R4, R6, UR4, RZ ;  /* 0x0000000406047c24 */ /* 0x000fe4000f8e02ff */
[----:B------:R-:W-:-:S04]  /*154f0*/  IMAD.WIDE.U32 R2, R7, UR4, R2 ;  /* 0x0000000407027c25 */ /* 0x000fc8000f8e0002 */
[----:B------:R-:W-:Y:S01]  /*15500*/  IMAD R7, R7, UR5, R4 ;  /* 0x0000000507077c24 */ /* 0x000fe2000f8e0204 */
[----:B------:R-:W-:Y:S02]  /*15510*/  ULDC.64 UR4, c[0x0][0xae0] ;  /* 0x0002b80000047ab9 */ /* 0x000fe40000000a00 */
[----:B------:R-:W-:Y:S02]  /*15520*/  IMAD R4, R8, UR4, RZ ;  /* 0x0000000408047c24 */ /* 0x000fe4000f8e02ff */
[----:B------:R-:W-:Y:S02]  /*15530*/  IMAD.IADD R3, R3, 0x1, R7 ;  /* 0x0000000103037824 */ /* 0x000fe400078e0207 */
[C---:B------:R-:W-:Y:S02]  /*15540*/  IMAD R5, R13.reuse, UR5, R4 ;  /* 0x000000050d057c24 */ /* 0x040fe4000f8e0204 */
[----:B------:R-:W-:Y:S02]  /*15550*/  IMAD R4, R12, -0xc0, R0 ;  /* 0xffffff400c047824 */ /* 0x000fe400078e0200 */
[----:B------:R-:W-:Y:S01]  /*15560*/  IMAD.WIDE.U32 R2, R13, UR4, R2 ;  /* 0x000000040d027c25 */ /* 0x000fe2000f8e0002 */
[----:B------:R-:W-:-:S03]  /*15570*/  ULDC.64 UR4, c[0x0][0xae8] ;  /* 0x0002ba0000047ab9 */ /* 0x000fc60000000a00 */
[----:B------:R-:W-:Y:S02]  /*15580*/  IMAD.IADD R3, R3, 0x1, R5 ;  /* 0x0000000103037824 */ /* 0x000fe400078e0205 */
[----:B------:R-:W-:-:S04]  /*15590*/  IMAD R0, R26, UR4, RZ ;  /* 0x000000041a007c24 */ /* 0x000fc8000f8e02ff */
[----:B------:R-:W-:Y:S01]  /*155a0*/  IMAD R9, R11, UR5, R0 ;  /* 0x000000050b097c24 */ /* 0x000fe2000f8e0200 */
[C---:B--2---:R-:W-:Y:S01]  /*155b0*/  ISETP.GE.AND P0, PT, R14.reuse, R4, PT ;  /* 0x000000040e00720c */ /* 0x044fe20003f06270 */
[----:B------:R-:W-:Y:S02]  /*155c0*/  VIADD R7, R14, 0x60 ;  /* 0x000000600e077836 */ /* 0x000fe40000000000 */
[----:B------:R-:W-:-:S03]  /*155d0*/  IMAD.MOV.U32 R6, RZ, RZ, R14 ;  /* 0x000000ffff067224 */ /* 0x000fc600078e000e */
[----:B------:R-:W-:Y:S01]  /*155e0*/  ISETP.GE.AND P1, PT, R7, R4, PT ;  /* 0x000000040700720c */ /* 0x000fe20003f26270 */
[----:B------:R-:W-:Y:S01]  /*155f0*/  IMAD.WIDE.U32 R4, R11, UR4, R2 ;  /* 0x000000040b047c25 */ /* 0x000fe2000f8e0002 */
[----:B------:R-:W-:-:S03]  /*15600*/  SHF.R.S32.HI R7, RZ, 0x1f, R14 ;  /* 0x0000001fff077819 */ /* 0x000fc6000001140e */
[----:B------:R-:W-:Y:S02]  /*15610*/  IMAD.IADD R11, R5, 0x1, R9 ;  /* 0x00000001050b7824 */ /* 0x000fe400078e0209 */
[----:B------:R-:W-:Y:S01]  /*15620*/  IMAD.WIDE R6, R12, 0xc0, R6 ;  /* 0x000000c00c067825 */ /* 0x000fe200078e0206 */
        /* <DEDUP_REMOVED lines=20> */
.L_x_446:
[----:B------:R-:W-:Y:S05]  /*15770*/  BSYNC B1 ;  /* 0x0000000000017941 */ /* 0x000fea0003800000 */
.L_x_445:
[----:B------:R-:W-:Y:S05]  /*15780*/  @P1 BRA `(.L_x_441) ;  /* 0x0000000000541947 */ /* 0x000fea0003800000 */
[----:B------:R-:W-:Y:S01]  /*15790*/  IADD3 R5, P0, R6, 0x60, RZ ;  /* 0x0000006006057810 */ /* 0x000fe20007f1e0ff */
[----:B------:R-:W-:Y:S01]  /*157a0*/  VIADD R0, R10, 0x20 ;  /* 0x000000200a007836 */ /* 0x000fe20000000000 */
[----:B------:R-:W-:Y:S01]  /*157b0*/  ULDC UR4, c[0x0][0xa8c] ;  /* 0x0002a30000047ab9 */ /* 0x000fe20000000800 */
[----:B------:R-:W-:Y:S01]  /*157c0*/  MOV R3, R11 ;  /* 0x0000000b00037202 */ /* 0x000fe20000000f00 */
[----:B------:R-:W-:Y:S01]  /*157d0*/  ULDC.64 UR6, c[0x0][0xad8] ;  /* 0x0002b60000067ab9 */ /* 0x000fe20000000a00 */
[----:B------:R-:W-:Y:S01]  /*157e0*/  IMAD.X R6, RZ, RZ, R7, P0 ;  /* 0x000000ffff067224 */ /* 0x000fe200000e0607 */
[----:B------:R-:W-:Y:S01]  /*157f0*/  ISETP.GE.AND P2, PT, R0, UR4, PT ;  /* 0x0000000400007c0c */ /* 0x000fe2000bf46270 */
[----:B------:R-:W-:Y:S01]  /*15800*/  IMAD.MOV.U32 R2, RZ, RZ, R4 ;  /* 0x000000ffff027224 */ /* 0x000fe200078e0004 */
[----:B------:R-:W-:Y:S01]  /*15810*/  ISETP.GE.AND P1, PT, R10, UR4, PT ;  /* 0x000000040a007c0c */ /* 0x000fe2000bf26270 */
[----:B------:R-:W-:Y:S02]  /*15820*/  IMAD R6, R6, UR6, RZ ;  /* 0x0000000606067c24 */ /* 0x000fe4000f8e02ff */
[----:B------:R-:W-:-:S02]  /*15830*/  VIADD R0, R10, 0x40 ;  /* 0x000000400a007836 */ /* 0x000fc40000000000 */
        /* <DEDUP_REMOVED lines=10> */
.L_x_441:
[----:B------:R-:W-:Y:S05]  /*158e0*/  BSYNC B0 ;  /* 0x0000000000007941 */ /* 0x000fea0003800000 */
.L_x_436:
[----:B------:R-:W-:Y:S02]  /*158f0*/  ULDC UR4, c[0x0][0xc14] ;  /* 0x0003050000047ab9 */ /* 0x000fe40000000800 */
[----:B------:R-:W-:-:S13]  /*15900*/  ISETP.GE.AND P0, PT, R107, UR4, PT ;  /* 0x000000046b007c0c */ /* 0x000fda000bf06270 */
[----:B------:R-:W-:Y:S05]  /*15910*/  @!P0 BRA `(.L_x_447) ;  /* 0xfffffeb800b48947 */ /* 0x000fea000383ffff */
[----:B------:R-:W-:Y:S05]  /*15920*/  BRA `(.L_x_307) ;  /* 0x00000054000c7947 */ /* 0x000fea0003800000 */
.L_x_305:
[----:B------:R-:W-:-:S08]  /*15930*/  NOP ;  /* 0x0000000000007918 */ /* 0x000fd00000000000 */
[----:B0-----:R-:W0:-:S00]  /*15940*/  USETMAXREG.DEALLOC.CTAPOOL 0x20 ;  /* 0x00000020000079c8 */ /* 0x001e0000080e0500 */
[----:B0-----:R-:W-:-:S06]  /*15950*/  LOP3.LUT R0, R0, 0x3, RZ, 0xc0, !PT ;  /* 0x0000000300007812 */ /* 0x001fcc00078ec0ff */
[----:B------:R-:W0:Y:S02]  /*15960*/  SHFL.IDX PT, R0, R0, RZ, 0x1f ;  /* 0x00001fff00007589 */ /* 0x000e2400000e0000 */
[----:B0-----:R-:W-:-:S13]  /*15970*/  ISETP.NE.AND P0, PT, R0, RZ, PT ;  /* 0x000000ff0000720c */ /* 0x001fda0003f05270 */
[----:B------:R-:W-:Y:S05]  /*15980*/  @P0 BRA `(.L_x_307) ;  /* 0x0000005000f40947 */ /* 0x000fea0003800000 */
[----:B------:R-:W2:Y:S01]  /*15990*/  LDL.LU R7, [R1+0x44] ;  /* 0x0000440001077983 */ /* 0x000ea20000300800 */
[----:B------:R-:W-:Y:S01]  /*159a0*/  ULDC UR5, c[0x0][0xc14] ;  /* 0x0003050000057ab9 */ /* 0x000fe20000000800 */
[----:B------:R-:W0:Y:S01]  /*159b0*/  S2R R2, SR_TID.X ;  /* 0x0000000000027919 */ /* 0x000e220000002100 */
[----:B------:R-:W-:Y:S01]  /*159c0*/  IMAD.MOV.U32 R0, RZ, RZ, RZ ;  /* 0x000000ffff007224 */ /* 0x000fe200078e00ff */
[----:B------:R-:W1:Y:S01]  /*159d0*/  S2UR UR6, SR_CTAID.X ;  /* 0x00000000000679c3 */ /* 0x000e620000002500 */
[----:B------:R-:W-:Y:S01]  /*159e0*/  ULDC UR4, c[0x0][0xc10] ;  /* 0x0003040000047ab9 */ /* 0x000fe20000000800 */
[----:B0-----:R-:W-:-:S04]  /*159f0*/  LOP3.LUT R29, R2, 0x1f, RZ, 0xc0, !PT ;  /* 0x0000001f021d7812 */ /* 0x001fc800078ec0ff */
[----:B------:R-:W-:Y:S02]  /*15a00*/  ISETP.NE.AND P0, PT, R29, 0x1f, PT ;  /* 0x0000001f1d00780c */ /* 0x000fe40003f05270 */
[----:B--2---:R-:W-:-:S11]  /*15a10*/  LOP3.LUT R7, R7, 0xffffffdf, RZ, 0xc0, !PT ;  /* 0xffffffdf07077812 */ /* 0x004fd600078ec0ff */
[----:B------:R-:W-:Y:S02]  /*15a20*/  @P0 LOP3.LUT R7, R7, 0x20, RZ, 0xfc, !PT ;  /* 0x0000002007070812 */ /* 0x000fe400078efcff */
[----:B------:R-:W-:-:S13]  /*15a30*/  ISETP.GE.OR P0, PT, R29, UR5, !P0 ;  /* 0x000000051d007c0c */ /* 0x000fda000c706670 */
[----:B------:R-:W0:Y:S02]  /*15a40*/  @!P0 LDC.64 R2, c[0x0][0xc58] ;  /* 0x00031600ff028b82 */ /* 0x000e240000000a00 */
[----:B0-----:R-:W-:-:S05]  /*15a50*/  @!P0 IMAD.WIDE.U32 R2, R29, 0x4, R2 ;  /* 0x000000041d028825 */ /* 0x001fca00078e0002 */
[----:B------:R-:W2:Y:S01]  /*15a60*/  @!P0 LDG.E R0, desc[UR60][R2.64] ;  /* 0x0000003c02008981 */ /* 0x000ea2000c1e1900 */
[C---:B------:R-:W-:Y:S02]  /*15a70*/  ISETP.NE.AND P1, PT, R29.reuse, RZ, PT ;  /* 0x000000ff1d00720c */ /* 0x040fe40003f25270 */
[----:B------:R-:W-:Y:S02]  /*15a80*/  ISETP.GE.U32.AND P0, PT, R29, 0x2, PT ;  /* 0x000000021d00780c */ /* 0x000fe40003f06070 */
[----:B------:R-:W-:-:S09]  /*15a90*/  LOP3.LUT R7, R7, 0xfffffffe, RZ, 0xc0, !PT ;  /* 0xfffffffe07077812 */ /* 0x000fd200078ec0ff */
[----:B------:R-:W-:-:S04]  /*15aa0*/  @P1 LOP3.LUT R7, R7, 0x1, RZ, 0xfc, !PT ;  /* 0x0000000107071812 */ /* 0x000fc800078efcff */
[----:B------:R-:W-:-:S04]  /*15ab0*/  LOP3.LUT R7, R7, 0xffffffef, RZ, 0xc0, !PT ;  /* 0xffffffef07077812 */ /* 0x000fc800078ec0ff */
[----:B------:R-:W-:-:S04]  /*15ac0*/  @P0 LOP3.LUT R7, R7, 0x10, RZ, 0xfc, !PT ;  /* 0x0000001007070812 */ /* 0x000fc800078efcff */
[----:B------:R-:W-:Y:S01]  /*15ad0*/  LOP3.LUT R7, R7, 0xfffffff7, RZ, 0xc0, !PT ;  /* 0xfffffff707077812 */ /* 0x000fe200078ec0ff */
[----:B------:R-:W-:Y:S01]  /*15ae0*/  IMAD.MOV.U32 R16, RZ, RZ, RZ ;  /* 0x000000ffff107224 */ /* 0x000fe200078e00ff */
[----:B--2---:R-:W0:Y:S02]  /*15af0*/  SHFL.UP PT, R4, R0, 0x1, RZ ;  /* 0x0420000000047989 */ /* 0x004e2400000e00ff */
[----:B0-----:R-:W-:-:S05]  /*15b00*/  SEL R5, R4, RZ, P1 ;  /* 0x000000ff04057207 */ /* 0x001fca0000800000 */
[----:B------:R-:W-:-:S05]  /*15b10*/  IMAD.IADD R5, R0, 0x1, R5 ;  /* 0x0000000100057824 */ /* 0x000fca00078e0205 */
[----:B------:R-:W0:Y:S02]  /*15b20*/  SHFL.UP PT, R4, R5, 0x2, RZ ;  /* 0x0440000005047989 */ /* 0x000e2400000e00ff */
[----:B0-----:R-:W-:-:S05]  /*15b30*/  SEL R4, R4, RZ, P0 ;  /* 0x000000ff04047207 */ /* 0x001fca0000000000 */
[----:B------:R-:W-:-:S05]  /*15b40*/  IMAD.IADD R4, R5, 0x1, R4 ;  /* 0x0000000105047824 */ /* 0x000fca00078e0204 */
[----:B------:R-:W0:Y:S01]  /*15b50*/  SHFL.UP PT, R6, R4, 0x4, RZ ;  /* 0x0480000004067989 */ /* 0x000e2200000e00ff */
[----:B------:R-:W-:-:S04]  /*15b60*/  ISETP.GE.U32.AND P0, PT, R29, 0x4, PT ;  /* 0x000000041d00780c */ /* 0x000fc80003f06070 */
[----:B0-----:R-:W-:-:S05]  /*15b70*/  SEL R3, R6, RZ, P0 ;  /* 0x000000ff06037207 */ /* 0x001fca0000000000 */
[----:B------:R-:W-:-:S05]  /*15b80*/  IMAD.IADD R3, R4, 0x1, R3 ;  /* 0x0000000104037824 */ /* 0x000fca00078e0203 */
[----:B------:R-:W0:Y:S01]  /*15b90*/  SHFL.UP PT, R2, R3, 0x8, RZ ;  /* 0x0500000003027989 */ /* 0x000e2200000e00ff */
[----:B------:R-:W-:Y:S02]  /*15ba0*/  @P0 LOP3.LUT R7, R7, 0x8, RZ, 0xfc, !PT ;  /* 0x0000000807070812 */ /* 0x000fe400078efcff */
[----:B------:R-:W-:-:S04]  /*15bb0*/  ISETP.GE.U32.AND P0, PT, R29, 0x8, PT ;  /* 0x000000081d00780c */ /* 0x000fc80003f06070 */
[----:B0-----:R-:W-:-:S05]  /*15bc0*/  SEL R2, R2, RZ, P0 ;  /* 0x000000ff02027207 */ /* 0x001fca0000000000 */
[----:B------:R-:W-:-:S05]  /*15bd0*/  IMAD.IADD R2, R3, 0x1, R2 ;  /* 0x0000000103027824 */ /* 0x000fca00078e0202 */
[----:B------:R-:W0:Y:S01]  /*15be0*/  SHFL.UP PT, R5, R2, 0x10, RZ ;  /* 0x0600000002057989 */ /* 0x000e2200000e00ff */
[----:B------:R-:W-:-:S04]  /*15bf0*/  LOP3.LUT R7, R7, 0xfffffffb, RZ, 0xc0, !PT ;  /* 0xfffffffb07077812 */ /* 0x000fc800078ec0ff */
[----:B------:R-:W-:Y:S02]  /*15c00*/  @P0 LOP3.LUT R7, R7, 0x4, RZ, 0xfc, !PT ;  /* 0x0000000407070812 */ /* 0x000fe400078efcff */
[----:B------:R-:W-:-:S04]  /*15c10*/  ISETP.GE.U32.AND P0, PT, R29, 0x10, PT ;  /* 0x000000101d00780c */ /* 0x000fc80003f06070 */
[----:B0-----:R-:W-:-:S05]  /*15c20*/  SEL R5, R5, RZ, P0 ;  /* 0x000000ff05057207 */ /* 0x001fca0000000000 */
[----:B------:R-:W-:-:S05]  /*15c30*/  IMAD.IADD R6, R2, 0x1, R5 ;  /* 0x0000000102067824 */ /* 0x000fca00078e0205 */
[----:B------:R-:W0:Y:S01]  /*15c40*/  SHFL.IDX PT, R5, R6, 0x1f, 0x1f ;  /* 0x03e01f0006057f89 */ /* 0x000e2200000e0000 */
[----:B------:R-:W-:-:S04]  /*15c50*/  LOP3.LUT R7, R7, 0xfffffffd, RZ, 0xc0, !PT ;  /* 0xfffffffd07077812 */ /* 0x000fc800078ec0ff */
[----:B------:R-:W-:-:S05]  /*15c60*/  @P0 LOP3.LUT R7, R7, 0x2, RZ, 0xfc, !PT ;  /* 0x0000000207070812 */ /* 0x000fca00078efcff */
[----:B------:R2:W-:Y:S01]  /*15c70*/  STL [R1+0x44], R7 ;  /* 0x0000440701007387 */ /* 0x0005e20000100800 */
[----:B0-----:R-:W-:-:S05]  /*15c80*/  IMAD R5, R5, UR4, RZ ;  /* 0x0000000405057c24 */ /* 0x001fca000f8e02ff */
[----:B-1----:R-:W-:Y:S01]  /*15c90*/  ISETP.GT.AND P0, PT, R5, UR6, PT ;  /* 0x0000000605007c0c */ /* 0x002fe2000bf04270 */
[----:B------:R-:W-:Y:S02]  /*15ca0*/  IMAD.MOV.U32 R4, RZ, RZ, RZ ;  /* 0x000000ffff047224 */ /* 0x000fe400078e00ff */
[----:B------:R-:W-:-:S10]  /*15cb0*/  IMAD.MOV.U32 R2, RZ, RZ, R5 ;  /* 0x000000ffff027224 */ /* 0x000fd400078e0005 */
[----:B--2---:R-:W-:Y:S05]  /*15cc0*/  @P0 BRA `(.L_x_448) ;  /* 0x0000000000b00947 */ /* 0x004fea0003800000 */
[----:B------:R-:W-:Y:S01]  /*15cd0*/  IMAD.MOV.U32 R5, RZ, RZ, R2 ;  /* 0x000000ffff057224 */ /* 0x000fe200078e0002 */
[----:B------:R-:W-:Y:S01]  /*15ce0*/  ULDC UR5, c[0x0][0xc14] ;  /* 0x0003050000057ab9 */ /* 0x000fe20000000800 */
[----:B------:R-:W-:Y:S01]  /*15cf0*/  IMAD.MOV.U32 R4, RZ, RZ, RZ ;  /* 0x000000ffff047224 */ /* 0x000fe200078e00ff */
[----:B------:R-:W-:Y:S01]  /*15d00*/  ULDC UR7, c[0x0][0xc14] ;  /* 0x0003050000077ab9 */ /* 0x000fe20000000800 */
[----:B------:R-:W-:-:S05]  /*15d10*/  ULDC UR4, c[0x0][0xc10] ;  /* 0x0003040000047ab9 */ /* 0x000fca0000000800 */
.L_x_452:
[----:B------:R-:W-:Y:S02]  /*15d20*/  VIADD R4, R4, 0x1f ;  /* 0x0000001f04047836 */ /* 0x000fe40000000000 */
[----:B------:R-:W-:-:S03]  /*15d30*/  IMAD.U32 R19, RZ, RZ, UR7 ;  /* 0x00000007ff137e24 */ /* 0x000fc6000f8e00ff */
[----:B------:R-:W-:-:S13]  /*15d40*/  ISETP.GE.AND P0, PT, R4, UR5, PT ;  /* 0x0000000504007c0c */ /* 0x000fda000bf06270 */
[----:B------:R-:W-:Y:S05]  /*15d50*/  @P0 BRA `(.L_x_449) ;  /* 0x0000000400380947 */ /* 0x000fea0003800000 */
[C---:B------:R-:W-:Y:S01]  /*15d60*/  ISETP.NE.AND P1, PT, R29.reuse, 0x1f, PT ;  /* 0x0000001f1d00780c */ /* 0x040fe20003f25270 */
[----:B------:R-:W-:Y:S01]  /*15d70*/  BSSY B0, `(.L_x_450) ;  /* 0x0000008000007945 */ /* 0x000fe20003800000 */
[----:B------:R-:W-:Y:S01]  /*15d80*/  IADD3 R7, R29, R4, RZ ;  /* 0x000000041d077210 */ /* 0x000fe20007ffe0ff */
[----:B------:R-:W-:-:S03]  /*15d90*/  IMAD.MOV.U32 R0, RZ, RZ, RZ ;  /* 0x000000ffff007224 */ /* 0x000fc600078e00ff */
[----:B------:R-:W-:-:S13]  /*15da0*/  ISETP.GE.OR P0, PT, R7, UR5, !P1 ;  /* 0x0000000507007c0c */ /* 0x000fda000cf06670 */
[----:B------:R-:W-:Y:S05]  /*15db0*/  @P0 BRA `(.L_x_451) ;  /* 0x00000000000c0947 */ /* 0x000fea0003800000 */
[----:B------:R-:W0:Y:S02]  /*15dc0*/  LDC.64 R2, c[0x0][0xc58] ;  /* 0x00031600ff027b82 */ /* 0x000e240000000a00 */
[----:B0-----:R-:W-:-:S05]  /*15dd0*/  IMAD.WIDE R2, R7, 0x4, R2 ;  /* 0x0000000407027825 */ /* 0x001fca00078e0202 */
[----:B------:R0:W5:Y:S02]  /*15de0*/  LDG.E R0, desc[UR60][R2.64] ;  /* 0x0000003c02007981 */ /* 0x000164000c1e1900 */
.L_x_451:
[----:B------:R-:W-:Y:S05]  /*15df0*/  BSYNC B0 ;  /* 0x0000000000007941 */ /* 0x000fea0003800000 */
.L_x_450:
        /* <DEDUP_REMOVED lines=25> */
.L_x_448:
        /* <DEDUP_REMOVED lines=15> */
.L_x_453:
        /* <DEDUP_REMOVED lines=16> */
[----:B------:R-:W-:Y:S01]  /*16180*/  @!P0 IADD3 R6, R6, -R5, RZ ;  /* 0x8000000506068210 */ /* 0x000fe20007ffe0ff */
        /* <DEDUP_REMOVED lines=11> */
.L_x_449:
[----:B------:R-:W-:Y:S02]  /*16240*/  IMAD.MOV.U32 R17, RZ, RZ, RZ ;  /* 0x000000ffff117224 */ /* 0x000fe400078e00ff */
[----:B------:R-:W-:Y:S02]  /*16250*/  IMAD.U32 R16, RZ, RZ, UR6 ;  /* 0x00000006ff107e24 */ /* 0x000fe4000f8e00ff */
[----:B------:R-:W-:-:S07]  /*16260*/  IMAD.MOV.U32 R18, RZ, RZ, RZ ;  /* 0x000000ffff127224 */ /* 0x000fce00078e00ff */
.L_x_454:
        /* <DEDUP_REMOVED lines=13> */
[----:B------:R-:W-:Y:S01]  /*16340*/  ULDC.64 UR36, c[0x0][0x198] ;  /* 0x0000660000247ab9 */ /* 0x000fe20000000a00 */
[----:B------:R-:W-:Y:S01]  /*16350*/  IMAD.MOV.U32 R22, RZ, RZ, RZ ;  /* 0x000000ffff167224 */ /* 0x000fe200078e00ff */
[----:B------:R-:W-:Y:S01]  /*16360*/  ULDC UR38, c[0x0][0xc] ;  /* 0x0000030000267ab9 */ /* 0x000fe20000000800 */
[----:B------:R-:W-:Y:S02]  /*16370*/  IMAD.MOV.U32 R27, RZ, RZ, 0x1 ;  /* 0x00000001ff1b7424 */ /* 0x000fe400078e00ff */
[----:B------:R-:W-:-:S07]  /*16380*/  IMAD.MOV.U32 R26, RZ, RZ, RZ ;  /* 0x000000ffff1a7224 */ /* 0x000fce00078e00ff */
.L_x_539:
[----:B--2---:R-:W2:Y:S02]  /*16390*/  LDC.64 R2, c[0x0][0xc60] ;  /* 0x00031800ff027b82 */ /* 0x004ea40000000a00 */
[----:B--2---:R-:W-:-:S05]  /*163a0*/  IMAD.WIDE R2, R19, 0x4, R2 ;  /* 0x0000000413027825 */ /* 0x004fca00078e0202 */
[----:B------:R-:W0:Y:S01]  /*163b0*/  LDG.E R9, desc[UR60][R2.64] ;  /* 0x0000003c02097981 */ /* 0x000e22000c1e1900 */
[----:B------:R-:W-:Y:S05]  /*163c0*/  YIELD ;  /* 0x0000000000007946 */ /* 0x000fea0003800000 */
[----:B------:R-:W-:Y:S01]  /*163d0*/  ULDC.64 UR4, c[0x0][0xa28] ;  /* 0x00028a0000047ab9 */ /* 0x000fe20000000a00 */
[----:B------:R-:W-:Y:S01]  /*163e0*/  IMAD.MOV.U32 R6, RZ, RZ, RZ ;  /* 0x000000ffff067224 */ /* 0x000fe200078e00ff */
[----:B------:R-:W-:Y:S01]  /*163f0*/  ISETP.NE.U32.AND P1, PT, RZ, UR4, PT ;  /* 0x00000004ff007c0c */ /* 0x000fe2000bf25070 */
[----:B------:R-:W-:Y:S01]  /*16400*/  IMAD.MOV.U32 R23, RZ, RZ, RZ ;  /* 0x000000ffff177224 */ /* 0x000fe200078e00ff */
[----:B------:R-:W-:-:S02]  /*16410*/  ULDC.64 UR6, c[0x0][0xa10] ;  /* 0x0002840000067ab9 */ /* 0x000fc40000000a00 */
[----:B------:R-:W-:Y:S02]  /*16420*/  ISETP.NE.AND.EX P1, PT, RZ, UR5, PT, P1 ;  /* 0x00000005ff007c0c */ /* 0x000fe4000bf25310 */
[----:B0-----:R-:W-:Y:S01]  /*16430*/  SHF.R.S32.HI R0, RZ, 0x1f, R9 ;  /* 0x0000001fff007819 */ /* 0x001fe20000011409 */
[----:B------:R-:W-:Y:S10]  /*16440*/  STL [R1], R9 ;  /* 0x0000000901007387 */ /* 0x000ff40000100800 */
[----:B------:R-:W-:-:S04]  /*16450*/  @P1 LEA R4, P0, R9, UR4, 0x2 ;  /* 0x0000000409041c11 */ /* 0x000fc8000f8010ff */
[----:B------:R-:W-:Y:S01]  /*16460*/  @P1 LEA.HI.X R5, R9, UR5, R0, 0x2, P0 ;  /* 0x0000000509051c11 */ /* 0x000fe200080f1400 */
[----:B------:R-:W-:Y:S02]  /*16470*/  ULDC.64 UR4, c[0x0][0xa00] ;  /* 0x0002800000047ab9 */ /* 0x000fe40000000a00 */
[----:B------:R-:W-:Y:S02]  /*16480*/  ISETP.NE.U32.AND P0, PT, RZ, UR4, PT ;  /* 0x00000004ff007c0c */ /* 0x000fe4000bf05070 */
[----:B------:R0:W5:Y:S02]  /*16490*/  @P1 LDG.E R23, desc[UR60][R4.64] ;  /* 0x0000003c04171981 */ /* 0x000164000c1e1900 */
[----:B------:R-:W-:-:S13]  /*164a0*/  ISETP.NE.AND.EX P0, PT, RZ, UR5, PT, P0 ;  /* 0x00000005ff007c0c */ /* 0x000fda000bf05300 */
[----:B------:R-:W-:-:S04]  /*164b0*/  @P0 LEA R2, P2, R9, UR4, 0x2 ;  /* 0x0000000409020c11 */ /* 0x000fc8000f8410ff */
[----:B------:R-:W-:Y:S01]  /*164c0*/  @P0 LEA.HI.X R3, R9, UR5, R0, 0x2, P2 ;  /* 0x0000000509030c11 */ /* 0x000fe200090f1400 */
[----:B------:R-:W-:-:S04]  /*164d0*/  ULDC.64 UR4, c[0x0][0xa20] ;  /* 0x0002880000047ab9 */ /* 0x000fc80000000a00 */
[----:B------:R-:W2:Y:S01]  /*164e0*/  @P0 LDG.E R6, desc[UR60][R2.64] ;  /* 0x0000003c02060981 */ /* 0x000ea2000c1e1900 */
[----:B------:R-:W-:-:S04]  /*164f0*/  ISETP.NE.U32.AND P1, PT, RZ, UR4, PT ;  /* 0x00000004ff007c0c */ /* 0x000fc8000bf25070 */
[----:B------:R-:W-:Y:S02]  /*16500*/  ISETP.NE.AND.EX P1, PT, RZ, UR5, PT, P1 ;  /* 0x00000005ff007c0c */ /* 0x000fe4000bf25310 */
[C---:B0-----:R-:W-:Y:S02]  /*16510*/  SHF.L.U32 R4, R9.reuse, 0x2, RZ ;  /* 0x0000000209047819 */ /* 0x041fe400000006ff */
[----:B------:R-:W-:-:S03]  /*16520*/  SHF.L.U64.HI R0, R9, 0x2, R0 ;  /* 0x0000000209007819 */ /* 0x000fc60000010200 */
[----:B------:R-:W-:Y:S01]  /*16530*/  STL [R1+0x8], R4 ;  /* 0x0000080401007387 */ /* 0x000fe20000100800 */
[----:B------:R-:W-:-:S03]  /*16540*/  IMAD.MOV.U32 R8, RZ, RZ, RZ ;  /* 0x000000ffff087224 */ /* 0x000fc600078e00ff */
[----:B--2---:R0:W-:Y:S02]  /*16550*/  STL [R1+0x18], R6 ;  /* 0x0000180601007387 */ /* 0x0041e40000100800 */
[----:B0-----:R-:W-:-:S04]  /*16560*/  @P1 IADD3 R6, P0, R4, UR4, RZ ;  /* 0x0000000404061c10 */ /* 0x001fc8000ff1e0ff */
[----:B------:R-:W-:Y:S01]  /*16570*/  @P1 IADD3.X R7, R0, UR5, RZ, P0, !PT ;  /* 0x0000000500071c10 */ /* 0x000fe200087fe4ff */
[----:B------:R-:W-:Y:S02]  /*16580*/  ULDC.64 UR4, c[0x0][0xa08] ;  /* 0x0002820000047ab9 */ /* 0x000fe40000000a00 */
[----:B------:R-:W-:Y:S02]  /*16590*/  IADD3 R2, P0, R4, UR4, RZ ;  /* 0x0000000404027c10 */ /* 0x000fe4000ff1e0ff */
[----:B------:R-:W-:Y:S02]  /*165a0*/  ISETP.NE.U32.AND P2, PT, RZ, UR4, PT ;  /* 0x00000004ff007c0c */ /* 0x000fe4000bf45070 */
[----:B------:R-:W-:Y:S02]  /*165b0*/  IADD3.X R3, R0, UR5, RZ, P0, !PT ;  /* 0x0000000500037c10 */ /* 0x000fe400087fe4ff */
[----:B------:R-:W-:Y:S01]  /*165c0*/  ISETP.NE.AND.EX P2, PT, RZ, UR5, PT, P2 ;  /* 0x00000005ff007c0c */ /* 0x000fe2000bf45320 */
[----:B------:R-:W-:-:S02]  /*165d0*/  ULDC.64 UR4, c[0x0][0x3f8] ;  /* 0x0000fe0000047ab9 */ /* 0x000fc40000000a00 */
[----:B------:R-:W-:-:S03]  /*165e0*/  UISETP.NE.U32.AND UP0, UPT, UR4, URZ, UPT ;  /* 0x0000003f0400728c */ /* 0x000fc6000bf05070 */
[----:B------:R-:W-:Y:S01]  /*165f0*/  ULDC UR4, c[0x0][0x404] ;  /* 0x0001010000047ab9 */ /* 0x000fe20000000800 */
[----:B------:R-:W-:-:S03]  /*16600*/  UISETP.NE.AND.EX UP0, UPT, UR5, URZ, UPT, UP0 ;  /* 0x0000003f0500728c */ /* 0x000fc6000bf05300 */
[----:B------:R-:W-:Y:S01]  /*16610*/  ULDC UR5, c[0x0][0x2e0] ;  /* 0x0000b80000057ab9 */ /* 0x000fe20000000800 */
[----:B------:R-:W-:Y:S02]  /*16620*/  USEL UR4, UR4, 0x1, UP0 ;  /* 0x0000000104047887 */ /* 0x000fe40008000000 */
[----:B------:R0:W5:Y:S02]  /*16630*/  @P2 LDG.E R8, desc[UR60][R2.64] ;  /* 0x0000003c02082981 */ /* 0x000164000c1e1900 */
[----:B------:R-:W-:-:S06]  /*16640*/  UIMAD UR4, UR4, UR5, URZ ;  /* 0x00000005040472a4 */ /* 0x000fcc000f8e023f */
[----:B------:R-:W-:-:S06]  /*16650*/  IMAD.U32 R10, RZ, RZ, UR4 ;  /* 0x00000004ff0a7e24 */ /* 0x000fcc000f8e00ff */
[----:B------:R0:W5:Y:S01]  /*16660*/  @P1 LDG.E R10, desc[UR60][R6.64] ;  /* 0x0000003c060a1981 */ /* 0x000162000c1e1900 */
[----:B------:R-:W-:Y:S01]  /*16670*/  IADD3 R4, P0, R4, UR6, RZ ;  /* 0x0000000604047c10 */ /* 0x000fe2000ff1e0ff */
[----:B------:R-:W-:-:S03]  /*16680*/  ULDC UR4, c[0x0][0x338] ;  /* 0x0000ce0000047ab9 */ /* 0x000fc60000000800 */
[----:B------:R-:W-:Y:S02]  /*16690*/  IADD3.X R5, R0, UR7, RZ, P0, !PT ;  /* 0x0000000700057c10 */ /* 0x000fe400087fe4ff */
[----:B------:R-:W-:Y:S01]  /*166a0*/  ISETP.NE.U32.AND P0, PT, RZ, UR6, PT ;  /* 0x00000006ff007c0c */ /* 0x000fe2000bf05070 */
[----:B------:R2:W-:Y:S03]  /*166b0*/  STL [R1+0xc], R0 ;  /* 0x00000c0001007387 */ /* 0x0005e60000100800 */
[----:B------:R-:W-:Y:S01]  /*166c0*/  ISETP.NE.AND.EX P0, PT, RZ, UR7, PT, P0 ;  /* 0x00000007ff007c0c */ /* 0x000fe2000bf05300 */
[----:B--2---:R-:W-:Y:S01]  /*166d0*/  IMAD.U32 R0, RZ, RZ, UR4 ;  /* 0x00000004ff007e24 */ /* 0x004fe2000f8e00ff */
[----:B0-----:R-:W-:Y:S11]  /*166e0*/  @P1 BRA `(.L_x_456) ;  /* 0x0000000000101947 */ /* 0x001ff60003800000 */
[----:B------:R-:W-:Y:S05]  /*166f0*/  @!P2 BRA `(.L_x_456) ;  /* 0x00000000000ca947 */ /* 0x000fea0003800000 */
[----:B------:R-:W2:Y:S04]  /*16700*/  LDG.E R7, desc[UR60][R2.64] ;  /* 0x0000003c02077981 */ /* 0x000ea8000c1e1900 */
[----:B-----5:R-:W2:Y:S02]  /*16710*/  LDG.E R10, desc[UR60][R2.64+0x4] ;  /* 0x0000043c020a7981 */ /* 0x020ea4000c1e1900 */
[----:B--2---:R-:W-:-:S07]  /*16720*/  IMAD.IADD R10, R10, 0x1, -R7 ;  /* 0x000000010a0a7824 */ /* 0x004fce00078e0a07 */
.L_x_456:
[----:B------:R-:W2:Y:S04]  /*16730*/  @P0 LDG.E R3, desc[UR60][R4.64] ;  /* 0x0000003c04030981 */ /* 0x000ea8000c1e1900 */
[----:B------:R-:W2:Y:S02]  /*16740*/  @P0 LDG.E R2, desc[UR60][R4.64+0x4] ;  /* 0x0000043c04020981 */ /* 0x000ea4000c1e1900 */
[----:B--2---:R-:W-:Y:S02]  /*16750*/  @P0 IMAD.IADD R0, R2, 0x1, -R3 ;  /* 0x0000000102000824 */ /* 0x004fe400078e0a03 */
[----:B-----5:R-:W-:-:S04]  /*16760*/  IMAD.IADD R3, R10, 0x1, -R23 ;  /* 0x000000010a037824 */ /* 0x020fc800078e0a17 */
[----:B------:R-:W-:-:S04]  /*16770*/  IMAD.IADD R6, R3, 0x1, R0 ;  /* 0x0000000103067824 */ /* 0x000fc800078e0200 */
[----:B------:R-:W-:Y:S01]  /*16780*/  VIADD R2, R6, 0x8f ;  /* 0x0000008f06027836 */ /* 0x000fe20000000000 */
[----:B------:R0:W-:Y:S03]  /*16790*/  STL [R1+0x14], R6 ;  /* 0x0000140601007387 */ /* 0x0001e60000100800 */
[----:B------:R-:W-:-:S05]  /*167a0*/  IMAD.HI R2, R2, 0x38e38e39, RZ ;  /* 0x38e38e3902027827 */ /* 0x000fca00078e02ff */
[----:B------:R-:W-:-:S04]  /*167b0*/  SHF.R.U32.HI R7, RZ, 0x1f, R2 ;  /* 0x0000001fff077819 */ /* 0x000fc80000011602 */
[----:B0-----:R-:W-:Y:S01]  /*167c0*/  LEA.HI.SX32 R6, R2, R7, 0x1b ;  /* 0x0000000702067211 */ /* 0x001fe200078fdaff */
[----:B------:R-:W-:-:S04]  /*167d0*/  IMAD.MOV R2, RZ, RZ, -R3 ;  /* 0x000000ffff027224 */ /* 0x000fc800078e0a03 */
[----:B------:R-:W-:Y:S01]  /*167e0*/  IMAD R7, R6, 0x90, -R3 ;  /* 0x0000009006077824 */ /* 0x000fe200078e0a03 */
[----:B------:R-:W-:Y:S01]  /*167f0*/  VIMNMX R2, RZ, R2, !PT ;  /* 0x00000002ff027248 */ /* 0x000fe20007fe0100 */
[----:B------:R0:W-:Y:S03]  /*16800*/  STL [R1+0x4], R6 ;  /* 0x0000040601007387 */ /* 0x0001e60000100800 */
[----:B------:R-:W-:-:S04]  /*16810*/  VIMNMX R7, R7, R0, PT ;  /* 0x0000000007077248 */ /* 0x000fc80003fe0100 */
[----:B------:R-:W-:Y:S01]  /*16820*/  ISETP.GT.AND P1, PT, R7, R2, PT ;  /* 0x000000020700720c */ /* 0x000fe20003f24270 */
[----:B------:R-:W-:-:S05]  /*16830*/  IMAD.WIDE.U32 R2, R2, 0x38e38e39, RZ ;  /* 0x38e38e3902027825 */ /* 0x000fca00078e00ff */
[----:B------:R-:W-:-:S05]  /*16840*/  SHF.R.U32.HI R0, RZ, 0x5, R3 ;  /* 0x00000005ff007819 */ /* 0x000fca0000011603 */
[----:B------:R-:W-:Y:S02]  /*16850*/  IMAD.MOV.U32 R2, RZ, RZ, R0 ;  /* 0x000000ffff027224 */ /* 0x000fe400078e0000 */
[----:B0-----:R-:W-:-:S04]  /*16860*/  @P1 VIADD R6, R7, 0x8f ;  /* 0x0000008f07061836 */ /* 0x001fc80000000000 */
[----:B------:R-:W-:-:S05]  /*16870*/  @P1 IMAD.HI R6, R6, 0x38e38e39, RZ ;  /* 0x38e38e3906061827 */ /* 0x000fca00078e02ff */
[----:B------:R-:W-:-:S04]  /*16880*/  @P1 SHF.R.U32.HI R3, RZ, 0x1f, R6 ;  /* 0x0000001fff031819 */ /* 0x000fc80000011606 */
[----:B------:R-:W-:Y:S01]  /*16890*/  @P1 LEA.HI.SX32 R2, R6, R3, 0x1b ;  /* 0x0000000306021211 */ /* 0x000fe200078fdaff */
[----:B------:R-:W-:-:S06]  /*168a0*/  IMAD.MOV.U32 R3, RZ, RZ, RZ ;  /* 0x000000ffff037224 */ /* 0x000fcc00078e00ff */
[----:B------:R0:W5:Y:S01]  /*168b0*/  @P0 LDG.E R3, desc[UR60][R4.64] ;  /* 0x0000003c04030981 */ /* 0x000162000c1e1900 */
[----:B------:R-:W-:Y:S01]  /*168c0*/  ISETP.GT.AND P1, PT, R2, R0, PT ;  /* 0x000000000200720c */ /* 0x000fe20003f24270 */
[----:B------:R-:W-:Y:S01]  /*168d0*/  BSSY B0, `(.L_x_457) ;  /* 0x00000c3000007945 */ /* 0x000fe20003800000 */
[----:B------:R-:W-:Y:S01]  /*168e0*/  IMAD.IADD R23, R8, 0x1, R23 ;  /* 0x0000000108177824 */ /* 0x000fe200078e0217 */
[----:B------:R-:W-:-:S10]  /*168f0*/  PLOP3.LUT P2, PT, PT, PT, PT, 0x80, 0x0 ;  /* 0x000000000000781c */ /* 0x000fd40003f4f070 */
[----:B0-----:R-:W-:Y:S05]  /*16900*/  @!P1 BRA `(.L_x_458) ;  /* 0x0000000800fc9947 */ /* 0x001fea0003800000 */
[----:B------:R-:W0:Y:S01]  /*16910*/  LDC R4, c[0x0][0x428] ;  /* 0x00010a00ff047b82 */ /* 0x000e220000000800 */
[----:B------:R-:W-:Y:S01]  /*16920*/  UMOV UR4, 0xffffffff ;  /* 0xffffffff00047882 */ /* 0x000fe20000000000 */
[----:B0-----:R-:W-:-:S13]  /*16930*/  ISETP.NE.AND P1, PT, R4, 0x1, PT ;  /* 0x000000010400780c */ /* 0x001fda0003f25270 */
[----:B------:R-:W0:Y:S08]  /*16940*/  @P1 LDC R5, c[0x0][0x42c] ;  /* 0x00010b00ff051b82 */ /* 0x000e300000000800 */
[----:B------:R-:W2:Y:S01]  /*16950*/  @P1 LDC R7, c[0x0][0x430] ;  /* 0x00010c00ff071b82 */ /* 0x000ea20000000800 */
[----:B0-----:R-:W-:-:S04]  /*16960*/  @P1 IMAD.HI.U32 R4, R18, R5, RZ ;  /* 0x0000000512041227 */ /* 0x001fc800078e00ff */
[----:B------:R-:W-:Y:S01]  /*16970*/  IMAD.MOV.U32 R5, RZ, RZ, R18 ;  /* 0x000000ffff057224 */ /* 0x000fe200078e0012 */
[----:B--2---:R-:W-:Y:S02]  /*16980*/  @P1 SHF.R.U32.HI R5, RZ, R7, R4 ;  /* 0x00000007ff051219 */ /* 0x004fe40000011604 */
[----:B------:R-:W-:Y:S01]  /*16990*/  SEL R4, R9, RZ, !P0 ;  /* 0x000000ff09047207 */ /* 0x000fe20004000000 */
[----:B------:R-:W-:Y:S06]  /*169a0*/  BRA.DIV UR4, `(.L_x_459) ;  /* 0x0000004e043c7947 */ /* 0x000fec000b800000 */
.L_x_585:
[----:B------:R-:W-:-:S03]  /*169b0*/  UMOV UR4, 0xffffffff ;  /* 0xffffffff00047882 */ /* 0x000fc60000000000 */
[----:B------:R-:W-:Y:S05]  /*169c0*/  BRA.DIV UR4, `(.L_x_460) ;  /* 0x0000004e04687947 */ /* 0x000fea000b800000 */
[----:B------:R-:W-:-:S13]  /*169d0*/  ELECT P6, URZ, PT ;  /* 0x00000000003f782f */ /* 0x000fda00038c0000 */
.L_x_588:
[----:B------:R-:W2:Y:S01]  /*169e0*/  LDL R6, [R1+0x10] ;  /* 0x0000100001067983 */ /* 0x000ea20000100800 */
[----:B------:R-:W-:Y:S01]  /*169f0*/  BSSY B1, `(.L_x_461) ;  /* 0x000000b000017945 */ /* 0x000fe20003800000 */
[----:B------:R-:W0:Y:S01]  /*16a00*/  S2R R9, SR_CgaCtaId ;  /* 0x0000000000097919 */ /* 0x000e220000008800 */
[----:B--2---:R-:W-:-:S05]  /*16a10*/  VIADD R7, R6, 0x1 ;  /* 0x0000000106077836 */ /* 0x004fca0000000000 */
[----:B------:R-:W-:-:S04]  /*16a20*/  LEA.HI R6, R7, R7, RZ, 0x1 ;  /* 0x0000000707067211 */ /* 0x000fc800078f08ff */
[----:B------:R-:W-:-:S05]  /*16a30*/  LOP3.LUT R6, R6, 0xfffffffe, RZ, 0xc0, !PT ;  /* 0xfffffffe06067812 */ /* 0x000fca00078ec0ff */
[----:B------:R-:W-:Y:S01]  /*16a40*/  IMAD.IADD R7, R7, 0x1, -R6 ;  /* 0x0000000107077824 */ /* 0x000fe200078e0a06 */
[----:B------:R-:W-:-:S04]  /*16a50*/  MOV R6, 0x400 ;  /* 0x0000040000067802 */ /* 0x000fc80000000f00 */
[----:B0-----:R-:W-:Y:S02]  /*16a60*/  LEA R6, R9, R6, 0x18 ;  /* 0x0000000609067211 */ /* 0x001fe400078ec0ff */
[----:B------:R-:W-:-:S04]  /*16a70*/  SHF.L.U32 R7, R7, 0x1f, RZ ;  /* 0x0000001f07077819 */ /* 0x000fc800000006ff */
[----:B------:R-:W0:Y:S02]  /*16a80*/  SYNCS.PHASECHK.TRANS64.TRYWAIT P0, [R6+URZ+0x31c20], R7 ;  /* 0x031c2007060075a7 */ /* 0x000e24000800017f */
[----:B0-----:R-:W-:Y:S05]  /*16a90*/  @!P0 BRA `(.L_x_462) ;  /* 0x0000004c00548947 */ /* 0x001fea0003800000 */
.L_x_589:
[----:B------:R-:W-:Y:S05]  /*16aa0*/  BSYNC B1 ;  /* 0x0000000000017941 */ /* 0x000fea0003800000 */
.L_x_461:
[----:B------:R-:W-:Y:S04]  /*16ab0*/  BSSY B1, `(.L_x_463) ;  /* 0x0000049000017945 */ /* 0x000fe80003800000 */
[----:B------:R-:W-:Y:S05]  /*16ac0*/  @!P6 BRA `(.L_x_464) ;  /* 0x00000004001ce947 */ /* 0x000fea0003800000 */
[----:B0-----:R-:W-:Y:S02]  /*16ad0*/  LEA R7, R26, R6, 0x3 ;  /* 0x000000061a077211 */ /* 0x001fe400078e18ff */
[----:B------:R-:W-:-:S04]  /*16ae0*/  SHF.L.U32 R8, R27, 0x1f, RZ ;  /* 0x0000001f1b087819 */ /* 0x000fc800000006ff */
[----:B------:R-:W0:Y:S02]  /*16af0*/  SYNCS.PHASECHK.TRANS64.TRYWAIT P0, [R7+URZ+0x31ca0], R8 ;  /* 0x031ca008070075a7 */ /* 0x000e24000800017f */
[----:B0-----:R-:W-:Y:S05]  /*16b00*/  @!P0 BRA `(.L_x_465) ;  /* 0x0000004c004c8947 */ /* 0x001fea0003800000 */
.L_x_590:
[----:B------:R-:W2:Y:S02]  /*16b10*/  S2R R9, SR_TID.X ;  /* 0x0000000000097919 */ /* 0x000ea40000002100 */
[----:B--2---:R-:W-:-:S04]  /*16b20*/  LOP3.LUT R9, R9, 0x7f, RZ, 0xc0, !PT ;  /* 0x0000007f09097812 */ /* 0x004fc800078ec0ff */
[----:B------:R-:W-:-:S13]  /*16b30*/  ISETP.NE.AND P1, PT, R9, RZ, PT ;  /* 0x000000ff0900720c */ /* 0x000fda0003f25270 */
[----:B------:R-:W-:Y:S05]  /*16b40*/  @P1 BRA `(.L_x_466) ;  /* 0x0000000000141947 */ /* 0x000fea0003800000 */
[----:B------:R-:W-:Y:S01]  /*16b50*/  ISETP.NE.AND P0, PT, R29, RZ, PT ;  /* 0x000000ff1d00720c */ /* 0x000fe20003f05270 */
[----:B------:R-:W-:-:S04]  /*16b60*/  IMAD.MOV.U32 R9, RZ, RZ, 0x6c00 ;  /* 0x00006c00ff097424 */ /* 0x000fc800078e00ff */
[----:B------:R2:W-:Y:S08]  /*16b70*/  SYNCS.ARRIVE.TRANS64 RZ, [R7+URZ+0x31c90], R9 ;  /* 0x031c900907ff79a7 */ /* 0x0005f0000800003f */
[----:B------:R-:W-:Y:S05]  /*16b80*/  @!P0 BRA `(.L_x_466) ;  /* 0x0000000000048947 */ /* 0x000fea0003800000 */
[----:B------:R-:W-:Y:S01]  /*16b90*/  BPT.TRAP 0x1 ;  /* 0x000000040000795c */ /* 0x000fe20000300000 */
.L_x_466:
[----:B--2---:R-:W-:Y:S01]  /*16ba0*/  IMAD R9, R26, 0x6c00, R6 ;  /* 0x00006c001a097824 */ /* 0x004fe200078e0206 */
[----:B------:R-:W-:Y:S01]  /*16bb0*/  R2UR UR9, R7 ;  /* 0x00000000070972ca */ /* 0x000fe200000e0000 */
[----:B-----5:R-:W-:Y:S01]  /*16bc0*/  IMAD R10, R2, 0x90, R3 ;  /* 0x00000090020a7824 */ /* 0x020fe200078e0203 */
[----:B------:R-:W-:Y:S01]  /*16bd0*/  UIADD3 UR4, UP0, UR36, 0x570, URZ ;  /* 0x0000057024047890 */ /* 0x000fe2000ff1e03f */
[----:B------:R-:W-:Y:S01]  /*16be0*/  R2UR UR12, R5 ;  /* 0x00000000050c72ca */ /* 0x000fe200000e0000 */
[----:B------:R-:W-:Y:S01]  /*16bf0*/  UMOV UR10, URZ ;  /* 0x0000003f000a7c82 */ /* 0x000fe20008000000 */
[----:B------:R-:W-:Y:S01]  /*16c00*/  R2UR UR15, R9 ;  /* 0x00000000090f72ca */ /* 0x000fe200000e0000 */
[----:B------:R-:W-:Y:S01]  /*16c10*/  VIADD R10, R10, 0xffffff70 ;  /* 0xffffff700a0a7836 */ /* 0x000fe20000000000 */
[----:B------:R-:W-:Y:S01]  /*16c20*/  R2UR UR13, R4 ;  /* 0x00000000040d72ca */ /* 0x000fe200000e0000 */
[----:B------:R-:W-:Y:S01]  /*16c30*/  UIADD3.X UR5, URZ, UR37, URZ, UP0, !UPT ;  /* 0x000000253f057290 */ /* 0x000fe200087fe43f */
[----:B------:R-:W-:-:S02]  /*16c40*/  UMOV UR6, 0x0 ;  /* 0x0000000000067882 */ /* 0x000fc40000000000 */
[----:B------:R-:W-:Y:S01]  /*16c50*/  R2UR UR11, R10 ;  /* 0x000000000a0b72ca */ /* 0x000fe200000e0000 */
[----:B------:R-:W-:Y:S01]  /*16c60*/  UMOV UR7, 0x12f00000 ;  /* 0x12f0000000077882 */ /* 0x000fe20000000000 */
[----:B------:R-:W-:Y:S01]  /*16c70*/  UIADD3 UR9, UR9, 0x31c90, URZ ;  /* 0x00031c9009097890 */ /* 0x000fe2000fffe03f */
[----:B------:R-:W-:-:S04]  /*16c80*/  UMOV UR16, 0x20 ;  /* 0x0000002000107882 */ /* 0x000fc80000000000 */
[----:B------:R-:W-:Y:S02]  /*16c90*/  UIADD3 UR8, UR15, 0x16a00, URZ ;  /* 0x00016a000f087890 */ /* 0x000fe4000fffe03f */
[----:B------:R-:W-:Y:S02]  /*16ca0*/  UIADD3 UR14, UR15, 0x18e00, URZ ;  /* 0x00018e000f0e7890 */ /* 0x000fe4000fffe03f */
[----:B------:R-:W-:-:S05]  /*16cb0*/  UIADD3 UR15, UR15, 0x1b200, URZ ;  /* 0x0001b2000f0f7890 */ /* 0x000fca000fffe03f */
[----:B------:R2:W-:Y:S02]  /*16cc0*/  UTMALDG.4D [UR8], [UR4], desc[UR6] ;  /* 0x00000608040075b4 */ /* 0x0005e40008019000 */
[----:B--2---:R-:W-:Y:S01]  /*16cd0*/  UMOV UR8, UR14 ;  /* 0x0000000e00087c82 */ /* 0x004fe20008000000 */
[----:B------:R-:W-:Y:S01]  /*16ce0*/  UMOV UR10, UR16 ;  /* 0x00000010000a7c82 */ /* 0x000fe20008000000 */
[----:B------:R-:W-:Y:S01]  /*16cf0*/  UMOV UR14, 0x40 ;  /* 0x00000040000e7882 */ /* 0x000fe20000000000 */
[----:B------:R2:W-:Y:S02]  /*16d00*/  UTMALDG.4D [UR8], [UR4], desc[UR6] ;  /* 0x00000608040075b4 */ /* 0x0005e40008019000 */
[----:B--2---:R-:W-:Y:S01]  /*16d10*/  UMOV UR8, UR15 ;  /* 0x0000000f00087c82 */ /* 0x004fe20008000000 */
[----:B------:R-:W-:Y:S02]  /*16d20*/  UMOV UR10, UR14 ;  /* 0x0000000e000a7c82 */ /* 0x000fe40008000000 */
[----:B------:R2:W-:Y:S01]  /*16d30*/  UTMALDG.4D [UR8], [UR4], desc[UR6] ;  /* 0x00000608040075b4 */ /* 0x0005e20008019000 */
[----:B------:R-:W3:Y:S02]  /*16d40*/  SYNCS.PHASECHK.TRANS64.TRYWAIT P0, [R7+URZ+0x31cc0], R8 ;  /* 0x031cc008070075a7 */ /* 0x000ee4000800017f */
[----:B--23--:R-:W-:Y:S05]  /*16d50*/  @!P0 BRA `(.L_x_467) ;  /* 0x0000004800cc8947 */ /* 0x00cfea0003800000 */
.L_x_591:
[----:B------:R-:W-:Y:S05]  /*16d60*/  @P1 BRA `(.L_x_468) ;  /* 0x0000000000141947 */ /* 0x000fea0003800000 */
[----:B------:R-:W-:Y:S01]  /*16d70*/  ISETP.NE.AND P0, PT, R29, RZ, PT ;  /* 0x000000ff1d00720c */ /* 0x000fe20003f05270 */
[----:B0-2---:R-:W-:-:S04]  /*16d80*/  IMAD.MOV.U32 R8, RZ, RZ, 0x6c00 ;  /* 0x00006c00ff087424 */ /* 0x005fc800078e00ff */
[----:B------:R3:W-:Y:S08]  /*16d90*/  SYNCS.ARRIVE.TRANS64 RZ, [R7+URZ+0x31cb0], R8 ;  /* 0x031cb00807ff79a7 */ /* 0x0007f0000800003f */
[----:B------:R-:W-:Y:S05]  /*16da0*/  @!P0 BRA `(.L_x_468) ;  /* 0x0000000000048947 */ /* 0x000fea0003800000 */
[----:B------:R-:W-:Y:S01]  /*16db0*/  BPT.TRAP 0x1 ;  /* 0x000000040000795c */ /* 0x000fe20000300000 */
.L_x_468:
        /* <DEDUP_REMOVED lines=11> */
[----:B------:R-:W-:Y:S02]  /*16e70*/  UIADD3 UR8, UR15, 0x200, URZ ;  /* 0x000002000f087890 */ /* 0x000fe4000fffe03f */
[----:B------:R-:W-:Y:S02]  /*16e80*/  UIADD3 UR9, UR9, 0x31cb0, URZ ;  /* 0x00031cb009097890 */ /* 0x000fe4000fffe03f */
[----:B------:R-:W-:Y:S02]  /*16e90*/  UIADD3 UR14, UR15, 0x2600, URZ ;  /* 0x000026000f0e7890 */ /* 0x000fe4000fffe03f */
[----:B------:R-:W-:-:S05]  /*16ea0*/  UIADD3 UR15, UR15, 0x4a00, URZ ;  /* 0x00004a000f0f7890 */ /* 0x000fca000fffe03f */
[----:B------:R4:W-:Y:S02]  /*16eb0*/  UTMALDG.4D [UR8], [UR4], desc[UR6] ;  /* 0x00000608040075b4 */ /* 0x0009e40008019000 */
[----:B----4-:R-:W-:Y:S01]  /*16ec0*/  UMOV UR8, UR14 ;  /* 0x0000000e00087c82 */ /* 0x010fe20008000000 */
[----:B------:R-:W-:Y:S01]  /*16ed0*/  UMOV UR10, UR16 ;  /* 0x00000010000a7c82 */ /* 0x000fe20008000000 */
[----:B------:R-:W-:Y:S01]  /*16ee0*/  UMOV UR14, 0x40 ;  /* 0x00000040000e7882 */ /* 0x000fe20000000000 */
[----:B------:R4:W-:Y:S02]  /*16ef0*/  UTMALDG.4D [UR8], [UR4], desc[UR6] ;  /* 0x00000608040075b4 */ /* 0x0009e40008019000 */
[----:B----4-:R-:W-:Y:S01]  /*16f00*/  UMOV UR8, UR15 ;  /* 0x0000000f00087c82 */ /* 0x010fe20008000000 */
[----:B------:R-:W-:Y:S02]  /*16f10*/  UMOV UR10, UR14 ;  /* 0x0000000e000a7c82 */ /* 0x000fe40008000000 */
[----:B------:R4:W-:Y:S02]  /*16f20*/  UTMALDG.4D [UR8], [UR4], desc[UR6] ;  /* 0x00000608040075b4 */ /* 0x0009e40008019000 */
[----:B----4-:R-:W-:Y:S01]  /*16f30*/  NOP ;  /* 0x0000000000007918 */ /* 0x010fe20000000000 */
.L_x_464:
[----:B------:R-:W-:Y:S05]  /*16f40*/  BSYNC B1 ;  /* 0x0000000000017941 */ /* 0x000fea0003800000 */
.L_x_463:
[----:B------:R-:W-:Y:S01]  /*16f50*/  VIADD R26, R26, 0x1 ;  /* 0x000000011a1a7836 */ /* 0x000fe20000000000 */
[----:B------:R-:W-:Y:S01]  /*16f60*/  PLOP3.LUT P2, PT, PT, PT, PT, 0x8, 0x0 ;  /* 0x000000000000781c */ /* 0x000fe20003f4e170 */
[----:B------:R-:W-:-:S03]  /*16f70*/  VIADD R2, R2, 0xfffffffe ;  /* 0xfffffffe02027836 */ /* 0x000fc60000000000 */
[----:B------:R-:W-:-:S04]  /*16f80*/  ISETP.NE.AND P0, PT, R26, 0x2, PT ;  /* 0x000000021a00780c */ /* 0x000fc80003f05270 */
[----:B------:R-:W-:Y:S02]  /*16f90*/  SEL R26, R26, RZ, P0 ;  /* 0x000000ff1a1a7207 */ /* 0x000fe40000000000 */
[----:B0-23--:R-:W-:Y:S02]  /*16fa0*/  SEL R8, RZ, 0x1, P0 ;  /* 0x00000001ff087807 */ /* 0x00dfe40000000000 */
[----:B------:R-:W-:Y:S02]  /*16fb0*/  ISETP.GE.AND P0, PT, R2, R0, PT ;  /* 0x000000000200720c */ /* 0x000fe40003f06270 */
[----:B------:R-:W-:-:S11]  /*16fc0*/  LOP3.LUT R27, R27, R8, RZ, 0x3c, !PT ;  /* 0x000000081b1b7212 */ /* 0x000fd600078e3cff */
[----:B------:R-:W-:Y:S05]  /*16fd0*/  @!P0 BRA `(.L_x_458) ;  /* 0x0000000400488947 */ /* 0x000fea0003800000 */
.L_x_475:
[----:B------:R-:W-:Y:S05]  /*16fe0*/  YIELD ;  /* 0x0000000000007946 */ /* 0x000fea0003800000 */
[----:B------:R-:W-:Y:S04]  /*16ff0*/  BSSY B1, `(.L_x_469) ;  /* 0x0000048000017945 */ /* 0x000fe80003800000 */
[----:B0-23--:R-:W-:Y:S05]  /*17000*/  @!P6 BRA `(.L_x_470) ;  /* 0x000000040018e947 */ /* 0x00dfea0003800000 */
[----:B------:R-:W-:Y:S01]  /*17010*/  IMAD R7, R26, 0x8, R6 ;  /* 0x000000081a077824 */ /* 0x000fe200078e0206 */
[----:B------:R-:W-:-:S04]  /*17020*/  SHF.L.U32 R10, R27, 0x1f, RZ ;  /* 0x0000001f1b0a7819 */ /* 0x000fc800000006ff */
[----:B------:R-:W0:Y:S02]  /*17030*/  SYNCS.PHASECHK.TRANS64.TRYWAIT P0, [R7+URZ+0x31ca0], R10 ;  /* 0x031ca00a070075a7 */ /* 0x000e24000800017f */
[----:B0-----:R-:W-:Y:S05]  /*17040*/  @!P0 BRA `(.L_x_471) ;  /* 0x0000004800248947 */ /* 0x001fea0003800000 */
.L_x_592:
        /* <DEDUP_REMOVED lines=9> */
.L_x_472:
[----:B--2---:R-:W-:Y:S01]  /*170e0*/  IMAD R8, R26, 0x6c00, R6 ;  /* 0x00006c001a087824 */ /* 0x004fe200078e0206 */
[----:B------:R-:W-:Y:S01]  /*170f0*/  R2UR UR9, R7 ;  /* 0x00000000070972ca */ /* 0x000fe200000e0000 */
[----:B-----5:R-:W-:Y:S01]  /*17100*/  IMAD R9, R2, 0x90, R3 ;  /* 0x0000009002097824 */ /* 0x020fe200078e0203 */
        /* <DEDUP_REMOVED lines=9> */
[----:B------:R-:W-:-:S02]  /*171a0*/  UMOV UR16, 0x20 ;  /* 0x0000002000107882 */ /* 0x000fc40000000000 */
[----:B------:R-:W-:-:S05]  /*171b0*/  UIADD3 UR9, UR9, 0x31c90, URZ ;  /* 0x00031c9009097890 */ /* 0x000fca000fffe03f */
        /* <DEDUP_REMOVED lines=13> */
.L_x_593:
[----:B------:R-:W-:Y:S05]  /*17290*/  @P0 BRA `(.L_x_474) ;  /* 0x0000000000140947 */ /* 0x000fea0003800000 */
[----:B------:R-:W-:Y:S01]  /*172a0*/  ISETP.NE.AND P1, PT, R29, RZ, PT ;  /* 0x000000ff1d00720c */ /* 0x000fe20003f25270 */
[----:B0-2---:R-:W-:-:S04]  /*172b0*/  IMAD.MOV.U32 R10, RZ, RZ, 0x6c00 ;  /* 0x00006c00ff0a7424 */ /* 0x005fc800078e00ff */
[----:B------:R3:W-:Y:S08]  /*172c0*/  SYNCS.ARRIVE.TRANS64 RZ, [R7+URZ+0x31cb0], R10 ;  /* 0x031cb00a07ff79a7 */ /* 0x0007f0000800003f */
[----:B------:R-:W-:Y:S05]  /*172d0*/  @!P1 BRA `(.L_x_474) ;  /* 0x0000000000049947 */ /* 0x000fea0003800000 */
[----:B------:R-:W-:Y:S01]  /*172e0*/  BPT.TRAP 0x1 ;  /* 0x000000040000795c */ /* 0x000fe20000300000 */
.L_x_474:
        /* <DEDUP_REMOVED lines=24> */
.L_x_470:
[----:B------:R-:W-:Y:S05]  /*17470*/  BSYNC B1 ;  /* 0x0000000000017941 */ /* 0x000fea0003800000 */
.L_x_469:
[----:B------:R-:W-:-:S05]  /*17480*/  VIADD R26, R26, 0x1 ;  /* 0x000000011a1a7836 */ /* 0x000fca0000000000 */
[----:B------:R-:W-:-:S04]  /*17490*/  ISETP.NE.AND P0, PT, R26, 0x2, PT ;  /* 0x000000021a00780c */ /* 0x000fc80003f05270 */
[----:B------:R-:W-:Y:S02]  /*174a0*/  SEL R8, RZ, 0x1, P0 ;  /* 0x00000001ff087807 */ /* 0x000fe40000000000 */
[----:B------:R-:W-:Y:S02]  /*174b0*/  SEL R26, R26, RZ, P0 ;  /* 0x000000ff1a1a7207 */ /* 0x000fe40000000000 */
[C---:B------:R-:W-:Y:S01]  /*174c0*/  ISETP.GT.AND P0, PT, R2.reuse, R0, PT ;  /* 0x000000000200720c */ /* 0x040fe20003f04270 */
[----:B------:R-:W-:Y:S01]  /*174d0*/  VIADD R2, R2, 0xffffffff ;  /* 0xffffffff02027836 */ /* 0x000fe20000000000 */
[----:B------:R-:W-:-:S11]  /*174e0*/  LOP3.LUT R27, R27, R8, RZ, 0x3c, !PT ;  /* 0x000000081b1b7212 */ /* 0x000fd600078e3cff */
[----:B------:R-:W-:Y:S05]  /*174f0*/  @P0 BRA `(.L_x_475) ;  /* 0xfffffff800b80947 */ /* 0x000fea000383ffff */
.L_x_458:
[----:B------:R-:W-:Y:S05]  /*17500*/  BSYNC B0 ;  /* 0x0000000000007941 */ /* 0x000fea0003800000 */
.L_x_457:
[----:B0-23--:R-:W2:Y:S01]  /*17510*/  LDL R7, [R1+0x14] ;  /* 0x0000140001077983 */ /* 0x00dea20000100800 */
[----:B------:R-:W-:Y:S05]  /*17520*/  @!P2 WARPSYNC.ALL ;  /* 0x000000000000a948 */ /* 0x000fea0003800000 */
[----:B------:R-:W-:Y:S01]  /*17530*/  BSSY B6, `(.L_x_476) ;  /* 0x00002b2000067945 */ /* 0x000fe20003800000 */
[----:B------:R-:W-:Y:S01]  /*17540*/  @!P2 BAR.SYNC.DEFER_BLOCKING 0xc, 0x1a0 ;  /* 0x030680000000ab1d */ /* 0x000fe20000010000 */
[----:B--2---:R-:W-:-:S13]  /*17550*/  ISETP.GT.AND P0, PT, R7, RZ, PT ;  /* 0x000000ff0700720c */ /* 0x004fda0003f04270 */
[----:B------:R-:W-:Y:S05]  /*17560*/  @P0 BRA `(.L_x_477) ;  /* 0x00000000003c0947 */ /* 0x000fea0003800000 */
[----:B------:R-:W-:-:S13]  /*17570*/  ISETP.NE.AND P1, PT, R29, RZ, PT ;  /* 0x000000ff1d00720c */ /* 0x000fda0003f25270 */
[----:B------:R-:W-:Y:S05]  /*17580*/  @P1 BRA `(.L_x_478) ;  /* 0x0000002800b01947 */ /* 0x000fea0003800000 */
[----:B------:R-:W0:Y:S01]  /*17590*/  S2R R7, SR_LANEID ;  /* 0x0000000000077919 */ /* 0x000e220000000000 */
[----:B------:R-:W-:Y:S01]  /*175a0*/  VOTEU.ANY UR4, UPT, PT ;  /* 0x0000000000047886 */ /* 0x000fe200038e0100 */
[----:B-----5:R-:W2:Y:S01]  /*175b0*/  LDC.64 R2, c[0x0][0xc38] ;  /* 0x00030e00ff027b82 */ /* 0x020ea20000000a00 */
        /* <DEDUP_REMOVED lines=10> */
.L_x_477:
[----:B-----5:R-:W0:Y:S01]  /*17660*/  S2R R3, SR_CgaCtaId ;  /* 0x0000000000037919 */ /* 0x020e220000008800 */
        /* <DEDUP_REMOVED lines=9> */
[----:B------:R-:W-:Y:S01]  /*17700*/  IMAD.U32 R4, RZ, RZ, UR6 ;  /* 0x00000006ff047e24 */ /* 0x000fe2000f8e00ff */
[----:B------:R-:W-:Y:S01]  /*17710*/  MOV R11, UR5 ;  /* 0x00000005000b7c02 */ /* 0x000fe20008000f00 */
[----:B------:R-:W0:Y:S01]  /*17720*/  LDC.64 R2, c[0x4][R2] ;  /* 0x0100000002027b82 */ /* 0x000e220000000a00 */
[----:B------:R-:W-:Y:S02]  /*17730*/  IMAD.U32 R5, RZ, RZ, UR7 ;  /* 0x00000007ff057e24 */ /* 0x000fe4000f8e00ff */
[----:B------:R-:W-:Y:S02]  /*17740*/  IMAD.U32 R6, RZ, RZ, UR8 ;  /* 0x00000008ff067e24 */ /* 0x000fe4000f8e00ff */
[----:B------:R-:W-:-:S02]  /*17750*/  IMAD.U32 R7, RZ, RZ, UR9 ;  /* 0x00000009ff077e24 */ /* 0x000fc4000f8e00ff */
[----:B------:R-:W-:Y:S02]  /*17760*/  IMAD.U32 R10, RZ, RZ, UR4 ;  /* 0x00000004ff0a7e24 */ /* 0x000fe4000f8e00ff */
[----:B------:R-:W-:Y:S02]  /*17770*/  IMAD.MOV.U32 R8, RZ, RZ, 0x70 ;  /* 0x00000070ff087424 */ /* 0x000fe400078e00ff */
[----:B------:R-:W-:Y:S02]  /*17780*/  IMAD.MOV.U32 R12, RZ, RZ, 0x1 ;  /* 0x00000001ff0c7424 */ /* 0x000fe400078e00ff */
[----:B------:R-:W-:-:S07]  /*17790*/  IMAD.MOV.U32 R13, RZ, RZ, RZ ;  /* 0x000000ffff0d7224 */ /* 0x000fce00078e00ff */
[----:B------:R-:W-:-:S07]  /*177a0*/  LEPC R20, `(.L_x_479) ;  /* 0x000000001014794e */ /* 0x000fce0000000000 */
[----:B01----:R-:W-:Y:S05]  /*177b0*/  CALL.ABS.NOINC R2 ;  /* 0x0000000002007343 */ /* 0x003fea0003c00000 */
.L_x_479:
        /* <DEDUP_REMOVED lines=19> */
.L_x_481:
        /* <DEDUP_REMOVED lines=15> */
[----:B0-----:R-:W-:Y:S05]  /*179e0*/  CALL.ABS.NOINC R2 ;  /* 0x0000000002007343 */ /* 0x001fea0003c00000 */
.L_x_480:
[----:B------:R-:W2:Y:S01]  /*179f0*/  LDL.LU R2, [R1+0x8] ;  /* 0x0000080001027983 */ /* 0x000ea20000300800 */
[----:B------:R-:W-:-:S03]  /*17a00*/  ULDC.64 UR4, c[0x0][0x9f8] ;  /* 0x00027e0000047ab9 */ /* 0x000fc60000000a00 */
[----:B------:R-:W3:Y:S04]  /*17a10*/  LDL.LU R0, [R1+0xc] ;  /* 0x00000c0001007983 */ /* 0x000ee80000300800 */
[----:B------:R-:W4:Y:S04]  /*17a20*/  LDL.LU R21, [R1] ;  /* 0x0000000001157983 */ /* 0x000f280000300800 */
[----:B------:R-:W4:Y:S01]  /*17a30*/  LDL.LU R20, [R1+0x18] ;  /* 0x0000180001147983 */ /* 0x000f220000300800 */
[----:B------:R-:W-:-:S04]  /*17a40*/  ISETP.NE.U32.AND P0, PT, RZ, UR4, PT ;  /* 0x00000004ff007c0c */ /* 0x000fc8000bf05070 */
        /* <DEDUP_REMOVED lines=8> */
[----:B------:R-:W-:Y:S01]  /*17ad0*/  ULDC.64 UR4, c[0x0][0xa00] ;  /* 0x0002800000047ab9 */ /* 0x000fe20000000a00 */
[----:B------:R-:W0:Y:S01]  /*17ae0*/  LDC R0, c[0x0][0x428] ;  /* 0x00010a00ff007b82 */ /* 0x000e220000000800 */
[----:B----4-:R-:W-:-:S06]  /*17af0*/  IMAD.MOV.U32 R6, RZ, RZ, R21 ;  /* 0x000000ffff067224 */ /* 0x010fcc00078e0015 */
[----:B------:R2:W5:Y:S01]  /*17b00*/  @P0 LDG.E R6, desc[UR60][R2.64] ;  /* 0x0000003c02060981 */ /* 0x000562000c1e1900 */
[----:B------:R-:W-:Y:S01]  /*17b10*/  IMAD R17, R17, 0xc0, R20 ;  /* 0x000000c011117824 */ /* 0x000fe200078e0214 */
[----:B------:R-:W-:Y:S02]  /*17b20*/  PLOP3.LUT P1, PT, P6, PT, PT, 0x8, 0x0 ;  /* 0x000000000000781c */ /* 0x000fe4000372e170 */
[----:B0-----:R-:W-:Y:S01]  /*17b30*/  ISETP.NE.AND P0, PT, R0, 0x1, PT ;  /* 0x000000010000780c */ /* 0x001fe20003f05270 */
[----:B------:R-:W-:-:S12]  /*17b40*/  IMAD.MOV.U32 R0, RZ, RZ, R18 ;  /* 0x000000ffff007224 */ /* 0x000fd800078e0012 */
[----:B------:R-:W0:Y:S08]  /*17b50*/  @P0 LDC R5, c[0x0][0x42c] ;  /* 0x00010b00ff050b82 */ /* 0x000e300000000800 */
[----:B------:R-:W3:Y:S01]  /*17b60*/  @P0 LDC R4, c[0x0][0x430] ;  /* 0x00010c00ff040b82 */ /* 0x000ee20000000800 */
[----:B0-----:R-:W-:-:S05]  /*17b70*/  @P0 IMAD.HI.U32 R5, R18, R5, RZ ;  /* 0x0000000512050227 */ /* 0x001fca00078e00ff */
[----:B---3--:R-:W-:Y:S02]  /*17b80*/  @P0 SHF.R.U32.HI R0, RZ, R4, R5 ;  /* 0x00000004ff000219 */ /* 0x008fe40000011605 */
[----:B------:R-:W-:-:S04]  /*17b90*/  ISETP.NE.U32.AND P0, PT, RZ, UR4, PT ;  /* 0x00000004ff007c0c */ /* 0x000fc8000bf05070 */
[----:B------:R-:W-:-:S04]  /*17ba0*/  ISETP.NE.AND.EX P0, PT, RZ, UR5, PT, P0 ;  /* 0x00000005ff007c0c */ /* 0x000fc8000bf05300 */
[----:B--2---:R-:W-:-:S09]  /*17bb0*/  SEL R8, R21, RZ, !P0 ;  /* 0x000000ff15087207 */ /* 0x004fd20004000000 */
.L_x_482:
        /* <DEDUP_REMOVED lines=14> */
.L_x_483:
        /* <DEDUP_REMOVED lines=13> */
.L_x_484:
        /* <DEDUP_REMOVED lines=16> */
.L_x_596:
[----:B------:R-:W2:Y:S01]  /*17e70*/  LDL R4, [R1+0x4] ;  /* 0x0000040001047983 */ /* 0x000ea20000100800 */
[----:B------:R-:W-:Y:S01]  /*17e80*/  UMOV UR4, 0xffffffff ;  /* 0xffffffff00047882 */ /* 0x000fe20000000000 */
[----:B------:R-:W-:Y:S01]  /*17e90*/  SHF.R.S32.HI R11, RZ, 0x1f, R6 ;  /* 0x0000001fff0b7819 */ /* 0x000fe20000011406 */
[----:B--2---:R-:W-:Y:S01]  /*17ea0*/  VIADD R9, R4, 0xffffffff ;  /* 0xffffffff04097836 */ /* 0x004fe20000000000 */
[----:B------:R-:W-:Y:S06]  /*17eb0*/  BRA.DIV UR4, `(.L_x_486) ;  /* 0x0000003a04e47947 */ /* 0x000fec000b800000 */
[----:B------:R-:W-:-:S13]  /*17ec0*/  ELECT P6, URZ, PT ;  /* 0x00000000003f782f */ /* 0x000fda00038c0000 */
.L_x_599:
[----:B------:R-:W-:Y:S05]  /*17ed0*/  @!P6 BRA `(.L_x_487) ;  /* 0x0000000000f8e947 */ /* 0x000fea0003800000 */
[----:B------:R-:W-:Y:S01]  /*17ee0*/  ISETP.NE.U32.AND P0, PT, R2, RZ, PT ;  /* 0x000000ff0200720c */ /* 0x000fe20003f05070 */
[----:B------:R-:W-:-:S03]  /*17ef0*/  IMAD.MOV.U32 R25, RZ, RZ, R9 ;  /* 0x000000ffff197224 */ /* 0x000fc600078e0009 */
[----:B------:R-:W-:-:S13]  /*17f00*/  ISETP.NE.AND.EX P0, PT, R3, RZ, PT, P0 ;  /* 0x000000ff0300720c */ /* 0x000fda0003f05300 */
[----:B------:R-:W-:Y:S05]  /*17f10*/  @!P0 BRA `(.L_x_488) ;  /* 0x0000000000448947 */ /* 0x000fea0003800000 */
[----:B------:R-:W0:Y:S01]  /*17f20*/  LDC R10, c[0x0][0x41c] ;  /* 0x00010700ff0a7b82 */ /* 0x000e220000000800 */
[----:B------:R-:W-:Y:S02]  /*17f30*/  ULDC.64 UR4, c[0x0][0x408] ;  /* 0x0001020000047ab9 */ /* 0x000fe40000000a00 */
[----:B------:R-:W-:-:S04]  /*17f40*/  IMAD R7, R11, UR4, RZ ;  /* 0x000000040b077c24 */ /* 0x000fc8000f8e02ff */
[----:B------:R-:W-:Y:S01]  /*17f50*/  IMAD R7, R6, UR5, R7 ;  /* 0x0000000506077c24 */ /* 0x000fe2000f8e0207 */
[----:B0-----:R-:W-:-:S13]  /*17f60*/  ISETP.NE.AND P0, PT, R10, 0x1, PT ;  /* 0x000000010a00780c */ /* 0x001fda0003f05270 */
[----:B------:R-:W0:Y:S02]  /*17f70*/  @P0 LDC.64 R4, c[0x0][0x420] ;  /* 0x00010800ff040b82 */ /* 0x000e240000000a00 */
[----:B0-----:R-:W-:-:S04]  /*17f80*/  @P0 IMAD.HI.U32 R12, R9, R4, RZ ;  /* 0x00000004090c0227 */ /* 0x001fc800078e00ff */
[----:B------:R-:W-:Y:S01]  /*17f90*/  IMAD.MOV.U32 R4, RZ, RZ, R9 ;  /* 0x000000ffff047224 */ /* 0x000fe200078e0009 */
[----:B------:R-:W-:-:S04]  /*17fa0*/  @P0 SHF.R.U32.HI R4, RZ, R5, R12 ;  /* 0x00000005ff040219 */ /* 0x000fc8000001160c */
[--C-:B------:R-:W-:Y:S01]  /*17fb0*/  SHF.R.S32.HI R5, RZ, 0x1f, R4.reuse ;  /* 0x0000001fff057819 */ /* 0x100fe20000011404 */
[--C-:B------:R-:W-:Y:S02]  /*17fc0*/  IMAD.MOV R25, RZ, RZ, -R4.reuse ;  /* 0x000000ffff197224 */ /* 0x100fe400078e0a04 */
[----:B------:R-:W-:-:S04]  /*17fd0*/  IMAD.WIDE.U32 R4, R6, UR4, R4 ;  /* 0x0000000406047c25 */ /* 0x000fc8000f8e0004 */
[----:B------:R-:W-:Y:S01]  /*17fe0*/  IMAD.IADD R7, R5, 0x1, R7 ;  /* 0x0000000105077824 */ /* 0x000fe200078e0207 */
[----:B------:R-:W-:Y:S01]  /*17ff0*/  LEA R12, P0, R4, R2, 0x2 ;  /* 0x00000002040c7211 */ /* 0x000fe200078010ff */
[----:B------:R-:W-:-:S03]  /*18000*/  IMAD R25, R10, R25, R9 ;  /* 0x000000190a197224 */ /* 0x000fc600078e0209 */
[----:B------:R-:W-:-:S05]  /*18010*/  LEA.HI.X R13, R4, R3, R7, 0x2, P0 ;  /* 0x00000003040d7211 */ /* 0x000fca00000f1407 */
[----:B------:R0:W5:Y:S04]  /*18020*/  LDG.E R7, desc[UR60][R12.64] ;  /* 0x0000003c0c077981 */ /* 0x000168000c1e1900 */
.L_x_488:
[----:B------:R-:W-:Y:S01]  /*18030*/  IMAD R5, R22, 0x8, R28 ;  /* 0x0000000816057824 */ /* 0x000fe200078e021c */
[----:B------:R-:W-:-:S04]  /*18040*/  SHF.L.U32 R4, R24, 0x1f, RZ ;  /* 0x0000001f18047819 */ /* 0x000fc800000006ff */
[----:B------:R-:W2:Y:S02]  /*18050*/  SYNCS.PHASECHK.TRANS64.TRYWAIT P0, [R5+URZ+0x31c40], R4 ;  /* 0x031c4004050075a7 */ /* 0x000ea4000800017f */
[----:B--2---:R-:W-:Y:S05]  /*18060*/  @!P0 BRA `(.L_x_489) ;  /* 0x0000003800988947 */ /* 0x004fea0003800000 */
.L_x_600:
        /* <DEDUP_REMOVED lines=9> */
.L_x_490:
        /* <DEDUP_REMOVED lines=28> */
.L_x_487:
[----:B------:R-:W2:Y:S01]  /*182c0*/  LDL.LU R10, [R1+0x10] ;  /* 0x00001000010a7983 */ /* 0x000ea20000300800 */
[----:B------:R-:W-:Y:S05]  /*182d0*/  WARPSYNC.ALL ;  /* 0x0000000000007948 */ /* 0x000fea0003800000 */
[----:B------:R-:W-:Y:S02]  /*182e0*/  R2UR UR24, R28 ;  /* 0x000000001c1872ca */ /* 0x000fe400000e0000 */
[----:B------:R-:W-:-:S13]  /*182f0*/  ELECT P0, URZ, PT ;  /* 0x00000000003f782f */ /* 0x000fda0003800000 */
[----:B------:R-:W-:Y:S01]  /*18300*/  @P0 R2UR UR13, R8 ;  /* 0x00000000080d02ca */ /* 0x000fe200000e0000 */
[----:B------:R-:W-:Y:S01]  /*18310*/  UIADD3 UR4, UP0, UR36, 0x270, URZ ;  /* 0x0000027024047890 */ /* 0x000fe2000ff1e03f */
[----:B------:R-:W-:Y:S01]  /*18320*/  @P0 R2UR UR12, R18 ;  /* 0x00000000120c02ca */ /* 0x000fe200000e0000 */
[----:B------:R-:W-:Y:S01]  /*18330*/  UMOV UR6, 0x0 ;  /* 0x0000000000067882 */ /* 0x000fe20000000000 */
[C---:B------:R-:W-:Y:S01]  /*18340*/  @P0 R2UR UR11, R17.reuse ;  /* 0x00000000110b02ca */ /* 0x040fe200000e0000 */
        /* <DEDUP_REMOVED lines=30> */
[----:B------:R-:W-:-:S04]  /*18530*/  LOP3.LUT R4, R4, 0xfffffffe, RZ, 0xc0, !PT ;  /* 0xfffffffe04047812 */ /* 0x000fc800078ec0ff */
[----:B------:R-:W-:-:S04]  /*18540*/  IADD3 R4, R10, -R4, RZ ;  /* 0x800000040a047210 */ /* 0x000fc80007ffe0ff */
[----:B---3--:R-:W-:-:S04]  /*18550*/  SHF.L.U32 R5, R4, 0x1f, RZ ;  /* 0x0000001f04057819 */ /* 0x008fc800000006ff */
[----:B------:R-:W2:Y:S02]  /*18560*/  SYNCS.PHASECHK.TRANS64.TRYWAIT P0, [R28+URZ+0x31c20], R5 ;  /* 0x031c20051c0075a7 */ /* 0x000ea4000800017f */
[----:B0-2---:R-:W-:Y:S05]  /*18570*/  @!P0 BRA `(.L_x_492) ;  /* 0x0000003400688947 */ /* 0x005fea0003800000 */
.L_x_601:
[----:B------:R-:W-:Y:S05]  /*18580*/  BSYNC B0 ;  /* 0x0000000000007941 */ /* 0x000fea0003800000 */
.L_x_491:
[----:B------:R-:W2:Y:S01]  /*18590*/  LDL.LU R4, [R1+0x14] ;  /* 0x0000140001047983 */ /* 0x000ea20000300800 */
[----:B------:R-:W-:Y:S01]  /*185a0*/  BSSY B0, `(.L_x_493) ;  /* 0x0000169000007945 */ /* 0x000fe20003800000 */
[----:B--2---:R-:W-:-:S13]  /*185b0*/  ISETP.GE.AND P0, PT, R4, 0x91, PT ;  /* 0x000000910400780c */ /* 0x004fda0003f06270 */
[----:B------:R-:W-:Y:S05]  /*185c0*/  @!P0 BRA `(.L_x_494) ;  /* 0x0000001400988947 */ /* 0x000fea0003800000 */
[----:B------:R-:W2:Y:S01]  /*185d0*/  LDL R8, [R1+0x4] ;  /* 0x0000040001087983 */ /* 0x000ea20000100800 */
[----:B------:R-:W-:Y:S01]  /*185e0*/  IMAD.MOV.U32 R4, RZ, RZ, 0x1 ;  /* 0x00000001ff047424 */ /* 0x000fe200078e00ff */
[----:B------:R-:W-:Y:S01]  /*185f0*/  BSSY B1, `(.L_x_495) ;  /* 0x000007b000017945 */ /* 0x000fe20003800000 */
[----:B--2---:R-:W-:-:S05]  /*18600*/  IMAD.MOV R13, RZ, RZ, -R8 ;  /* 0x000000ffff0d7224 */ /* 0x004fca00078e0a08 */
[----:B------:R-:W-:-:S05]  /*18610*/  VIADDMNMX R13, R13, R4, 0xffffffff, !PT ;  /* 0xffffffff0d0d7446 */ /* 0x000fca0007800104 */
[C---:B------:R-:W-:Y:S02]  /*18620*/  IMAD.IADD R4, R8.reuse, 0x1, R13 ;  /* 0x0000000108047824 */ /* 0x040fe400078e020d */
[----:B------:R-:W-:-:S03]  /*18630*/  VIADD R8, R8, 0xfffffffe ;  /* 0xfffffffe08087836 */ /* 0x000fc60000000000 */
[----:B------:R-:W-:-:S04]  /*18640*/  LOP3.LUT R4, R4, 0x1, RZ, 0xc0, !PT ;  /* 0x0000000104047812 */ /* 0x000fc800078ec0ff */
[----:B------:R-:W-:-:S13]  /*18650*/  ISETP.NE.U32.AND P0, PT, R4, 0x1, PT ;  /* 0x000000010400780c */ /* 0x000fda0003f05070 */
[----:B------:R-:W-:Y:S05]  /*18660*/  @P0 BRA `(.L_x_496) ;  /* 0x0000000400cc0947 */ /* 0x000fea0003800000 */
[----:B------:R-:W-:Y:S01]  /*18670*/  VIADD R10, R22, 0x1 ;  /* 0x00000001160a7836 */ /* 0x000fe20000000000 */
[----:B------:R-:W-:Y:S04]  /*18680*/  BSSY B2, `(.L_x_497) ;  /* 0x000006d000027945 */ /* 0x000fe80003800000 */
[----:B------:R-:W-:-:S04]  /*18690*/  ISETP.NE.AND P0, PT, R10, 0x2, PT ;  /* 0x000000020a00780c */ /* 0x000fc80003f05270 */
[----:B0-----:R-:W-:Y:S02]  /*186a0*/  SEL R5, RZ, 0x1, P0 ;  /* 0x00000001ff057807 */ /* 0x001fe40000000000 */
[----:B------:R-:W-:Y:S02]  /*186b0*/  SEL R10, R10, RZ, P0 ;  /* 0x000000ff0a0a7207 */ /* 0x000fe40000000000 */
[----:B------:R-:W-:Y:S01]  /*186c0*/  LOP3.LUT R14, R24, R5, RZ, 0x3c, !PT ;  /* 0x00000005180e7212 */ /* 0x000fe200078e3cff */
[----:B------:R-:W-:Y:S06]  /*186d0*/  @!P6 BRA `(.L_x_498) ;  /* 0x00000004009ce947 */ /* 0x000fec0003800000 */
        /* <DEDUP_REMOVED lines=22> */
.L_x_499:
[----:B0-----:R-:W-:Y:S01]  /*18840*/  IMAD R3, R10, 0x8, R28 ;  /* 0x000000080a037824 */ /* 0x001fe200078e021c */
[----:B------:R-:W-:-:S04]  /*18850*/  SHF.L.U32 R2, R14, 0x1f, RZ ;  /* 0x0000001f0e027819 */ /* 0x000fc800000006ff */
[----:B------:R-:W0:Y:S02]  /*18860*/  SYNCS.PHASECHK.TRANS64.TRYWAIT P0, [R3+URZ+0x31c40], R2 ;  /* 0x031c4002030075a7 */ /* 0x000e24000800017f */
[----:B0-----:R-:W-:Y:S05]  /*18870*/  @!P0 BRA `(.L_x_500) ;  /* 0x0000003000bc8947 */ /* 0x001fea0003800000 */
.L_x_602:
[----:B------:R-:W2:Y:S02]  /*18880*/  S2R R5, SR_TID.X ;  /* 0x0000000000057919 */ /* 0x000ea40000002100 */
[----:B--2---:R-:W-:-:S04]  /*18890*/  LOP3.LUT R5, R5, 0x7f, RZ, 0xc0, !PT ;  /* 0x0000007f05057812 */ /* 0x004fc800078ec0ff */
[----:B------:R-:W-:-:S13]  /*188a0*/  ISETP.NE.AND P1, PT, R5, RZ, PT ;  /* 0x000000ff0500720c */ /* 0x000fda0003f25270 */
[----:B------:R-:W-:Y:S05]  /*188b0*/  @P1 BRA `(.L_x_501) ;  /* 0x0000000000141947 */ /* 0x000fea0003800000 */
[----:B------:R-:W-:Y:S01]  /*188c0*/  ISETP.NE.AND P0, PT, R29, RZ, PT ;  /* 0x000000ff1d00720c */ /* 0x000fe20003f05270 */
[----:B0-----:R-:W-:-:S04]  /*188d0*/  IMAD.MOV.U32 R2, RZ, RZ, 0x6c00 ;  /* 0x00006c00ff027424 */ /* 0x001fc800078e00ff */
[----:B------:R2:W-:Y:S08]  /*188e0*/  SYNCS.ARRIVE.TRANS64 RZ, [R3+URZ+0x31c30], R2 ;  /* 0x031c300203ff79a7 */ /* 0x0005f0000800003f */
[----:B------:R-:W-:Y:S05]  /*188f0*/  @!P0 BRA `(.L_x_501) ;  /* 0x0000000000048947 */ /* 0x000fea0003800000 */
[----:B------:R-:W-:Y:S01]  /*18900*/  BPT.TRAP 0x1 ;  /* 0x000000040000795c */ /* 0x000fe20000300000 */
.L_x_501:
        /* <DEDUP_REMOVED lines=31> */
.L_x_603:
[----:B------:R-:W-:Y:S05]  /*18b00*/  @P1 BRA `(.L_x_503) ;  /* 0x0000000000181947 */ /* 0x000fea0003800000 */
[----:B------:R-:W-:Y:S01]  /*18b10*/  ISETP.NE.AND P0, PT, R29, RZ, PT ;  /* 0x000000ff1d00720c */ /* 0x000fe20003f05270 */
[----:B0-----:R-:W-:Y:S02]  /*18b20*/  IMAD R2, R22, 0x8, R28 ;  /* 0x0000000816027824 */ /* 0x001fe400078e021c */
[----:B------:R-:W-:-:S04]  /*18b30*/  IMAD.MOV.U32 R3, RZ, RZ, 0x6c00 ;  /* 0x00006c00ff037424 */ /* 0x000fc800078e00ff */
[----:B------:R2:W-:Y:S06]  /*18b40*/  SYNCS.ARRIVE.TRANS64 RZ, [R2+URZ+0x31c50], R3 ;  /* 0x031c500302ff79a7 */ /* 0x0005ec000800003f */
[----:B------:R-:W-:Y:S05]  /*18b50*/  @!P0 BRA `(.L_x_503) ;  /* 0x0000000000048947 */ /* 0x000fea0003800000 */
[----:B------:R-:W-:Y:S01]  /*18b60*/  BPT.TRAP 0x1 ;  /* 0x000000040000795c */ /* 0x000fe20000300000 */
.L_x_503:
[C---:B--2---:R-:W-:Y:S01]  /*18b70*/  IMAD R3, R22.reuse, 0x6c00, R28 ;  /* 0x00006c0016037824 */ /* 0x044fe200078e021c */
[----:B0-----:R-:W-:Y:S01]  /*18b80*/  LEA R2, R22, R28, 0x3 ;  /* 0x0000001c16027211 */ /* 0x001fe200078e18ff */
        /* <DEDUP_REMOVED lines=10> */
[----:B------:R-:W-:Y:S01]  /*18c30*/  IMAD.MOV.U32 R7, RZ, RZ, R4 ;  /* 0x000000ffff077224 */ /* 0x000fe200078e0004 */
[----:B------:R-:W-:Y:S01]  /*18c40*/  R2UR UR12, R0 ;  /* 0x00000000000c72ca */ /* 0x000fe200000e0000 */
[----:B------:R-:W-:-:S04]  /*18c50*/  IMAD.MOV.U32 R25, RZ, RZ, R8 ;  /* 0x000000ffff197224 */ /* 0x000fc800078e0008 */
        /* <DEDUP_REMOVED lines=14> */
[----:B0-----:R-:W-:Y:S01]  /*18d40*/  NOP ;  /* 0x0000000000007918 */ /* 0x001fe20000000000 */
.L_x_498:
[----:B------:R-:W-:Y:S05]  /*18d50*/  BSYNC B2 ;  /* 0x0000000000027941 */ /* 0x000fea0003800000 */
.L_x_497:
[----:B------:R-:W2:Y:S01]  /*18d60*/  LDL.LU R2, [R1+0x4] ;  /* 0x0000040001027983 */ /* 0x000ea20000300800 */
[----:B------:R-:W-:Y:S02]  /*18d70*/  IMAD.MOV.U32 R22, RZ, RZ, R10 ;  /* 0x000000ffff167224 */ /* 0x000fe400078e000a */
[----:B------:R-:W-:Y:S02]  /*18d80*/  IMAD.MOV.U32 R24, RZ, RZ, R14 ;  /* 0x000000ffff187224 */ /* 0x000fe400078e000e */
[----:B--2---:R-:W-:-:S07]  /*18d90*/  VIADD R8, R2, 0xfffffffd ;  /* 0xfffffffd02087836 */ /* 0x004fce0000000000 */
.L_x_496:
[----:B------:R-:W-:Y:S05]  /*18da0*/  BSYNC B1 ;  /* 0x0000000000017941 */ /* 0x000fea0003800000 */
.L_x_495:
[----:B------:R-:W-:-:S05]  /*18db0*/  IMAD.MOV R2, RZ, RZ, -R13 ;  /* 0x000000ffff027224 */ /* 0x000fca00078e0a0d */
[----:B------:R-:W-:-:S13]  /*18dc0*/  ISETP.NE.AND P0, PT, R9, R2, PT ;  /* 0x000000020900720c */ /* 0x000fda0003f05270 */
[----:B------:R-:W-:Y:S05]  /*18dd0*/  @!P0 BRA `(.L_x_494) ;  /* 0x0000000c00948947 */ /* 0x000fea0003800000 */
[----:B------:R-:W-:-:S07]  /*18de0*/  IMAD.MOV.U32 R4, RZ, RZ, R7 ;  /* 0x000000ffff047224 */ /* 0x000fce00078e0007 */
.L_x_518:
        /* <DEDUP_REMOVED lines=31> */
.L_x_506:
[----:B------:R-:W-:Y:S01]  /*18fe0*/  IMAD R3, R9, 0x8, R28 ;  /* 0x0000000809037824 */ /* 0x000fe200078e021c */
[----:B------:R-:W-:-:S04]  /*18ff0*/  SHF.L.U32 R2, R10, 0x1f, RZ ;  /* 0x0000001f0a027819 */ /* 0x000fc800000006ff */
[----:B------:R-:W3:Y:S02]  /*19000*/  SYNCS.PHASECHK.TRANS64.TRYWAIT P0, [R3+URZ+0x31c40], R2 ;  /* 0x031c4002030075a7 */ /* 0x000ee4000800017f */
[----:B---3--:R-:W-:Y:S05]  /*19010*/  @!P0 BRA `(.L_x_507) ;  /* 0x0000002800fc8947 */ /* 0x008fea0003800000 */
.L_x_604:
        /* <DEDUP_REMOVED lines=9> */
.L_x_508:
        /* <DEDUP_REMOVED lines=10> */
[----:B------:R-:W-:Y:S01]  /*19150*/  VIADD R3, R28, 0x31c00 ;  /* 0x00031c001c037836 */ /* 0x000fe20000000000 */
[----:B-----5:R-:W-:Y:S01]  /*19160*/  R2UR UR13, R4 ;  /* 0x00000000040d72ca */ /* 0x020fe200000e0000 */
[----:B------:R-:W-:Y:S01]  /*19170*/  UMOV UR16, 0x20 ;  /* 0x0000002000107882 */ /* 0x000fe20000000000 */
[----:B------:R-:W-:Y:S01]  /*19180*/  UMOV UR17, 0x40 ;  /* 0x0000004000117882 */ /* 0x000fe20000000000 */
[----:B------:R-:W-:-:S02]  /*19190*/  SHF.L.U32 R24, R24, 0x1f, RZ ;  /* 0x0000001f18187819 */ /* 0x000fc400000006ff */
[----:B------:R-:W-:Y:S01]  /*191a0*/  UIMAD UR11, UR11, 0x90, UR5 ;  /* 0x000000900b0b78a4 */ /* 0x000fe2000f8e0205 */
[----:B------:R-:W-:Y:S01]  /*191b0*/  LEA R3, R22, R3, 0x3 ;  /* 0x0000000316037211 */ /* 0x000fe200078e18ff */
        /* <DEDUP_REMOVED lines=14> */
.L_x_605:
[----:B------:R-:W-:Y:S05]  /*192a0*/  @P0 BRA `(.L_x_510) ;  /* 0x0000000000140947 */ /* 0x000fea0003800000 */
[----:B------:R-:W-:Y:S01]  /*192b0*/  ISETP.NE.AND P1, PT, R29, RZ, PT ;  /* 0x000000ff1d00720c */ /* 0x000fe20003f25270 */
[----:B------:R-:W-:-:S04]  /*192c0*/  IMAD.MOV.U32 R2, RZ, RZ, 0x6c00 ;  /* 0x00006c00ff027424 */ /* 0x000fc800078e00ff */
[----:B------:R2:W-:Y:S08]  /*192d0*/  SYNCS.ARRIVE.TRANS64 RZ, [R3+URZ+0x50], R2 ;  /* 0x0000500203ff79a7 */ /* 0x0005f0000800003f */
[----:B------:R-:W-:Y:S05]  /*192e0*/  @!P1 BRA `(.L_x_510) ;  /* 0x0000000000049947 */ /* 0x000fea0003800000 */
[----:B------:R-:W-:Y:S01]  /*192f0*/  BPT.TRAP 0x1 ;  /* 0x000000040000795c */ /* 0x000fe20000300000 */
.L_x_510:
        /* <DEDUP_REMOVED lines=30> */
.L_x_505:
[----:B------:R-:W-:Y:S05]  /*194e0*/  BSYNC B1 ;  /* 0x0000000000017941 */ /* 0x000fea0003800000 */
.L_x_504:
[----:B------:R-:W-:Y:S01]  /*194f0*/  VIADD R22, R9, 0x1 ;  /* 0x0000000109167836 */ /* 0x000fe20000000000 */
[----:B------:R-:W-:Y:S04]  /*19500*/  BSSY B1, `(.L_x_511) ;  /* 0x000006e000017945 */ /* 0x000fe80003800000 */
[----:B------:R-:W-:-:S04]  /*19510*/  ISETP.NE.AND P0, PT, R22, 0x2, PT ;  /* 0x000000021600780c */ /* 0x000fc80003f05270 */
[----:B0-2---:R-:W-:Y:S02]  /*19520*/  SEL R3, RZ, 0x1, P0 ;  /* 0x00000001ff037807 */ /* 0x005fe40000000000 */
        /* <DEDUP_REMOVED lines=22> */
[----:B------:R-:W-:Y:S01]  /*19690*/  LEA.HI.X R5, R2, UR5, R3, 0x2, P0 ;  /* 0x0000000502057c11 */ /* 0x000fe200080f1403 */
[----:B------:R-:W-:-:S04]  /*196a0*/  IMAD.MOV R2, RZ, RZ, -R14 ;  /* 0x000000ffff027224 */ /* 0x000fc800078e0a0e */
[----:B------:R0:W5:Y:S01]  /*196b0*/  LDG.E R4, desc[UR60][R4.64] ;  /* 0x0000003c04047981 */ /* 0x000162000c1e1900 */
[----:B------:R-:W-:-:S07]  /*196c0*/  IMAD R13, R12, R2, R13 ;  /* 0x000000020c0d7224 */ /* 0x000fce00078e020d */
.L_x_513:
[----:B------:R-:W-:Y:S01]  /*196d0*/  IMAD R2, R22, 0x8, R28 ;  /* 0x0000000816027824 */ /* 0x000fe200078e021c */
[----:B------:R-:W-:-:S04]  /*196e0*/  SHF.L.U32 R3, R24, 0x1f, RZ ;  /* 0x0000001f18037819 */ /* 0x000fc800000006ff */
[----:B------:R-:W2:Y:S02]  /*196f0*/  SYNCS.PHASECHK.TRANS64.TRYWAIT P0, [R2+URZ+0x31c40], R3 ;  /* 0x031c4003020075a7 */ /* 0x000ea4000800017f */
[----:B--2---:R-:W-:Y:S05]  /*19700*/  @!P0 BRA `(.L_x_514) ;  /* 0x0000002400688947 */ /* 0x004fea0003800000 */
.L_x_606:
        /* <DEDUP_REMOVED lines=9> */
.L_x_515:
[----:B0-2---:R-:W-:Y:S01]  /*197a0*/  IMAD R2, R22, 0x6c00, R28 ;  /* 0x00006c0016027824 */ /* 0x005fe200078e021c */
[----:B------:R-:W-:Y:S01]  /*197b0*/  R2UR UR11, R13 ;  /* 0x000000000d0b72ca */ /* 0x000fe200000e0000 */
[----:B------:R-:W-:Y:S01]  /*197c0*/  UIADD3 UR4, UP0, UR36, 0x370, URZ ;  /* 0x0000037024047890 */ /* 0x000fe2000ff1e03f */
[----:B------:R-:W-:Y:S01]  /*197d0*/  R2UR UR5, R23 ;  /* 0x00000000170572ca */ /* 0x000fe200000e0000 */
[----:B------:R-:W-:Y:S01]  /*197e0*/  UMOV UR10, URZ ;  /* 0x0000003f000a7c82 */ /* 0x000fe20008000000 */
[----:B------:R-:W-:Y:S01]  /*197f0*/  R2UR UR8, R2 ;  /* 0x00000000020872ca */ /* 0x000fe200000e0000 */
[----:B------:R-:W-:Y:S01]  /*19800*/  VIADD R2, R28, 0x31c00 ;  /* 0x00031c001c027836 */ /* 0x000fe20000000000 */
[----:B------:R-:W-:Y:S01]  /*19810*/  R2UR UR12, R0 ;  /* 0x00000000000c72ca */ /* 0x000fe200000e0000 */
[----:B------:R-:W-:Y:S01]  /*19820*/  UMOV UR6, 0x0 ;  /* 0x0000000000067882 */ /* 0x000fe20000000000 */
[----:B-----5:R-:W-:Y:S01]  /*19830*/  R2UR UR13, R4 ;  /* 0x00000000040d72ca */ /* 0x020fe200000e0000 */
[--C-:B------:R-:W-:Y:S01]  /*19840*/  IMAD R3, R22, 0x8, R2.reuse ;  /* 0x0000000816037824 */ /* 0x100fe200078e0202 */
[----:B------:R-:W-:Y:S01]  /*19850*/  UMOV UR7, 0x14f00000 ;  /* 0x14f0000000077882 */ /* 0x000fe20000000000 */
[----:B------:R-:W-:Y:S01]  /*19860*/  UMOV UR17, 0x20 ;  /* 0x0000002000117882 */ /* 0x000fe20000000000 */
[----:B------:R-:W-:Y:S01]  /*19870*/  UMOV UR18, 0x40 ;  /* 0x0000004000127882 */ /* 0x000fe20000000000 */
[----:B------:R-:W-:Y:S01]  /*19880*/  IMAD R2, R9, 0x8, R2 ;  /* 0x0000000809027824 */ /* 0x000fe200078e0202 */
[----:B------:R-:W-:Y:S01]  /*19890*/  R2UR UR9, R3 ;  /* 0x00000000030972ca */ /* 0x000fe200000e0000 */
[----:B------:R-:W-:Y:S01]  /*198a0*/  UIMAD UR11, UR11, 0x90, UR5 ;  /* 0x000000900b0b78a4 */ /* 0x000fe2000f8e0205 */
[----:B------:R-:W-:Y:S01]  /*198b0*/  SHF.L.U32 R3, R10, 0x1f, RZ ;  /* 0x0000001f0a037819 */ /* 0x000fe200000006ff */
[----:B------:R-:W-:-:S02]  /*198c0*/  UIADD3 UR14, UR8, 0x16a00, URZ ;  /* 0x00016a00080e7890 */ /* 0x000fc4000fffe03f */
[----:B------:R-:W-:Y:S02]  /*198d0*/  UIADD3.X UR5, URZ, UR37, URZ, UP0, !UPT ;  /* 0x000000253f057290 */ /* 0x000fe400087fe43f */
[----:B------:R-:W-:Y:S02]  /*198e0*/  UIADD3 UR15, UR8, 0x18e00, URZ ;  /* 0x00018e00080f7890 */ /* 0x000fe4000fffe03f */
[----:B------:R-:W-:-:S03]  /*198f0*/  UIADD3 UR16, UR8, 0x1b200, URZ ;  /* 0x0001b20008107890 */ /* 0x000fc6000fffe03f */
[----:B------:R-:W-:Y:S01]  /*19900*/  UMOV UR8, UR14 ;  /* 0x0000000e00087c82 */ /* 0x000fe20008000000 */
[----:B------:R-:W-:-:S09]  /*19910*/  UIADD3 UR9, UR9, 0x30, URZ ;  /* 0x0000003009097890 */ /* 0x000fd2000fffe03f */
        /* <DEDUP_REMOVED lines=9> */
.L_x_607:
[----:B------:R-:W-:Y:S05]  /*199b0*/  @P0 BRA `(.L_x_517) ;  /* 0x0000000000140947 */ /* 0x000fea0003800000 */
[----:B------:R-:W-:Y:S01]  /*199c0*/  ISETP.NE.AND P1, PT, R29, RZ, PT ;  /* 0x000000ff1d00720c */ /* 0x000fe20003f25270 */
[----:B0-----:R-:W-:-:S04]  /*199d0*/  IMAD.MOV.U32 R3, RZ, RZ, 0x6c00 ;  /* 0x00006c00ff037424 */ /* 0x001fc800078e00ff */
[----:B------:R2:W-:Y:S08]  /*199e0*/  SYNCS.ARRIVE.TRANS64 RZ, [R2+URZ+0x50], R3 ;  /* 0x0000500302ff79a7 */ /* 0x0005f0000800003f */
[----:B------:R-:W-:Y:S05]  /*199f0*/  @!P1 BRA `(.L_x_517) ;  /* 0x0000000000049947 */ /* 0x000fea0003800000 */
[----:B------:R-:W-:Y:S01]  /*19a00*/  BPT.TRAP 0x1 ;  /* 0x000000040000795c */ /* 0x000fe20000300000 */
.L_x_517:
        /* <DEDUP_REMOVED lines=13> */
[----:B------:R-:W-:-:S03]  /*19ae0*/  MOV R7, R4 ;  /* 0x0000000400077202 */ /* 0x000fc60000000f00 */
[----:B------:R-:W-:Y:S02]  /*19af0*/  UIMAD UR11, UR11, 0x90, UR5 ;  /* 0x000000900b0b78a4 */ /* 0x000fe4000f8e0205 */
[----:B------:R-:W-:Y:S02]  /*19b00*/  UIADD3 UR9, UR9, 0x50, URZ ;  /* 0x0000005009097890 */ /* 0x000fe4000fffe03f */
[----:B------:R-:W-:Y:S02]  /*19b10*/  UIADD3 UR8, UR15, 0x200, URZ ;  /* 0x000002000f087890 */ /* 0x000fe4000fffe03f */
[----:B------:R-:W-:Y:S02]  /*19b20*/  UIADD3.X UR5, URZ, UR37, URZ, UP0, !UPT ;  /* 0x000000253f057290 */ /* 0x000fe400087fe43f */
        /* <DEDUP_REMOVED lines=11> */
.L_x_512:
[----:B------:R-:W-:Y:S05]  /*19be0*/  BSYNC B1 ;  /* 0x0000000000017941 */ /* 0x000fea0003800000 */
.L_x_511:
[C---:B------:R-:W-:Y:S01]  /*19bf0*/  ISETP.GT.AND P0, PT, R8.reuse, 0x1, PT ;  /* 0x000000010800780c */ /* 0x040fe20003f04270 */
[----:B0-2---:R-:W-:-:S04]  /*19c00*/  VIADD R2, R8, 0xfffffffe ;  /* 0xfffffffe08027836 */ /* 0x005fc80000000000 */
[----:B------:R-:W-:-:S08]  /*19c10*/  IMAD.MOV.U32 R8, RZ, RZ, R2 ;  /* 0x000000ffff087224 */ /* 0x000fd000078e0002 */
[----:B------:R-:W-:Y:S05]  /*19c20*/  @P0 BRA `(.L_x_518) ;  /* 0xfffffff000700947 */ /* 0x000fea000383ffff */
.L_x_494:
[----:B------:R-:W-:Y:S05]  /*19c30*/  BSYNC B0 ;  /* 0x0000000000007941 */ /* 0x000fea0003800000 */
.L_x_493:
        /* <DEDUP_REMOVED lines=15> */
.L_x_520:
[----:B------:R-:W-:Y:S05]  /*19d30*/  BSYNC B0 ;  /* 0x0000000000007941 */ /* 0x000fea0003800000 */
.L_x_519:
[----:B------:R-:W-:Y:S04]  /*19d40*/  BSSY B0, `(.L_x_521) ;  /* 0x000002b000007945 */ /* 0x000fe80003800000 */
[----:B------:R-:W-:Y:S05]  /*19d50*/  @!P6 BRA `(.L_x_522) ;  /* 0x0000000000a4e947 */ /* 0x000fea0003800000 */
[----:B------:R-:W-:Y:S01]  /*19d60*/  IMAD R3, R22, 0x8, R28 ;  /* 0x0000000816037824 */ /* 0x000fe200078e021c */
[----:B------:R-:W-:-:S04]  /*19d70*/  SHF.L.U32 R2, R24, 0x1f, RZ ;  /* 0x0000001f18027819 */ /* 0x000fc800000006ff */
[----:B------:R-:W2:Y:S02]  /*19d80*/  SYNCS.PHASECHK.TRANS64.TRYWAIT P0, [R3+URZ+0x31c60], R2 ;  /* 0x031c6002030075a7 */ /* 0x000ea4000800017f */
[----:B--2---:R-:W-:Y:S05]  /*19d90*/  @!P0 BRA `(.L_x_523) ;  /* 0x0000001c00ec8947 */ /* 0x004fea0003800000 */
.L_x_608:
        /* <DEDUP_REMOVED lines=9> */
.L_x_524:
        /* <DEDUP_REMOVED lines=28> */
.L_x_522:
[----:B------:R-:W-:Y:S05]  /*19ff0*/  BSYNC B0 ;  /* 0x0000000000007941 */ /* 0x000fea0003800000 */
.L_x_521:
[----:B------:R-:W-:-:S05]  /*1a000*/  VIADD R22, R22, 0x1 ;  /* 0x0000000116167836 */ /* 0x000fca0000000000 */
[----:B------:R-:W-:-:S04]  /*1a010*/  ISETP.NE.AND P0, PT, R22, 0x2, PT ;  /* 0x000000021600780c */ /* 0x000fc80003f05270 */
[----:B--23--:R-:W-:Y:S02]  /*1a020*/  SEL R3, RZ, 0x1, P0 ;  /* 0x00000001ff037807 */ /* 0x00cfe40000000000 */
[----:B------:R-:W-:Y:S02]  /*1a030*/  SEL R22, R22, RZ, P0 ;  /* 0x000000ff16167207 */ /* 0x000fe40000000000 */
[----:B------:R-:W-:-:S07]  /*1a040*/  LOP3.LUT R24, R24, R3, RZ, 0x3c, !PT ;  /* 0x0000000318187212 */ /* 0x000fce00078e3cff */
.L_x_478:
[----:B------:R-:W-:Y:S05]  /*1a050*/  BSYNC B6 ;  /* 0x0000000000067941 */ /* 0x000fea0003800000 */
.L_x_476:
[----:B------:R-:W-:-:S03]  /*1a060*/  UMOV UR4, 0xffffffff ;  /* 0xffffffff00047882 */ /* 0x000fc60000000000 */
[----:B------:R-:W-:Y:S05]  /*1a070*/  BRA.DIV UR4, `(.L_x_525) ;  /* 0x0000001e04487947 */ /* 0x000fea000b800000 */
[----:B0-----:R0:W2:Y:S04]  /*1a080*/  SHFL.IDX PT, R5, R16, RZ, 0x1f ;  /* 0x00001fff10057589 */ /* 0x0010a800000e0000 */
[----:B------:R0:W3:Y:S02]  /*1a090*/  SHFL.IDX PT, R4, R16, 0x1, 0x1f ;  /* 0x00201f0010047f89 */ /* 0x0000e400000e0000 */
.L_x_612:
        /* <DEDUP_REMOVED lines=8> */
[----:B-----5:R-:W4:Y:S02]  /*1a120*/  LDC.64 R2, c[0x0][0xc58] ;  /* 0x00031600ff027b82 */ /* 0x020f240000000a00 */
[----:B----4-:R-:W-:-:S06]  /*1a130*/  IMAD.WIDE R2, R7, 0x4, R2 ;  /* 0x0000000407027825 */ /* 0x010fcc00078e0202 */
[----:B------:R4:W5:Y:S02]  /*1a140*/  LDG.E R2, desc[UR60][R2.64] ;  /* 0x0000003c02027981 */ /* 0x000964000c1e1900 */
.L_x_527:
[----:B------:R-:W-:Y:S05]  /*1a150*/  BSYNC B0 ;  /* 0x0000000000007941 */ /* 0x000fea0003800000 */
.L_x_526:
        /* <DEDUP_REMOVED lines=23> */
.L_x_620:
[----:B------:R-:W-:Y:S02]  /*1a2d0*/  ULDC UR4, c[0x0][0xc10] ;  /* 0x0003040000047ab9 */ /* 0x000fe40000000800 */
[----:B------:R-:W-:-:S04]  /*1a2e0*/  IMAD.U32 R16, RZ, RZ, UR4 ;  /* 0x00000004ff107e24 */ /* 0x000fc8000f8e00ff */
[----:B----4-:R-:W-:-:S04]  /*1a2f0*/  IMAD R7, R14, R16, RZ ;  /* 0x000000100e077224 */ /* 0x010fc800078e02ff */
[----:B---3--:R-:W-:-:S05]  /*1a300*/  IMAD.IADD R4, R4, 0x1, R7 ;  /* 0x0000000104047824 */ /* 0x008fca00078e0207 */
[----:B--2---:R-:W-:-:S13]  /*1a310*/  ISETP.GT.AND P0, PT, R4, R5, PT ;  /* 0x000000050400720c */ /* 0x004fda0003f04270 */
[----:B------:R-:W-:Y:S05]  /*1a320*/  @P0 BRA `(.L_x_529) ;  /* 0x0000000000ac0947 */ /* 0x000fea0003800000 */
[----:B------:R-:W2:Y:S02]  /*1a330*/  LDC R0, c[0x0][0xc14] ;  /* 0x00030500ff007b82 */ /* 0x000ea40000000800 */
.L_x_534:
[----:B------:R-:W-:-:S05]  /*1a340*/  VIADD R19, R19, 0x1f ;  /* 0x0000001f13137836 */ /* 0x000fca0000000000 */
[----:B--2---:R-:W-:-:S13]  /*1a350*/  ISETP.GE.AND P0, PT, R19, R0, PT ;  /* 0x000000001300720c */ /* 0x004fda0003f06270 */
[----:B------:R-:W-:Y:S05]  /*1a360*/  @P0 BRA `(.L_x_530) ;  /* 0x0000000400540947 */ /* 0x000fea0003800000 */
[C---:B------:R-:W-:Y:S01]  /*1a370*/  ISETP.NE.AND P1, PT, R29.reuse, 0x1f, PT ;  /* 0x0000001f1d00780c */ /* 0x040fe20003f25270 */
[----:B------:R-:W-:Y:S01]  /*1a380*/  BSSY B0, `(.L_x_531) ;  /* 0x0000008000007945 */ /* 0x000fe20003800000 */
[----:B------:R-:W-:Y:S01]  /*1a390*/  IADD3 R7, R29, R19, RZ ;  /* 0x000000131d077210 */ /* 0x000fe20007ffe0ff */
[----:B------:R-:W-:-:S03]  /*1a3a0*/  IMAD.MOV.U32 R2, RZ, RZ, RZ ;  /* 0x000000ffff027224 */ /* 0x000fc600078e00ff */
[----:B------:R-:W-:-:S13]  /*1a3b0*/  ISETP.GE.OR P0, PT, R7, R0, !P1 ;  /* 0x000000000700720c */ /* 0x000fda0004f06670 */
[----:B------:R-:W-:Y:S05]  /*1a3c0*/  @P0 BRA `(.L_x_532) ;  /* 0x00000000000c0947 */ /* 0x000fea0003800000 */
[----:B0-----:R-:W0:Y:S02]  /*1a3d0*/  LDC.64 R2, c[0x0][0xc58] ;  /* 0x00031600ff027b82 */ /* 0x001e240000000a00 */
[----:B0-----:R-:W-:-:S06]  /*1a3e0*/  IMAD.WIDE R2, R7, 0x4, R2 ;  /* 0x0000000407027825 */ /* 0x001fcc00078e0202 */
[----:B------:R2:W5:Y:S02]  /*1a3f0*/  LDG.E R2, desc[UR60][R2.64] ;  /* 0x0000003c02027981 */ /* 0x000564000c1e1900 */
.L_x_532:
[----:B------:R-:W-:Y:S05]  /*1a400*/  BSYNC B0 ;  /* 0x0000000000007941 */ /* 0x000fea0003800000 */
.L_x_531:
        /* <DEDUP_REMOVED lines=11> */
[----:B0-2---:R-:W-:-:S05]  /*1a4c0*/  IMAD.IADD R3, R13, 0x1, R14 ;  /* 0x000000010d037824 */ /* 0x005fca00078e020e */
        /* <DEDUP_REMOVED lines=10> */
[----:B------:R0:W2:Y:S02]  /*1a570*/  SHFL.IDX PT, R14, R3, 0x1f, 0x1f ;  /* 0x03e01f00030e7f89 */ /* 0x0000a400000e0000 */
.L_x_628:
[----:B------:R-:W-:Y:S02]  /*1a580*/  ULDC UR4, c[0x0][0xc10] ;  /* 0x0003040000047ab9 */ /* 0x000fe40000000800 */
[----:B------:R-:W-:-:S04]  /*1a590*/  IMAD.U32 R16, RZ, RZ, UR4 ;  /* 0x00000004ff107e24 */ /* 0x000fc8000f8e00ff */
[----:B--2---:R-:W-:-:S04]  /*1a5a0*/  IMAD R7, R14, R16, RZ ;  /* 0x000000100e077224 */ /* 0x004fc800078e02ff */
[----:B------:R-:W-:-:S05]  /*1a5b0*/  IMAD.IADD R4, R7, 0x1, R4 ;  /* 0x0000000107047824 */ /* 0x000fca00078e0204 */
[----:B------:R-:W-:-:S13]  /*1a5c0*/  ISETP.GT.AND P0, PT, R4, R5, PT ;  /* 0x000000050400720c */ /* 0x000fda0003f04270 */
[----:B------:R-:W-:Y:S05]  /*1a5d0*/  @!P0 BRA `(.L_x_534) ;  /* 0xfffffffc00588947 */ /* 0x000fea000383ffff */
.L_x_529:
        /* <DEDUP_REMOVED lines=8> */
.L_x_632:
[----:B------:R-:W-:Y:S01]  /*1a660*/  ISETP.NE.AND P0, PT, R6, RZ, PT ;  /* 0x000000ff0600720c */ /* 0x000fe20003f05270 */
[----:B------:R-:W-:-:S12]  /*1a670*/  IMAD.MOV.U32 R14, RZ, RZ, RZ ;  /* 0x000000ffff0e7224 */ /* 0x000fd800078e00ff */
[----:B------:R-:W-:Y:S05]  /*1a680*/  @!P0 BRA `(.L_x_536) ;  /* 0x0000000000108947 */ /* 0x000fea0003800000 */
[----:B------:R-:W-:Y:S01]  /*1a690*/  UMOV UR4, 0xffffffff ;  /* 0xffffffff00047882 */ /* 0x000fe20000000000 */
[----:B------:R-:W-:Y:S02]  /*1a6a0*/  VIADD R12, R4, 0xffffffff ;  /* 0xffffffff040c7836 */ /* 0x000fe40000000000 */
[----:B------:R-:W-:Y:S05]  /*1a6b0*/  BRA.DIV UR4, `(.L_x_537) ;  /* 0x0000001e04ec7947 */ /* 0x000fea000b800000 */
[----:B------:R4:W0:Y:S02]  /*1a6c0*/  SHFL.IDX PT, R14, R3, R12, 0x1f ;  /* 0x00001f0c030e7589 */ /* 0x00082400000e0000 */
.L_x_536:
[-C--:B---3--:R-:W-:Y:S01]  /*1a6d0*/  IABS R6, R17.reuse ;  /* 0x0000001100067213 */ /* 0x088fe20000000000 */
[----:B0-----:R-:W-:Y:S02]  /*1a6e0*/  IMAD R16, R14, R16, R7 ;  /* 0x000000100e107224 */ /* 0x001fe400078e0207 */
[----:B------:R-:W-:Y:S01]  /*1a6f0*/  IMAD.IADD R19, R4, 0x1, R19 ;  /* 0x0000000104137824 */ /* 0x000fe200078e0213 */
[----:B------:R-:W0:Y:S01]  /*1a700*/  I2F.RP R8, R6 ;  /* 0x0000000600087306 */ /* 0x000e220000209400 */
[----:B------:R-:W-:Y:S01]  /*1a710*/  IMAD.IADD R10, R5, 0x1, -R16 ;  /* 0x00000001050a7824 */ /* 0x000fe200078e0a10 */
[----:B------:R-:W-:-:S05]  /*1a720*/  IABS R5, R17 ;  /* 0x0000001100057213 */ /* 0x000fca0000000000 */
[----:B------:R-:W-:Y:S01]  /*1a730*/  IMAD.MOV R5, RZ, RZ, -R5 ;  /* 0x000000ffff057224 */ /* 0x000fe200078e0a05 */
[----:B0-----:R-:W2:Y:S02]  /*1a740*/  MUFU.RCP R8, R8 ;  /* 0x0000000800087308 */ /* 0x001ea40000001000 */
[----:B--2---:R-:W-:-:S06]  /*1a750*/  VIADD R2, R8, 0xffffffe ;  /* 0x0ffffffe08027836 */ /* 0x004fcc0000000000 */
[----:B----4-:R0:W2:Y:S02]  /*1a760*/  F2I.FTZ.U32.TRUNC.NTZ R3, R2 ;  /* 0x0000000200037305 */ /* 0x0100a4000021f000 */
        /* <DEDUP_REMOVED lines=21> */
.L_x_530:
[----:B------:R-:W-:Y:S01]  /*1a8c0*/  UMOV UR4, URZ ;  /* 0x0000003f00047c82 */ /* 0x000fe20008000000 */
[----:B------:R-:W-:Y:S01]  /*1a8d0*/  UMOV UR5, URZ ;  /* 0x0000003f00057c82 */ /* 0x000fe20008000000 */
[----:B------:R-:W-:Y:S01]  /*1a8e0*/  ULDC UR6, c[0x0][0xc14] ;  /* 0x0003050000067ab9 */ /* 0x000fe20000000800 */
[----:B------:R-:W-:Y:S02]  /*1a8f0*/  IMAD.MOV.U32 R16, RZ, RZ, R5 ;  /* 0x000000ffff107224 */ /* 0x000fe400078e0005 */
[----:B------:R-:W-:Y:S02]  /*1a900*/  IMAD.U32 R17, RZ, RZ, UR4 ;  /* 0x00000004ff117e24 */ /* 0x000fe4000f8e00ff */
[----:B------:R-:W-:Y:S02]  /*1a910*/  IMAD.U32 R18, RZ, RZ, UR5 ;  /* 0x00000005ff127e24 */ /* 0x000fe4000f8e00ff */
[----:B------:R-:W-:-:S07]  /*1a920*/  IMAD.U32 R19, RZ, RZ, UR6 ;  /* 0x00000006ff137e24 */ /* 0x000fce000f8e00ff */
.L_x_538:
[----:B------:R-:W-:Y:S01]  /*1a930*/  ISETP.NE.AND P0, PT, R29, RZ, PT ;  /* 0x000000ff1d00720c */ /* 0x000fe20003f05270 */
[----:B------:R-:W-:Y:S05]  /*1a940*/  WARPSYNC.ALL ;  /* 0x0000000000007948 */ /* 0x000fea0003800000 */
[----:B------:R-:W-:Y:S07]  /*1a950*/  BAR.SYNC.DEFER_BLOCKING 0x4, 0x1a0 ;  /* 0x0106800000007b1d */ /* 0x000fee0000010000 */
[----:B------:R-:W-:Y:S01]  /*1a960*/  @!P0 MOV R2, 0x400 ;  /* 0x0000040000028802 */ /* 0x000fe20000000f00 */
[----:B0-----:R-:W0:Y:S03]  /*1a970*/  @!P0 S2R R3, SR_CgaCtaId ;  /* 0x0000000000038919 */ /* 0x001e260000008800 */
[----:B0-----:R-:W-:-:S05]  /*1a980*/  @!P0 LEA R2, R3, R2, 0x18 ;  /* 0x0000000203028211 */ /* 0x001fca00078ec0ff */
[----:B------:R2:W-:Y:S01]  /*1a990*/  @!P0 STS.128 [R2+0x31cd0], R16 ;  /* 0x031cd01002008388 */ /* 0x0005e20000000c00 */
[----:B------:R-:W-:Y:S06]  /*1a9a0*/  BAR.ARV 0x5, 0x1a0 ;  /* 0x0146800000007b1d */ /* 0x000fec0000002000 */
[----:B------:R-:W-:-:S13]  /*1a9b0*/  ISETP.GE.AND P0, PT, R19, R0, PT ;  /* 0x000000001300720c */ /* 0x000fda0003f06270 */
[----:B------:R-:W-:Y:S05]  /*1a9c0*/  @!P0 BRA `(.L_x_539) ;  /* 0xffffffb800708947 */ /* 0x000fea000383ffff */
.L_x_455:
        /* <DEDUP_REMOVED lines=12> */
.L_x_635:
[----:B------:R-:W-:Y:S05]  /*1aa90*/  BSYNC B0 ;  /* 0x0000000000007941 */ /* 0x000fea0003800000 */
.L_x_540:
[----:B------:R-:W-:-:S03]  /*1aaa0*/  UMOV UR4, 0xffffffff ;  /* 0xffffffff00047882 */ /* 0x000fc60000000000 */
[----:B------:R-:W-:Y:S05]  /*1aab0*/  BRA.DIV UR4, `(.L_x_542) ;  /* 0x0000001e04247947 */ /* 0x000fea000b800000 */
[----:B0-----:R-:W0:Y:S02]  /*1aac0*/  S2R R0, SR_TID.X ;  /* 0x0000000000007919 */ /* 0x001e240000002100 */
[----:B0-----:R-:W-:-:S04]  /*1aad0*/  SHF.R.U32.HI R0, RZ, 0x5, R0 ;  /* 0x00000005ff007819 */ /* 0x001fc80000011600 */
[----:B------:R-:W-:-:S05]  /*1aae0*/  LOP3.LUT R0, R0, 0x3, RZ, 0xc0, !PT ;  /* 0x0000000300007812 */ /* 0x000fca00078ec0ff */
[----:B------:R0:W2:Y:S02]  /*1aaf0*/  SHFL.IDX PT, R14, R0, RZ, 0x1f ;  /* 0x00001fff000e7589 */ /* 0x0000a400000e0000 */
.L_x_638:
[----:B--2---:R-:W-:-:S13]  /*1ab00*/  ISETP.NE.AND P0, PT, R14, RZ, PT ;  /* 0x000000ff0e00720c */ /* 0x004fda0003f05270 */
[----:B------:R-:W-:Y:S05]  /*1ab10*/  @P0 BRA `(.L_x_307) ;  /* 0x0000000000900947 */ /* 0x000fea0003800000 */
[----:B------:R-:W-:-:S03]  /*1ab20*/  UMOV UR4, 0xffffffff ;  /* 0xffffffff00047882 */ /* 0x000fc60000000000 */
[----:B------:R-:W-:Y:S05]  /*1ab30*/  BRA.DIV UR4, `(.L_x_543) ;  /* 0x0000001e04387947 */ /* 0x000fea000b800000 */
[----:B------:R-:W-:-:S13]  /*1ab40*/  ELECT P6, URZ, PT ;  /* 0x00000000003f782f */ /* 0x000fda00038c0000 */
.L_x_641:
[----:B------:R-:W-:Y:S05]  /*1ab50*/  @!P6 BRA `(.L_x_307) ;  /* 0x000000000080e947 */ /* 0x000fea0003800000 */
[----:B0-----:R-:W2:Y:S02]  /*1ab60*/  LDL R0, [R1+0x98] ;  /* 0x0000980001007983 */ /* 0x001ea40000100800 */
[----:B--2---:R-:W-:-:S13]  /*1ab70*/  R2UR UR4, R0 ;  /* 0x00000000000472ca */ /* 0x004fda00000e0000 */
[----:B------:R-:W-:-:S06]  /*1ab80*/  ULOP3.LUT UR4, UR4, 0x2, URZ, 0xfc, !UPT ;  /* 0x0000000204047892 */ /* 0x000fcc000f8efc3f */
[----:B------:R-:W-:-:S05]  /*1ab90*/  IMAD.U32 R0, RZ, RZ, UR4 ;  /* 0x00000004ff007e24 */ /* 0x000fca000f8e00ff */
[----:B------:R-:W-:-:S13]  /*1aba0*/  ISETP.NE.AND P2, PT, R0, 0x3, PT ;  /* 0x000000030000780c */ /* 0x000fda0003f45270 */
[----:B------:R-:W-:Y:S05]  /*1abb0*/  @!P2 BRA `(.L_x_544) ;  /* 0x000000000004a947 */ /* 0x000fea0003800000 */
[----:B------:R-:W-:Y:S01]  /*1abc0*/  BPT.TRAP 0x1 ;  /* 0x000000040000795c */ /* 0x000fe20000300000 */
.L_x_544:
        /* <DEDUP_REMOVED lines=8> */
[----:B------:R-:W-:Y:S02]  /*1ac50*/  LOP3.LUT R0, R24, R5, RZ, 0x3c, !PT ;  /* 0x0000000518007212 */ /* 0x000fe400078e3cff */
[----:B------:R-:W-:-:S02]  /*1ac60*/  LEA R3, R4, R3, 0x3 ;  /* 0x0000000304037211 */ /* 0x000fc400078e18ff */
[----:B------:R-:W-:Y:S01]  /*1ac70*/  SHF.L.U32 R0, R0, 0x1f, RZ ;  /* 0x0000001f00007819 */ /* 0x000fe200000006ff */
[----:B0-----:R-:W-:Y:S06]  /*1ac80*/  @!P0 BRA `(.L_x_545) ;  /* 0x0000001c00048947 */ /* 0x001fec0003800000 */
.L_x_642:
[----:B------:R-:W2:Y:S02]  /*1ac90*/  SYNCS.PHASECHK.TRANS64.TRYWAIT P0, [R3+URZ], R0 ;  /* 0x00000000030075a7 */ /* 0x000ea4000800017f */
[----:B--2---:R-:W-:Y:S05]  /*1aca0*/  @!P0 BRA `(.L_x_546) ;  /* 0x0000001c00108947 */ /* 0x004fea0003800000 */
.L_x_643:
[----:B------:R-:W-:Y:S05]  /*1acb0*/  @!P2 BRA `(.L_x_547) ;  /* 0x000000000004a947 */ /* 0x000fea0003800000 */
[----:B------:R-:W-:Y:S01]  /*1acc0*/  BPT.TRAP 0x1 ;  /* 0x000000040000795c */ /* 0x000fe20000300000 */
.L_x_547:
[----:B--2---:R-:W-:-:S04]  /*1acd0*/  VIADD R3, R9, 0x31c60 ;  /* 0x00031c6009037836 */ /* 0x004fc80000000000 */
[----:B------:R-:W-:-:S04]  /*1ace0*/  IMAD R5, R22, 0x8, R3 ;  /* 0x0000000816057824 */ /* 0x000fc800078e0203 */
[----:B------:R-:W2:Y:S02]  /*1acf0*/  SYNCS.PHASECHK.TRANS64.TRYWAIT P0, [R5+URZ], R2 ;  /* 0x00000002050075a7 */ /* 0x000ea4000800017f */
[----:B--2---:R-:W-:Y:S05]  /*1ad00*/  @!P0 BRA `(.L_x_548) ;  /* 0x0000001c000c8947 */ /* 0x004fea0003800000 */
.L_x_644:
[----:B------:R-:W-:-:S07]  /*1ad10*/  IMAD R3, R4, 0x8, R3 ;  /* 0x0000000804037824 */ /* 0x000fce00078e0203 */
.L_x_549:
[----:B---3--:R3:W4:Y:S02]  /*1ad20*/  SYNCS.PHASECHK.TRANS64.TRYWAIT P0, [R3+URZ], R0 ;  /* 0x00000000030075a7 */ /* 0x008724000800017f */
[----:B----4-:R-:W-:Y:S05]  /*1ad30*/  @!P0 NANOSLEEP.SYNCS 0x989680 ;  /* 0x009896800000895d */ /* 0x010fea0003900000 */
[----:B------:R-:W4:Y:S02]  /*1ad40*/  @!P0 SYNCS.PHASECHK.TRANS64 P0, [R3+URZ], R0 ;  /* 0x00000000030085a7 */ /* 0x000f24000800007f */
[----:B----4-:R-:W-:Y:S05]  /*1ad50*/  @!P0 BRA `(.L_x_549) ;  /* 0xfffffffc00f08947 */ /* 0x010fea000383ffff */
.L_x_307:
[----:B------:R-:W-:Y:S05]  /*1ad60*/  BSYNC B7 ;  /* 0x0000000000077941 */ /* 0x000fea0003800000 */
.L_x_304:
[----:B------:R-:W-:Y:S05]  /*1ad70*/  EXIT ;  /* 0x000000000000794d */ /* 0x000fea0003800000 */
.L_x_323:
[----:B0-----:R0:W1:Y:S02]  /*1ad80*/  SYNCS.PHASECHK.TRANS64.TRYWAIT P5, [R20+URZ+0x31c90], R87 ;  /* 0x031c9057140075a7 */ /* 0x00106400080a017f */
[----:B-1----:R-:W-:Y:S05]  /*1ad90*/  @!P5 NANOSLEEP.SYNCS 0x989680 ;  /* 0x009896800000d95d */ /* 0x002fea0003900000 */
[----:B------:R-:W1:Y:S02]  /*1ada0*/  @!P5 SYNCS.PHASECHK.TRANS64 P5, [R20+URZ+0x31c90], R87 ;  /* 0x031c90571400d5a7 */ /* 0x000e6400080a007f */
[----:B-1----:R-:W-:Y:S05]  /*1adb0*/  @!P5 BRA `(.L_x_323) ;  /* 0xfffffffc00f0d947 */ /* 0x002fea000383ffff */
[----:B------:R-:W-:Y:S05]  /*1adc0*/  BRA `(.L_x_550) ;  /* 0xfffffe8000dc7947 */ /* 0x000fea000383ffff */
.L_x_351:
[----:B0-----:R0:W1:Y:S02]  /*1add0*/  SYNCS.PHASECHK.TRANS64.TRYWAIT P5, [R20+URZ+0x31c90], R87 ;  /* 0x031c9057140075a7 */ /* 0x00106400080a017f */
[----:B-1----:R-:W-:Y:S05]  /*1ade0*/  @!P5 NANOSLEEP.SYNCS 0x989680 ;  /* 0x009896800000d95d */ /* 0x002fea0003900000 */
[----:B------:R-:W1:Y:S02]  /*1adf0*/  @!P5 SYNCS.PHASECHK.TRANS64 P5, [R20+URZ+0x31c90], R87 ;  /* 0x031c90571400d5a7 */ /* 0x000e6400080a007f */
[----:B-1----:R-:W-:Y:S05]  /*1ae00*/  @!P5 BRA `(.L_x_351) ;  /* 0xfffffffc00f0d947 */ /* 0x002fea000383ffff */
[----:B------:R-:W-:Y:S05]  /*1ae10*/  BRA `(.L_x_551) ;  /* 0xfffffe9c00587947 */ /* 0x000fea000383ffff */
.L_x_364:
[----:B0-----:R0:W1:Y:S02]  /*1ae20*/  SYNCS.PHASECHK.TRANS64.TRYWAIT P4, [R20+URZ+0x31c90], R87 ;  /* 0x031c9057140075a7 */ /* 0x001064000808017f */
[----:B-1----:R-:W-:Y:S05]  /*1ae30*/  @!P4 NANOSLEEP.SYNCS 0x989680 ;  /* 0x009896800000c95d */ /* 0x002fea0003900000 */
[----:B------:R-:W1:Y:S02]  /*1ae40*/  @!P4 SYNCS.PHASECHK.TRANS64 P4, [R20+URZ+0x31c90], R87 ;  /* 0x031c90571400c5a7 */ /* 0x000e64000808007f */
[----:B-1----:R-:W-:Y:S05]  /*1ae50*/  @!P4 BRA `(.L_x_364) ;  /* 0xfffffffc00f0c947 */ /* 0x002fea000383ffff */
[----:B------:R-:W-:Y:S05]  /*1ae60*/  BRA `(.L_x_552) ;  /* 0xfffffeb400dc7947 */ /* 0x000fea000383ffff */
.L_x_368:
[----:B--2---:R2:W3:Y:S02]  /*1ae70*/  SYNCS.PHASECHK.TRANS64.TRYWAIT P3, [R20+URZ+0x31cb0], R87 ;  /* 0x031cb057140075a7 */ /* 0x0044e4000806017f */
[----:B---3--:R-:W-:Y:S05]  /*1ae80*/  @!P3 NANOSLEEP.SYNCS 0x989680 ;  /* 0x009896800000b95d */ /* 0x008fea0003900000 */
[----:B------:R-:W3:Y:S02]  /*1ae90*/  @!P3 SYNCS.PHASECHK.TRANS64 P3, [R20+URZ+0x31cb0], R87 ;  /* 0x031cb0571400b5a7 */ /* 0x000ee4000806007f */
[----:B---3--:R-:W-:Y:S05]  /*1aea0*/  @!P3 BRA `(.L_x_368) ;  /* 0xfffffffc00f0b947 */ /* 0x008fea000383ffff */
[----:B------:R-:W-:Y:S05]  /*1aeb0*/  BRA `(.L_x_553) ;  /* 0xfffffeb800747947 */ /* 0x000fea000383ffff */
.L_x_374:
[----:B------:R-:W0:Y:S01]  /*1aec0*/  S2R R4, SR_TID.X ;  /* 0x0000000000047919 */ /* 0x000e220000002100 */
[----:B------:R-:W-:Y:S01]  /*1aed0*/  BSSY B0, `(.L_x_554) ;  /* 0x000000c000007945 */ /* 0x000fe20003800000 */
[----:B------:R-:W-:Y:S02]  /*1aee0*/  IMAD.MOV.U32 R12, RZ, RZ, RZ ;  /* 0x000000ffff0c7224 */ /* 0x000fe400078e00ff */
[----:B------:R-:W-:Y:S02]  /*1aef0*/  IMAD.MOV.U32 R11, RZ, RZ, 0x1f ;  /* 0x0000001fff0b7424 */ /* 0x000fe400078e00ff */
[----:B------:R-:W-:Y:S02]  /*1af00*/  IMAD.MOV.U32 R15, RZ, RZ, -0x1 ;  /* 0xffffffffff0f7424 */ /* 0x000fe400078e00ff */
[----:B0-----:R-:W-:-:S05]  /*1af10*/  VIADD R5, R4, 0xffffff80 ;  /* 0xffffff8004057836 */ /* 0x001fca0000000000 */
[----:B------:R-:W-:-:S04]  /*1af20*/  SHF.R.S32.HI R4, RZ, 0x1f, R5 ;  /* 0x0000001fff047819 */ /* 0x000fc80000011405 */
[----:B------:R-:W-:-:S04]  /*1af30*/  LEA.HI R4, R4, R5, RZ, 0x7 ;  /* 0x0000000504047211 */ /* 0x000fc800078f38ff */
[----:B------:R-:W-:-:S05]  /*1af40*/  SHF.R.S32.HI R4, RZ, 0x7, R4 ;  /* 0x00000007ff047819 */ /* 0x000fca0000011404 */
[----:B------:R-:W-:-:S07]  /*1af50*/  IMAD.MOV.U32 R13, RZ, RZ, R4 ;  /* 0x000000ffff0d7224 */ /* 0x000fce00078e0004 */
[----:B-----5:R-:W-:Y:S05]  /*1af60*/  WARPSYNC.COLLECTIVE R15, `(.L_x_555) ;  /* 0x000000000f087348 */ /* 0x020fea0003c00000 */
[----:B------:R0:W1:Y:S02]  /*1af70*/  SHFL.IDX P6, R14, R13, R12, R11 ;  /* 0x0000000c0d0e7389 */ /* 0x00006400000c000b */
[----:B01---5:R-:W-:Y:S01]  /*1af80*/  ENDCOLLECTIVE ;  /* 0x000000000000791b */ /* 0x023fe20003800000 */
.L_x_555:
[----:B------:R-:W-:Y:S05]  /*1af90*/  BSYNC B0 ;  /* 0x0000000000007941 */ /* 0x000fea0003800000 */
.L_x_554:
[----:B------:R1:W-:Y:S01]  /*1afa0*/  STL [R1+0x48], R14 ;  /* 0x0000480e01007387 */ /* 0x0003e20000100800 */
[----:B------:R-:W-:Y:S05]  /*1afb0*/  BRA `(.L_x_556) ;  /* 0xfffffebc00cc7947 */ /* 0x000fea000383ffff */
.L_x_387:
[----:B------:R-:W-:Y:S01]  /*1afc0*/  BSSY B1, `(.L_x_557) ;  /* 0x0000008000017945 */ /* 0x000fe20003800000 */
[----:B------:R-:W-:Y:S02]  /*1afd0*/  IMAD.MOV.U32 R13, RZ, RZ, R46 ;  /* 0x000000ffff0d7224 */ /* 0x000fe400078e002e */
[----:B------:R-:W-:Y:S02]  /*1afe0*/  IMAD.MOV.U32 R12, RZ, RZ, RZ ;  /* 0x000000ffff0c7224 */ /* 0x000fe400078e00ff */
[----:B------:R-:W-:Y:S02]  /*1aff0*/  IMAD.MOV.U32 R11, RZ, RZ, 0x1e1f ;  /* 0x00001e1fff0b7424 */ /* 0x000fe400078e00ff */
[----:B------:R-:W-:-:S07]  /*1b000*/  IMAD.MOV.U32 R15, RZ, RZ, -0x1 ;  /* 0xffffffffff0f7424 */ /* 0x000fce00078e00ff */
[----:B-1----:R-:W-:Y:S05]  /*1b010*/  WARPSYNC.COLLECTIVE R15, `(.L_x_558) ;  /* 0x000000000f087348 */ /* 0x002fea0003c00000 */
[----:B-1----:R0:W1:Y:S02]  /*1b020*/  SHFL.IDX P6, R14, R13, R12, R11 ;  /* 0x0000000c0d0e7389 */ /* 0x00206400000c000b */
[----:B01----:R-:W-:Y:S01]  /*1b030*/  ENDCOLLECTIVE ;  /* 0x000000000000791b */ /* 0x003fe20003800000 */
.L_x_558:
[----:B------:R-:W-:Y:S05]  /*1b040*/  BSYNC B1 ;  /* 0x0000000000017941 */ /* 0x000fea0003800000 */
.L_x_557:
[----:B------:R-:W-:Y:S05]  /*1b050*/  BRA `(.L_x_559) ;  /* 0xfffffec800647947 */ /* 0x000fea000383ffff */
.L_x_388:
        /* <DEDUP_REMOVED lines=8> */
.L_x_561:
[----:B------:R-:W-:Y:S05]  /*1b0e0*/  BSYNC B1 ;  /* 0x0000000000017941 */ /* 0x000fea0003800000 */
.L_x_560:
[----:B------:R-:W-:Y:S05]  /*1b0f0*/  BRA `(.L_x_562) ;  /* 0xfffffec800487947 */ /* 0x000fea000383ffff */
.L_x_389:
[----:B------:R-:W-:Y:S01]  /*1b100*/  BSSY B1, `(.L_x_563) ;  /* 0x0000008000017945 */ /* 0x000fe20003800000 */
[----:B------:R-:W-:Y:S01]  /*1b110*/  MOV R13, R47 ;  /* 0x0000002f000d7202 */ /* 0x000fe20000000f00 */
[----:B------:R-:W-:Y:S02]  /*1b120*/  IMAD.MOV.U32 R12, RZ, RZ, RZ ;  /* 0x000000ffff0c7224 */ /* 0x000fe400078e00ff */
[----:B------:R-:W-:Y:S02]  /*1b130*/  IMAD.MOV.U32 R11, RZ, RZ, 0x1e1f ;  /* 0x00001e1fff0b7424 */ /* 0x000fe400078e00ff */
[----:B------:R-:W-:-:S07]  /*1b140*/  IMAD.MOV.U32 R15, RZ, RZ, -0x1 ;  /* 0xffffffffff0f7424 */ /* 0x000fce00078e00ff */
[----:B-1----:R-:W-:Y:S05]  /*1b150*/  WARPSYNC.COLLECTIVE R15, `(.L_x_564) ;  /* 0x000000000f087348 */ /* 0x002fea0003c00000 */
[----:B-1----:R0:W1:Y:S02]  /*1b160*/  SHFL.IDX P6, R14, R13, R12, R11 ;  /* 0x0000000c0d0e7389 */ /* 0x00206400000c000b */
[----:B01----:R-:W-:Y:S01]  /*1b170*/  ENDCOLLECTIVE ;  /* 0x000000000000791b */ /* 0x003fe20003800000 */
.L_x_564:
[----:B------:R-:W-:Y:S05]  /*1b180*/  BSYNC B1 ;  /* 0x0000000000017941 */ /* 0x000fea0003800000 */
.L_x_563:
[----:B------:R-:W-:Y:S05]  /*1b190*/  BRA `(.L_x_565) ;  /* 0xfffffec8002c7947 */ /* 0x000fea000383ffff */
.L_x_390:
        /* <DEDUP_REMOVED lines=8> */
.L_x_567:
[----:B------:R-:W-:Y:S05]  /*1b220*/  BSYNC B1 ;  /* 0x0000000000017941 */ /* 0x000fea0003800000 */
.L_x_566:
[----:B------:R-:W-:Y:S05]  /*1b230*/  BRA `(.L_x_568) ;  /* 0xfffffec800107947 */ /* 0x000fea000383ffff */
.L_x_392:
[----:B0-----:R0:W1:Y:S02]  /*1b240*/  SYNCS.PHASECHK.TRANS64.TRYWAIT P1, [R18+URZ+0x31c00], R3 ;  /* 0x031c0003120075a7 */ /* 0x001064000802017f */
[----:B-1----:R-:W-:Y:S05]  /*1b250*/  @!P1 NANOSLEEP.SYNCS 0x989680 ;  /* 0x009896800000995d */ /* 0x002fea0003900000 */
[----:B------:R-:W1:Y:S02]  /*1b260*/  @!P1 SYNCS.PHASECHK.TRANS64 P1, [R18+URZ+0x31c00], R3 ;  /* 0x031c0003120095a7 */ /* 0x000e64000802007f */
[----:B-1----:R-:W-:Y:S05]  /*1b270*/  @!P1 BRA `(.L_x_392) ;  /* 0xfffffffc00f09947 */ /* 0x002fea000383ffff */
[----:B------:R-:W-:Y:S05]  /*1b280*/  BRA `(.L_x_569) ;  /* 0xfffffec8007c7947 */ /* 0x000fea000383ffff */
.L_x_406:
        /* <DEDUP_REMOVED lines=8> */
.L_x_571:
[----:B------:R-:W-:Y:S05]  /*1b310*/  BSYNC B1 ;  /* 0x0000000000017941 */ /* 0x000fea0003800000 */
.L_x_570:
[----:B------:R-:W-:Y:S05]  /*1b320*/  BRA `(.L_x_572) ;  /* 0xfffffedc00b47947 */ /* 0x000fea000383ffff */
.L_x_407:
        /* <DEDUP_REMOVED lines=8> */
.L_x_574:
[----:B------:R-:W-:Y:S05]  /*1b3b0*/  BSYNC B1 ;  /* 0x0000000000017941 */ /* 0x000fea0003800000 */
.L_x_573:
[----:B------:R-:W-:Y:S05]  /*1b3c0*/  BRA `(.L_x_575) ;  /* 0xfffffedc00987947 */ /* 0x000fea000383ffff */
.L_x_408:
[----:B------:R-:W-:Y:S01]  /*1b3d0*/  BSSY B1, `(.L_x_576) ;  /* 0x0000008000017945 */ /* 0x000fe20003800000 */
[----:B------:R-:W-:Y:S01]  /*1b3e0*/  IMAD.MOV.U32 R13, RZ, RZ, R47 ;  /* 0x000000ffff0d7224 */ /* 0x000fe200078e002f */
[----:B------:R-:W-:Y:S01]  /*1b3f0*/  MOV R12, RZ ;  /* 0x000000ff000c7202 */ /* 0x000fe20000000f00 */
[----:B------:R-:W-:Y:S02]  /*1b400*/  IMAD.MOV.U32 R11, RZ, RZ, 0x1e1f ;  /* 0x00001e1fff0b7424 */ /* 0x000fe400078e00ff */
[----:B------:R-:W-:-:S07]  /*1b410*/  IMAD.MOV.U32 R15, RZ, RZ, -0x1 ;  /* 0xffffffffff0f7424 */ /* 0x000fce00078e00ff */
[----:B-1----:R-:W-:Y:S05]  /*1b420*/  WARPSYNC.COLLECTIVE R15, `(.L_x_577) ;  /* 0x000000000f087348 */ /* 0x002fea0003c00000 */
[----:B-1----:R0:W1:Y:S02]  /*1b430*/  SHFL.IDX P6, R14, R13, R12, R11 ;  /* 0x0000000c0d0e7389 */ /* 0x00206400000c000b */
[----:B01----:R-:W-:Y:S01]  /*1b440*/  ENDCOLLECTIVE ;  /* 0x000000000000791b */ /* 0x003fe20003800000 */
.L_x_577:
[----:B------:R-:W-:Y:S05]  /*1b450*/  BSYNC B1 ;  /* 0x0000000000017941 */ /* 0x000fea0003800000 */
.L_x_576:
[----:B------:R-:W-:Y:S05]  /*1b460*/  BRA `(.L_x_578) ;  /* 0xfffffedc007c7947 */ /* 0x000fea000383ffff */
.L_x_409:
        /* <DEDUP_REMOVED lines=8> */
.L_x_580:
[----:B------:R-:W-:Y:S05]  /*1b4f0*/  BSYNC B1 ;  /* 0x0000000000017941 */ /* 0x000fea0003800000 */
.L_x_579:
[----:B------:R-:W-:Y:S05]  /*1b500*/  BRA `(.L_x_581) ;  /* 0xfffffedc00607947 */ /* 0x000fea000383ffff */
.L_x_411:
[----:B0-----:R0:W2:Y:S02]  /*1b510*/  SYNCS.PHASECHK.TRANS64.TRYWAIT P1, [R18+URZ+0x31c00], R3 ;  /* 0x031c0003120075a7 */ /* 0x0010a4000802017f */
[----:B--2---:R-:W-:Y:S05]  /*1b520*/  @!P1 NANOSLEEP.SYNCS 0x989680 ;  /* 0x009896800000995d */ /* 0x004fea0003900000 */
[----:B------:R-:W2:Y:S02]  /*1b530*/  @!P1 SYNCS.PHASECHK.TRANS64 P1, [R18+URZ+0x31c00], R3 ;  /* 0x031c0003120095a7 */ /* 0x000ea4000802007f */
[----:B--2---:R-:W-:Y:S05]  /*1b540*/  @!P1 BRA `(.L_x_411) ;  /* 0xfffffffc00f09947 */ /* 0x004fea000383ffff */
[----:B------:R-:W-:Y:S05]  /*1b550*/  BRA `(.L_x_582) ;  /* 0xfffffedc00cc7947 */ /* 0x000fea000383ffff */
.L_x_419:
[----:B--2---:R2:W4:Y:S02]  /*1b560*/  SYNCS.PHASECHK.TRANS64.TRYWAIT P1, [R15+URZ+0x31c30], R4 ;  /* 0x031c30040f0075a7 */ /* 0x004524000802017f */
[----:B----4-:R-:W-:Y:S05]  /*1b570*/  @!P1 NANOSLEEP.SYNCS 0x989680 ;  /* 0x009896800000995d */ /* 0x010fea0003900000 */
[----:B------:R-:W4:Y:S02]  /*1b580*/  @!P1 SYNCS.PHASECHK.TRANS64 P1, [R15+URZ+0x31c30], R4 ;  /* 0x031c30040f0095a7 */ /* 0x000f24000802007f */
[----:B----4-:R-:W-:Y:S05]  /*1b590*/  @!P1 BRA `(.L_x_419) ;  /* 0xfffffffc00f09947 */ /* 0x010fea000383ffff */
[----:B------:R-:W-:Y:S05]  /*1b5a0*/  BRA `(.L_x_418) ;  /* 0xfffffef400287947 */ /* 0x000fea000383ffff */
.L_x_425:
[----:B-1----:R1:W2:Y:S02]  /*1b5b0*/  SYNCS.PHASECHK.TRANS64.TRYWAIT P3, [R0+URZ+0x31c30], R21 ;  /* 0x031c3015000075a7 */ /* 0x0022a4000806017f */
[----:B--2---:R-:W-:Y:S05]  /*1b5c0*/  @!P3 NANOSLEEP.SYNCS 0x989680 ;  /* 0x009896800000b95d */ /* 0x004fea0003900000 */
[----:B------:R-:W2:Y:S02]  /*1b5d0*/  @!P3 SYNCS.PHASECHK.TRANS64 P3, [R0+URZ+0x31c30], R21 ;  /* 0x031c30150000b5a7 */ /* 0x000ea4000806007f */
[----:B--2---:R-:W-:Y:S05]  /*1b5e0*/  @!P3 BRA `(.L_x_425) ;  /* 0xfffffffc00f0b947 */ /* 0x004fea000383ffff */
[----:B------:R-:W-:Y:S05]  /*1b5f0*/  BRA `(.L_x_424) ;  /* 0xffffff3400ec7947 */ /* 0x000fea000383ffff */
.L_x_430:
[----:B-1----:R1:W2:Y:S02]  /*1b600*/  SYNCS.PHASECHK.TRANS64.TRYWAIT P2, [R14+URZ+0x31c50], R0 ;  /* 0x031c50000e0075a7 */ /* 0x0022a4000804017f */
[----:B--2---:R-:W-:Y:S05]  /*1b610*/  @!P2 NANOSLEEP.SYNCS 0x989680 ;  /* 0x009896800000a95d */ /* 0x004fea0003900000 */
[----:B------:R-:W2:Y:S02]  /*1b620*/  @!P2 SYNCS.PHASECHK.TRANS64 P2, [R14+URZ+0x31c50], R0 ;  /* 0x031c50000e00a5a7 */ /* 0x000ea4000804007f */
[----:B--2---:R-:W-:Y:S05]  /*1b630*/  @!P2 BRA `(.L_x_430) ;  /* 0xfffffffc00f0a947 */ /* 0x004fea000383ffff */
[----:B------:R-:W-:Y:S05]  /*1b640*/  BRA `(.L_x_429) ;  /* 0xffffff5c00107947 */ /* 0x000fea000383ffff */
.L_x_435:
[----:B--2---:R2:W3:Y:S02]  /*1b650*/  SYNCS.PHASECHK.TRANS64.TRYWAIT P0, [R7+URZ+0x31c50], R4 ;  /* 0x031c5004070075a7 */ /* 0x0044e4000800017f */
[----:B---3--:R-:W-:Y:S05]  /*1b660*/  @!P0 NANOSLEEP.SYNCS 0x989680 ;  /* 0x009896800000895d */ /* 0x008fea0003900000 */
[----:B------:R-:W3:Y:S02]  /*1b670*/  @!P0 SYNCS.PHASECHK.TRANS64 P0, [R7+URZ+0x31c50], R4 ;  /* 0x031c5004070085a7 */ /* 0x000ee4000800007f */
[----:B---3--:R-:W-:Y:S05]  /*1b680*/  @!P0 BRA `(.L_x_435) ;  /* 0xfffffffc00f08947 */ /* 0x008fea000383ffff */
[----:B------:R-:W-:Y:S05]  /*1b690*/  BRA `(.L_x_434) ;  /* 0xffffff7c009c7947 */ /* 0x000fea000383ffff */
.L_x_459:
        /* <DEDUP_REMOVED lines=8> */
[----:B-1---5:R-:W-:Y:S05]  /*1b720*/  WARPSYNC.COLLECTIVE R15, `(.L_x_584) ;  /* 0x000000000f087348 */ /* 0x022fea0003c00000 */
[----:B------:R0:W2:Y:S02]  /*1b730*/  SHFL.IDX P6, R14, R13, R12, R11 ;  /* 0x0000000c0d0e7389 */ /* 0x0000a400000c000b */
[----:B012--5:R-:W-:Y:S01]  /*1b740*/  ENDCOLLECTIVE ;  /* 0x000000000000791b */ /* 0x027fe20003800000 */
.L_x_584:
[----:B------:R-:W-:Y:S05]  /*1b750*/  BSYNC B1 ;  /* 0x0000000000017941 */ /* 0x000fea0003800000 */
.L_x_583:
[----:B------:R-:W-:Y:S05]  /*1b760*/  BRA `(.L_x_585) ;  /* 0xffffffb000907947 */ /* 0x000fea000383ffff */
.L_x_460:
[----:B------:R-:W-:Y:S01]  /*1b770*/  BSSY B1, `(.L_x_586) ;  /* 0x0000006000017945 */ /* 0x000fe20003800000 */
[----:B------:R-:W-:-:S07]  /*1b780*/  IMAD.MOV.U32 R15, RZ, RZ, -0x1 ;  /* 0xffffffffff0f7424 */ /* 0x000fce00078e00ff */
[----:B-1---5:R-:W-:Y:S05]  /*1b790*/  WARPSYNC.COLLECTIVE R15, `(.L_x_587) ;  /* 0x000000000f0c7348 */ /* 0x022fea0003c00000 */
[----:B------:R-:W-:Y:S02]  /*1b7a0*/  ELECT P6, UR62, PT ;  /* 0x00000000003e782f */ /* 0x000fe400038c0000 */
[----:B------:R-:W-:Y:S01]  /*1b7b0*/  MOV R14, UR62 ;  /* 0x0000003e000e7c02 */ /* 0x000fe20008000f00 */
[----:B-1---5:R-:W-:Y:S10]  /*1b7c0*/  ENDCOLLECTIVE ;  /* 0x000000000000791b */ /* 0x022ff40003800000 */
.L_x_587:
[----:B------:R-:W-:Y:S05]  /*1b7d0*/  BSYNC B1 ;  /* 0x0000000000017941 */ /* 0x000fea0003800000 */
.L_x_586:
[----:B------:R-:W-:Y:S05]  /*1b7e0*/  BRA `(.L_x_588) ;  /* 0xffffffb0007c7947 */ /* 0x000fea000383ffff */
.L_x_462:
[----:B0-----:R0:W2:Y:S02]  /*1b7f0*/  SYNCS.PHASECHK.TRANS64.TRYWAIT P0, [R6+URZ+0x31c20], R7 ;  /* 0x031c2007060075a7 */ /* 0x0010a4000800017f */
[----:B--2---:R-:W-:Y:S05]  /*1b800*/  @!P0 NANOSLEEP.SYNCS 0x989680 ;  /* 0x009896800000895d */ /* 0x004fea0003900000 */
[----:B------:R-:W2:Y:S02]  /*1b810*/  @!P0 SYNCS.PHASECHK.TRANS64 P0, [R6+URZ+0x31c20], R7 ;  /* 0x031c2007060085a7 */ /* 0x000ea4000800007f */
[----:B--2---:R-:W-:Y:S05]  /*1b820*/  @!P0 BRA `(.L_x_462) ;  /* 0xfffffffc00f08947 */ /* 0x004fea000383ffff */
[----:B------:R-:W-:Y:S05]  /*1b830*/  BRA `(.L_x_589) ;  /* 0xffffffb000987947 */ /* 0x000fea000383ffff */
.L_x_465:
[----:B0-----:R0:W2:Y:S02]  /*1b840*/  SYNCS.PHASECHK.TRANS64.TRYWAIT P0, [R7+URZ+0x31ca0], R8 ;  /* 0x031ca008070075a7 */ /* 0x0010a4000800017f */
[----:B--2---:R-:W-:Y:S05]  /*1b850*/  @!P0 NANOSLEEP.SYNCS 0x989680 ;  /* 0x009896800000895d */ /* 0x004fea0003900000 */
[----:B------:R-:W2:Y:S02]  /*1b860*/  @!P0 SYNCS.PHASECHK.TRANS64 P0, [R7+URZ+0x31ca0], R8 ;  /* 0x031ca008070085a7 */ /* 0x000ea4000800007f */
[----:B--2---:R-:W-:Y:S05]  /*1b870*/  @!P0 BRA `(.L_x_465) ;  /* 0xfffffffc00f08947 */ /* 0x004fea000383ffff */
[----:B------:R-:W-:Y:S05]  /*1b880*/  BRA `(.L_x_590) ;  /* 0xffffffb000a07947 */ /* 0x000fea000383ffff */
.L_x_467:
[----:B--2---:R2:W3:Y:S02]  /*1b890*/  SYNCS.PHASECHK.TRANS64.TRYWAIT P0, [R7+URZ+0x31cc0], R8 ;  /* 0x031cc008070075a7 */ /* 0x0044e4000800017f */
[----:B---3--:R-:W-:Y:S05]  /*1b8a0*/  @!P0 NANOSLEEP.SYNCS 0x989680 ;  /* 0x009896800000895d */ /* 0x008fea0003900000 */
[----:B------:R-:W3:Y:S02]  /*1b8b0*/  @!P0 SYNCS.PHASECHK.TRANS64 P0, [R7+URZ+0x31cc0], R8 ;  /* 0x031cc008070085a7 */ /* 0x000ee4000800007f */
[----:B---3--:R-:W-:Y:S05]  /*1b8c0*/  @!P0 BRA `(.L_x_467) ;  /* 0xfffffffc00f08947 */ /* 0x008fea000383ffff */
[----:B------:R-:W-:Y:S05]  /*1b8d0*/  BRA `(.L_x_591) ;  /* 0xffffffb400207947 */ /* 0x000fea000383ffff */
.L_x_471:
[----:B0-----:R0:W2:Y:S02]  /*1b8e0*/  SYNCS.PHASECHK.TRANS64.TRYWAIT P0, [R7+URZ+0x31ca0], R10 ;  /* 0x031ca00a070075a7 */ /* 0x0010a4000800017f */
[----:B--2---:R-:W-:Y:S05]  /*1b8f0*/  @!P0 NANOSLEEP.SYNCS 0x989680 ;  /* 0x009896800000895d */ /* 0x004fea0003900000 */
[----:B------:R-:W2:Y:S02]  /*1b900*/  @!P0 SYNCS.PHASECHK.TRANS64 P0, [R7+URZ+0x31ca0], R10 ;  /* 0x031ca00a070085a7 */ /* 0x000ea4000800007f */
[----:B--2---:R-:W-:Y:S05]  /*1b910*/  @!P0 BRA `(.L_x_471) ;  /* 0xfffffffc00f08947 */ /* 0x004fea000383ffff */
[----:B------:R-:W-:Y:S05]  /*1b920*/  BRA `(.L_x_592) ;  /* 0xffffffb400c87947 */ /* 0x000fea000383ffff */
.L_x_473:
[----:B--2---:R2:W3:Y:S02]  /*1b930*/  SYNCS.PHASECHK.TRANS64.TRYWAIT P1, [R7+URZ+0x31cc0], R10 ;  /* 0x031cc00a070075a7 */ /* 0x0044e4000802017f */
[----:B---3--:R-:W-:Y:S05]  /*1b940*/  @!P1 NANOSLEEP.SYNCS 0x989680 ;  /* 0x009896800000995d */ /* 0x008fea0003900000 */
[----:B------:R-:W3:Y:S02]  /*1b950*/  @!P1 SYNCS.PHASECHK.TRANS64 P1, [R7+URZ+0x31cc0], R10 ;  /* 0x031cc00a070095a7 */ /* 0x000ee4000802007f */
[----:B---3--:R-:W-:Y:S05]  /*1b960*/  @!P1 BRA `(.L_x_473) ;  /* 0xfffffffc00f09947 */ /* 0x008fea000383ffff */
[----:B------:R-:W-:Y:S05]  /*1b970*/  BRA `(.L_x_593) ;  /* 0xffffffb800447947 */ /* 0x000fea000383ffff */
.L_x_485:
        /* <DEDUP_REMOVED lines=11> */
.L_x_595:
[----:B------:R-:W-:Y:S05]  /*1ba30*/  BSYNC B0 ;  /* 0x0000000000007941 */ /* 0x000fea0003800000 */
.L_x_594:
[----:B------:R-:W-:Y:S05]  /*1ba40*/  BRA `(.L_x_596) ;  /* 0xffffffc400087947 */ /* 0x000fea000383ffff */
.L_x_486:
[----:B------:R-:W-:Y:S01]  /*1ba50*/  BSSY B0, `(.L_x_597) ;  /* 0x0000006000007945 */ /* 0x000fe20003800000 */
[----:B------:R-:W-:-:S07]  /*1ba60*/  IMAD.MOV.U32 R15, RZ, RZ, -0x1 ;  /* 0xffffffffff0f7424 */ /* 0x000fce00078e00ff */
[----:B-1----:R-:W-:Y:S05]  /*1ba70*/  WARPSYNC.COLLECTIVE R15, `(.L_x_598) ;  /* 0x000000000f0c7348 */ /* 0x002fea0003c00000 */
[----:B------:R-:W-:Y:S02]  /*1ba80*/  ELECT P6, UR62, PT ;  /* 0x00000000003e782f */ /* 0x000fe400038c0000 */
[----:B------:R-:W-:Y:S01]  /*1ba90*/  MOV R14, UR62 ;  /* 0x0000003e000e7c02 */ /* 0x000fe20008000f00 */
[----:B-1----:R-:W-:Y:S10]  /*1baa0*/  ENDCOLLECTIVE ;  /* 0x000000000000791b */ /* 0x002ff40003800000 */
.L_x_598:
[----:B------:R-:W-:Y:S05]  /*1bab0*/  BSYNC B0 ;  /* 0x0000000000007941 */ /* 0x000fea0003800000 */
.L_x_597:
[----:B------:R-:W-:Y:S05]  /*1bac0*/  BRA `(.L_x_599) ;  /* 0xffffffc400007947 */ /* 0x000fea000383ffff */
.L_x_489:
[----:B--2---:R2:W3:Y:S02]  /*1bad0*/  SYNCS.PHASECHK.TRANS64.TRYWAIT P0, [R5+URZ+0x31c40], R4 ;  /* 0x031c4004050075a7 */ /* 0x0044e4000800017f */
[----:B---3--:R-:W-:Y:S05]  /*1bae0*/  @!P0 NANOSLEEP.SYNCS 0x989680 ;  /* 0x009896800000895d */ /* 0x008fea0003900000 */
[----:B------:R-:W3:Y:S02]  /*1baf0*/  @!P0 SYNCS.PHASECHK.TRANS64 P0, [R5+URZ+0x31c40], R4 ;  /* 0x031c4004050085a7 */ /* 0x000ee4000800007f */
[----:B---3--:R-:W-:Y:S05]  /*1bb00*/  @!P0 BRA `(.L_x_489) ;  /* 0xfffffffc00f08947 */ /* 0x008fea000383ffff */
[----:B------:R-:W-:Y:S05]  /*1bb10*/  BRA `(.L_x_600) ;  /* 0xffffffc400547947 */ /* 0x000fea000383ffff */
.L_x_492:
[----:B0-----:R0:W2:Y:S02]  /*1bb20*/  SYNCS.PHASECHK.TRANS64.TRYWAIT P0, [R28+URZ+0x31c20], R5 ;  /* 0x031c20051c0075a7 */ /* 0x0010a4000800017f */
[----:B--2---:R-:W-:Y:S05]  /*1bb30*/  @!P0 NANOSLEEP.SYNCS 0x989680 ;  /* 0x009896800000895d */ /* 0x004fea0003900000 */
[----:B------:R-:W2:Y:S02]  /*1bb40*/  @!P0 SYNCS.PHASECHK.TRANS64 P0, [R28+URZ+0x31c20], R5 ;  /* 0x031c20051c0085a7 */ /* 0x000ea4000800007f */
[----:B--2---:R-:W-:Y:S05]  /*1bb50*/  @!P0 BRA `(.L_x_492) ;  /* 0xfffffffc00f08947 */ /* 0x004fea000383ffff */
[----:B------:R-:W-:Y:S05]  /*1bb60*/  BRA `(.L_x_601) ;  /* 0xffffffc800847947 */ /* 0x000fea000383ffff */
.L_x_500:
[----:B0-----:R0:W2:Y:S02]  /*1bb70*/  SYNCS.PHASECHK.TRANS64.TRYWAIT P0, [R3+URZ+0x31c40], R2 ;  /* 0x031c4002030075a7 */ /* 0x0010a4000800017f */
[----:B--2---:R-:W-:Y:S05]  /*1bb80*/  @!P0 NANOSLEEP.SYNCS 0x989680 ;  /* 0x009896800000895d */ /* 0x004fea0003900000 */
[----:B------:R-:W2:Y:S02]  /*1bb90*/  @!P0 SYNCS.PHASECHK.TRANS64 P0, [R3+URZ+0x31c40], R2 ;  /* 0x031c4002030085a7 */ /* 0x000ea4000800007f */
[----:B--2---:R-:W-:Y:S05]  /*1bba0*/  @!P0 BRA `(.L_x_500) ;  /* 0xfffffffc00f08947 */ /* 0x004fea000383ffff */
[----:B------:R-:W-:Y:S05]  /*1bbb0*/  BRA `(.L_x_602) ;  /* 0xffffffcc00307947 */ /* 0x000fea000383ffff */
.L_x_502:
[----:B0-----:R0:W2:Y:S02]  /*1bbc0*/  SYNCS.PHASECHK.TRANS64.TRYWAIT P0, [R2+URZ+0x60], R5 ;  /* 0x00006005020075a7 */ /* 0x0010a4000800017f */
[----:B--2---:R-:W-:Y:S05]  /*1bbd0*/  @!P0 NANOSLEEP.SYNCS 0x989680 ;  /* 0x009896800000895d */ /* 0x004fea0003900000 */
[----:B------:R-:W2:Y:S02]  /*1bbe0*/  @!P0 SYNCS.PHASECHK.TRANS64 P0, [R2+URZ+0x60], R5 ;  /* 0x00006005020085a7 */ /* 0x000ea4000800007f */
[----:B--2---:R-:W-:Y:S05]  /*1bbf0*/  @!P0 BRA `(.L_x_502) ;  /* 0xfffffffc00f08947 */ /* 0x004fea000383ffff */
[----:B------:R-:W-:Y:S05]  /*1bc00*/  BRA `(.L_x_603) ;  /* 0xffffffcc00bc7947 */ /* 0x000fea000383ffff */
.L_x_507:
[----:B---3--:R3:W4:Y:S02]  /*1bc10*/  SYNCS.PHASECHK.TRANS64.TRYWAIT P0, [R3+URZ+0x31c40], R2 ;  /* 0x031c4002030075a7 */ /* 0x008724000800017f */
[----:B----4-:R-:W-:Y:S05]  /*1bc20*/  @!P0 NANOSLEEP.SYNCS 0x989680 ;  /* 0x009896800000895d */ /* 0x010fea0003900000 */
[----:B------:R-:W4:Y:S02]  /*1bc30*/  @!P0 SYNCS.PHASECHK.TRANS64 P0, [R3+URZ+0x31c40], R2 ;  /* 0x031c4002030085a7 */ /* 0x000f24000800007f */
[----:B----4-:R-:W-:Y:S05]  /*1bc40*/  @!P0 BRA `(.L_x_507) ;  /* 0xfffffffc00f08947 */ /* 0x010fea000383ffff */
[----:B------:R-:W-:Y:S05]  /*1bc50*/  BRA `(.L_x_604) ;  /* 0xffffffd000f07947 */ /* 0x000fea000383ffff */
.L_x_509:
[----:B0-----:R0:W2:Y:S02]  /*1bc60*/  SYNCS.PHASECHK.TRANS64.TRYWAIT P1, [R3+URZ+0x60], R24 ;  /* 0x00006018030075a7 */ /* 0x0010a4000802017f */
[----:B--2---:R-:W-:Y:S05]  /*1bc70*/  @!P1 NANOSLEEP.SYNCS 0x989680 ;  /* 0x009896800000995d */ /* 0x004fea0003900000 */
[----:B------:R-:W2:Y:S02]  /*1bc80*/  @!P1 SYNCS.PHASECHK.TRANS64 P1, [R3+URZ+0x60], R24 ;  /* 0x00006018030095a7 */ /* 0x000ea4000802007f */
[----:B--2---:R-:W-:Y:S05]  /*1bc90*/  @!P1 BRA `(.L_x_509) ;  /* 0xfffffffc00f09947 */ /* 0x004fea000383ffff */
[----:B------:R-:W-:Y:S05]  /*1bca0*/  BRA `(.L_x_605) ;  /* 0xffffffd4007c7947 */ /* 0x000fea000383ffff */
.L_x_514:
[----:B--2---:R2:W3:Y:S02]  /*1bcb0*/  SYNCS.PHASECHK.TRANS64.TRYWAIT P0, [R2+URZ+0x31c40], R3 ;  /* 0x031c4003020075a7 */ /* 0x0044e4000800017f */
[----:B---3--:R-:W-:Y:S05]  /*1bcc0*/  @!P0 NANOSLEEP.SYNCS 0x989680 ;  /* 0x009896800000895d */ /* 0x008fea0003900000 */
[----:B------:R-:W3:Y:S02]  /*1bcd0*/  @!P0 SYNCS.PHASECHK.TRANS64 P0, [R2+URZ+0x31c40], R3 ;  /* 0x031c4003020085a7 */ /* 0x000ee4000800007f */
[----:B---3--:R-:W-:Y:S05]  /*1bce0*/  @!P0 BRA `(.L_x_514) ;  /* 0xfffffffc00f08947 */ /* 0x008fea000383ffff */
[----:B------:R-:W-:Y:S05]  /*1bcf0*/  BRA `(.L_x_606) ;  /* 0xffffffd800847947 */ /* 0x000fea000383ffff */
.L_x_516:
[----:B0-----:R0:W2:Y:S02]  /*1bd00*/  SYNCS.PHASECHK.TRANS64.TRYWAIT P1, [R2+URZ+0x60], R3 ;  /* 0x00006003020075a7 */ /* 0x0010a4000802017f */
[----:B--2---:R-:W-:Y:S05]  /*1bd10*/  @!P1 NANOSLEEP.SYNCS 0x989680 ;  /* 0x009896800000995d */ /* 0x004fea0003900000 */
[----:B------:R-:W2:Y:S02]  /*1bd20*/  @!P1 SYNCS.PHASECHK.TRANS64 P1, [R2+URZ+0x60], R3 ;  /* 0x00006003020095a7 */ /* 0x000ea4000802007f */
[----:B--2---:R-:W-:Y:S05]  /*1bd30*/  @!P1 BRA `(.L_x_516) ;  /* 0xfffffffc00f09947 */ /* 0x004fea000383ffff */
[----:B------:R-:W-:Y:S05]  /*1bd40*/  BRA `(.L_x_607) ;  /* 0xffffffdc00187947 */ /* 0x000fea000383ffff */
.L_x_523:
[----:B--2---:R2:W3:Y:S02]  /*1bd50*/  SYNCS.PHASECHK.TRANS64.TRYWAIT P0, [R3+URZ+0x31c60], R2 ;  /* 0x031c6002030075a7 */ /* 0x0044e4000800017f */
[----:B---3--:R-:W-:Y:S05]  /*1bd60*/  @!P0 NANOSLEEP.SYNCS 0x989680 ;  /* 0x009896800000895d */ /* 0x008fea0003900000 */
[----:B------:R-:W3:Y:S02]  /*1bd70*/  @!P0 SYNCS.PHASECHK.TRANS64 P0, [R3+URZ+0x31c60], R2 ;  /* 0x031c6002030085a7 */ /* 0x000ee4000800007f */
[----:B---3--:R-:W-:Y:S05]  /*1bd80*/  @!P0 BRA `(.L_x_523) ;  /* 0xfffffffc00f08947 */ /* 0x008fea000383ffff */
[----:B------:R-:W-:Y:S05]  /*1bd90*/  BRA `(.L_x_608) ;  /* 0xffffffe000007947 */ /* 0x000fea000383ffff */
.L_x_525:
[----:B------:R-:W-:Y:S01]  /*1bda0*/  BSSY B0, `(.L_x_609) ;  /* 0x0000008000007945 */ /* 0x000fe20003800000 */
[----:B------:R-:W-:Y:S01]  /*1bdb0*/  MOV R13, R16 ;  /* 0x00000010000d7202 */ /* 0x000fe20000000f00 */
[----:B------:R-:W-:Y:S02]  /*1bdc0*/  IMAD.MOV.U32 R12, RZ, RZ, RZ ;  /* 0x000000ffff0c7224 */ /* 0x000fe400078e00ff */
[----:B------:R-:W-:Y:S02]  /*1bdd0*/  IMAD.MOV.U32 R11, RZ, RZ, 0x1f ;  /* 0x0000001fff0b7424 */ /* 0x000fe400078e00ff */
[----:B------:R-:W-:-:S07]  /*1bde0*/  IMAD.MOV.U32 R15, RZ, RZ, -0x1 ;  /* 0xffffffffff0f7424 */ /* 0x000fce00078e00ff */
[----:B01---5:R-:W-:Y:S05]  /*1bdf0*/  WARPSYNC.COLLECTIVE R15, `(.L_x_610) ;  /* 0x000000000f087348 */ /* 0x023fea0003c00000 */
[----:B------:R2:W3:Y:S02]  /*1be00*/  SHFL.IDX P6, R14, R13, R12, R11 ;  /* 0x0000000c0d0e7389 */ /* 0x0004e400000c000b */
[----:B0123-5:R-:W-:Y:S01]  /*1be10*/  ENDCOLLECTIVE ;  /* 0x000000000000791b */ /* 0x02ffe20003800000 */
.L_x_610:
[----:B------:R-:W-:Y:S05]  /*1be20*/  BSYNC B0 ;  /* 0x0000000000007941 */ /* 0x000fea0003800000 */
.L_x_609:
        /* <DEDUP_REMOVED lines=8> */
.L_x_611:
[----:B------:R-:W-:Y:S01]  /*1beb0*/  IMAD.MOV.U32 R4, RZ, RZ, R14 ;  /* 0x000000ffff047224 */ /* 0x000fe200078e000e */
[----:B------:R-:W-:Y:S06]  /*1bec0*/  BRA `(.L_x_612) ;  /* 0xffffffe000747947 */ /* 0x000fec000383ffff */
.L_x_528:
        /* <DEDUP_REMOVED lines=8> */
.L_x_614:
[----:B------:R-:W-:Y:S05]  /*1bf50*/  BSYNC B0 ;  /* 0x0000000000007941 */ /* 0x000fea0003800000 */
.L_x_613:
[C---:B------:R-:W-:Y:S01]  /*1bf60*/  ISETP.NE.AND P0, PT, R29.reuse, RZ, PT ;  /* 0x000000ff1d00720c */ /* 0x040fe20003f05270 */
[----:B------:R-:W-:Y:S01]  /*1bf70*/  IMAD.MOV.U32 R12, RZ, RZ, 0x2 ;  /* 0x00000002ff0c7424 */ /* 0x000fe200078e00ff */
[----:B------:R-:W-:Y:S01]  /*1bf80*/  MOV R15, 0xffffffff ;  /* 0xffffffff000f7802 */ /* 0x000fe20000000f00 */
[----:B------:R-:W-:Y:S01]  /*1bf90*/  IMAD.MOV.U32 R11, RZ, RZ, RZ ;  /* 0x000000ffff0b7224 */ /* 0x000fe200078e00ff */
[----:B------:R-:W-:Y:S02]  /*1bfa0*/  SEL R13, R14, RZ, P0 ;  /* 0x000000ff0e0d7207 */ /* 0x000fe40000000000 */
[----:B------:R-:W-:-:S03]  /*1bfb0*/  ISETP.GE.U32.AND P0, PT, R29, 0x2, PT ;  /* 0x000000021d00780c */ /* 0x000fc60003f06070 */
[----:B------:R-:W-:-:S10]  /*1bfc0*/  IMAD.IADD R13, R2, 0x1, R13 ;  /* 0x00000001020d7824 */ /* 0x000fd400078e020d */
[----:B------:R-:W-:Y:S05]  /*1bfd0*/  WARPSYNC.COLLECTIVE R15, `(.L_x_615) ;  /* 0x000000000f087348 */ /* 0x000fea0003c00000 */
[----:B------:R0:W1:Y:S02]  /*1bfe0*/  SHFL.UP P6, R14, R13, R12, R11 ;  /* 0x0400000c0d0e7389 */ /* 0x00006400000c000b */
[----:B01----:R-:W-:Y:S01]  /*1bff0*/  ENDCOLLECTIVE ;  /* 0x000000000000791b */ /* 0x003fe20003800000 */
.L_x_615:
        /* <DEDUP_REMOVED lines=8> */
.L_x_616:
        /* <DEDUP_REMOVED lines=8> */
.L_x_617:
        /* <DEDUP_REMOVED lines=8> */
.L_x_618:
        /* <DEDUP_REMOVED lines=8> */
.L_x_619:
[----:B------:R-:W-:Y:S05]  /*1c200*/  BRA `(.L_x_620) ;  /* 0xffffffe000307947 */ /* 0x000fea000383ffff */
.L_x_533:
[----:B------:R-:W-:Y:S01]  /*1c210*/  BSSY B0, `(.L_x_621) ;  /* 0x0000008000007945 */ /* 0x000fe20003800000 */
[----:B-----5:R-:W-:Y:S01]  /*1c220*/  IMAD.MOV.U32 R13, RZ, RZ, R2 ;  /* 0x000000ffff0d7224 */ /* 0x020fe200078e0002 */
[----:B------:R-:W-:Y:S01]  /*1c230*/  MOV R15, 0xffffffff ;  /* 0xffffffff000f7802 */ /* 0x000fe20000000f00 */
[----:B------:R-:W-:Y:S02]  /*1c240*/  IMAD.MOV.U32 R12, RZ, RZ, 0x1 ;  /* 0x00000001ff0c7424 */ /* 0x000fe400078e00ff */
[----:B------:R-:W-:-:S07]  /*1c250*/  IMAD.MOV.U32 R11, RZ, RZ, RZ ;  /* 0x000000ffff0b7224 */ /* 0x000fce00078e00ff */
[----:B012---:R-:W-:Y:S05]  /*1c260*/  WARPSYNC.COLLECTIVE R15, `(.L_x_622) ;  /* 0x000000000f087348 */ /* 0x007fea0003c00000 */
[----:B------:R3:W4:Y:S02]  /*1c270*/  SHFL.UP P6, R14, R13, R12, R11 ;  /* 0x0400000c0d0e7389 */ /* 0x00072400000c000b */
[----:B01234-:R-:W-:Y:S01]  /*1c280*/  ENDCOLLECTIVE ;  /* 0x000000000000791b */ /* 0x01ffe20003800000 */
.L_x_622:
[----:B------:R-:W-:Y:S05]  /*1c290*/  BSYNC B0 ;  /* 0x0000000000007941 */ /* 0x000fea0003800000 */
.L_x_621:
        /* <DEDUP_REMOVED lines=10> */
.L_x_623:
        /* <DEDUP_REMOVED lines=8> */
.L_x_624:
        /* <DEDUP_REMOVED lines=8> */
.L_x_625:
        /* <DEDUP_REMOVED lines=8> */
.L_x_626:
[----:B------:R-:W-:Y:S01]  /*1c4c0*/  IMAD.MOV.U32 R12, RZ, RZ, 0x1f ;  /* 0x0000001fff0c7424 */ /* 0x000fe200078e00ff */
[----:B------:R-:W-:Y:S02]  /*1c4d0*/  MOV R11, 0x1f ;  /* 0x0000001f000b7802 */ /* 0x000fe40000000f00 */
[----:B------:R-:W-:-:S05]  /*1c4e0*/  SEL R14, R14, RZ, P0 ;  /* 0x000000ff0e0e7207 */ /* 0x000fca0000000000 */
[----:B------:R-:W-:-:S04]  /*1c4f0*/  IMAD.IADD R3, R7, 0x1, R14 ;  /* 0x0000000107037824 */ /* 0x000fc800078e020e */
[----:B------:R-:W-:-:S07]  /*1c500*/  IMAD.MOV.U32 R13, RZ, RZ, R3 ;  /* 0x000000ffff0d7224 */ /* 0x000fce00078e0003 */
[----:B------:R-:W-:Y:S05]  /*1c510*/  WARPSYNC.COLLECTIVE R15, `(.L_x_627) ;  /* 0x000000000f087348 */ /* 0x000fea0003c00000 */
[----:B------:R0:W1:Y:S02]  /*1c520*/  SHFL.IDX P6, R14, R13, R12, R11 ;  /* 0x0000000c0d0e7389 */ /* 0x00006400000c000b */
[----:B01----:R-:W-:Y:S01]  /*1c530*/  ENDCOLLECTIVE ;  /* 0x000000000000791b */ /* 0x003fe20003800000 */
.L_x_627:
[----:B------:R-:W-:Y:S05]  /*1c540*/  BRA `(.L_x_628) ;  /* 0xffffffe0000c7947 */ /* 0x000fea000383ffff */
.L_x_535:
[----:B------:R-:W-:Y:S01]  /*1c550*/  BSSY B0, `(.L_x_629) ;  /* 0x0000006000007945 */ /* 0x000fe20003800000 */
[----:B------:R-:W-:Y:S01]  /*1c560*/  PLOP3.LUT P6, PT, P6, PT, PT, 0x8, 0x0 ;  /* 0x000000000000781c */ /* 0x000fe200037ce170 */
[----:B------:R-:W-:-:S12]  /*1c570*/  IMAD.MOV.U32 R15, RZ, RZ, -0x1 ;  /* 0xffffffffff0f7424 */ /* 0x000fd800078e00ff */
[----:B01----:R-:W-:Y:S05]  /*1c580*/  WARPSYNC.COLLECTIVE R15, `(.L_x_630) ;  /* 0x000000000f087348 */ /* 0x003fea0003c00000 */
[----:B------:R-:W-:Y:S01]  /*1c590*/  VOTE.ANY R14, PT, P6 ;  /* 0x00000000000e7806 */ /* 0x000fe200030e0100 */
[----:B01----:R-:W-:Y:S06]  /*1c5a0*/  ENDCOLLECTIVE ;  /* 0x000000000000791b */ /* 0x003fec0003800000 */
.L_x_630:
[----:B------:R-:W-:Y:S05]  /*1c5b0*/  BSYNC B0 ;  /* 0x0000000000007941 */ /* 0x000fea0003800000 */
.L_x_629:
        /* <DEDUP_REMOVED lines=9> */
.L_x_631:
[----:B------:R-:W-:Y:S01]  /*1c650*/  IMAD.MOV.U32 R17, RZ, RZ, R14 ;  /* 0x000000ffff117224 */ /* 0x000fe200078e000e */
[----:B------:R-:W-:Y:S06]  /*1c660*/  BRA `(.L_x_632) ;  /* 0xffffffdc00fc7947 */ /* 0x000fec000383ffff */
.L_x_537:
[----:B------:R-:W-:Y:S01]  /*1c670*/  BSSY B0, `(.L_x_633) ;  /* 0x0000007000007945 */ /* 0x000fe20003800000 */
[----:B------:R-:W-:Y:S02]  /*1c680*/  IMAD.MOV.U32 R13, RZ, RZ, R3 ;  /* 0x000000ffff0d7224 */ /* 0x000fe400078e0003 */
[----:B------:R-:W-:Y:S02]  /*1c690*/  IMAD.MOV.U32 R11, RZ, RZ, 0x1f ;  /* 0x0000001fff0b7424 */ /* 0x000fe400078e00ff */
[----:B------:R-:W-:-:S07]  /*1c6a0*/  IMAD.MOV.U32 R15, RZ, RZ, -0x1 ;  /* 0xffffffffff0f7424 */ /* 0x000fce00078e00ff */
[----:B0123--:R-:W-:Y:S05]  /*1c6b0*/  WARPSYNC.COLLECTIVE R15, `(.L_x_634) ;  /* 0x000000000f087348 */ /* 0x00ffea0003c00000 */
[----:B------:R4:W0:Y:S02]  /*1c6c0*/  SHFL.IDX P6, R14, R13, R12, R11 ;  /* 0x0000000c0d0e7389 */ /* 0x00082400000c000b */
[----:B01234-:R-:W-:Y:S01]  /*1c6d0*/  ENDCOLLECTIVE ;  /* 0x000000000000791b */ /* 0x01ffe20003800000 */
.L_x_634:
[----:B------:R-:W-:Y:S05]  /*1c6e0*/  BSYNC B0 ;  /* 0x0000000000007941 */ /* 0x000fea0003800000 */
.L_x_633:
[----:B------:R-:W-:Y:S05]  /*1c6f0*/  BRA `(.L_x_536) ;  /* 0xffffffdc00f47947 */ /* 0x000fea000383ffff */
.L_x_541:
[----:B0-----:R0:W2:Y:S02]  /*1c700*/  SYNCS.PHASECHK.TRANS64.TRYWAIT P0, [R9+URZ+0x31c20], R0 ;  /* 0x031c2000090075a7 */ /* 0x0010a4000800017f */
[----:B--2---:R-:W-:Y:S05]  /*1c710*/  @!P0 NANOSLEEP.SYNCS 0x989680 ;  /* 0x009896800000895d */ /* 0x004fea0003900000 */
[----:B------:R-:W2:Y:S02]  /*1c720*/  @!P0 SYNCS.PHASECHK.TRANS64 P0, [R9+URZ+0x31c20], R0 ;  /* 0x031c2000090085a7 */ /* 0x000ea4000800007f */
[----:B--2---:R-:W-:Y:S05]  /*1c730*/  @!P0 BRA `(.L_x_541) ;  /* 0xfffffffc00f08947 */ /* 0x004fea000383ffff */
[----:B------:R-:W-:Y:S05]  /*1c740*/  BRA `(.L_x_635) ;  /* 0xffffffe000d07947 */ /* 0x000fea000383ffff */
.L_x_542:
        /* <DEDUP_REMOVED lines=11> */
.L_x_637:
[----:B------:R-:W-:Y:S05]  /*1c800*/  BSYNC B0 ;  /* 0x0000000000007941 */ /* 0x000fea0003800000 */
.L_x_636:
[----:B------:R-:W-:Y:S05]  /*1c810*/  BRA `(.L_x_638) ;  /* 0xffffffe000b87947 */ /* 0x000fea000383ffff */
.L_x_543:
[----:B------:R-:W-:Y:S01]  /*1c820*/  BSSY B0, `(.L_x_639) ;  /* 0x0000006000007945 */ /* 0x000fe20003800000 */
[----:B------:R-:W-:-:S07]  /*1c830*/  IMAD.MOV.U32 R15, RZ, RZ, -0x1 ;  /* 0xffffffffff0f7424 */ /* 0x000fce00078e00ff */
[----:B01----:R-:W-:Y:S05]  /*1c840*/  WARPSYNC.COLLECTIVE R15, `(.L_x_640) ;  /* 0x000000000f0c7348 */ /* 0x003fea0003c00000 */
[----:B------:R-:W-:Y:S02]  /*1c850*/  ELECT P6, UR62, PT ;  /* 0x00000000003e782f */ /* 0x000fe400038c0000 */
[----:B------:R-:W-:Y:S01]  /*1c860*/  MOV R14, UR62 ;  /* 0x0000003e000e7c02 */ /* 0x000fe20008000f00 */
[----:B01----:R-:W-:Y:S10]  /*1c870*/  ENDCOLLECTIVE ;  /* 0x000000000000791b */ /* 0x003ff40003800000 */
.L_x_640:
[----:B------:R-:W-:Y:S05]  /*1c880*/  BSYNC B0 ;  /* 0x0000000000007941 */ /* 0x000fea0003800000 */
.L_x_639:
[----:B------:R-:W-:Y:S05]  /*1c890*/  BRA `(.L_x_641) ;  /* 0xffffffe000ac7947 */ /* 0x000fea000383ffff */
.L_x_545:
[----:B0-----:R0:W2:Y:S02]  /*1c8a0*/  SYNCS.PHASECHK.TRANS64.TRYWAIT P0, [R7+URZ], R2 ;  /* 0x00000002070075a7 */ /* 0x0010a4000800017f */
[----:B--2---:R-:W-:Y:S05]  /*1c8b0*/  @!P0 NANOSLEEP.SYNCS 0x989680 ;  /* 0x009896800000895d */ /* 0x004fea0003900000 */
[----:B------:R-:W2:Y:S02]  /*1c8c0*/  @!P0 SYNCS.PHASECHK.TRANS64 P0, [R7+URZ], R2 ;  /* 0x00000002070085a7 */ /* 0x000ea4000800007f */
[----:B--2---:R-:W-:Y:S05]  /*1c8d0*/  @!P0 BRA `(.L_x_545) ;  /* 0xfffffffc00f08947 */ /* 0x004fea000383ffff */
[----:B------:R-:W-:Y:S05]  /*1c8e0*/  BRA `(.L_x_642) ;  /* 0xffffffe000e87947 */ /* 0x000fea000383ffff */
.L_x_546:
[----:B--2---:R2:W3:Y:S02]  /*1c8f0*/  SYNCS.PHASECHK.TRANS64.TRYWAIT P0, [R3+URZ], R0 ;  /* 0x00000000030075a7 */ /* 0x0044e4000800017f */
[----:B---3--:R-:W-:Y:S05]  /*1c900*/  @!P0 NANOSLEEP.SYNCS 0x989680 ;  /* 0x009896800000895d */ /* 0x008fea0003900000 */
[----:B------:R-:W3:Y:S02]  /*1c910*/  @!P0 SYNCS.PHASECHK.TRANS64 P0, [R3+URZ], R0 ;  /* 0x00000000030085a7 */ /* 0x000ee4000800007f */
[----:B---3--:R-:W-:Y:S05]  /*1c920*/  @!P0 BRA `(.L_x_546) ;  /* 0xfffffffc00f08947 */ /* 0x008fea000383ffff */
[----:B------:R-:W-:Y:S05]  /*1c930*/  BRA `(.L_x_643) ;  /* 0xffffffe000dc7947 */ /* 0x000fea000383ffff */
.L_x_548:
[----:B--2---:R2:W3:Y:S02]  /*1c940*/  SYNCS.PHASECHK.TRANS64.TRYWAIT P0, [R5+URZ], R2 ;  /* 0x00000002050075a7 */ /* 0x0044e4000800017f */
[----:B---3--:R-:W-:Y:S05]  /*1c950*/  @!P0 NANOSLEEP.SYNCS 0x989680 ;  /* 0x009896800000895d */ /* 0x008fea0003900000 */
[----:B------:R-:W3:Y:S02]  /*1c960*/  @!P0 SYNCS.PHASECHK.TRANS64 P0, [R5+URZ], R2 ;  /* 0x00000002050085a7 */ /* 0x000ee4000800007f */
[----:B---3--:R-:W-:Y:S05]  /*1c970*/  @!P0 BRA `(.L_x_548) ;  /* 0xfffffffc00f08947 */ /* 0x008fea000383ffff */
[----:B------:R-:W-:Y:S05]  /*1c980*/  BRA `(.L_x_644) ;  /* 0xffffffe000e07947 */ /* 0x000fea000383ffff */
.L_x_645:
        /* <DEDUP_REMOVED lines=15> */
.L_x_2209:


//--------------------- .text._ZN7cutlass13device_kernelIN5flash11enable_sm90INS1_16FlashAttnFwdSm90INS1_25CollectiveMainloopFwdSm90ILi2EN4cute5tupleIJNS5_1CILi1EEES8_S8_EEENS6_IJNS7_ILi192EEENS7_ILi128EEENS7_ILi96EEEEEELi96ENS_6half_tEfNS_4arch4Sm90ELb0ELb1ELb0ELb0ELb0ELb0ELb0ELb0ELb1ELb0ELb0ELb0EEENS1_21CollectiveEpilogueFwdINS6_IJSA_SC_SB_EEES9_SE_SG_Li384ELb0ELb0ELb0ELb0EEENS1_30DynamicPersistentTileSchedulerILi384ELi32ELb0ELb0ELb1EEEEEEEEEvNT_6ParamsE --------------------------
	.section	.text._ZN7cutlass13device_kernelIN5flash11enable_sm90INS1_16FlashAttnFwdSm90INS1_25CollectiveMainloopFwdSm90ILi2EN4cute5tupleIJNS5_1CILi1EEES8_S8_EEENS6_IJNS7_ILi192EEENS7_ILi128EEENS7_ILi96EEEEEELi96ENS_6half_tEfNS_4arch4Sm90ELb0ELb1ELb0ELb0ELb0ELb0ELb0ELb0ELb1ELb0ELb0ELb0EEENS1_21CollectiveEpilogueFwdINS6_IJSA_SC_SB_EEES9_SE_SG_Li384ELb0ELb0ELb0ELb0EEENS1_30DynamicPersistentTileSchedulerILi384ELi32ELb0ELb0ELb1EEEEEEEEEvNT_6ParamsE,"ax",@progbits
	.align	128
.text._ZN7cutlass13device_kernelIN5flash11enable_sm90INS1_16FlashAttnFwdSm90INS1_25CollectiveMainloopFwdSm90ILi2EN4cute5tupleIJNS5_1CILi1EEES8_S8_EEENS6_IJNS7_ILi192EEENS7_ILi128EEENS7_ILi96EEEEEELi96ENS_6half_tEfNS_4arch4Sm90ELb0ELb1ELb0ELb0ELb0ELb0ELb0ELb0ELb1ELb0ELb0ELb0EEENS1_21CollectiveEpilogueFwdINS6_IJSA_SC_SB_EEES9_SE_SG_Li384ELb0ELb0ELb0ELb0EEENS1_30DynamicPersistentTileSchedulerILi384ELi32ELb0ELb0ELb1EEEEEEEEEvNT_6ParamsE:
        .type           _ZN7cutlass13device_kernelIN5flash11enable_sm90INS1_16FlashAttnFwdSm90INS1_25CollectiveMainloopFwdSm90ILi2EN4cute5tupleIJNS5_1CILi1EEES8_S8_EEENS6_IJNS7_ILi192EEENS7_ILi128EEENS7_ILi96EEEEEELi96ENS_6half_tEfNS_4arch4Sm90ELb0ELb1ELb0ELb0ELb0ELb0ELb0ELb0ELb1ELb0ELb0ELb0EEENS1_21CollectiveEpilogueFwdINS6_IJSA_SC_SB_EEES9_SE_SG_Li384ELb0ELb0ELb0ELb0EEENS1_30DynamicPersistentTileSchedulerILi384ELi32ELb0ELb0ELb1EEEEEEEEEvNT_6ParamsE,@function
        .size           _ZN7cutlass13device_kernelIN5flash11enable_sm90INS1_16FlashAttnFwdSm90INS1_25CollectiveMainloopFwdSm90ILi2EN4cute5tupleIJNS5_1CILi1EEES8_S8_EEENS6_IJNS7_ILi192EEENS7_ILi128EEENS7_ILi96EEEEEELi96ENS_6half_tEfNS_4arch4Sm90ELb0ELb1ELb0ELb0ELb0ELb0ELb0ELb0ELb1ELb0ELb0ELb0EEENS1_21CollectiveEpilogueFwdINS6_IJSA_SC_SB_EEES9_SE_SG_Li384ELb0ELb0ELb0ELb0EEENS1_30DynamicPersistentTileSchedulerILi384ELi32ELb0ELb0ELb1EEEEEEEEEvNT_6ParamsE,(.L_x_2210 - _ZN7cutlass13device_kernelIN5flash11enable_sm90INS1_16FlashAttnFwdSm90INS1_25CollectiveMainloopFwdSm90ILi2EN4cute5tupleIJNS5_1CILi1EEES8_S8_EEENS6_IJNS7_ILi192EEENS7_ILi128EEENS7_ILi96EEEEEELi96ENS_6half_tEfNS_4arch4Sm90ELb0ELb1ELb0ELb0ELb0ELb0ELb0ELb0ELb1ELb0ELb0ELb0EEENS1_21CollectiveEpilogueFwdINS6_IJSA_SC_SB_EEES9_SE_SG_Li384ELb0ELb0ELb0ELb0EEENS1_30DynamicPersistentTileSchedulerILi384ELi32ELb0ELb0ELb1EEEEEEEEEvNT_6ParamsE)
        .other          _ZN7cutlass13device_kernelIN5flash11enable_sm90INS1_16FlashAttnFwdSm90INS1_25CollectiveMainloopFwdSm90ILi2EN4cute5tupleIJNS5_1CILi1EEES8_S8_EEENS6_IJNS7_ILi192EEENS7_ILi128EEENS7_ILi96EEEEEELi96ENS_6half_tEfNS_4arch4Sm90ELb0ELb1ELb0ELb0ELb0ELb0ELb0ELb0ELb1ELb0ELb0ELb0EEENS1_21CollectiveEpilogueFwdINS6_IJSA_SC_SB_EEES9_SE_SG_Li384ELb0ELb0ELb0ELb0EEENS1_30DynamicPersistentTileSchedulerILi384ELi32ELb0ELb0ELb1EEEEEEEEEvNT_6ParamsE,@"STO_CUDA_ENTRY STV_DEFAULT"
_ZN7cutlass13device_kernelIN5flash11enable_sm90INS1_16FlashAttnFwdSm90INS1_25CollectiveMainloopFwdSm90ILi2EN4cute5tupleIJNS5_1CILi1EEES8_S8_EEENS6_IJNS7_ILi192EEENS7_ILi128EEENS7_ILi96EEEEEELi96ENS_6half_tEfNS_4arch4Sm90ELb0ELb1ELb0ELb0ELb0ELb0ELb0ELb0ELb1ELb0ELb0ELb0EEENS1_21CollectiveEpilogueFwdINS6_IJSA_SC_SB_EEES9_SE_SG_Li384ELb0ELb0ELb0ELb0EEENS1_30DynamicPersistentTileSchedulerILi384ELi32ELb0ELb0ELb1EEEEEEEEEvNT_6ParamsE:
[----:B------:R-:W1:Y:S01]  /*0000*/  LDC R1, c[0x0][0x28] ;  /* 0x00000a00ff017b82 */ /* 0x000e620000000800 */
[----:B------:R-:W2:Y:S01]  /*0010*/  S2R R2, SR_TID.X ;  /* 0x0000000000027919 */ /* 0x000ea20000002100 */
[----:B------:R-:W-:Y:S01]  /*0020*/  ELECT P0, URZ, PT ;  /* 0x00000000003f782f */ /* 0x000fe20003800000 */
[----:B------:R-:W-:Y:S01]  /*0030*/  BSSY B0, `(.L_x_646) ;  /* 0x0000014000007945 */ /* 0x000fe20003800000 */
[--C-:B--2---:R-:W-:Y:S02]  /*0040*/  SHF.R.U32.HI R0, RZ, 0x5, R2.reuse ;  /* 0x00000005ff007819 */ /* 0x104fe40000011602 */
[----:B------:R-:W-:-:S03]  /*0050*/  SHF.R.U32.HI R16, RZ, 0x7, R2 ;  /* 0x00000007ff107819 */ /* 0x000fc60000011602 */
[----:B------:R-:W2:Y:S02]  /*0060*/  SHFL.IDX PT, R3, R0, RZ, 0x1f ;  /* 0x00001fff00037589 */ /* 0x000ea400000e0000 */
[----:B--2---:R-:W-:-:S13]  /*0070*/  ISETP.EQ.AND P0, PT, R3, RZ, P0 ;  /* 0x000000ff0300720c */ /* 0x004fda0000702270 */
[----:B-1----:R-:W-:Y:S05]  /*0080*/  @!P0 BRA `(.L_x_647) ;  /* 0x0000000000388947 */ /* 0x002fea0003800000 */
        /* <DEDUP_REMOVED lines=14> */
.L_x_647:
[----:B------:R-:W-:Y:S05]  /*0170*/  BSYNC B0 ;  /* 0x0000000000007941 */ /* 0x000fea0003800000 */
.L_x_646:
[----:B------:R-:W-:Y:S01]  /*0180*/  VOTEU.ANY UP0, P0 ;  /* 0x00000000003f7886 */ /* 0x000fe20000000100 */
[----:B------:R-:W1:Y:S01]  /*0190*/  SHFL.IDX PT, R4, R16, RZ, 0x1f ;  /* 0x00001fff10047589 */ /* 0x000e6200000e0000 */
[----:B------:R-:W-:Y:S01]  /*01a0*/  UMOV UR4, 0x1 ;  /* 0x0000000100047882 */ /* 0x000fe20000000000 */
[----:B------:R-:W-:Y:S01]  /*01b0*/  VOTEU.ANY UP1, P0 ;  /* 0x00000000003f7886 */ /* 0x000fe20000020100 */
[----:B------:R-:W-:Y:S01]  /*01c0*/  VOTEU.ANY UP2, P0 ;  /* 0x00000000003f7886 */ /* 0x000fe20000040100 */
[----:B------:R-:W2:Y:S01]  /*01d0*/  @UP0 S2UR UR7, SR_CgaCtaId ;  /* 0x00000000000709c3 */ /* 0x000ea20000008800 */
[----:B------:R-:W3:Y:S01]  /*01e0*/  SHFL.IDX PT, R3, R0, RZ, 0x1f ;  /* 0x00001fff00037589 */ /* 0x000ee200000e0000 */
[----:B------:R-:W-:Y:S01]  /*01f0*/  @UP0 UMOV UR6, 0x400 ;  /* 0x0000040000060882 */ /* 0x000fe20000000000 */
[----:B------:R-:W-:-:S04]  /*0200*/  @UP0 UIADD3 UR4, -UR4, 0x100000, URZ ;  /* 0x0010000004040890 */ /* 0x000fc8000fffe13f */
[----:B------:R-:W-:Y:S02]  /*0210*/  @UP0 USHF.L.U32 UR5, UR4, 0xb, URZ ;  /* 0x0000000b04050899 */ /* 0x000fe4000800063f */
[----:B------:R-:W-:Y:S01]  /*0220*/  @UP0 USHF.L.U32 UR4, UR4, 0x1, URZ ;  /* 0x0000000104040899 */ /* 0x000fe2000800063f */
[----:B-1----:R-:W-:Y:S01]  /*0230*/  R2UR UR8, R4 ;  /* 0x00000000040872ca */ /* 0x002fe200000e0000 */
[----:B--2---:R-:W-:Y:S01]  /*0240*/  @UP0 ULEA UR6, UR7, UR6, 0x18 ;  /* 0x0000000607060291 */ /* 0x004fe2000f8ec03f */
[----:B---3--:R-:W-:-:S11]  /*0250*/  ISETP.NE.AND P1, PT, R3, RZ, PT ;  /* 0x000000ff0300720c */ /* 0x008fd60003f25270 */
[----:B------:R-:W-:Y:S01]  /*0260*/  UISETP.NE.AND UP0, UPT, UR8, URZ, UPT ;  /* 0x0000003f0800728c */ /* 0x000fe2000bf05270 */
[----:B------:R-:W1:Y:S02]  /*0270*/  FENCE.VIEW.ASYNC.S ;  /* 0x00000000000073c6 */ /* 0x000e640000000000 */
[----:B-1----:R1:W2:Y:S01]  /*0280*/  @UP1 SYNCS.EXCH.64 URZ, [UR6+0x2d800], UR4 ;  /* 0x02d80004063f15b2 */ /* 0x0022a20008000100 */
[----:B------:R1:W3:Y:S01]  /*0290*/  @UP2 SYNCS.EXCH.64 URZ, [UR6+0x2d820], UR4 ;  /* 0x02d82004063f25b2 */ /* 0x0002e20008000100 */
[----:B------:R-:W-:Y:S06]  /*02a0*/  @P1 BRA `(.L_x_648) ;  /* 0x0000000000481947 */ /* 0x000fec0003800000 */
[----:B-1----:R-:W1:Y:S01]  /*02b0*/  S2UR UR5, SR_CgaCtaId ;  /* 0x00000000000579c3 */ /* 0x002e620000008800 */
        /* <DEDUP_REMOVED lines=15> */
[----:B------:R4:W1:Y:S02]  /*03b0*/  SYNCS.EXCH.64 URZ, [UR8+0x2d848], UR4 ;  /* 0x02d84804083f75b2 */ /* 0x0008640008000100 */
[----:B----4-:R-:W-:Y:S01]  /*03c0*/  NOP ;  /* 0x0000000000007918 */ /* 0x010fe20000000000 */
.L_x_648:
[----:B------:R-:W4:Y:S01]  /*03d0*/  SHFL.IDX PT, R3, R0, RZ, 0x1f ;  /* 0x00001fff00037589 */ /* 0x000f2200000e0000 */
[----:B------:R-:W-:Y:S01]  /*03e0*/  NOP ;  /* 0x0000000000007918 */ /* 0x000fe20000000000 */
[----:B----4-:R-:W-:-:S13]  /*03f0*/  ISETP.NE.AND P0, PT, R3, RZ, PT ;  /* 0x000000ff0300720c */ /* 0x010fda0003f05270 */
        /* <DEDUP_REMOVED lines=19> */
.L_x_649:
[----:B------:R-:W4:Y:S01]  /*0530*/  SHFL.IDX PT, R3, R0, RZ, 0x1f ;  /* 0x00001fff00037589 */ /* 0x000f2200000e0000 */
[----:B------:R-:W-:Y:S01]  /*0540*/  NOP ;  /* 0x0000000000007918 */ /* 0x000fe20000000000 */
[----:B----4-:R-:W-:-:S13]  /*0550*/  ISETP.NE.AND P0, PT, R3, RZ, PT ;  /* 0x000000ff0300720c */ /* 0x010fda0003f05270 */
        /* <DEDUP_REMOVED lines=13> */
[----:B------:R4:W1:Y:S02]  /*0630*/  SYNCS.EXCH.64 URZ, [UR6+0x2d888], UR4 ;  /* 0x02d88804063f75b2 */ /* 0x0008640008000100 */
[----:B----4-:R-:W-:Y:S01]  /*0640*/  NOP ;  /* 0x0000000000007918 */ /* 0x010fe20000000000 */
.L_x_650:
        /* <DEDUP_REMOVED lines=22> */
.L_x_651:
        /* <DEDUP_REMOVED lines=22> */
.L_x_652:
[----:B------:R-:W-:Y:S01]  /*0910*/  PLOP3.LUT P0, PT, PT, PT, UP0, 0x80, 0x0 ;  /* 0x000000000000781c */ /* 0x000fe20003f0f008 */
[----:B------:R-:W-:Y:S01]  /*0920*/  UMOV UR46, 0x1 ;  /* 0x00000001002e7882 */ /* 0x000fe20000000000 */
[----:B------:R-:W-:Y:S01]  /*0930*/  NOP ;  /* 0x0000000000007918 */ /* 0x000fe20000000000 */
[----:B------:R-:W-:Y:S01]  /*0940*/  USEL UR46, UR46, 0x2, !UP0 ;  /* 0x000000022e2e7887 */ /* 0x000fe2000c000000 */
[----:B------:R-:W-:Y:S01]  /*0950*/  LOP3.LUT R17, R2, 0x7f, RZ, 0xc0, !PT ;  /* 0x0000007f02117812 */ /* 0x000fe200078ec0ff */
[----:B------:R-:W-:Y:S01]  /*0960*/  ULDC.64 UR50, c[0x0][0x208] ;  /* 0x0000820000327ab9 */ /* 0x000fe20000000a00 */
[----:B-123--:R-:W-:Y:S07]  /*0970*/  BAR.SYNC.DEFER_BLOCKING 0x0 ;  /* 0x0000000000007b1d */ /* 0x00efee0000010000 */
[----:B------:R-:W-:Y:S05]  /*0980*/  @!P0 BRA `(.L_x_653) ;  /* 0x000000e000488947 */ /* 0x000fea0003800000 */
.L_x_654:
[----:B------:R-:W-:-:S08]  /*0990*/  NOP ;  /* 0x0000000000007918 */ /* 0x000fd00000000000 */
[----:B------:R-:W1:Y:S02]  /*09a0*/  USETMAXREG.TRY_ALLOC.CTAPOOL UP0, 0xa0 ;  /* 0x000000a0000079c8 */ /* 0x000e640008000600 */
[----:B-1----:R-:W-:-:S13]  /*09b0*/  PLOP3.LUT P0, PT, PT, PT, UP0, 0x80, 0x0 ;  /* 0x000000000000781c */ /* 0x002fda0003f0f008 */
[----:B------:R-:W-:Y:S05]  /*09c0*/  @!P0 BRA `(.L_x_654) ;  /* 0xfffffffc00f08947 */ /* 0x000fea000383ffff */
[----:B------:R-:W-:Y:S01]  /*09d0*/  LOP3.LUT R0, R2, 0xffffff80, RZ, 0xc0, !PT ;  /* 0xffffff8002007812 */ /* 0x000fe200078ec0ff */
[----:B------:R-:W1:Y:S08]  /*09e0*/  S2UR UR7, SR_CTAID.X ;  /* 0x00000000000779c3 */ /* 0x000e700000002500 */
[----:B------:R-:W-:Y:S08]  /*09f0*/  BAR.ARV 0x4, 0x1a0 ;  /* 0x0106800000007b1d */ /* 0x000ff00000002000 */
[----:B------:R-:W-:Y:S06]  /*0a00*/  BAR.ARV 0x8, 0x1a0 ;  /* 0x0206800000007b1d */ /* 0x000fec0000002000 */
[----:B------:R-:W-:-:S02]  /*0a10*/  ISETP.NE.AND P0, PT, R0, 0x80, PT ;  /* 0x000000800000780c */ /* 0x000fc40003f05270 */
[----:B------:R-:W1:Y:S11]  /*0a20*/  LDC R0, c[0x0][0xda8] ;  /* 0x00036a00ff007b82 */ /* 0x000e760000000800 */
[----:B------:R-:W-:Y:S06]  /*0a30*/  @!P0 BAR.ARV 0x9, 0x100 ;  /* 0x0244000000008b1d */ /* 0x000fec0000002000 */
[----:B-1----:R-:W-:-:S13]  /*0a40*/  ISETP.LE.AND P0, PT, R0, UR7, PT ;  /* 0x0000000700007c0c */ /* 0x002fda000bf03270 */
[----:B------:R-:W-:Y:S05]  /*0a50*/  @P0 EXIT ;  /* 0x000000000000094d */ /* 0x000fea0003800000 */
[----:B------:R-:W-:Y:S01]  /*0a60*/  VIADD R0, R2, 0xffffff80 ;  /* 0xffffff8002007836 */ /* 0x000fe20000000000 */
[----:B------:R-:W1:Y:S01]  /*0a70*/  S2UR UR4, SR_CgaCtaId ;  /* 0x00000000000479c3 */ /* 0x000e620000008800 */
[----:B------:R-:W-:Y:S01]  /*0a80*/  UMOV UR39, 0x400 ;  /* 0x0000040000277882 */ /* 0x000fe20000000000 */
[----:B------:R-:W-:Y:S01]  /*0a90*/  IMAD.MOV.U32 R18, RZ, RZ, 0x40 ;  /* 0x00000040ff127424 */ /* 0x000fe200078e00ff */
[----:B------:R-:W-:Y:S01]  /*0aa0*/  ULOP3.LUT UR38, UR46, 0x1, URZ, 0xfc, !UPT ;  /* 0x000000012e267892 */ /* 0x000fe2000f8efc3f */
[----:B------:R-:W-:Y:S01]  /*0ab0*/  SHF.R.S32.HI R3, RZ, 0x1f, R0 ;  /* 0x0000001fff037819 */ /* 0x000fe20000011400 */
[----:B------:R-:W-:Y:S01]  /*0ac0*/  UMOV UR37, URZ ;  /* 0x0000003f00257c82 */ /* 0x000fe20008000000 */
[----:B------:R-:W-:Y:S01]  /*0ad0*/  UMOV UR49, URZ ;  /* 0x0000003f00317c82 */ /* 0x000fe20008000000 */
[----:B------:R-:W-:Y:S01]  /*0ae0*/  UMOV UR36, URZ ;  /* 0x0000003f00247c82 */ /* 0x000fe20008000000 */
[CC--:B------:R-:W-:Y:S01]  /*0af0*/  LEA.HI R6, R3.reuse, R0.reuse, RZ, 0x4 ;  /* 0x0000000003067211 */ /* 0x0c0fe200078f20ff */
[----:B------:R-:W2:Y:S01]  /*0b00*/  S2UR UR6, SR_SWINHI ;  /* 0x00000000000679c3 */ /* 0x000ea20000002f00 */
[----:B------:R-:W-:-:S02]  /*0b10*/  LEA.HI R4, R3, R0, RZ, 0x7 ;  /* 0x0000000003047211 */ /* 0x000fc400078f38ff */
[----:B------:R-:W-:Y:S02]  /*0b20*/  LOP3.LUT R5, R6, 0xfffffff0, RZ, 0xc0, !PT ;  /* 0xfffffff006057812 */ /* 0x000fe400078ec0ff */
[----:B------:R-:W-:Y:S02]  /*0b30*/  LOP3.LUT R11, R4, 0xffffff80, RZ, 0xc0, !PT ;  /* 0xffffff80040b7812 */ /* 0x000fe400078ec0ff */
[----:B------:R-:W-:Y:S01]  /*0b40*/  SHF.R.S32.HI R9, RZ, 0x4, R6 ;  /* 0x00000004ff097819 */ /* 0x000fe20000011406 */
[C---:B------:R-:W-:Y:S01]  /*0b50*/  IMAD.IADD R7, R0.reuse, 0x1, -R5 ;  /* 0x0000000100077824 */ /* 0x040fe200078e0a05 */
[----:B------:R-:W-:Y:S01]  /*0b60*/  SHF.R.S32.HI R5, RZ, 0x7, R4 ;  /* 0x00000007ff057819 */ /* 0x000fe20000011404 */
[----:B------:R-:W-:Y:S01]  /*0b70*/  IMAD.IADD R11, R0, 0x1, -R11 ;  /* 0x00000001000b7824 */ /* 0x000fe200078e0a0b */
[----:B------:R-:W-:Y:S02]  /*0b80*/  LEA.HI R3, R3, R0, RZ, 0x5 ;  /* 0x0000000003037211 */ /* 0x000fe400078f28ff */
[----:B------:R-:W-:Y:S01]  /*0b90*/  SHF.R.S32.HI R4, RZ, 0x1f, R7 ;  /* 0x0000001fff047819 */ /* 0x000fe20000011407 */
[----:B------:R-:W-:Y:S01]  /*0ba0*/  IMAD.HI R8, R5, 0x55555556, RZ ;  /* 0x5555555605087827 */ /* 0x000fe200078e02ff */
[----:B------:R-:W-:Y:S01]  /*0bb0*/  LEA.HI R6, R6, R9, RZ, 0x1 ;  /* 0x0000000906067211 */ /* 0x000fe200078f08ff */
[----:B-1----:R-:W-:Y:S01]  /*0bc0*/  ULEA UR39, UR4, UR39, 0x18 ;  /* 0x0000002704277291 */ /* 0x002fe2000f8ec03f */
[----:B------:R-:W-:-:S02]  /*0bd0*/  LEA.HI R4, R4, R7, RZ, 0x3 ;  /* 0x0000000704047211 */ /* 0x000fc400078f18ff */
[----:B------:R-:W-:Y:S02]  /*0be0*/  LEA.HI R8, R8, R8, RZ, 0x1 ;  /* 0x0000000808087211 */ /* 0x000fe400078f08ff */
[C---:B------:R-:W-:Y:S01]  /*0bf0*/  LOP3.LUT R0, R4.reuse, 0xfffffff8, RZ, 0xc0, !PT ;  /* 0xfffffff804007812 */ /* 0x040fe200078ec0ff */
[----:B------:R-:W-:Y:S01]  /*0c00*/  IMAD.SHL.U32 R4, R4, 0x40, RZ ;  /* 0x0000004004047824 */ /* 0x000fe200078e00ff */
[----:B------:R-:W-:Y:S01]  /*0c10*/  LOP3.LUT R6, R6, 0x1ffffffe, RZ, 0xc0, !PT ;  /* 0x1ffffffe06067812 */ /* 0x000fe200078ec0ff */
[----:B------:R-:W-:Y:S01]  /*0c20*/  IMAD R137, R8, -0x3, R5 ;  /* 0xfffffffd08897824 */ /* 0x000fe200078e0205 */
[----:B------:R-:W-:Y:S01]  /*0c30*/  SHF.R.S32.HI R8, RZ, 0x5, R3 ;  /* 0x00000005ff087819 */ /* 0x000fe20000011403 */
[----:B------:R-:W-:Y:S01]  /*0c40*/  IMAD.IADD R0, R7, 0x1, -R0 ;  /* 0x0000000107007824 */ /* 0x000fe200078e0a00 */
[----:B------:R-:W-:Y:S01]  /*0c50*/  SHF.R.S32.HI R10, RZ, 0x1f, R11 ;  /* 0x0000001fff0a7819 */ /* 0x000fe2000001140b */
[----:B------:R-:W-:Y:S01]  /*0c60*/  IMAD.IADD R6, R9, 0x1, -R6 ;  /* 0x0000000109067824 */ /* 0x000fe200078e0a06 */
[----:B------:R-:W-:Y:S01]  /*0c70*/  LOP3.LUT R5, R4, 0x7ffffe00, RZ, 0xc0, !PT ;  /* 0x7ffffe0004057812 */ /* 0x000fe200078ec0ff */
[C---:B------:R-:W-:Y:S01]  /*0c80*/  IMAD.SHL.U32 R3, R0.reuse, 0x40, RZ ;  /* 0x0000004000037824 */ /* 0x040fe200078e00ff */
[----:B------:R-:W-:Y:S01]  /*0c90*/  R2P PR, R0, 0x6 ;  /* 0x0000000600007804 */ /* 0x000fe20000000000 */
[----:B------:R-:W-:Y:S01]  /*0ca0*/  IMAD.SHL.U32 R6, R6, 0x8, RZ ;  /* 0x0000000806067824 */ /* 0x000fe200078e00ff */
[----:B------:R-:W-:Y:S01]  /*0cb0*/  UMOV UR4, UR39 ;  /* 0x0000002700047c82 */ /* 0x000fe20008000000 */
[----:B--2---:R-:W-:Y:S01]  /*0cc0*/  UMOV UR5, UR6 ;  /* 0x0000000600057c82 */ /* 0x004fe20008000000 */
[C---:B------:R-:W-:Y:S01]  /*0cd0*/  IMAD R13, R8.reuse, 0x10, R7 ;  /* 0x00000010080d7824 */ /* 0x040fe200078e0207 */
[----:B------:R-:W-:Y:S01]  /*0ce0*/  LOP3.LUT R3, R3, 0x1c0, RZ, 0xc0, !PT ;  /* 0x000001c003037812 */ /* 0x000fe200078ec0ff */
[----:B------:R-:W-:Y:S01]  /*0cf0*/  IMAD R5, R8, 0x400, R5 ;  /* 0x0000040008057824 */ /* 0x000fe200078e0205 */
[----:B------:R-:W-:Y:S01]  /*0d00*/  LEA.HI R7, R10, R11, RZ, 0x2 ;  /* 0x0000000b0a077211 */ /* 0x000fe200078f10ff */
[----:B------:R-:W-:Y:S01]  /*0d10*/  IMAD.U32 R140, RZ, RZ, UR4 ;  /* 0x00000004ff8c7e24 */ /* 0x000fe2000f8e00ff */
[----:B------:R-:W-:Y:S01]  /*0d20*/  LOP3.LUT R4, R3, 0x8, R6, 0xf8, !PT ;  /* 0x0000000803047812 */ /* 0x000fe200078ef806 */
[----:B------:R-:W-:Y:S01]  /*0d30*/  IMAD.U32 R141, RZ, RZ, UR5 ;  /* 0x00000005ff8d7e24 */ /* 0x000fe2000f8e00ff */
[----:B------:R-:W-:Y:S01]  /*0d40*/  SHF.R.U32.HI R3, RZ, 0x3, R3 ;  /* 0x00000003ff037819 */ /* 0x000fe20000011603 */
[----:B------:R-:W-:Y:S01]  /*0d50*/  UMOV UR4, UR7 ;  /* 0x0000000700047c82 */ /* 0x000fe20008000000 */
[----:B------:R-:W-:-:S02]  /*0d60*/  SHF.R.S32.HI R9, RZ, 0x2, R7 ;  /* 0x00000002ff097819 */ /* 0x000fc40000011407 */
[----:B------:R-:W-:Y:S01]  /*0d70*/  LOP3.LUT R4, R4, R3, RZ, 0x3c, !PT ;  /* 0x0000000304047212 */ /* 0x000fe200078e3cff */
[----:B------:R-:W-:Y:S01]  /*0d80*/  IMAD.U32 R3, R13, 0x20, R6 ;  /* 0x000000200d037824 */ /* 0x000fe200078e0006 */
[----:B------:R-:W-:Y:S02]  /*0d90*/  SHF.R.S32.HI R12, RZ, 0x1f, R7 ;  /* 0x0000001fff0c7819 */ /* 0x000fe40000011407 */
[----:B------:R-:W-:Y:S01]  /*0da0*/  LEA.HI R10, R10, R11, RZ, 0x5 ;  /* 0x0000000b0a0a7211 */ /* 0x000fe200078f28ff */
[----:B------:R-:W-:Y:S01]  /*0db0*/  IMAD.IADD R4, R5, 0x1, R4 ;  /* 0x0000000105047824 */ /* 0x000fe200078e0204 */
[----:B------:R-:W-:Y:S01]  /*0dc0*/  LEA.HI R12, R12, R9, RZ, 0x3 ;  /* 0x000000090c0c7211 */ /* 0x000fe200078f18ff */
[----:B------:R-:W-:Y:S01]  /*0dd0*/  IMAD.WIDE R140, R3, 0x2, R140 ;  /* 0x00000002038c7825 */ /* 0x000fe200078e028c */
[----:B------:R-:W-:Y:S02]  /*0de0*/  SHF.R.S32.HI R10, RZ, 0x5, R10 ;  /* 0x00000005ff0a7819 */ /* 0x000fe4000001140a */
[----:B------:R-:W-:-:S02]  /*0df0*/  LOP3.LUT R12, R12, 0xfffffff8, RZ, 0xc0, !PT ;  /* 0xfffffff80c0c7812 */ /* 0x000fc400078ec0ff */
[----:B------:R-:W-:Y:S02]  /*0e00*/  LEA R136, R4, UR39, 0x1 ;  /* 0x0000002704887c11 */ /* 0x000fe4000f8e08ff */
[----:B------:R-:W-:Y:S01]  /*0e10*/  SEL R18, R18, 0xffffffc0, !P2 ;  /* 0xffffffc012127807 */ /* 0x000fe20005000000 */
[----:B------:R-:W-:Y:S01]  /*0e20*/  IMAD.IADD R9, R9, 0x1, -R12 ;  /* 0x0000000109097824 */ /* 0x000fe200078e0a0c */
[----:B------:R-:W-:Y:S01]  /*0e30*/  LOP3.LUT R0, R7, 0x7ffffffc, RZ, 0xc0, !PT ;  /* 0x7ffffffc07007812 */ /* 0x000fe200078ec0ff */
[C---:B------:R-:W-:Y:S02]  /*0e40*/  VIADD R22, R136.reuse, 0x21800 ;  /* 0x0002180088167836 */ /* 0x040fe40000000000 */
[----:B------:R-:W-:Y:S02]  /*0e50*/  VIADD R23, R136, 0x21820 ;  /* 0x0002182088177836 */ /* 0x000fe40000000000 */
[----:B------:R-:W-:Y:S02]  /*0e60*/  IMAD R10, R10, 0x10, R9 ;  /* 0x000000100a0a7824 */ /* 0x000fe400078e0209 */
[----:B------:R-:W-:-:S02]  /*0e70*/  @P1 VIADD R23, R22, 0xffffffe0 ;  /* 0xffffffe016171836 */ /* 0x000fc40000000000 */
[----:B------:R-:W-:Y:S02]  /*0e80*/  IMAD.IADD R22, R22, 0x1, R18 ;  /* 0x0000000116167824 */ /* 0x000fe400078e0212 */
[----:B------:R-:W-:Y:S02]  /*0e90*/  IMAD.IADD R19, R11, 0x1, -R0 ;  /* 0x000000010b137824 */ /* 0x000fe400078e0a00 */
[----:B------:R-:W-:Y:S02]  /*0ea0*/  IMAD R137, R137, 0x40, R10 ;  /* 0x0000004089897824 */ /* 0x000fe400078e020a */
[----:B------:R-:W-:Y:S02]  /*0eb0*/  IMAD.IADD R18, R18, 0x1, R23 ;  /* 0x0000000112127824 */ /* 0x000fe400078e0217 */
[----:B------:R-:W-:-:S07]  /*0ec0*/  VIADD R17, R23, 0x6000 ;  /* 0x0000600017117836 */ /* 0x000fce0000000000 */
.L_x_743:
[----:B------:R-:W-:Y:S01]  /*0ed0*/  ULDC UR5, c[0x0][0xdd0] ;  /* 0x0003740000057ab9 */ /* 0x000fe20000000800 */
[----:B-1----:R-:W1:Y:S01]  /*0ee0*/  LDC R0, c[0x0][0xde8] ;  /* 0x00037a00ff007b82 */ /* 0x002e620000000800 */
[----:B------:R-:W-:Y:S01]  /*0ef0*/  UISETP.NE.AND UP0, UPT, UR5, 0x1, UPT ;  /* 0x000000010500788c */ /* 0x000fe2000bf05270 */
[----:B------:R-:W-:-:S10]  /*0f00*/  UMOV UR8, UR4 ;  /* 0x0000000400087c82 */ /* 0x000fd40008000000 */
[----:B------:R-:W-:Y:S01]  /*0f10*/  @UP0 ULDC UR6, c[0x0][0xdd4] ;  /* 0x0003750000060ab9 */ /* 0x000fe20000000800 */
[----:B------:R-:W-:Y:S01]  /*0f20*/  @UP0 ULDC UR9, c[0x0][0xdd8] ;  /* 0x0003760000090ab9 */ /* 0x000fe20000000800 */
[----:B------:R-:W-:-:S04]  /*0f30*/  UIMAD.WIDE.U32 UR6, UR4, UR6, URZ ;  /* 0x00000006040672a5 */ /* 0x000fc8000f8e003f */
[----:B------:R-:W-:-:S04]  /*0f40*/  @UP0 USHF.R.U32.HI UR8, URZ, UR9, UR7 ;  /* 0x000000093f080299 */ /* 0x000fc80008011607 */
[----:B------:R-:W-:Y:S02]  /*0f50*/  UIADD3 UR6, -UR8, URZ, URZ ;  /* 0x0000003f08067290 */ /* 0x000fe4000fffe13f */
[----:B-1----:R-:W-:Y:S02]  /*0f60*/  ISETP.LE.AND P0, PT, R0, UR8, PT ;  /* 0x0000000800007c0c */ /* 0x002fe4000bf03270 */
[----:B------:R-:W-:-:S11]  /*0f70*/  UIMAD UR7, UR5, UR6, UR4 ;  /* 0x00000006050772a4 */ /* 0x000fd6000f8e0204 */
[----:B--234-:R-:W-:Y:S05]  /*0f80*/  @!P0 BRA `(.L_x_655) ;  /* 0x0000000000208947 */ /* 0x01cfea0003800000 */
[----:B------:R-:W-:Y:S01]  /*0f90*/  ULDC UR6, c[0x0][0xddc] ;  /* 0x0003770000067ab9 */ /* 0x000fe20000000800 */
[----:B------:R-:W-:Y:S01]  /*0fa0*/  UMOV UR48, UR7 ;  /* 0x0000000700307c82 */ /* 0x000fe20008000000 */
[----:B------:R-:W-:-:S11]  /*0fb0*/  UISETP.NE.AND UP0, UPT, UR6, 0x1, UPT ;  /* 0x000000010600788c */ /* 0x000fd6000bf05270 */
[----:B------:R-:W-:Y:S02]  /*0fc0*/  @UP0 ULDC.64 UR10, c[0x0][0xde0] ;  /* 0x00037800000a0ab9 */ /* 0x000fe40000000a00 */
[----:B------:R-:W-:-:S04]  /*0fd0*/  UIMAD.WIDE.U32 UR4, UR7, UR10, URZ ;  /* 0x0000000a070472a5 */ /* 0x000fc8000f8e003f */
[----:B------:R-:W-:-:S04]  /*0fe0*/  @UP0 USHF.R.U32.HI UR48, URZ, UR11, UR5 ;  /* 0x0000000b3f300299 */ /* 0x000fc80008011605 */
[----:B------:R-:W-:Y:S01]  /*0ff0*/  UIMAD UR4, UR48, UR6, URZ ;  /* 0x00000006300472a4 */ /* 0x000fe2000f8e023f */
[----:B------:R-:W-:Y:S11]  /*1000*/  BRA `(.L_x_656) ;  /* 0x00000000001c7947 */ /* 0x000ff60003800000 */
.L_x_655:
[----:B------:R-:W-:Y:S01]  /*1010*/  ULDC UR6, c[0x0][0xdc4] ;  /* 0x0003710000067ab9 */ /* 0x000fe20000000800 */
[----:B------:R-:W-:Y:S01]  /*1020*/  UMOV UR48, UR7 ;  /* 0x0000000700307c82 */ /* 0x000fe20008000000 */
[----:B------:R-:W-:-:S11]  /*1030*/  UISETP.NE.AND UP0, UPT, UR6, 0x1, UPT ;  /* 0x000000010600788c */ /* 0x000fd6000bf05270 */
[----:B------:R-:W-:Y:S02]  /*1040*/  @UP0 ULDC.64 UR10, c[0x0][0xdc8] ;  /* 0x00037200000a0ab9 */ /* 0x000fe40000000a00 */
[----:B------:R-:W-:-:S04]  /*1050*/  UIMAD.WIDE.U32 UR4, UR7, UR10, URZ ;  /* 0x0000000a070472a5 */ /* 0x000fc8000f8e003f */
[----:B------:R-:W-:-:S04]  /*1060*/  @UP0 USHF.R.U32.HI UR48, URZ, UR11, UR5 ;  /* 0x0000000b3f300299 */ /* 0x000fc80008011605 */
[----:B------:R-:W-:-:S12]  /*1070*/  UIMAD UR4, UR48, UR6, URZ ;  /* 0x00000006300472a4 */ /* 0x000fd8000f8e023f */
.L_x_656:
[----:B------:R-:W-:Y:S01]  /*1080*/  UIADD3 UR6, UR7, -UR4, URZ ;  /* 0x8000000407067290 */ /* 0x000fe2000fffe03f */
[----:B------:R-:W-:Y:S01]  /*1090*/  ULDC UR43, c[0x0][0xdb8] ;  /* 0x00036e00002b7ab9 */ /* 0x000fe20000000800 */
[----:B------:R-:W-:Y:S02]  /*10a0*/  ULOP3.LUT UR7, URZ, UR48, URZ, 0x33, !UPT ;  /* 0x000000303f077292 */ /* 0x000fe4000f8e333f */
[----:B------:R-:W-:Y:S01]  /*10b0*/  UISETP.NE.AND UP1, UPT, UR43, 0x1, UPT ;  /* 0x000000012b00788c */ /* 0x000fe2000bf25270 */
[----:B------:R-:W-:Y:S01]  /*10c0*/  ULDC.64 UR12, c[0x0][0x3f8] ;  /* 0x0000fe00000c7ab9 */ /* 0x000fe20000000a00 */
[----:B------:R-:W-:Y:S01]  /*10d0*/  ULDC UR42, c[0x0][0xdac] ;  /* 0x00036b00002a7ab9 */ /* 0x000fe20000000800 */
[----:B------:R-:W-:Y:S02]  /*10e0*/  UISETP.NE.U32.AND UP0, UPT, UR12, URZ, UPT ;  /* 0x0000003f0c00728c */ /* 0x000fe4000bf05070 */
[----:B------:R-:W-:Y:S01]  /*10f0*/  UIADD3 UR42, UR7, UR42, URZ ;  /* 0x0000002a072a7290 */ /* 0x000fe2000fffe03f */
[----:B------:R-:W-:Y:S01]  /*1100*/  ULDC.64 UR4, c[0x0][0x9e0] ;  /* 0x0002780000047ab9 */ /* 0x000fe20000000a00 */
[----:B------:R-:W-:Y:S01]  /*1110*/  ULDC UR11, c[0x0][0xdc4] ;  /* 0x00037100000b7ab9 */ /* 0x000fe20000000800 */
[----:B------:R-:W-:-:S02]  /*1120*/  UISETP.NE.AND.EX UP0, UPT, UR13, URZ, UPT, UP0 ;  /* 0x0000003f0d00728c */ /* 0x000fc4000bf05300 */
[----:B------:R-:W-:Y:S02]  /*1130*/  UISETP.GE.AND UP2, UPT, UR5, 0x1, UPT ;  /* 0x000000010500788c */ /* 0x000fe4000bf46270 */
[----:B------:R-:W-:Y:S01]  /*1140*/  UIMAD UR42, UR42, 0xc0, URZ ;  /* 0x000000c02a2a78a4 */ /* 0x000fe2000f8e023f */
[----:B------:R-:W-:Y:S01]  /*1150*/  ULDC UR47, c[0x0][0x404] ;  /* 0x00010100002f7ab9 */ /* 0x000fe20000000800 */
[----:B------:R-:W-:Y:S01]  /*1160*/  ULDC UR9, c[0x0][0x288] ;  /* 0x0000a20000097ab9 */ /* 0x000fe20000000800 */
[----:B------:R-:W-:Y:S01]  /*1170*/  UIMAD UR8, UR8, UR11, UR6 ;  /* 0x0000000b080872a4 */ /* 0x000fe2000f8e0206 */
[----:B------:R-:W-:Y:S01]  /*1180*/  PLOP3.LUT P1, PT, PT, PT, UP2, 0x80, 0x0 ;  /* 0x000000000000781c */ /* 0x000fe20003f2f028 */
[----:B------:R-:W-:Y:S01]  /*1190*/  USEL UR47, UR47, 0x1, UP0 ;  /* 0x000000012f2f7887 */ /* 0x000fe20008000000 */
[----:B------:R-:W-:Y:S01]  /*11a0*/  @UP1 ULDC UR6, c[0x0][0xdbc] ;  /* 0x00036f0000061ab9 */ /* 0x000fe20000000800 */
[----:B------:R-:W-:Y:S01]  /*11b0*/  UIADD3 UR53, UR42, 0xc0, -UR9 ;  /* 0x000000c02a357890 */ /* 0x000fe2000fffe809 */
[----:B------:R-:W-:Y:S01]  /*11c0*/  ULDC UR10, c[0x0][0x2e0] ;  /* 0x0000b800000a7ab9 */ /* 0x000fe20000000800 */
[----:B------:R-:W-:Y:S01]  /*11d0*/  UIMAD.WIDE.U32 UR6, UR8, UR6, URZ ;  /* 0x00000006080672a5 */ /* 0x000fe2000f8e003f */
[----:B------:R-:W-:Y:S01]  /*11e0*/  @UP1 ULDC UR11, c[0x0][0xdc0] ;  /* 0x00037000000b1ab9 */ /* 0x000fe20000000800 */
[----:B------:R-:W-:Y:S01]  /*11f0*/  UIMAD UR53, UR47, UR10, UR53 ;  /* 0x0000000a2f3572a4 */ /* 0x000fe2000f8e0235 */
[----:B------:R-:W-:Y:S01]  /*1200*/  UMOV UR44, UR8 ;  /* 0x00000008002c7c82 */ /* 0x000fe20008000000 */
[----:B------:R-:W-:-:S02]  /*1210*/  @UP1 USHF.R.U32.HI UR44, URZ, UR11, UR7 ;  /* 0x0000000b3f2c1299 */ /* 0x000fc40008011607 */
[----:B------:R-:W-:Y:S02]  /*1220*/  UIADD3 UR4, UR53, UR4, URZ ;  /* 0x0000000435047290 */ /* 0x000fe4000fffe03f */
[----:B------:R-:W-:-:S04]  /*1230*/  UIADD3 UR6, -UR44, URZ, URZ ;  /* 0x0000003f2c067290 */ /* 0x000fc8000fffe13f */
[----:B------:R-:W-:Y:S01]  /*1240*/  UIMAD UR43, UR43, UR6, UR8 ;  /* 0x000000062b2b72a4 */ /* 0x000fe2000f8e0208 */
[----:B------:R-:W-:Y:S01]  /*1250*/  IMAD.U32 R0, RZ, RZ, UR4 ;  /* 0x00000004ff007e24 */ /* 0x000fe2000f8e00ff */
[----:B------:R-:W-:Y:S10]  /*1260*/  @!P1 BRA `(.L_x_657) ;  /* 0x0000000000409947 */ /* 0x000ff40003800000 */
[----:B------:R-:W-:Y:S01]  /*1270*/  ISETP.LT.AND P0, PT, RZ, UR53, PT ;  /* 0x00000035ff007c0c */ /* 0x000fe2000bf01270 */
[----:B------:R-:W-:-:S12]  /*1280*/  UIADD3 UR4, UR53, -0x1, URZ ;  /* 0xffffffff35047890 */ /* 0x000fd8000fffe03f */
[----:B------:R-:W-:Y:S05]  /*1290*/  @P0 BRA `(.L_x_658) ;  /* 0x00000000001c0947 */ /* 0x000fea0003800000 */
[----:B------:R-:W-:Y:S02]  /*12a0*/  UISETP.NE.AND UP0, UPT, UR5, 0x1, UPT ;  /* 0x000000010500788c */ /* 0x000fe4000bf05270 */
[----:B------:R-:W-:-:S09]  /*12b0*/  UIADD3 UR4, -UR53, URZ, URZ ;  /* 0x0000003f35047290 */ /* 0x000fd2000fffe13f */
[----:B------:R-:W-:Y:S02]  /*12c0*/  @UP0 ULDC.64 UR12, c[0x0][0x9e8] ;  /* 0x00027a00000c0ab9 */ /* 0x000fe40000000a00 */
[----:B------:R-:W-:-:S04]  /*12d0*/  UIMAD.WIDE.U32 UR6, UR4, UR12, URZ ;  /* 0x0000000c040672a5 */ /* 0x000fc8000f8e003f */
[----:B------:R-:W-:-:S04]  /*12e0*/  @UP0 USHF.R.U32.HI UR4, URZ, UR13, UR7 ;  /* 0x0000000d3f040299 */ /* 0x000fc80008011607 */
[----:B------:R-:W-:Y:S01]  /*12f0*/  ULOP3.LUT UR4, URZ, UR4, URZ, 0x33, !UPT ;  /* 0x000000043f047292 */ /* 0x000fe2000f8e333f */
[----:B------:R-:W-:Y:S11]  /*1300*/  BRA `(.L_x_659) ;  /* 0x0000000000107947 */ /* 0x000ff60003800000 */
.L_x_658:
[----:B------:R-:W-:-:S11]  /*1310*/  UISETP.NE.AND UP0, UPT, UR5, 0x1, UPT ;  /* 0x000000010500788c */ /* 0x000fd6000bf05270 */
[----:B------:R-:W-:Y:S02]  /*1320*/  @UP0 ULDC.64 UR12, c[0x0][0x9e8] ;  /* 0x00027a00000c0ab9 */ /* 0x000fe40000000a00 */
[----:B------:R-:W-:-:S04]  /*1330*/  UIMAD.WIDE.U32 UR6, UR4, UR12, URZ ;  /* 0x0000000c040672a5 */ /* 0x000fc8000f8e003f */
[----:B------:R-:W-:-:S12]  /*1340*/  @UP0 USHF.R.U32.HI UR4, URZ, UR13, UR7 ;  /* 0x0000000d3f040299 */ /* 0x000fd80008011607 */
.L_x_659:
[----:B------:R-:W-:-:S06]  /*1350*/  UIMAD UR4, UR4, UR5, UR5 ;  /* 0x00000005040472a4 */ /* 0x000fcc000f8e0205 */
[----:B------:R-:W-:-:S07]  /*1360*/  VIMNMX R0, R0, UR4, PT ;  /* 0x0000000400007c48 */ /* 0x000fce000bfe0100 */
.L_x_657:
[----:B------:R-:W-:Y:S01]  /*1370*/  UIMAD UR4, UR47, UR10, 0x7f ;  /* 0x0000007f2f0474a4 */ /* 0x000fe2000f8e020a */
[----:B------:R-:W-:Y:S01]  /*1380*/  VIADD R0, R0, 0x7f ;  /* 0x0000007f00007836 */ /* 0x000fe20000000000 */
[----:B------:R-:W-:Y:S02]  /*1390*/  UIADD3 UR7, UR42, -UR9, URZ ;  /* 0x800000092a077290 */ /* 0x000fe4000fffe03f */
[----:B------:R-:W-:Y:S02]  /*13a0*/  USHF.R.S32.HI UR6, URZ, 0x1f, UR4 ;  /* 0x0000001f3f067899 */ /* 0x000fe40008011404 */
[----:B------:R-:W-:Y:S01]  /*13b0*/  SHF.R.S32.HI R3, RZ, 0x1f, R0 ;  /* 0x0000001fff037819 */ /* 0x000fe20000011400 */
[----:B------:R-:W-:Y:S02]  /*13c0*/  UIMAD UR7, UR47, UR10, UR7 ;  /* 0x0000000a2f0772a4 */ /* 0x000fe4000f8e0207 */
[----:B------:R-:W-:Y:S01]  /*13d0*/  ULEA.HI UR6, UR6, UR4, URZ, 0x7 ;  /* 0x0000000406067291 */ /* 0x000fe2000f8f383f */
[----:B------:R-:W-:Y:S01]  /*13e0*/  LEA.HI R3, R3, R0, RZ, 0x7 ;  /* 0x0000000003037211 */ /* 0x000fe200078f38ff */
[----:B------:R-:W-:-:S02]  /*13f0*/  ULDC UR8, c[0x0][0x9dc] ;  /* 0x0002770000087ab9 */ /* 0x000fc40000000800 */
[----:B------:R-:W-:Y:S01]  /*1400*/  USHF.R.S32.HI UR6, URZ, 0x7, UR6 ;  /* 0x000000073f067899 */ /* 0x000fe20008011406 */
[----:B------:R-:W-:Y:S01]  /*1410*/  SHF.R.S32.HI R3, RZ, 0x7, R3 ;  /* 0x00000007ff037819 */ /* 0x000fe20000011403 */
[----:B------:R-:W-:-:S04]  /*1420*/  UIADD3 UR8, UR7, -UR8, URZ ;  /* 0x8000000807087290 */ /* 0x000fc8000fffe03f */
[----:B------:R-:W-:Y:S01]  /*1430*/  VIMNMX R88, R3, UR6, PT ;  /* 0x0000000603587c48 */ /* 0x000fe2000bfe0100 */
[----:B------:R-:W-:Y:S07]  /*1440*/  @!P1 BRA `(.L_x_660) ;  /* 0x0000000000489947 */ /* 0x000fee0003800000 */
[----:B------:R-:W-:Y:S02]  /*1450*/  UMOV UR4, UR7 ;  /* 0x0000000700047c82 */ /* 0x000fe40008000000 */
[----:B------:R-:W-:-:S06]  /*1460*/  UISETP.GT.AND UP0, UPT, UR4, -0x1, UPT ;  /* 0xffffffff0400788c */ /* 0x000fcc000bf04270 */
[----:B------:R-:W-:-:S13]  /*1470*/  PLOP3.LUT P0, PT, PT, PT, UP0, 0x80, 0x0 ;  /* 0x000000000000781c */ /* 0x000fda0003f0f008 */
[----:B------:R-:W-:Y:S05]  /*1480*/  @P0 BRA `(.L_x_661) ;  /* 0x00000000001c0947 */ /* 0x000fea0003800000 */
[----:B------:R-:W-:Y:S02]  /*1490*/  UISETP.NE.AND UP0, UPT, UR5, 0x1, UPT ;  /* 0x000000010500788c */ /* 0x000fe4000bf05270 */
[----:B------:R-:W-:-:S09]  /*14a0*/  ULOP3.LUT UR4, URZ, UR4, URZ, 0x33, !UPT ;  /* 0x000000043f047292 */ /* 0x000fd2000f8e333f */
[----:B------:R-:W-:Y:S02]  /*14b0*/  @UP0 ULDC.64 UR10, c[0x0][0x9e8] ;  /* 0x00027a00000a0ab9 */ /* 0x000fe40000000a00 */
[----:B------:R-:W-:-:S04]  /*14c0*/  UIMAD.WIDE.U32 UR6, UR4, UR10, URZ ;  /* 0x0000000a040672a5 */ /* 0x000fc8000f8e003f */
[----:B------:R-:W-:-:S04]  /*14d0*/  @UP0 USHF.R.U32.HI UR4, URZ, UR11, UR7 ;  /* 0x0000000b3f040299 */ /* 0x000fc80008011607 */
[----:B------:R-:W-:Y:S01]  /*14e0*/  ULOP3.LUT UR4, URZ, UR4, URZ, 0x33, !UPT ;  /* 0x000000043f047292 */ /* 0x000fe2000f8e333f */
[----:B------:R-:W-:Y:S11]  /*14f0*/  BRA `(.L_x_662) ;  /* 0x0000000000107947 */ /* 0x000ff60003800000 */
.L_x_661:
[----:B------:R-:W-:-:S11]  /*1500*/  UISETP.NE.AND UP0, UPT, UR5, 0x1, UPT ;  /* 0x000000010500788c */ /* 0x000fd6000bf05270 */
[----:B------:R-:W-:Y:S02]  /*1510*/  @UP0 ULDC.64 UR10, c[0x0][0x9e8] ;  /* 0x00027a00000a0ab9 */ /* 0x000fe40000000a00 */
[----:B------:R-:W-:-:S04]  /*1520*/  UIMAD.WIDE.U32 UR6, UR4, UR10, URZ ;  /* 0x0000000a040672a5 */ /* 0x000fc8000f8e003f */
[----:B------:R-:W-:-:S12]  /*1530*/  @UP0 USHF.R.U32.HI UR4, URZ, UR11, UR7 ;  /* 0x0000000b3f040299 */ /* 0x000fd80008011607 */
.L_x_662:
[----:B------:R-:W-:-:S04]  /*1540*/  UIMAD UR4, UR4, UR5, URZ ;  /* 0x00000005040472a4 */ /* 0x000fc8000f8e023f */
[----:B------:R-:W-:-:S04]  /*1550*/  UISETP.LT.AND UP0, UPT, UR8, UR4, UPT ;  /* 0x000000040800728c */ /* 0x000fc8000bf01270 */
[----:B------:R-:W-:-:S12]  /*1560*/  USEL UR8, UR8, UR4, !UP0 ;  /* 0x0000000408087287 */ /* 0x000fd8000c000000 */
.L_x_660:
[----:B------:R-:W-:Y:S01]  /*1570*/  USHF.R.S32.HI UR4, URZ, 0x1f, UR8 ;  /* 0x0000001f3f047899 */ /* 0x000fe20008011408 */
[----:B------:R-:W-:Y:S01]  /*1580*/  PLOP3.LUT P0, PT, PT, PT, PT, 0x80, 0x0 ;  /* 0x000000000000781c */ /* 0x000fe20003f0f070 */
[----:B------:R-:W-:Y:S01]  /*1590*/  IMAD.MOV.U32 R0, RZ, RZ, RZ ;  /* 0x000000ffff007224 */ /* 0x000fe200078e00ff */
[----:B------:R-:W-:Y:S01]  /*15a0*/  CS2R R134, SRZ ;  /* 0x0000000000867805 */ /* 0x000fe2000001ff00 */
[----:B------:R-:W-:Y:S01]  /*15b0*/  ULEA.HI UR4, UR4, UR8, URZ, 0x7 ;  /* 0x0000000804047291 */ /* 0x000fe2000f8f383f */
[----:B------:R-:W-:Y:S01]  /*15c0*/  IMAD.MOV.U32 R3, RZ, RZ, RZ ;  /* 0x000000ffff037224 */ /* 0x000fe200078e00ff */
[----:B------:R-:W-:Y:S02]  /*15d0*/  CS2R R132, SRZ ;  /* 0x0000000000847805 */ /* 0x000fe4000001ff00 */
[----:B------:R-:W-:Y:S01]  /*15e0*/  CS2R R130, SRZ ;  /* 0x0000000000827805 */ /* 0x000fe2000001ff00 */
[----:B------:R-:W-:Y:S01]  /*15f0*/  USHF.R.S32.HI UR4, URZ, 0x7, UR4 ;  /* 0x000000073f047899 */ /* 0x000fe20008011404 */
[----:B------:R-:W-:Y:S01]  /*1600*/  CS2R R128, SRZ ;  /* 0x0000000000807805 */ /* 0x000fe2000001ff00 */
[----:B------:R-:W-:Y:S01]  /*1610*/  IMAD.MOV.U32 R123, RZ, RZ, RZ ;  /* 0x000000ffff7b7224 */ /* 0x000fe200078e00ff */
[----:B------:R-:W-:Y:S01]  /*1620*/  CS2R R124, SRZ ;  /* 0x00000000007c7805 */ /* 0x000fe2000001ff00 */
[----:B------:R-:W-:Y:S01]  /*1630*/  UISETP.LT.AND UP0, UPT, URZ, UR4, UPT ;  /* 0x000000043f00728c */ /* 0x000fe2000bf01270 */
[----:B------:R-:W-:Y:S01]  /*1640*/  IMAD.MOV.U32 R126, RZ, RZ, RZ ;  /* 0x000000ffff7e7224 */ /* 0x000fe200078e00ff */
[----:B------:R-:W-:-:S02]  /*1650*/  CS2R R26, SRZ ;  /* 0x00000000001a7805 */ /* 0x000fc4000001ff00 */
[----:B------:R-:W-:Y:S01]  /*1660*/  CS2R R120, SRZ ;  /* 0x0000000000787805 */ /* 0x000fe2000001ff00 */
[----:B------:R-:W-:Y:S01]  /*1670*/  USEL UR40, URZ, UR4, !UP0 ;  /* 0x000000043f287287 */ /* 0x000fe2000c000000 */
[----:B------:R-:W-:Y:S01]  /*1680*/  CS2R R14, SRZ ;  /* 0x00000000000e7805 */ /* 0x000fe2000001ff00 */
[----:B------:R-:W-:Y:S01]  /*1690*/  IMAD.MOV.U32 R118, RZ, RZ, RZ ;  /* 0x000000ffff767224 */ /* 0x000fe200078e00ff */
[----:B------:R-:W-:Y:S01]  /*16a0*/  CS2R R114, SRZ ;  /* 0x0000000000727805 */ /* 0x000fe2000001ff00 */
[----:B------:R-:W-:Y:S01]  /*16b0*/  IMAD.MOV.U32 R117, RZ, RZ, RZ ;  /* 0x000000ffff757224 */ /* 0x000fe200078e00ff */
[----:B------:R-:W-:Y:S02]  /*16c0*/  CS2R R112, SRZ ;  /* 0x0000000000707805 */ /* 0x000fe4000001ff00 */
[----:B------:R-:W-:Y:S02]  /*16d0*/  ISETP.GT.AND P1, PT, R88, UR40, PT ;  /* 0x0000002858007c0c */ /* 0x000fe4000bf24270 */
        /* <DEDUP_REMOVED lines=9> */
[----:B------:R-:W-:Y:S01]  /*1770*/  IMAD.MOV.U32 R94, RZ, RZ, RZ ;  /* 0x000000ffff5e7224 */ /* 0x000fe200078e00ff */
[----:B------:R-:W-:Y:S01]  /*1780*/  CS2R R90, SRZ ;  /* 0x00000000005a7805 */ /* 0x000fe2000001ff00 */
[----:B------:R-:W-:Y:S02]  /*1790*/  IMAD.MOV.U32 R9, RZ, RZ, RZ ;  /* 0x000000ffff097224 */ /* 0x000fe400078e00ff */
[----:B------:R-:W-:Y:S02]  /*17a0*/  IMAD.MOV.U32 R89, RZ, RZ, RZ ;  /* 0x000000ffff597224 */ /* 0x000fe400078e00ff */
[----:B------:R-:W-:Y:S01]  /*17b0*/  IMAD.MOV.U32 R28, RZ, RZ, RZ ;  /* 0x000000ffff1c7224 */ /* 0x000fe200078e00ff */
[----:B------:R-:W-:Y:S06]  /*17c0*/  @!P1 BRA `(.L_x_663) ;  /* 0x000000c000cc9947 */ /* 0x000fec0003800000 */
[----:B------:R-:W-:-:S05]  /*17d0*/  VIADD R0, R2, 0xffffff80 ;  /* 0xffffff8002007836 */ /* 0x000fca0000000000 */
[----:B------:R-:W-:-:S04]  /*17e0*/  SHF.R.S32.HI R3, RZ, 0x1f, R0 ;  /* 0x0000001fff037819 */ /* 0x000fc80000011400 */
[----:B------:R-:W-:-:S04]  /*17f0*/  LEA.HI R3, R3, R0, RZ, 0x7 ;  /* 0x0000000003037211 */ /* 0x000fc800078f38ff */
[----:B------:R-:W-:-:S06]  /*1800*/  SHF.R.S32.HI R3, RZ, 0x7, R3 ;  /* 0x00000007ff037819 */ /* 0x000fcc0000011403 */
[----:B------:R-:W1:Y:S02]  /*1810*/  SHFL.IDX PT, R3, R3, RZ, 0x1f ;  /* 0x00001fff03037589 */ /* 0x000e6400000e0000 */
[----:B-1----:R-:W-:-:S13]  /*1820*/  R2UR UR45, R3 ;  /* 0x00000000032d72ca */ /* 0x002fda00000e0000 */
[----:B------:R-:W-:-:S04]  /*1830*/  UIMAD.WIDE UR4, UR45, 0x55555556, URZ ;  /* 0x555555562d0478a5 */ /* 0x000fc8000f8e023f */
[----:B------:R-:W-:Y:S02]  /*1840*/  ULEA.HI UR52, UR5, UR5, URZ, 0x1 ;  /* 0x0000000505347291 */ /* 0x000fe4000f8f083f */
[----:B------:R-:W-:Y:S02]  /*1850*/  UIADD3 UR5, UR39, 0x21800, URZ ;  /* 0x0002180027057890 */ /* 0x000fe4000fffe03f */
[----:B------:R-:W-:Y:S02]  /*1860*/  UIMAD UR52, UR52, -0x3, UR45 ;  /* 0xfffffffd343478a4 */ /* 0x000fe4000f8e022d */
[----:B------:R-:W-:Y:S02]  /*1870*/  ULOP3.LUT UP0, URZ, UR5, 0x3ff, URZ, 0xc0, !UPT ;  /* 0x000003ff053f7892 */ /* 0x000fe4000f80c03f */
[----:B------:R-:W-:Y:S02]  /*1880*/  ULEA UR4, UR52, UR39, 0xc ;  /* 0x0000002734047291 */ /* 0x000fe4000f8e603f */
[----:B------:R-:W-:-:S02]  /*1890*/  ULEA UR5, UR52, UR5, 0xd ;  /* 0x0000000534057291 */ /* 0x000fc4000f8e683f */
[----:B------:R-:W-:Y:S01]  /*18a0*/  PLOP3.LUT P0, PT, PT, PT, UP0, 0x80, 0x0 ;  /* 0x000000000000781c */ /* 0x000fe20003f0f008 */
[----:B------:R-:W-:Y:S02]  /*18b0*/  UIADD3 UR4, UR4, 0xc400, URZ ;  /* 0x0000c40004047890 */ /* 0x000fe4000fffe03f */
[----:B------:R-:W-:Y:S02]  /*18c0*/  USHF.R.U32.HI UR5, URZ, 0x4, UR5 ;  /* 0x000000043f057899 */ /* 0x000fe40008011605 */
[----:B------:R-:W-:Y:S02]  /*18d0*/  USHF.R.U32.HI UR4, URZ, 0x4, UR4 ;  /* 0x000000043f047899 */ /* 0x000fe40008011604 */
[----:B------:R-:W-:Y:S02]  /*18e0*/  ULOP3.LUT UR41, UR5, 0x3fff, URZ, 0xc0, !UPT ;  /* 0x00003fff05297892 */ /* 0x000fe4000f8ec03f */
[----:B------:R-:W-:-:S04]  /*18f0*/  ULOP3.LUT UR54, UR4, 0x3fff, URZ, 0xc0, !UPT ;  /* 0x00003fff04367892 */ /* 0x000fc8000f8ec03f */
[----:B------:R-:W-:Y:S08]  /*1900*/  @!P0 BRA `(.L_x_664) ;  /* 0x0000000000408947 */ /* 0x000ff00003800000 */
        /* <DEDUP_REMOVED lines=16> */
.L_x_664:
[----:B------:R-:W-:Y:S01]  /*1a10*/  ULEA.HI UR4, UR37, UR37, URZ, 0x1 ;  /* 0x0000002525047291 */ /* 0x000fe2000f8f083f */
[----:B------:R-:W-:-:S03]  /*1a20*/  IMAD.U32 R3, RZ, RZ, UR38 ;  /* 0x00000026ff037e24 */ /* 0x000fc6000f8e00ff */
[----:B------:R-:W-:Y:S02]  /*1a30*/  ULOP3.LUT UR4, UR4, 0xfffffffe, URZ, 0xc0, !UPT ;  /* 0xfffffffe04047892 */ /* 0x000fe4000f8ec03f */
[----:B------:R-:W-:Y:S02]  /*1a40*/  ISETP.NE.AND P0, PT, R3, 0x3, PT ;  /* 0x000000030300780c */ /* 0x000fe40003f05270 */
[----:B------:R-:W-:-:S06]  /*1a50*/  UIADD3 UR4, UR37, -UR4, URZ ;  /* 0x8000000425047290 */ /* 0x000fcc000fffe03f */
[----:B------:R-:W-:-:S05]  /*1a60*/  IMAD.U32 R0, RZ, RZ, UR4 ;  /* 0x00000004ff007e24 */ /* 0x000fca000f8e00ff */
[----:B------:R-:W-:-:S04]  /*1a70*/  SHF.L.U32 R0, R0, 0x1f, RZ ;  /* 0x0000001f00007819 */ /* 0x000fc800000006ff */
[----:B------:R-:W1:Y:S02]  /*1a80*/  SYNCS.PHASECHK.TRANS64.TRYWAIT P1, [UR39+0x2d800], R0 ;  /* 0x02d80000ff0075a7 */ /* 0x000e640008020167 */
[----:B-1----:R-:W-:Y:S05]  /*1a90*/  @!P1 BRA `(.L_x_665) ;  /* 0x0000010000d49947 */ /* 0x002fea0003800000 */
.L_x_808:
[----:B------:R-:W-:Y:S05]  /*1aa0*/  @!P0 BRA `(.L_x_666) ;  /* 0x0000000000048947 */ /* 0x000fea0003800000 */
[----:B------:R-:W-:Y:S01]  /*1ab0*/  BPT.TRAP 0x1 ;  /* 0x000000040000795c */ /* 0x000fe20000300000 */
.L_x_666:
[----:B------:R-:W-:Y:S02]  /*1ac0*/  IMAD.U32 R7, RZ, RZ, UR36 ;  /* 0x00000024ff077e24 */ /* 0x000fe4000f8e00ff */
[----:B-1----:R-:W-:-:S03]  /*1ad0*/  IMAD.U32 R0, RZ, RZ, UR49 ;  /* 0x00000031ff007e24 */ /* 0x002fc6000f8e00ff */
[----:B------:R-:W-:Y:S02]  /*1ae0*/  LEA R7, R7, UR39, 0x3 ;  /* 0x0000002707077c11 */ /* 0x000fe4000f8e18ff */
[----:B------:R-:W-:-:S04]  /*1af0*/  SHF.L.U32 R0, R0, 0x1f, RZ ;  /* 0x0000001f00007819 */ /* 0x000fc800000006ff */
[----:B------:R1:W2:Y:S01]  /*1b00*/  SYNCS.PHASECHK.TRANS64.TRYWAIT P2, [R7+URZ+0x2d830], R0 ;  /* 0x02d83000070075a7 */ /* 0x0002a2000804017f */
[----:B------:R-:W-:Y:S05]  /*1b10*/  @!P0 BRA `(.L_x_667) ;  /* 0x0000000000048947 */ /* 0x000fea0003800000 */
[----:B------:R-:W-:Y:S01]  /*1b20*/  BPT.TRAP 0x1 ;  /* 0x000000040000795c */ /* 0x000fe20000300000 */
.L_x_667:
[----:B------:R-:W-:Y:S01]  /*1b30*/  LOP3.LUT P1, RZ, R2, 0x7f, RZ, 0xc0, !PT ;  /* 0x0000007f02ff7812 */ /* 0x000fe2000782c0ff */
[----:B--2---:R-:W-:-:S12]  /*1b40*/  @P2 BRA `(.L_x_668) ;  /* 0x0000000000082947 */ /* 0x004fd80003800000 */
[----:B------:R-:W2:Y:S02]  /*1b50*/  SYNCS.PHASECHK.TRANS64.TRYWAIT P2, [R7+URZ+0x2d830], R0 ;  /* 0x02d83000070075a7 */ /* 0x000ea4000804017f */
[----:B--2---:R-:W-:Y:S05]  /*1b60*/  @!P2 BRA `(.L_x_669) ;  /* 0x0000010000b8a947 */ /* 0x004fea0003800000 */
.L_x_668:
[----:B------:R-:W-:Y:S05]  /*1b70*/  WARPSYNC.ALL ;  /* 0x0000000000007948 */ /* 0x000fea0003800000 */
[----:B------:R-:W-:Y:S01]  /*1b80*/  UIADD3 UR4, UR39, 0x15400, URZ ;  /* 0x0001540027047890 */ /* 0x000fe2000fffe03f */
[----:B------:R-:W-:Y:S01]  /*1b90*/  WARPGROUP.ARRIVE ;  /* 0x00000000000079c5 */ /* 0x000fe20000000000 */
[----:B------:R-:W-:Y:S01]  /*1ba0*/  UMOV UR5, 0x80000020 ;  /* 0x8000002000057882 */ /* 0x000fe20000000000 */
[----:B------:R-:W-:Y:S01]  /*1bb0*/  UMOV UR7, 0x80000020 ;  /* 0x8000002000077882 */ /* 0x000fe20000000000 */
[----:B------:R-:W-:Y:S01]  /*1bc0*/  USHF.R.U32.HI UR4, URZ, 0x4, UR4 ;  /* 0x000000043f047899 */ /* 0x000fe20008011604 */
[----:B------:R-:W3:Y:S01]  /*1bd0*/  LDC R5, c[0x0][0x2e0] ;  /* 0x0000b800ff057b82 */ /* 0x000ee20000000800 */
[----:B------:R-:W-:Y:S01]  /*1be0*/  UMOV UR9, 0x80000020 ;  /* 0x8000002000097882 */ /* 0x000fe20000000000 */
[----:B------:R-:W-:Y:S01]  /*1bf0*/  UMOV UR11, 0x80000020 ;  /* 0x80000020000b7882 */ /* 0x000fe20000000000 */
[----:B------:R-:W-:Y:S01]  /*1c00*/  ULOP3.LUT UR4, UR4, 0x3fff, URZ, 0xc0, !UPT ;  /* 0x00003fff04047892 */ /* 0x000fe2000f8ec03f */
[----:B------:R-:W-:Y:S01]  /*1c10*/  IMAD.MOV.U32 R3, RZ, RZ, -0x80 ;  /* 0xffffff80ff037424 */ /* 0x000fe200078e00ff */
[----:B------:R-:W-:Y:S01]  /*1c20*/  UMOV UR13, 0x80000020 ;  /* 0x80000020000d7882 */ /* 0x000fe20000000000 */
[----:B------:R-:W-:Y:S01]  /*1c30*/  UMOV UR15, 0x80000020 ;  /* 0x80000020000f7882 */ /* 0x000fe20000000000 */
[----:B------:R-:W-:Y:S01]  /*1c40*/  ULOP3.LUT UR32, UR4, 0x10000, URZ, 0xfc, !UPT ;  /* 0x0001000004207892 */ /* 0x000fe2000f8efc3f */
[----:B------:R-:W4:Y:S01]  /*1c50*/  LDC R4, c[0x0][0x288] ;  /* 0x0000a200ff047b82 */ /* 0x000f220000000800 */
[----:B------:R-:W-:Y:S01]  /*1c60*/  ULOP3.LUT UR4, UR54, 0x10000, URZ, 0xfc, !UPT ;  /* 0x0001000036047892 */ /* 0x000fe2000f8efc3f */
[----:B-12---:R-:W-:Y:S01]  /*1c70*/  @!P1 VIADD R0, R7, 0x2d840 ;  /* 0x0002d84007009836 */ /* 0x006fe20000000000 */
[----:B------:R-:W-:Y:S01]  /*1c80*/  UIMAD UR6, UR36, 0x600, UR32 ;  /* 0x00000600240678a4 */ /* 0x000fe2000f8e0220 */
[C---:B------:R-:W-:Y:S01]  /*1c90*/  IMAD R12, R88.reuse, R3, 0x80 ;  /* 0x00000080580c7424 */ /* 0x040fe200078e0203 */
[----:B------:R-:W-:Y:S01]  /*1ca0*/  UIADD3 UR8, UR4, 0x2, URZ ;  /* 0x0000000204087890 */ /* 0x000fe2000fffe03f */
[----:B------:R-:W-:Y:S01]  /*1cb0*/  LEA R10, R88, 0xffffff80, 0x7 ;  /* 0xffffff80580a7811 */ /* 0x000fe200078e38ff */
[----:B------:R-:W-:Y:S01]  /*1cc0*/  UIADD3 UR10, UR6, 0x2, URZ ;  /* 0x00000002060a7890 */ /* 0x000fe2000fffe03f */
[----:B------:R-:W-:Y:S01]  /*1cd0*/  @!P1 PRMT R0, RZ, 0x654, R0 ;  /* 0x00000654ff009816 */ /* 0x000fe20000000000 */
[----:B------:R-:W-:-:S02]  /*1ce0*/  UIADD3 UR12, UR4, 0x300, URZ ;  /* 0x00000300040c7890 */ /* 0x000fc4000fffe03f */
[----:B------:R-:W-:Y:S02]  /*1cf0*/  UIADD3 UR14, UR6, 0x200, URZ ;  /* 0x00000200060e7890 */ /* 0x000fe4000fffe03f */
[----:B------:R-:W-:Y:S01]  /*1d00*/  HGMMA.64x128x16.F32 R24, gdesc[UR4], RZ, !UPT, gsb0 ;  /* 0x01e00000041879f0 */ /* 0x000fe2000c0008ff */
[----:B------:R-:W-:Y:S02]  /*1d10*/  UIADD3 UR16, UR4, 0x302, URZ ;  /* 0x0000030204107890 */ /* 0x000fe4000fffe03f */
[----:B------:R-:W-:Y:S01]  /*1d20*/  UIADD3 UR18, UR6, 0x202, URZ ;  /* 0x0000020206127890 */ /* 0x000fe2000fffe03f */
[----:B---3--:R-:W-:Y:S01]  /*1d30*/  IMAD R3, R5, UR47, R12 ;  /* 0x0000002f05037c24 */ /* 0x008fe2000f8e020c */
[----:B------:R-:W-:Y:S01]  /*1d40*/  UMOV UR17, 0x80000020 ;  /* 0x8000002000117882 */ /* 0x000fe20000000000 */
[----:B------:R-:W-:Y:S01]  /*1d50*/  UMOV UR19, 0x80000020 ;  /* 0x8000002000137882 */ /* 0x000fe20000000000 */
[----:B------:R-:W-:Y:S01]  /*1d60*/  UIADD3 UR20, UR4, 0x600, URZ ;  /* 0x0000060004147890 */ /* 0x000fe2000fffe03f */
[----:B------:R-:W-:Y:S01]  /*1d70*/  IMAD R11, R19, -0x2, R3 ;  /* 0xfffffffe130b7824 */ /* 0x000fe200078e0203 */
[----:B------:R-:W-:Y:S01]  /*1d80*/  UIADD3 UR22, UR6, 0x400, URZ ;  /* 0x0000040006167890 */ /* 0x000fe2000fffe03f */
[----:B------:R-:W-:Y:S01]  /*1d90*/  UMOV UR21, 0x80000020 ;  /* 0x8000002000157882 */ /* 0x000fe20000000000 */
[----:B------:R-:W-:Y:S01]  /*1da0*/  UMOV UR23, 0x80000020 ;  /* 0x8000002000177882 */ /* 0x000fe20000000000 */
[----:B------:R-:W-:-:S02]  /*1db0*/  UIADD3 UR24, UR4, 0x602, URZ ;  /* 0x0000060204187890 */ /* 0x000fc4000fffe03f */
[----:B------:R-:W-:Y:S01]  /*1dc0*/  UIADD3 UR26, UR6, 0x402, URZ ;  /* 0x00000402061a7890 */ /* 0x000fe2000fffe03f */
[----:B------:R-:W-:Y:S01]  /*1dd0*/  UMOV UR25, 0x80000020 ;  /* 0x8000002000197882 */ /* 0x000fe20000000000 */
[----:B------:R-:W-:Y:S01]  /*1de0*/  UMOV UR27, 0x80000020 ;  /* 0x80000020001b7882 */ /* 0x000fe20000000000 */
[----:B------:R-:W-:Y:S01]  /*1df0*/  ULDC.64 UR6, c[0x0][0x9e0] ;  /* 0x0002780000067ab9 */ /* 0x000fe20000000a00 */
[----:B------:R-:W-:Y:S01]  /*1e00*/  ULDC UR35, c[0x0][0x9dc] ;  /* 0x0002770000237ab9 */ /* 0x000fe20000000800 */
[----:B------:R-:W-:-:S06]  /*1e10*/  UISETP.GE.AND UP0, UPT, UR7, 0x1, UPT ;  /* 0x000000010700788c */ /* 0x000fcc000bf06270 */
[----:B------:R-:W-:Y:S01]  /*1e20*/  PLOP3.LUT P2, PT, PT, PT, UP0, 0x40, 0x0 ;  /* 0x000000000000781c */ /* 0x000fe20003f4e808 */
[----:B------:R-:W-:Y:S02]  /*1e30*/  WARPGROUP.DEPBAR.LE gsb0, 0x0 ;  /* 0x00008000000079c5 */ /* 0x000fe40000010000 */
[----:B------:R-:W-:-:S06]  /*1e40*/  WARPGROUP.ARRIVE ;  /* 0x00000000000079c5 */ /* 0x000fcc0000000000 */
[----:B------:R-:W-:Y:S01]  /*1e50*/  HGMMA.64x128x16.F32 R24, gdesc[UR8], R24, gsb0 ;  /* 0x01e00000081879f0 */ /* 0x000fe20008000818 */
[----:B------:R-:W-:Y:S02]  /*1e60*/  ULOP3.LUT UR10, URZ, UR35, URZ, 0x33, !UPT ;  /* 0x000000233f0a7292 */ /* 0x000fe4000f8e333f */
[----:B------:R-:W-:Y:S02]  /*1e70*/  WARPGROUP.DEPBAR.LE gsb0, 0x0 ;  /* 0x00008000000079c5 */ /* 0x000fe40000010000 */
[----:B------:R-:W-:-:S07]  /*1e80*/  WARPGROUP.ARRIVE ;  /* 0x00000000000079c5 */ /* 0x000fce0000000000 */
[----:B------:R-:W-:Y:S03]  /*1e90*/  HGMMA.64x128x16.F32 R24, gdesc[UR12], R24, gsb0 ;  /* 0x01e000000c1879f0 */ /* 0x000fe60008000818 */
        /* <DEDUP_REMOVED lines=10> */
[----:B------:R4:W-:Y:S02]  /*1f40*/  @!P1 SYNCS.ARRIVE.TRANS64.RED.A1T0 RZ, [R0+URZ], RZ ;  /* 0x000000ff00ff99a7 */ /* 0x0009e4000810043f */
[----:B----4-:R-:W-:-:S05]  /*1f50*/  IADD3 R0, R3, 0x1, -R4 ;  /* 0x0000000103007810 */ /* 0x010fca0007ffe804 */
[----:B------:R-:W-:Y:S02]  /*1f60*/  IMAD R6, R19, -0x2, R0 ;  /* 0xfffffffe13067824 */ /* 0x000fe400078e0200 */
[----:B------:R-:W-:Y:S02]  /*1f70*/  VIADD R0, R137, UR42 ;  /* 0x0000002a89007c36 */ /* 0x000fe40008000000 */
[C---:B------:R-:W-:Y:S02]  /*1f80*/  VIADD R14, R6.reuse, UR6 ;  /* 0x00000006060e7c36 */ /* 0x040fe40008000000 */
[----:B------:R-:W-:-:S03]  /*1f90*/  VIADD R13, R6, UR10 ;  /* 0x0000000a060d7c36 */ /* 0x000fc60008000000 */
[----:B------:R-:W-:Y:S01]  /*1fa0*/  VIADDMNMX R3, R0, R14, R11, PT ;  /* 0x0000000e00037246 */ /* 0x000fe2000380010b */
[----:B------:R-:W-:Y:S01]  /*1fb0*/  IMAD.IADD R6, R13, 0x1, R0 ;  /* 0x000000010d067824 */ /* 0x000fe200078e0200 */
[----:B------:R-:W-:Y:S06]  /*1fc0*/  @P2 BRA `(.L_x_670) ;  /* 0x00000000005c2947 */ /* 0x000fec0003800000 */
[----:B------:R-:W-:Y:S01]  /*1fd0*/  IMAD R7, R5, UR47, R0 ;  /* 0x0000002f05077c24 */ /* 0x000fe2000f8e0200 */
[----:B------:R-:W-:Y:S03]  /*1fe0*/  BSSY B0, `(.L_x_671) ;  /* 0x0000011000007945 */ /* 0x000fe60003800000 */
[----:B------:R-:W-:-:S05]  /*1ff0*/  IMAD.IADD R7, R7, 0x1, -R4 ;  /* 0x0000000107077824 */ /* 0x000fca00078e0a04 */
[----:B------:R-:W-:-:S13]  /*2000*/  ISETP.GT.AND P2, PT, R7, -0x1, PT ;  /* 0xffffffff0700780c */ /* 0x000fda0003f44270 */
[----:B------:R-:W-:Y:S05]  /*2010*/  @P2 BRA `(.L_x_672) ;  /* 0x0000000000202947 */ /* 0x000fea0003800000 */
[----:B------:R-:W-:Y:S01]  /*2020*/  UISETP.NE.AND UP1, UPT, UR7, 0x1, UPT ;  /* 0x000000010700788c */ /* 0x000fe2000bf25270 */
[----:B------:R-:W-:-:S05]  /*2030*/  LOP3.LUT R7, RZ, R7, RZ, 0x33, !PT ;  /* 0x00000007ff077212 */ /* 0x000fca00078e33ff */
[----:B------:R-:W-:-:S05]  /*2040*/  PLOP3.LUT P2, PT, PT, PT, UP1, 0x80, 0x0 ;  /* 0x000000000000781c */ /* 0x000fca0003f4f018 */
[----:B------:R-:W-:-:S08]  /*2050*/  @UP1 ULDC.64 UR10, c[0x0][0x9e8] ;  /* 0x00027a00000a1ab9 */ /* 0x000fd00000000a00 */
[----:B------:R-:W-:-:S05]  /*2060*/  @P2 IMAD.HI.U32 R8, R7, UR10, RZ ;  /* 0x0000000a07082c27 */ /* 0x000fca000f8e00ff */
[----:B------:R-:W-:-:S04]  /*2070*/  @P2 SHF.R.U32.HI R7, RZ, UR11, R8 ;  /* 0x0000000bff072c19 */ /* 0x000fc80008011608 */
[----:B------:R-:W-:Y:S01]  /*2080*/  LOP3.LUT R7, RZ, R7, RZ, 0x33, !PT ;  /* 0x00000007ff077212 */ /* 0x000fe200078e33ff */
[----:B------:R-:W-:Y:S06]  /*2090*/  BRA `(.L_x_673) ;  /* 0x0000000000147947 */ /* 0x000fec0003800000 */
.L_x_672:
[----:B------:R-:W-:-:S06]  /*20a0*/  UISETP.NE.AND UP1, UPT, UR7, 0x1, UPT ;  /* 0x000000010700788c */ /* 0x000fcc000bf25270 */
[----:B------:R-:W-:-:S05]  /*20b0*/  PLOP3.LUT P2, PT, PT, PT, UP1, 0x80, 0x0 ;  /* 0x000000000000781c */ /* 0x000fca0003f4f018 */
[----:B------:R-:W-:-:S08]  /*20c0*/  @UP1 ULDC.64 UR10, c[0x0][0x9e8] ;  /* 0x00027a00000a1ab9 */ /* 0x000fd00000000a00 */
[----:B------:R-:W-:-:S05]  /*20d0*/  @P2 IMAD.HI.U32 R8, R7, UR10, RZ ;  /* 0x0000000a07082c27 */ /* 0x000fca000f8e00ff */
[----:B------:R-:W-:-:S07]  /*20e0*/  @P2 SHF.R.U32.HI R7, RZ, UR11, R8 ;  /* 0x0000000bff072c19 */ /* 0x000fce0008011608 */
.L_x_673:
[----:B------:R-:W-:Y:S05]  /*20f0*/  BSYNC B0 ;  /* 0x0000000000007941 */ /* 0x000fea0003800000 */
.L_x_671:
[----:B------:R-:W-:-:S04]  /*2100*/  IMAD R8, R7, UR7, -R10 ;  /* 0x0000000707087c24 */ /* 0x000fc8000f8e0a0a */
[----:B------:R-:W-:-:S05]  /*2110*/  IMAD R8, R19, -0x2, R8 ;  /* 0xfffffffe13087824 */ /* 0x000fca00078e0208 */
[----:B------:R-:W-:Y:S02]  /*2120*/  VIMNMX R6, R6, R8, !PT ;  /* 0x0000000806067248 */ /* 0x000fe40007fe0100 */
[----:B------:R-:W-:-:S07]  /*2130*/  VIADDMNMX R3, R8, UR7, R3, PT ;  /* 0x0000000708037c46 */ /* 0x000fce000b800103 */
.L_x_670:
[C---:B------:R-:W-:Y:S02]  /*2140*/  ISETP.GE.AND P4, PT, R12.reuse, 0x9, PT ;  /* 0x000000090c00780c */ /* 0x040fe40003f86270 */
[C---:B------:R-:W-:Y:S02]  /*2150*/  ISETP.GE.AND P2, PT, R12.reuse, 0x2, PT ;  /* 0x000000020c00780c */ /* 0x040fe40003f46270 */
[----:B------:R-:W-:Y:S02]  /*2160*/  ISETP.GE.AND P5, PT, R12, 0xa, PT ;  /* 0x0000000a0c00780c */ /* 0x000fe40003fa6270 */
[----:B------:R-:W-:Y:S02]  /*2170*/  LOP3.LUT R138, R138, 0xfffffffd, RZ, 0xc0, !PT ;  /* 0xfffffffd8a8a7812 */ /* 0x000fe400078ec0ff */
[----:B------:R-:W-:-:S04]  /*2180*/  ISETP.GT.AND P3, PT, R6, 0x1, !P2 ;  /* 0x000000010600780c */ /* 0x000fc80005764270 */
[----:B------:R-:W-:Y:S02]  /*2190*/  ISETP.LT.OR P3, PT, R3, 0x2, P3 ;  /* 0x000000020300780c */ /* 0x000fe40001f61670 */
[----:B------:R-:W-:Y:S02]  /*21a0*/  @P4 LOP3.LUT R138, R138, 0x2, RZ, 0xfc, !PT ;  /* 0x000000028a8a4812 */ /* 0x000fe400078efcff */
[----:B------:R-:W-:Y:S02]  /*21b0*/  FSEL R25, R25, -INF , !P3 ;  /* 0xff80000019197808 */ /* 0x000fe40005800000 */
[----:B------:R-:W-:Y:S02]  /*21c0*/  LOP3.LUT R138, R138, 0xfffffffb, RZ, 0xc0, !PT ;  /* 0xfffffffb8a8a7812 */ /* 0x000fe400078ec0ff */
[----:B------:R-:W-:Y:S02]  /*21d0*/  ISETP.GT.AND P4, PT, R6, 0x8, !P4 ;  /* 0x000000080600780c */ /* 0x000fe40006784270 */
[----:B------:R-:W-:-:S02]  /*21e0*/  @P5 LOP3.LUT R138, R138, 0x4, RZ, 0xfc, !PT ;  /* 0x000000048a8a5812 */ /* 0x000fc400078efcff */
[----:B------:R-:W-:Y:S02]  /*21f0*/  ISETP.GT.AND P3, PT, R6, 0x9, !P5 ;  /* 0x000000090600780c */ /* 0x000fe40006f64270 */
[----:B------:R-:W-:Y:S02]  /*2200*/  ISETP.GE.AND P5, PT, R12, 0x11, PT ;  /* 0x000000110c00780c */ /* 0x000fe40003fa6270 */
[C---:B------:R-:W-:Y:S02]  /*2210*/  ISETP.LT.OR P4, PT, R3.reuse, 0x9, P4 ;  /* 0x000000090300780c */ /* 0x040fe40002781670 */
[----:B------:R-:W-:Y:S02]  /*2220*/  ISETP.LT.OR P3, PT, R3, 0xa, P3 ;  /* 0x0000000a0300780c */ /* 0x000fe40001f61670 */
[----:B------:R-:W-:Y:S02]  /*2230*/  FSEL R28, R28, -INF , !P4 ;  /* 0xff8000001c1c7808 */ /* 0x000fe40006000000 */
[----:B------:R-:W-:-:S02]  /*2240*/  ISETP.GE.AND P4, PT, R12, 0x12, PT ;  /* 0x000000120c00780c */ /* 0x000fc40003f86270 */
[----:B------:R-:W-:Y:S02]  /*2250*/  LOP3.LUT R138, R138, 0xfffffff7, RZ, 0xc0, !PT ;  /* 0xfffffff78a8a7812 */ /* 0x000fe400078ec0ff */
[----:B------:R-:W-:Y:S02]  /*2260*/  FSEL R29, R29, -INF , !P3 ;  /* 0xff8000001d1d7808 */ /* 0x000fe40005800000 */
[----:B------:R-:W-:Y:S02]  /*2270*/  ISETP.GT.AND P3, PT, R6, 0x10, !P5 ;  /* 0x000000100600780c */ /* 0x000fe40006f64270 */
[----:B------:R-:W-:Y:S02]  /*2280*/  @P5 LOP3.LUT R138, R138, 0x8, RZ, 0xfc, !PT ;  /* 0x000000088a8a5812 */ /* 0x000fe400078efcff */
[----:B------:R-:W-:Y:S02]  /*2290*/  ISETP.LT.OR P3, PT, R3, 0x11, P3 ;  /* 0x000000110300780c */ /* 0x000fe40001f61670 */
[----:B------:R-:W-:-:S02]  /*22a0*/  LOP3.LUT R138, R138, 0xfdffffff, RZ, 0xc0, !PT ;  /* 0xfdffffff8a8a7812 */ /* 0x000fc400078ec0ff */
[----:B------:R-:W-:Y:S02]  /*22b0*/  FSEL R32, R32, -INF , !P3 ;  /* 0xff80000020207808 */ /* 0x000fe40005800000 */
[----:B------:R-:W-:Y:S02]  /*22c0*/  @P4 LOP3.LUT R138, R138, 0x2000000, RZ, 0xfc, !PT ;  /* 0x020000008a8a4812 */ /* 0x000fe400078efcff */
[----:B------:R-:W-:Y:S02]  /*22d0*/  ISETP.GT.AND P3, PT, R6, 0x11, !P4 ;  /* 0x000000110600780c */ /* 0x000fe40006764270 */
[----:B------:R-:W-:Y:S02]  /*22e0*/  ISETP.GE.AND P4, PT, R12, 0x19, PT ;  /* 0x000000190c00780c */ /* 0x000fe40003f86270 */
[----:B------:R-:W-:Y:S02]  /*22f0*/  ISETP.LT.OR P3, PT, R3, 0x12, P3 ;  /* 0x000000120300780c */ /* 0x000fe40001f61670 */
[----:B------:R-:W-:-:S02]  /*2300*/  LOP3.LUT R138, R138, 0xfeffffff, RZ, 0xc0, !PT ;  /* 0xfeffffff8a8a7812 */ /* 0x000fc400078ec0ff */
[----:B------:R-:W-:Y:S02]  /*2310*/  FSEL R33, R33, -INF , !P3 ;  /* 0xff80000021217808 */ /* 0x000fe40005800000 */
[----:B------:R-:W-:-:S04]  /*2320*/  ISETP.GT.AND P3, PT, R6, 0x18, !P4 ;  /* 0x000000180600780c */ /* 0x000fc80006764270 */
[----:B------:R-:W-:Y:S02]  /*2330*/  ISETP.LT.OR P3, PT, R3, 0x19, P3 ;  /* 0x000000190300780c */ /* 0x000fe40001f61670 */
[----:B------:R-:W-:Y:S02]  /*2340*/  @P4 LOP3.LUT R138, R138, 0x1000000, RZ, 0xfc, !PT ;  /* 0x010000008a8a4812 */ /* 0x000fe400078efcff */
[----:B------:R-:W-:Y:S02]  /*2350*/  ISETP.GE.AND P4, PT, R12, 0x1a, PT ;  /* 0x0000001a0c00780c */ /* 0x000fe40003f86270 */
[----:B------:R-:W-:Y:S02]  /*2360*/  LOP3.LUT R138, R138, 0xff7fffff, RZ, 0xc0, !PT ;  /* 0xff7fffff8a8a7812 */ /* 0x000fe400078ec0ff */
[----:B------:R-:W-:Y:S02]  /*2370*/  FSEL R36, R36, -INF , !P3 ;  /* 0xff80000024247808 */ /* 0x000fe40005800000 */
[----:B------:R-:W-:-:S04]  /*2380*/  ISETP.GT.AND P3, PT, R6, 0x19, !P4 ;  /* 0x000000190600780c */ /* 0x000fc80006764270 */
[----:B------:R-:W-:-:S03]  /*2390*/  ISETP.LT.OR P3, PT, R3, 0x1a, P3 ;  /* 0x0000001a0300780c */ /* 0x000fc60001f61670 */
        /* <DEDUP_REMOVED lines=110> */
[----:B------:R-:W-:Y:S02]  /*2a80*/  FSEL R73, R73, -INF , !P3 ;  /* 0xff80000049497808 */ /* 0x000fe40005800000 */
[----:B------:R-:W-:Y:S02]  /*2a90*/  LOP3.LUT R138, R138, 0xffffffef, RZ, 0xc0, !PT ;  /* 0xffffffef8a8a7812 */ /* 0x000fe400078ec0ff */
[----:B------:R-:W-:-:S04]  /*2aa0*/  ISETP.GT.AND P3, PT, R6, 0x68, !P4 ;  /* 0x000000680600780c */ /* 0x000fc80006764270 */
[----:B------:R-:W-:-:S03]  /*2ab0*/  ISETP.LT.OR P3, PT, R3, 0x69, P3 ;  /* 0x000000690300780c */ /* 0x000fc60001f61670 */
[----:B------:R-:W-:Y:S02]  /*2ac0*/  @P4 LOP3.LUT R138, R138, 0x10, RZ, 0xfc, !PT ;  /* 0x000000108a8a4812 */ /* 0x000fe400078efcff */
[----:B------:R-:W-:Y:S02]  /*2ad0*/  ISETP.GE.AND P4, PT, R12, 0x6a, PT ;  /* 0x0000006a0c00780c */ /* 0x000fe40003f86270 */
[----:B------:R-:W-:Y:S02]  /*2ae0*/  FSEL R76, R76, -INF , !P3 ;  /* 0xff8000004c4c7808 */ /* 0x000fe40005800000 */
[----:B------:R-:W-:Y:S02]  /*2af0*/  ISETP.GT.AND P3, PT, R6, 0x69, !P4 ;  /* 0x000000690600780c */ /* 0x000fe40006764270 */
[----:B------:R-:W-:Y:S02]  /*2b00*/  LOP3.LUT R138, R138, 0xfbffffff, RZ, 0xc0, !PT ;  /* 0xfbffffff8a8a7812 */ /* 0x000fe400078ec0ff */
[----:B------:R-:W-:-:S04]  /*2b10*/  ISETP.LT.OR P3, PT, R3, 0x6a, P3 ;  /* 0x0000006a0300780c */ /* 0x000fc80001f61670 */
[----:B------:R-:W-:Y:S02]  /*2b20*/  FSEL R77, R77, -INF , !P3 ;  /* 0xff8000004d4d7808 */ /* 0x000fe40005800000 */
[----:B------:R-:W-:Y:S02]  /*2b30*/  ISETP.GE.AND P3, PT, R12, 0x71, PT ;  /* 0x000000710c00780c */ /* 0x000fe40003f66270 */
[----:B------:R-:W-:Y:S02]  /*2b40*/  @P4 LOP3.LUT R138, R138, 0x4000000, RZ, 0xfc, !PT ;  /* 0x040000008a8a4812 */ /* 0x000fe400078efcff */
[----:B------:R-:W-:Y:S02]  /*2b50*/  ISETP.GT.AND P4, PT, R6, 0x70, !P3 ;  /* 0x000000700600780c */ /* 0x000fe40005f84270 */
[----:B------:R-:W-:Y:S02]  /*2b60*/  LOP3.LUT R138, R138, 0xfffffffe, RZ, 0xc0, !PT ;  /* 0xfffffffe8a8a7812 */ /* 0x000fe400078ec0ff */
[----:B------:R-:W-:-:S04]  /*2b70*/  ISETP.LT.OR P4, PT, R3, 0x71, P4 ;  /* 0x000000710300780c */ /* 0x000fc80002781670 */
[----:B------:R-:W-:Y:S02]  /*2b80*/  FSEL R80, R80, -INF , !P4 ;  /* 0xff80000050507808 */ /* 0x000fe40006000000 */
[----:B------:R-:W-:-:S04]  /*2b90*/  ISETP.GE.AND P4, PT, R12, 0x72, PT ;  /* 0x000000720c00780c */ /* 0x000fc80003f86270 */
[----:B------:R-:W-:-:S04]  /*2ba0*/  ISETP.GT.AND P5, PT, R6, 0x71, !P4 ;  /* 0x000000710600780c */ /* 0x000fc800067a4270 */
[----:B------:R-:W-:-:S04]  /*2bb0*/  ISETP.LT.OR P5, PT, R3, 0x72, P5 ;  /* 0x000000720300780c */ /* 0x000fc80002fa1670 */
[----:B------:R-:W-:Y:S02]  /*2bc0*/  FSEL R81, R81, -INF , !P5 ;  /* 0xff80000051517808 */ /* 0x000fe40006800000 */
[----:B------:R-:W-:-:S04]  /*2bd0*/  ISETP.GE.AND P5, PT, R12, 0x79, PT ;  /* 0x000000790c00780c */ /* 0x000fc80003fa6270 */
[----:B------:R-:W-:-:S04]  /*2be0*/  ISETP.GT.AND P6, PT, R6, 0x78, !P5 ;  /* 0x000000780600780c */ /* 0x000fc80006fc4270 */
[----:B------:R-:W-:-:S04]  /*2bf0*/  ISETP.LT.OR P6, PT, R3, 0x79, P6 ;  /* 0x000000790300780c */ /* 0x000fc800037c1670 */
[----:B------:R-:W-:Y:S02]  /*2c00*/  FSEL R84, R84, -INF , !P6 ;  /* 0xff80000054547808 */ /* 0x000fe40007000000 */
[----:B------:R-:W-:-:S13]  /*2c10*/  ISETP.GE.AND P6, PT, R12, 0x1, PT ;  /* 0x000000010c00780c */ /* 0x000fda0003fc6270 */
[----:B------:R-:W-:Y:S02]  /*2c20*/  @P6 LOP3.LUT R138, R138, 0x1, RZ, 0xfc, !PT ;  /* 0x000000018a8a6812 */ /* 0x000fe400078efcff */
[----:B------:R-:W-:Y:S02]  /*2c30*/  ISETP.GT.AND P6, PT, R6, RZ, !P6 ;  /* 0x000000ff0600720c */ /* 0x000fe400077c4270 */
[----:B------:R-:W-:Y:S02]  /*2c40*/  LOP3.LUT R138, R138, 0xf7ffffff, RZ, 0xc0, !PT ;  /* 0xf7ffffff8a8a7812 */ /* 0x000fe400078ec0ff */
[----:B------:R-:W-:-:S04]  /*2c50*/  ISETP.LT.OR P6, PT, R3, 0x1, P6 ;  /* 0x000000010300780c */ /* 0x000fc800037c1670 */
[----:B------:R-:W-:Y:S02]  /*2c60*/  FSEL R9, R24, -INF , !P6 ;  /* 0xff80000018097808 */ /* 0x000fe40007000000 */
[----:B------:R-:W-:-:S13]  /*2c70*/  ISETP.GE.AND P6, PT, R12, 0x7a, PT ;  /* 0x0000007a0c00780c */ /* 0x000fda0003fc6270 */
[----:B------:R-:W-:Y:S02]  /*2c80*/  @P6 LOP3.LUT R138, R138, 0x8000000, RZ, 0xfc, !PT ;  /* 0x080000008a8a6812 */ /* 0x000fe400078efcff */
[----:B------:R-:W-:-:S04]  /*2c90*/  ISETP.GT.AND P6, PT, R6, 0x79, !P6 ;  /* 0x000000790600780c */ /* 0x000fc800077c4270 */
[----:B------:R-:W-:Y:S01]  /*2ca0*/  ISETP.LT.OR P6, PT, R3, 0x7a, P6 ;  /* 0x0000007a0300780c */ /* 0x000fe200037c1670 */
[----:B------:R-:W-:-:S03]  /*2cb0*/  VIADD R3, R0, 0x8 ;  /* 0x0000000800037836 */ /* 0x000fc60000000000 */
[----:B------:R-:W-:Y:S01]  /*2cc0*/  FSEL R85, R85, -INF , !P6 ;  /* 0xff80000055557808 */ /* 0x000fe20007000000 */
[----:B------:R-:W-:Y:S01]  /*2cd0*/  IMAD.IADD R8, R13, 0x1, R3 ;  /* 0x000000010d087824 */ /* 0x000fe200078e0203 */
[----:B------:R-:W-:Y:S02]  /*2ce0*/  PLOP3.LUT P6, PT, PT, PT, UP0, 0x40, 0x0 ;  /* 0x000000000000781c */ /* 0x000fe40003fce808 */
[----:B------:R-:W-:-:S11]  /*2cf0*/  VIADDMNMX R6, R3, R14, R11, PT ;  /* 0x0000000e03067246 */ /* 0x000fd6000380010b */
[----:B------:R-:W-:Y:S05]  /*2d00*/  @P6 BRA `(.L_x_674) ;  /* 0x0000000000646947 */ /* 0x000fea0003800000 */
        /* <DEDUP_REMOVED lines=9> */
[----:B------:R-:W-:Y:S01]  /*2da0*/  @P6 IMAD.HI.U32 R11, R7, UR10, RZ ;  /* 0x0000000a070b6c27 */ /* 0x000fe2000f8e00ff */
[----:B------:R-:W-:-:S13]  /*2db0*/  PLOP3.LUT P6, PT, PT, PT, UP1, 0x80, 0x0 ;  /* 0x000000000000781c */ /* 0x000fda0003fcf018 */
[----:B------:R-:W-:-:S04]  /*2dc0*/  @P6 SHF.R.U32.HI R7, RZ, UR11, R11 ;  /* 0x0000000bff076c19 */ /* 0x000fc8000801160b */
[----:B------:R-:W-:Y:S01]  /*2dd0*/  LOP3.LUT R7, RZ, R7, RZ, 0x33, !PT ;  /* 0x00000007ff077212 */ /* 0x000fe200078e33ff */
[----:B------:R-:W-:Y:S06]  /*2de0*/  BRA `(.L_x_677) ;  /* 0x0000000000187947 */ /* 0x000fec0003800000 */
.L_x_676:
[----:B------:R-:W-:-:S06]  /*2df0*/  UISETP.NE.AND UP1, UPT, UR7, 0x1, UPT ;  /* 0x000000010700788c */ /* 0x000fcc000bf25270 */
[----:B------:R-:W-:-:S05]  /*2e00*/  PLOP3.LUT P6, PT, PT, PT, UP1, 0x80, 0x0 ;  /* 0x000000000000781c */ /* 0x000fca0003fcf018 */
[----:B------:R-:W-:-:S08]  /*2e10*/  @UP1 ULDC.64 UR10, c[0x0][0x9e8] ;  /* 0x00027a00000a1ab9 */ /* 0x000fd00000000a00 */
[----:B------:R-:W-:Y:S01]  /*2e20*/  @P6 IMAD.HI.U32 R11, R7, UR10, RZ ;  /* 0x0000000a070b6c27 */ /* 0x000fe2000f8e00ff */
[----:B------:R-:W-:-:S13]  /*2e30*/  PLOP3.LUT P6, PT, PT, PT, UP1, 0x80, 0x0 ;  /* 0x000000000000781c */ /* 0x000fda0003fcf018 */
[----:B------:R-:W-:-:S07]  /*2e40*/  @P6 SHF.R.U32.HI R7, RZ, UR11, R11 ;  /* 0x0000000bff076c19 */ /* 0x000fce000801160b */
.L_x_677:
[----:B------:R-:W-:Y:S05]  /*2e50*/  BSYNC B0 ;  /* 0x0000000000007941 */ /* 0x000fea0003800000 */
.L_x_675:
[----:B------:R-:W-:-:S04]  /*2e60*/  IMAD R10, R7, UR7, -R10 ;  /* 0x00000007070a7c24 */ /* 0x000fc8000f8e0a0a */
[----:B------:R-:W-:-:S05]  /*2e70*/  IMAD R7, R19, -0x2, R10 ;  /* 0xfffffffe13077824 */ /* 0x000fca00078e020a */
[----:B------:R-:W-:Y:S02]  /*2e80*/  VIMNMX R8, R8, R7, !PT ;  /* 0x0000000708087248 */ /* 0x000fe40007fe0100 */
[----:B------:R-:W-:-:S07]  /*2e90*/  VIADDMNMX R6, R7, UR7, R6, PT ;  /* 0x0000000707067c46 */ /* 0x000fce000b800106 */
.L_x_674:
[----:B------:R-:W-:Y:S01]  /*2ea0*/  ISETP.GT.AND P2, PT, R8, 0x1, !P2 ;  /* 0x000000010800780c */ /* 0x000fe20005744270 */
[----:B------:R-:W-:Y:S01]  /*2eb0*/  ULDC UR33, c[0x0][0x988] ;  /* 0x0002620000217ab9 */ /* 0x000fe20000000800 */
[----:B------:R-:W-:Y:S01]  /*2ec0*/  LOP3.LUT P6, RZ, R138, 0x8, RZ, 0xc0, !PT ;  /* 0x000000088aff7812 */ /* 0x000fe200078cc0ff */
[----:B------:R-:W-:Y:S01]  /*2ed0*/  IMAD R5, R5, UR47, -R4 ;  /* 0x0000002f05057c24 */ /* 0x000fe2000f8e0a04 */
[----:B------:R-:W-:Y:S02]  /*2ee0*/  ISETP.LT.OR P2, PT, R6, 0x2, P2 ;  /* 0x000000020600780c */ /* 0x000fe40001741670 */
[----:B------:R-:W-:Y:S02]  /*2ef0*/  FMNMX.FTZ R7, R9, R25, !PT ;  /* 0x0000001909077209 */ /* 0x000fe40007810000 */
[----:B------:R-:W-:Y:S02]  /*2f00*/  FSEL R27, R27, -INF , !P2 ;  /* 0xff8000001b1b7808 */ /* 0x000fe40005000000 */
[----:B------:R-:W-:-:S02]  /*2f10*/  LOP3.LUT P2, RZ, R138, 0x2, RZ, 0xc0, !PT ;  /* 0x000000028aff7812 */ /* 0x000fc4000784c0ff */
[----:B------:R-:W-:Y:S02]  /*2f20*/  FMNMX.FTZ R10, R28, R7, !PT ;  /* 0x000000071c0a7209 */ /* 0x000fe40007810000 */
[----:B------:R-:W-:Y:S02]  /*2f30*/  ISETP.GT.AND P2, PT, R8, 0x8, !P2 ;  /* 0x000000080800780c */ /* 0x000fe40005744270 */
[----:B------:R-:W-:Y:S02]  /*2f40*/  FMNMX.FTZ R7, R29, R10, !PT ;  /* 0x0000000a1d077209 */ /* 0x000fe40007810000 */
[----:B------:R-:W-:Y:S02]  /*2f50*/  ISETP.LT.OR P2, PT, R6, 0x9, P2 ;  /* 0x000000090600780c */ /* 0x000fe40001741670 */
[----:B------:R-:W-:Y:S02]  /*2f60*/  FMNMX.FTZ R10, R32, R7, !PT ;  /* 0x00000007200a7209 */ /* 0x000fe40007810000 */
[----:B------:R-:W-:-:S02]  /*2f70*/  FSEL R30, R30, -INF , !P2 ;  /* 0xff8000001e1e7808 */ /* 0x000fc40005000000 */
[----:B------:R-:W-:Y:S02]  /*2f80*/  LOP3.LUT P2, RZ, R138, 0x4, RZ, 0xc0, !PT ;  /* 0x000000048aff7812 */ /* 0x000fe4000784c0ff */
[----:B------:R-:W-:Y:S02]  /*2f90*/  FMNMX.FTZ R7, R33, R10, !PT ;  /* 0x0000000a21077209 */ /* 0x000fe40007810000 */
[----:B------:R-:W-:Y:S02]  /*2fa0*/  ISETP.GT.AND P2, PT, R8, 0x9, !P2 ;  /* 0x000000090800780c */ /* 0x000fe40005744270 */
[----:B------:R-:W-:Y:S02]  /*2fb0*/  FMNMX.FTZ R10, R36, R7, !PT ;  /* 0x00000007240a7209 */ /* 0x000fe40007810000 */
[----:B------:R-:W-:Y:S02]  /*2fc0*/  ISETP.LT.OR P2, PT, R6, 0xa, P2 ;  /* 0x0000000a0600780c */ /* 0x000fe40001741670 */
[----:B------:R-:W-:-:S02]  /*2fd0*/  FMNMX.FTZ R7, R37, R10, !PT ;  /* 0x0000000a25077209 */ /* 0x000fc40007810000 */
[----:B------:R-:W-:Y:S02]  /*2fe0*/  FSEL R31, R31, -INF , !P2 ;  /* 0xff8000001f1f7808 */ /* 0x000fe40005000000 */
[----:B------:R-:W-:Y:S02]  /*2ff0*/  ISETP.GT.AND P2, PT, R8, 0x10, !P6 ;  /* 0x000000100800780c */ /* 0x000fe40007744270 */
[----:B------:R-:W-:Y:S02]  /*3000*/  FMNMX.FTZ R10, R40, R7, !PT ;  /* 0x00000007280a7209 */ /* 0x000fe40007810000 */
[----:B------:R-:W-:Y:S02]  /*3010*/  ISETP.LT.OR P2, PT, R6, 0x11, P2 ;  /* 0x000000110600780c */ /* 0x000fe40001741670 */
[----:B------:R-:W-:Y:S02]  /*3020*/  LOP3.LUT P6, RZ, R138, 0x8000, RZ, 0xc0, !PT ;  /* 0x000080008aff7812 */ /* 0x000fe400078cc0ff */
        /* <DEDUP_REMOVED lines=8> */
[----:B------:R-:W-:Y:S02]  /*30b0*/  LOP3.LUT P2, RZ, R138, 0x1000000, RZ, 0xc0, !PT ;  /* 0x010000008aff7812 */ /* 0x000fe4000784c0ff */
[----:B------:R-:W-:Y:S02]  /*30c0*/  FMNMX.FTZ R10, R48, R7, !PT ;  /* 0x00000007300a7209 */ /* 0x000fe40007810000 */
[----:B------:R-:W-:Y:S02]  /*30d0*/  ISETP.GT.AND P2, PT, R8, 0x18, !P2 ;  /* 0x000000180800780c */ /* 0x000fe40005744270 */
[----:B------:R-:W-:Y:S02]  /*30e0*/  FMNMX.FTZ R7, R49, R10, !PT ;  /* 0x0000000a31077209 */ /* 0x000fe40007810000 */
[----:B------:R-:W-:-:S02]  /*30f0*/  ISETP.LT.OR P2, PT, R6, 0x19, P2 ;  /* 0x000000190600780c */ /* 0x000fc40001741670 */
[----:B------:R-:W-:Y:S02]  /*3100*/  FMNMX.FTZ R10, R52, R7, !PT ;  /* 0x00000007340a7209 */ /* 0x000fe40007810000 */
[----:B------:R-:W-:Y:S02]  /*3110*/  FSEL R38, R38, -INF , !P2 ;  /* 0xff80000026267808 */ /* 0x000fe40005000000 */
[----:B------:R-:W-:Y:S02]  /*3120*/  LOP3.LUT P2, RZ, R138, 0x800000, RZ, 0xc0, !PT ;  /* 0x008000008aff7812 */ /* 0x000fe4000784c0ff */
[----:B------:R-:W-:Y:S02]  /*3130*/  FMNMX.FTZ R7, R53, R10, !PT ;  /* 0x0000000a35077209 */ /* 0x000fe40007810000 */
[----:B------:R-:W-:Y:S02]  /*3140*/  ISETP.GT.AND P2, PT, R8, 0x19, !P2 ;  /* 0x000000190800780c */ /* 0x000fe40005744270 */
[----:B------:R-:W-:-:S02]  /*3150*/  FMNMX.FTZ R10, R56, R7, !PT ;  /* 0x00000007380a7209 */ /* 0x000fc40007810000 */
[----:B------:R-:W-:Y:S02]  /*3160*/  ISETP.LT.OR P2, PT, R6, 0x1a, P2 ;  /* 0x0000001a0600780c */ /* 0x000fe40001741670 */
[----:B------:R-:W-:Y:S02]  /*3170*/  FMNMX.FTZ R7, R57, R10, !PT ;  /* 0x0000000a39077209 */ /* 0x000fe40007810000 */
[----:B------:R-:W-:Y:S02]  /*3180*/  FSEL R39, R39, -INF , !P2 ;  /* 0xff80000027277808 */ /* 0x000fe40005000000 */
[----:B------:R-:W-:Y:S02]  /*3190*/  LOP3.LUT P2, RZ, R138, 0x400000, RZ, 0xc0, !PT ;  /* 0x004000008aff7812 */ /* 0x000fe4000784c0ff */
[----:B------:R-:W-:Y:S02]  /*31a0*/  FMNMX.FTZ R10, R60, R7, !PT ;  /* 0x000000073c0a7209 */ /* 0x000fe40007810000 */
[----:B------:R-:W-:-:S02]  /*31b0*/  ISETP.GT.AND P2, PT, R8, 0x20, !P2 ;  /* 0x000000200800780c */ /* 0x000fc40005744270 */
[----:B------:R-:W-:Y:S02]  /*31c0*/  FMNMX.FTZ R7, R61, R10, !PT ;  /* 0x0000000a3d077209 */ /* 0x000fe40007810000 */
[----:B------:R-:W-:Y:S02]  /*31d0*/  ISETP.LT.OR P2, PT, R6, 0x21, P2 ;  /* 0x000000210600780c */ /* 0x000fe40001741670 */
[----:B------:R-:W-:Y:S02]  /*31e0*/  FMNMX.FTZ R10, R64, R7, !PT ;  /* 0x00000007400a7209 */ /* 0x000fe40007810000 */
[----:B------:R-:W-:Y:S02]  /*31f0*/  FSEL R42, R42, -INF , !P2 ;  /* 0xff8000002a2a7808 */ /* 0x000fe40005000000 */
[----:B------:R-:W-:Y:S02]  /*3200*/  LOP3.LUT P2, RZ, R138, 0x200000, RZ, 0xc0, !PT ;  /* 0x002000008aff7812 */ /* 0x000fe4000784c0ff */
[----:B------:R-:W-:-:S02]  /*3210*/  FMNMX.FTZ R7, R65, R10, !PT ;  /* 0x0000000a41077209 */ /* 0x000fc40007810000 */
[----:B------:R-:W-:Y:S02]  /*3220*/  ISETP.GT.AND P2, PT, R8, 0x21, !P2 ;  /* 0x000000210800780c */ /* 0x000fe40005744270 */
[----:B------:R-:W-:Y:S02]  /*3230*/  FMNMX.FTZ R10, R68, R7, !PT ;  /* 0x00000007440a7209 */ /* 0x000fe40007810000 */
        /* <DEDUP_REMOVED lines=22> */
[----:B------:R-:W-:Y:S01]  /*33a0*/  ISETP.GT.AND P3, PT, R8, 0x70, !P3 ;  /* 0x000000700800780c */ /* 0x000fe20005f64270 */
[----:B------:R-:W1:Y:S01]  /*33b0*/  SHFL.BFLY PT, R7, R10, 0x2, 0x1f ;  /* 0x0c401f000a077f89 */ /* 0x000e6200000e0000 */
[----:B------:R-:W-:Y:S02]  /*33c0*/  FSEL R50, R50, -INF , !P2 ;  /* 0xff80000032327808 */ /* 0x000fe40005000000 */
[----:B------:R-:W-:Y:S02]  /*33d0*/  LOP3.LUT P2, RZ, R138, 0x20000, RZ, 0xc0, !PT ;  /* 0x000200008aff7812 */ /* 0x000fe4000784c0ff */
[C---:B------:R-:W-:Y:S02]  /*33e0*/  ISETP.GT.AND P4, PT, R8.reuse, 0x71, !P4 ;  /* 0x000000710800780c */ /* 0x040fe40006784270 */
[----:B------:R-:W-:Y:S02]  /*33f0*/  ISETP.GT.AND P2, PT, R8, 0x31, !P2 ;  /* 0x000000310800780c */ /* 0x000fe40005744270 */
[----:B------:R-:W-:-:S02]  /*3400*/  ISETP.LT.OR P3, PT, R6, 0x71, P3 ;  /* 0x000000710600780c */ /* 0x000fc40001f61670 */
[----:B------:R-:W-:Y:S02]  /*3410*/  ISETP.LT.OR P2, PT, R6, 0x32, P2 ;  /* 0x000000320600780c */ /* 0x000fe40001741670 */
[----:B------:R-:W-:Y:S02]  /*3420*/  ISETP.GT.AND P5, PT, R8, 0x78, !P5 ;  /* 0x000000780800780c */ /* 0x000fe40006fa4270 */
[----:B------:R-:W-:Y:S02]  /*3430*/  FSEL R51, R51, -INF , !P2 ;  /* 0xff80000033337808 */ /* 0x000fe40005000000 */
[----:B------:R-:W-:Y:S02]  /*3440*/  LOP3.LUT P2, RZ, R138, 0x10000, RZ, 0xc0, !PT ;  /* 0x000100008aff7812 */ /* 0x000fe4000784c0ff */
[----:B------:R-:W-:Y:S02]  /*3450*/  ISETP.LT.OR P4, PT, R6, 0x72, P4 ;  /* 0x000000720600780c */ /* 0x000fe40002781670 */
[----:B------:R-:W-:-:S02]  /*3460*/  ISETP.GT.AND P2, PT, R8, 0x38, !P2 ;  /* 0x000000380800780c */ /* 0x000fc40005744270 */
[----:B------:R-:W-:Y:S02]  /*3470*/  FSEL R82, R82, -INF , !P3 ;  /* 0xff80000052527808 */ /* 0x000fe40005800000 */
[----:B------:R-:W-:Y:S02]  /*3480*/  ISETP.LT.OR P2, PT, R6, 0x39, P2 ;  /* 0x000000390600780c */ /* 0x000fe40001741670 */
[----:B-1----:R-:W-:Y:S02]  /*3490*/  FMNMX.FTZ R11, R10, R7, !PT ;  /* 0x000000070a0b7209 */ /* 0x002fe40007810000 */
[----:B------:R-:W-:Y:S02]  /*34a0*/  FSEL R54, R54, -INF , !P2 ;  /* 0xff80000036367808 */ /* 0x000fe40005000000 */
[----:B------:R-:W-:Y:S01]  /*34b0*/  ISETP.GT.AND P2, PT, R8, 0x39, !P6 ;  /* 0x000000390800780c */ /* 0x000fe20007744270 */
[----:B------:R-:W1:Y:S01]  /*34c0*/  SHFL.BFLY PT, R12, R11, 0x1, 0x1f ;  /* 0x0c201f000b0c7f89 */ /* 0x000e6200000e0000 */
[----:B------:R-:W-:-:S02]  /*34d0*/  LOP3.LUT P6, RZ, R138, 0x10, RZ, 0xc0, !PT ;  /* 0x000000108aff7812 */ /* 0x000fc400078cc0ff */
[C---:B------:R-:W-:Y:S02]  /*34e0*/  ISETP.LT.OR P2, PT, R6.reuse, 0x3a, P2 ;  /* 0x0000003a0600780c */ /* 0x040fe40001741670 */
[----:B------:R-:W-:Y:S02]  /*34f0*/  ISETP.LT.OR P5, PT, R6, 0x79, P5 ;  /* 0x000000790600780c */ /* 0x000fe40002fa1670 */
[----:B------:R-:W-:Y:S02]  /*3500*/  FSEL R55, R55, -INF , !P2 ;  /* 0xff80000037377808 */ /* 0x000fe40005000000 */
[----:B------:R-:W-:Y:S02]  /*3510*/  LOP3.LUT P2, RZ, R138, 0x4000, RZ, 0xc0, !PT ;  /* 0x000040008aff7812 */ /* 0x000fe4000784c0ff */
[----:B------:R-:W-:Y:S02]  /*3520*/  FSEL R83, R83, -INF , !P4 ;  /* 0xff80000053537808 */ /* 0x000fe40006000000 */
[----:B------:R-:W-:-:S02]  /*3530*/  ISETP.GT.AND P2, PT, R8, 0x40, !P2 ;  /* 0x000000400800780c */ /* 0x000fc40005744270 */
[----:B------:R-:W-:Y:S02]  /*3540*/  FSEL R86, R86, -INF , !P5 ;  /* 0xff80000056567808 */ /* 0x000fe40006800000 */
[----:B------:R-:W-:Y:S02]  /*3550*/  ISETP.LT.OR P2, PT, R6, 0x41, P2 ;  /* 0x000000410600780c */ /* 0x000fe40001741670 */
[----:B------:R-:W-:Y:S02]  /*3560*/  R2UR UR10, R5 ;  /* 0x00000000050a72ca */ /* 0x000fe400000e0000 */
[----:B------:R-:W-:Y:S02]  /*3570*/  FSEL R58, R58, -INF , !P2 ;  /* 0xff8000003a3a7808 */ /* 0x000fe40005000000 */
[----:B------:R-:W-:Y:S02]  /*3580*/  LOP3.LUT P2, RZ, R138, 0x2000, RZ, 0xc0, !PT ;  /* 0x000020008aff7812 */ /* 0x000fe4000784c0ff */
[----:B-1----:R-:W-:-:S02]  /*3590*/  FMNMX.FTZ R7, R11, R12, !PT ;  /* 0x0000000c0b077209 */ /* 0x002fc40007810000 */
[----:B------:R-:W-:-:S03]  /*35a0*/  ISETP.GT.AND P2, PT, R8, 0x41, !P2 ;  /* 0x000000410800780c */ /* 0x000fc60005744270 */
[----:B------:R-:W-:Y:S01]  /*35b0*/  FMUL.FTZ R90, R7, UR33 ;  /* 0x00000021075a7c20 */ /* 0x000fe20008410000 */
[----:B------:R-:W-:Y:S01]  /*35c0*/  ISETP.LT.OR P2, PT, R6, 0x42, P2 ;  /* 0x000000420600780c */ /* 0x000fe20001741670 */
[----:B------:R-:W-:-:S03]  /*35d0*/  UIADD3 UR10, UR42, UR10, URZ ;  /* 0x0000000a2a0a7290 */ /* 0x000fc6000fffe03f */
[----:B------:R-:W-:Y:S01]  /*35e0*/  FSEL R59, R59, -INF , !P2 ;  /* 0xff8000003b3b7808 */ /* 0x000fe20005000000 */
[----:B------:R-:W-:Y:S01]  /*35f0*/  UIADD3 UR6, UR10, UR6, URZ ;  /* 0x000000060a067290 */ /* 0x000fe2000fffe03f */
[----:B------:R-:W-:-:S04]  /*3600*/  LOP3.LUT P2, RZ, R138, 0x1000, RZ, 0xc0, !PT ;  /* 0x000010008aff7812 */ /* 0x000fc8000784c0ff */
[----:B------:R-:W-:-:S04]  /*3610*/  ISETP.GT.AND P2, PT, R8, 0x48, !P2 ;  /* 0x000000480800780c */ /* 0x000fc80005744270 */
[----:B------:R-:W-:-:S04]  /*3620*/  ISETP.LT.OR P2, PT, R6, 0x49, P2 ;  /* 0x000000490600780c */ /* 0x000fc80001741670 */
[----:B------:R-:W-:Y:S02]  /*3630*/  FSEL R62, R62, -INF , !P2 ;  /* 0xff8000003e3e7808 */ /* 0x000fe40005000000 */
        /* <DEDUP_REMOVED lines=28> */
[----:B------:R-:W-:Y:S02]  /*3800*/  ISETP.GT.AND P2, PT, R8, 0x68, !P6 ;  /* 0x000000680800780c */ /* 0x000fe40007744270 */
[----:B------:R-:W-:Y:S02]  /*3810*/  LOP3.LUT P6, RZ, R138, 0x1, RZ, 0xc0, !PT ;  /* 0x000000018aff7812 */ /* 0x000fe400078cc0ff */
[----:B------:R-:W-:-:S04]  /*3820*/  ISETP.LT.OR P2, PT, R6, 0x69, P2 ;  /* 0x000000690600780c */ /* 0x000fc80001741670 */
[----:B------:R-:W-:Y:S02]  /*3830*/  FSEL R78, R78, -INF , !P2 ;  /* 0xff8000004e4e7808 */ /* 0x000fe40005000000 */
[----:B------:R-:W-:-:S04]  /*3840*/  FSETP.NEU.FTZ.AND P2, PT, R7, -INF , PT ;  /* 0xff8000000700780b */ /* 0x000fc80003f5d000 */
[----:B------:R-:W-:Y:S02]  /*3850*/  FSEL R90, R90, RZ, P2 ;  /* 0x000000ff5a5a7208 */ /* 0x000fe40001000000 */
[----:B------:R-:W-:Y:S02]  /*3860*/  ISETP.GT.AND P2, PT, R8, RZ, !P6 ;  /* 0x000000ff0800720c */ /* 0x000fe40007744270 */
[----:B------:R-:W-:Y:S01]  /*3870*/  LOP3.LUT P6, RZ, R138, 0x8000000, RZ, 0xc0, !PT ;  /* 0x080000008aff7812 */ /* 0x000fe200078cc0ff */
[--C-:B------:R-:W-:Y:S01]  /*3880*/  FFMA.FTZ R12, R9, UR33, -R90.reuse ;  /* 0x00000021090c7c23 */ /* 0x100fe2000801085a */
[----:B------:R-:W-:Y:S01]  /*3890*/  ISETP.LT.OR P2, PT, R6, 0x1, P2 ;  /* 0x000000010600780c */ /* 0x000fe20001741670 */
[--C-:B------:R-:W-:Y:S01]  /*38a0*/  FFMA.FTZ R24, R32, UR33, -R90.reuse ;  /* 0x0000002120187c23 */ /* 0x100fe2000801085a */
[--C-:B------:R-:W-:Y:S01]  /*38b0*/  FFMA.FTZ R14, R28, UR33, -R90.reuse ;  /* 0x000000211c0e7c23 */ /* 0x100fe2000801085a */
[--C-:B------:R-:W-:Y:S01]  /*38c0*/  FFMA.FTZ R28, R40, UR33, -R90.reuse ;  /* 0x00000021281c7c23 */ /* 0x100fe2000801085a */
[----:B------:R-:W-:Y:S01]  /*38d0*/  FSEL R20, R26, -INF , !P2 ;  /* 0xff8000001a147808 */ /* 0x000fe20005000000 */
[--C-:B------:R-:W-:Y:S01]  /*38e0*/  FFMA.FTZ R26, R36, UR33, -R90.reuse ;  /* 0x00000021241a7c23 */ /* 0x100fe2000801085a */
[----:B------:R-:W-:Y:S01]  /*38f0*/  LOP3.LUT P2, RZ, R138, 0x4000000, RZ, 0xc0, !PT ;  /* 0x040000008aff7812 */ /* 0x000fe2000784c0ff */
[--C-:B------:R-:W-:Y:S01]  /*3900*/  FFMA.FTZ R11, R25, UR33, -R90.reuse ;  /* 0x00000021190b7c23 */ /* 0x100fe2000801085a */
[----:B------:R-:W-:Y:S01]  /*3910*/  FMNMX.FTZ R9, R20, R27, !PT ;  /* 0x0000001b14097209 */ /* 0x000fe20007810000 */
[----:B------:R-:W-:Y:S01]  /*3920*/  MUFU.EX2 R12, R12 ;  /* 0x0000000c000c7308 */ /* 0x000fe20000000800 */
[----:B------:R-:W-:Y:S01]  /*3930*/  ISETP.GT.AND P2, PT, R8, 0x69, !P2 ;  /* 0x000000690800780c */ /* 0x000fe20005744270 */
[--C-:B------:R-:W-:Y:S01]  /*3940*/  FFMA.FTZ R13, R29, UR33, -R90.reuse ;  /* 0x000000211d0d7c23 */ /* 0x100fe2000801085a */
[----:B------:R-:W-:Y:S01]  /*3950*/  FMNMX.FTZ R10, R30, R9, !PT ;  /* 0x000000091e0a7209 */ /* 0x000fe20007810000 */
[--C-:B------:R-:W-:Y:S01]  /*3960*/  FFMA.FTZ R72, R72, UR33, -R90.reuse ;  /* 0x0000002148487c23 */ /* 0x100fe2000801085a */
[----:B------:R-:W-:Y:S01]  /*3970*/  ISETP.LT.OR P2, PT, R6, 0x6a, P2 ;  /* 0x0000006a0600780c */ /* 0x000fe20001741670 */
[--C-:B------:R-:W-:Y:S01]  /*3980*/  FFMA.FTZ R21, R33, UR33, -R90.reuse ;  /* 0x0000002121157c23 */ /* 0x100fe2000801085a */
[----:B------:R-:W-:Y:S01]  /*3990*/  FMNMX.FTZ R9, R31, R10, !PT ;  /* 0x0000000a1f097209 */ /* 0x000fe20007810000 */
[----:B------:R-:W1:Y:S01]  /*39a0*/  MUFU.EX2 R11, R11 ;  /* 0x0000000b000b7308 */ /* 0x000e620000000800 */
[----:B------:R-:W-:Y:S01]  /*39b0*/  FSEL R79, R79, -INF , !P2 ;  /* 0xff8000004f4f7808 */ /* 0x000fe20005000000 */
[--C-:B------:R-:W-:Y:S01]  /*39c0*/  FFMA.FTZ R25, R37, UR33, -R90.reuse ;  /* 0x0000002125197c23 */ /* 0x100fe2000801085a */
[----:B------:R-:W-:Y:S01]  /*39d0*/  FMNMX.FTZ R10, R34, R9, !PT ;  /* 0x00000009220a7209 */ /* 0x000fe20007810000 */
[--C-:B------:R-:W-:Y:S01]  /*39e0*/  FFMA.FTZ R37, R49, UR33, -R90.reuse ;  /* 0x0000002131257c23 */ /* 0x100fe2000801085a */
[----:B------:R-:W-:Y:S01]  /*39f0*/  ISETP.GT.AND P6, PT, R8, 0x79, !P6 ;  /* 0x000000790800780c */ /* 0x000fe200077c4270 */
[--C-:B------:R-:W-:Y:S01]  /*3a00*/  FFMA.FTZ R49, R61, UR33, -R90.reuse ;  /* 0x000000213d317c23 */ /* 0x100fe2000801085a */
[----:B------:R-:W-:Y:S01]  /*3a10*/  FMNMX.FTZ R9, R35, R10, !PT ;  /* 0x0000000a23097209 */ /* 0x000fe20007810000 */
[----:B------:R-:W2:Y:S01]  /*3a20*/  MUFU.EX2 R14, R14 ;  /* 0x0000000e000e7308 */ /* 0x000ea20000000800 */
[----:B------:R-:W-:Y:S01]  /*3a30*/  ISETP.LT.OR P6, PT, R6, 0x7a, P6 ;  /* 0x0000007a0600780c */ /* 0x000fe200037c1670 */
[--C-:B------:R-:W-:Y:S01]  /*3a40*/  FFMA.FTZ R6, R60, UR33, -R90.reuse ;  /* 0x000000213c067c23 */ /* 0x100fe2000801085a */
[----:B------:R-:W-:Y:S01]  /*3a50*/  FMNMX.FTZ R10, R38, R9, !PT ;  /* 0x00000009260a7209 */ /* 0x000fe20007810000 */
[--C-:B------:R-:W-:Y:S01]  /*3a60*/  FFMA.FTZ R29, R41, UR33, -R90.reuse ;  /* 0x00000021291d7c23 */ /* 0x100fe2000801085a */
[----:B------:R-:W-:Y:S01]  /*3a70*/  FSEL R87, R87, -INF , !P6 ;  /* 0xff80000057577808 */ /* 0x000fe20007000000 */
[--C-:B------:R-:W-:Y:S01]  /*3a80*/  FFMA.FTZ R61, R69, UR33, -R90.reuse ;  /* 0x00000021453d7c23 */ /* 0x100fe2000801085a */
[----:B------:R-:W-:Y:S01]  /*3a90*/  FMNMX.FTZ R9, R39, R10, !PT ;  /* 0x0000000a27097209 */ /* 0x000fe20007810000 */
[----:B------:R-:W3:Y:S01]  /*3aa0*/  MUFU.EX2 R13, R13 ;  /* 0x0000000d000d7308 */ /* 0x000ee20000000800 */
[--C-:B------:R-:W-:Y:S01]  /*3ab0*/  FFMA.FTZ R41, R53, UR33, -R90.reuse ;  /* 0x0000002135297c23 */ /* 0x100fe2000801085a */
[--C-:B------:R-:W-:Y:S01]  /*3ac0*/  FFMA.FTZ R69, R81, UR33, -R90.reuse ;  /* 0x0000002151457c23 */ /* 0x100fe2000801085a */
[----:B------:R-:W-:Y:S01]  /*3ad0*/  FMNMX.FTZ R10, R42, R9, !PT ;  /* 0x000000092a0a7209 */ /* 0x000fe20007810000 */
[--C-:B------:R-:W-:Y:S01]  /*3ae0*/  FFMA.FTZ R53, R65, UR33, -R90.reuse ;  /* 0x0000002141357c23 */ /* 0x100fe2000801085a */
[--C-:B------:R-:W-:Y:S01]  /*3af0*/  FFMA.FTZ R65, R77, UR33, -R90.reuse ;  /* 0x000000214d417c23 */ /* 0x100fe2000801085a */
[--C-:B------:R-:W-:Y:S01]  /*3b00*/  FFMA.FTZ R33, R45, UR33, -R90.reuse ;  /* 0x000000212d217c23 */ /* 0x100fe2000801085a */
[----:B------:R-:W-:Y:S01]  /*3b10*/  FMNMX.FTZ R9, R43, R10, !PT ;  /* 0x0000000a2b097209 */ /* 0x000fe20007810000 */
[----:B------:R-:W4:Y:S01]  /*3b20*/  MUFU.EX2 R24, R24 ;  /* 0x0000001800187308 */ /* 0x000f220000000800 */
[--C-:B------:R-:W-:Y:S01]  /*3b30*/  FFMA.FTZ R8, R56, UR33, -R90.reuse ;  /* 0x0000002138087c23 */ /* 0x100fe2000801085a */
[--C-:B------:R-:W-:Y:S01]  /*3b40*/  FFMA.FTZ R45, R57, UR33, -R90.reuse ;  /* 0x00000021392d7c23 */ /* 0x100fe2000801085a */
[----:B------:R-:W-:Y:S01]  /*3b50*/  FMNMX.FTZ R10, R46, R9, !PT ;  /* 0x000000092e0a7209 */ /* 0x000fe20007810000 */
[--C-:B------:R-:W-:Y:S01]  /*3b60*/  FFMA.FTZ R57, R73, UR33, -R90.reuse ;  /* 0x0000002149397c23 */ /* 0x100fe2000801085a */
[--C-:B------:R-:W-:Y:S01]  /*3b70*/  FFMA.FTZ R56, R80, UR33, -R90.reuse ;  /* 0x0000002150387c23 */ /* 0x100fe2000801085a */
[----:B------:R-:W-:Y:S01]  /*3b80*/  FFMA.FTZ R73, R85, UR33, -R90 ;  /* 0x0000002155497c23 */ /* 0x000fe2000801085a */
[----:B------:R-:W-:Y:S01]  /*3b90*/  FMNMX.FTZ R9, R47, R10, !PT ;  /* 0x0000000a2f097209 */ /* 0x000fe20007810000 */
[----:B------:R-:W-:Y:S03]  /*3ba0*/  MUFU.EX2 R21, R21 ;  /* 0x0000001500157308 */ /* 0x000fe60000000800 */
[----:B------:R-:W-:-:S04]  /*3bb0*/  FMNMX.FTZ R10, R50, R9, !PT ;  /* 0x00000009320a7209 */ /* 0x000fc80007810000 */
[----:B------:R-:W-:Y:S01]  /*3bc0*/  FMNMX.FTZ R9, R51, R10, !PT ;  /* 0x0000000a33097209 */ /* 0x000fe20007810000 */
[----:B------:R-:W-:Y:S01]  /*3bd0*/  FFMA.FTZ R10, R44, UR33, -R90 ;  /* 0x000000212c0a7c23 */ /* 0x000fe2000801085a */
[----:B------:R-:W-:Y:S02]  /*3be0*/  MUFU.EX2 R26, R26 ;  /* 0x0000001a001a7308 */ /* 0x000fe40000000800 */
[----:B------:R-:W-:-:S04]  /*3bf0*/  FMNMX.FTZ R32, R54, R9, !PT ;  /* 0x0000000936207209 */ /* 0x000fc80007810000 */
[----:B------:R-:W-:Y:S02]  /*3c00*/  FMNMX.FTZ R9, R55, R32, !PT ;  /* 0x0000002037097209 */ /* 0x000fe40007810000 */
[----:B------:R-:W-:Y:S02]  /*3c10*/  MUFU.EX2 R25, R25 ;  /* 0x0000001900197308 */ /* 0x000fe40000000800 */
[----:B------:R-:W-:-:S04]  /*3c20*/  FMNMX.FTZ R32, R58, R9, !PT ;  /* 0x000000093a207209 */ /* 0x000fc80007810000 */
[----:B------:R-:W-:Y:S01]  /*3c30*/  FMNMX.FTZ R9, R59, R32, !PT ;  /* 0x000000203b097209 */ /* 0x000fe20007810000 */
[--C-:B------:R-:W-:Y:S01]  /*3c40*/  FFMA.FTZ R32, R48, UR33, -R90.reuse ;  /* 0x0000002130207c23 */ /* 0x100fe2000801085a */
[----:B------:R-:W-:Y:S01]  /*3c50*/  FFMA.FTZ R48, R68, UR33, -R90 ;  /* 0x0000002144307c23 */ /* 0x000fe2000801085a */
[----:B------:R-:W-:Y:S01]  /*3c60*/  MUFU.EX2 R28, R28 ;  /* 0x0000001c001c7308 */ /* 0x000fe20000000800 */
[----:B------:R-:W-:-:S04]  /*3c70*/  FMNMX.FTZ R36, R62, R9, !PT ;  /* 0x000000093e247209 */ /* 0x000fc80007810000 */
[----:B------:R-:W-:-:S03]  /*3c80*/  FMNMX.FTZ R9, R63, R36, !PT ;  /* 0x000000243f097209 */ /* 0x000fc60007810000 */
[----:B------:R-:W-:Y:S01]  /*3c90*/  MUFU.EX2 R29, R29 ;  /* 0x0000001d001d7308 */ /* 0x000fe20000000800 */
        /* <DEDUP_REMOVED lines=18> */
[----:B------:R-:W-:Y:S01]  /*3dc0*/  FMNMX.FTZ R9, R87, R40, !PT ;  /* 0x0000002857097209 */ /* 0x000fe20007810000 */
[----:B------:R-:W-:Y:S02]  /*3dd0*/  FFMA.FTZ R40, R64, UR33, -R90 ;  /* 0x0000002140287c23 */ /* 0x000fe4000801085a */
[----:B------:R-:W-:Y:S02]  /*3de0*/  MUFU.EX2 R41, R41 ;  /* 0x0000002900297308 */ /* 0x000fe40000000800 */
[----:B------:R-:W5:Y:S06]  /*3df0*/  SHFL.BFLY PT, R44, R9, 0x2, 0x1f ;  /* 0x0c401f00092c7f89 */ /* 0x000f6c00000e0000 */
[----:B------:R-:W-:Y:S08]  /*3e00*/  MUFU.EX2 R8, R8 ;  /* 0x0000000800087308 */ /* 0x000ff00000000800 */
[----:B------:R-:W-:Y:S08]  /*3e10*/  MUFU.EX2 R45, R45 ;  /* 0x0000002d002d7308 */ /* 0x000ff00000000800 */
[----:B------:R-:W-:Y:S01]  /*3e20*/  MUFU.EX2 R6, R6 ;  /* 0x0000000600067308 */ /* 0x000fe20000000800 */
[----:B-----5:R-:W-:-:S05]  /*3e30*/  FMNMX.FTZ R15, R9, R44, !PT ;  /* 0x0000002c090f7209 */ /* 0x020fca0007810000 */
[----:B------:R-:W5:Y:S02]  /*3e40*/  SHFL.BFLY PT, R60, R15, 0x1, 0x1f ;  /* 0x0c201f000f3c7f89 */ /* 0x000f6400000e0000 */
[----:B------:R-:W-:Y:S08]  /*3e50*/  MUFU.EX2 R44, R72 ;  /* 0x00000048002c7308 */ /* 0x000ff00000000800 */
[----:B------:R-:W-:Y:S08]  /*3e60*/  MUFU.EX2 R49, R49 ;  /* 0x0000003100317308 */ /* 0x000ff00000000800 */
[----:B------:R-:W-:Y:S01]  /*3e70*/  MUFU.EX2 R40, R40 ;  /* 0x0000002800287308 */ /* 0x000fe20000000800 */
[----:B-----5:R-:W-:-:S07]  /*3e80*/  FMNMX.FTZ R9, R15, R60, !PT ;  /* 0x0000003c0f097209 */ /* 0x020fce0007810000 */
[----:B------:R-:W-:Y:S01]  /*3e90*/  MUFU.EX2 R53, R53 ;  /* 0x0000003500357308 */ /* 0x000fe20000000800 */
[----:B------:R-:W-:Y:S01]  /*3ea0*/  FFMA.FTZ R60, R84, UR33, -R90 ;  /* 0x00000021543c7c23 */ /* 0x000fe2000801085a */
[C---:B------:R-:W-:Y:S01]  /*3eb0*/  FSETP.NEU.FTZ.AND P2, PT, R9.reuse, -INF , PT ;  /* 0xff8000000900780b */ /* 0x040fe20003f5d000 */
[----:B------:R-:W-:-:S05]  /*3ec0*/  FMUL.FTZ R64, R9, UR33 ;  /* 0x0000002109407c20 */ /* 0x000fca0008410000 */
[----:B------:R-:W-:Y:S01]  /*3ed0*/  MUFU.EX2 R48, R48 ;  /* 0x0000003000307308 */ /* 0x000fe20000000800 */
[----:B------:R-:W-:Y:S02]  /*3ee0*/  FSEL R64, R64, RZ, P2 ;  /* 0x000000ff40407208 */ /* 0x000fe40001000000 */
[----:B------:R-:W-:-:S03]  /*3ef0*/  PLOP3.LUT P2, PT, PT, PT, UP0, 0x40, 0x0 ;  /* 0x000000000000781c */ /* 0x000fc60003f4e808 */
[--C-:B------:R-:W-:Y:S01]  /*3f00*/  FFMA.FTZ R15, R20, UR33, -R64.reuse ;  /* 0x00000021140f7c23 */ /* 0x100fe20008010840 */
[--C-:B------:R-:W-:Y:S01]  /*3f10*/  FFMA.FTZ R68, R27, UR33, -R64.reuse ;  /* 0x000000211b447c23 */ /* 0x100fe20008010840 */
[--C-:B------:R-:W-:Y:S01]  /*3f20*/  FFMA.FTZ R30, R30, UR33, -R64.reuse ;  /* 0x000000211e1e7c23 */ /* 0x100fe20008010840 */
[--C-:B------:R-:W-:Y:S01]  /*3f30*/  FFMA.FTZ R76, R31, UR33, -R64.reuse ;  /* 0x000000211f4c7c23 */ /* 0x100fe20008010840 */
[--C-:B------:R-:W-:Y:S01]  /*3f40*/  FFMA.FTZ R20, R34, UR33, -R64.reuse ;  /* 0x0000002122147c23 */ /* 0x100fe20008010840 */
[----:B------:R5:W-:Y:S01]  /*3f50*/  MUFU.EX2 R72, R68 ;  /* 0x0000004400487308 */ /* 0x000be20000000800 */
[--C-:B------:R-:W-:Y:S01]  /*3f60*/  FFMA.FTZ R27, R35, UR33, -R64.reuse ;  /* 0x00000021231b7c23 */ /* 0x100fe20008010840 */
[--C-:B------:R-:W-:Y:S01]  /*3f70*/  FFMA.FTZ R77, R47, UR33, -R64.reuse ;  /* 0x000000212f4d7c23 */ /* 0x100fe20008010840 */
[--C-:B------:R-:W-:Y:S01]  /*3f80*/  FFMA.FTZ R47, R58, UR33, -R64.reuse ;  /* 0x000000213a2f7c23 */ /* 0x100fe20008010840 */
[--C-:B------:R-:W-:Y:S01]  /*3f90*/  FFMA.FTZ R31, R38, UR33, -R64.reuse ;  /* 0x00000021261f7c23 */ /* 0x100fe20008010840 */
[--C-:B------:R-:W-:Y:S01]  /*3fa0*/  FFMA.FTZ R34, R39, UR33, -R64.reuse ;  /* 0x0000002127227c23 */ /* 0x100fe20008010840 */
[--C-:B------:R-:W-:Y:S01]  /*3fb0*/  FFMA.FTZ R38, R51, UR33, -R64.reuse ;  /* 0x0000002133267c23 */ /* 0x100fe20008010840 */
[--C-:B------:R-:W-:Y:S01]  /*3fc0*/  FFMA.FTZ R51, R62, UR33, -R64.reuse ;  /* 0x000000213e337c23 */ /* 0x100fe20008010840 */
[----:B------:R-:W4:Y:S01]  /*3fd0*/  MUFU.EX2 R15, R15 ;  /* 0x0000000f000f7308 */ /* 0x000f220000000800 */
[--C-:B-----5:R-:W-:Y:S01]  /*3fe0*/  FFMA.FTZ R68, R46, UR33, -R64.reuse ;  /* 0x000000212e447c23 */ /* 0x120fe20008010840 */
[--C-:B------:R-:W-:Y:S01]  /*3ff0*/  FFMA.FTZ R46, R55, UR33, -R64.reuse ;  /* 0x00000021372e7c23 */ /* 0x100fe20008010840 */
[----:B-1----:R-:W-:Y:S01]  /*4000*/  FADD.FTZ R55, R12, R11 ;  /* 0x0000000b0c377221 */ /* 0x002fe20000010000 */
[----:B------:R-:W-:Y:S01]  /*4010*/  F2FP.F16.F32.PACK_AB R12, R11, R12 ;  /* 0x0000000c0b0c723e */ /* 0x000fe200000000ff */
[--C-:B------:R-:W-:Y:S01]  /*4020*/  FFMA.FTZ R42, R42, UR33, -R64.reuse ;  /* 0x000000212a2a7c23 */ /* 0x100fe20008010840 */
[--C-:B------:R-:W-:Y:S01]  /*4030*/  FFMA.FTZ R43, R43, UR33, -R64.reuse ;  /* 0x000000212b2b7c23 */ /* 0x100fe20008010840 */
[----:B--2---:R-:W-:Y:S01]  /*4040*/  FADD.FTZ R58, R14, R55 ;  /* 0x000000370e3a7221 */ /* 0x004fe20000010000 */
[----:B------:R-:W1:Y:S01]  /*4050*/  MUFU.EX2 R30, R30 ;  /* 0x0000001e001e7308 */ /* 0x000e620000000800 */
[C---:B---3--:R-:W-:Y:S01]  /*4060*/  F2FP.F16.F32.PACK_AB R14, R13.reuse, R14 ;  /* 0x0000000e0d0e723e */ /* 0x048fe200000000ff */
[----:B------:R-:W-:Y:S01]  /*4070*/  FFMA.FTZ R35, R50, UR33, -R64 ;  /* 0x0000002132237c23 */ /* 0x000fe20008010840 */
[----:B------:R-:W-:Y:S01]  /*4080*/  FADD.FTZ R55, R13, R58 ;  /* 0x0000003a0d377221 */ /* 0x000fe20000010000 */
[--C-:B------:R-:W-:Y:S01]  /*4090*/  FFMA.FTZ R39, R54, UR33, -R64.reuse ;  /* 0x0000002136277c23 */ /* 0x100fe20008010840 */
[--C-:B------:R-:W-:Y:S01]  /*40a0*/  FFMA.FTZ R50, R59, UR33, -R64.reuse ;  /* 0x000000213b327c23 */ /* 0x100fe20008010840 */
[----:B------:R-:W-:Y:S01]  /*40b0*/  FFMA.FTZ R54, R63, UR33, -R64 ;  /* 0x000000213f367c23 */ /* 0x000fe20008010840 */
[----:B----4-:R-:W-:Y:S01]  /*40c0*/  FADD.FTZ R62, R24, R55 ;  /* 0x00000037183e7221 */ /* 0x010fe20000010000 */
[----:B------:R-:W2:Y:S01]  /*40d0*/  MUFU.EX2 R81, R76 ;  /* 0x0000004c00517308 */ /* 0x000ea20000000800 */
[----:B------:R-:W-:Y:S01]  /*40e0*/  FADD.FTZ R11, R15, R72 ;  /* 0x000000480f0b7221 */ /* 0x000fe20000010000 */
[----:B------:R-:W-:Y:S01]  /*40f0*/  F2FP.F16.F32.PACK_AB R13, R72, R15 ;  /* 0x0000000f480d723e */ /* 0x000fe200000000ff */
[----:B------:R-:W-:Y:S01]  /*4100*/  FADD.FTZ R55, R21, R62 ;  /* 0x0000003e15377221 */ /* 0x000fe20000010000 */
[--C-:B------:R-:W-:Y:S01]  /*4110*/  FFMA.FTZ R4, R66, UR33, -R64.reuse ;  /* 0x0000002142047c23 */ /* 0x100fe20008010840 */
[--C-:B------:R-:W-:Y:S01]  /*4120*/  FFMA.FTZ R67, R67, UR33, -R64.reuse ;  /* 0x0000002143437c23 */ /* 0x100fe20008010840 */
[--C-:B------:R-:W-:Y:S01]  /*4130*/  FFMA.FTZ R70, R70, UR33, -R64.reuse ;  /* 0x0000002146467c23 */ /* 0x100fe20008010840 */
[----:B------:R-:W-:Y:S01]  /*4140*/  F2FP.F16.F32.PACK_AB R24, R21, R24 ;  /* 0x000000181518723e */ /* 0x000fe200000000ff */
[----:B------:R-:W3:Y:S01]  /*4150*/  MUFU.EX2 R20, R20 ;  /* 0x0000001400147308 */ /* 0x000ee20000000800 */
[----:B-1----:R-:W-:Y:S01]  /*4160*/  FADD.FTZ R58, R30, R11 ;  /* 0x0000000b1e3a7221 */ /* 0x002fe20000010000 */
[--C-:B------:R-:W-:Y:S01]  /*4170*/  FFMA.FTZ R71, R71, UR33, -R64.reuse ;  /* 0x0000002147477c23 */ /* 0x100fe20008010840 */
[--C-:B------:R-:W-:Y:S01]  /*4180*/  FFMA.FTZ R74, R74, UR33, -R64.reuse ;  /* 0x000000214a4a7c23 */ /* 0x100fe20008010840 */
[--C-:B------:R-:W-:Y:S01]  /*4190*/  FFMA.FTZ R75, R75, UR33, -R64.reuse ;  /* 0x000000214b4b7c23 */ /* 0x100fe20008010840 */
[--C-:B------:R-:W-:Y:S01]  /*41a0*/  FFMA.FTZ R78, R78, UR33, -R64.reuse ;  /* 0x000000214e4e7c23 */ /* 0x100fe20008010840 */
[--C-:B------:R-:W-:Y:S01]  /*41b0*/  FFMA.FTZ R79, R79, UR33, -R64.reuse ;  /* 0x000000214f4f7c23 */ /* 0x100fe20008010840 */
[----:B------:R-:W-:Y:S01]  /*41c0*/  FFMA.FTZ R82, R82, UR33, -R64 ;  /* 0x0000002152527c23 */ /* 0x000fe20008010840 */
[----:B------:R-:W1:Y:S01]  /*41d0*/  MUFU.EX2 R27, R27 ;  /* 0x0000001b001b7308 */ /* 0x000e620000000800 */
[C---:B--2---:R-:W-:Y:S01]  /*41e0*/  FADD.FTZ R11, R81.reuse, R58 ;  /* 0x0000003a510b7221 */ /* 0x044fe20000010000 */
[----:B------:R-:W-:Y:S01]  /*41f0*/  F2FP.F16.F32.PACK_AB R15, R81, R30 ;  /* 0x0000001e510f723e */ /* 0x000fe200000000ff */
[----:B------:R-:W-:Y:S01]  /*4200*/  FADD.FTZ R58, R26, R55 ;  /* 0x000000371a3a7221 */ /* 0x000fe20000010000 */
[----:B------:R-:W-:Y:S01]  /*4210*/  F2FP.F16.F32.PACK_AB R26, R25, R26 ;  /* 0x0000001a191a723e */ /* 0x000fe200000000ff */
[--C-:B------:R-:W-:Y:S01]  /*4220*/  FFMA.FTZ R83, R83, UR33, -R64.reuse ;  /* 0x0000002153537c23 */ /* 0x100fe20008010840 */
[----:B------:R-:W-:Y:S01]  /*4230*/  FFMA.FTZ R86, R86, UR33, -R64 ;  /* 0x0000002156567c23 */ /* 0x000fe20008010840 */
[----:B------:R2:W-:Y:S01]  /*4240*/  STSM.16.M88.4 [R136+0x21800], R12 ;  /* 0x0218000c88007844 */ /* 0x0005e20000000200 */
[----:B------:R-:W4:Y:S01]  /*4250*/  MUFU.EX2 R31, R31 ;  /* 0x0000001f001f7308 */ /* 0x000f220000000800 */
[----:B---3--:R-:W-:Y:S01]  /*4260*/  FADD.FTZ R30, R20, R11 ;  /* 0x0000000b141e7221 */ /* 0x008fe20000010000 */
[----:B------:R-:W-:Y:S01]  /*4270*/  FADD.FTZ R11, R25, R58 ;  /* 0x0000003a190b7221 */ /* 0x000fe20000010000 */
[----:B------:R-:W-:-:S03]  /*4280*/  FFMA.FTZ R64, R87, UR33, -R64 ;  /* 0x0000002157407c23 */ /* 0x000fc60008010840 */
[----:B------:R-:W-:Y:S01]  /*4290*/  FADD.FTZ R58, R28, R11 ;  /* 0x0000000b1c3a7221 */ /* 0x000fe20000010000 */
[----:B------:R-:W-:Y:S01]  /*42a0*/  F2FP.F16.F32.PACK_AB R28, R29, R28 ;  /* 0x0000001c1d1c723e */ /* 0x000fe200000000ff */
[----:B------:R-:W3:Y:S01]  /*42b0*/  MUFU.EX2 R34, R34 ;  /* 0x0000002200227308 */ /* 0x000ee20000000800 */
[----:B-1----:R-:W-:Y:S01]  /*42c0*/  FADD.FTZ R30, R27, R30 ;  /* 0x0000001e1b1e7221 */ /* 0x002fe20000010000 */
[----:B------:R-:W-:Y:S01]  /*42d0*/  FADD.FTZ R55, R29, R58 ;  /* 0x0000003a1d377221 */ /* 0x000fe20000010000 */
[----:B------:R-:W-:-:S03]  /*42e0*/  F2FP.F16.F32.PACK_AB R25, R27, R20 ;  /* 0x000000141b19723e */ /* 0x000fc600000000ff */
[----:B------:R-:W-:Y:S01]  /*42f0*/  FADD.FTZ R58, R10, R55 ;  /* 0x000000370a3a7221 */ /* 0x000fe20000010000 */
[----:B--2---:R-:W-:Y:S01]  /*4300*/  F2FP.F16.F32.PACK_AB R14, R41, R36 ;  /* 0x00000024290e723e */ /* 0x004fe200000000ff */
[----:B------:R-:W1:Y:S01]  /*4310*/  MUFU.EX2 R42, R42 ;  /* 0x0000002a002a7308 */ /* 0x000e620000000800 */
[----:B----4-:R-:W-:Y:S01]  /*4320*/  FADD.FTZ R11, R31, R30 ;  /* 0x0000001e1f0b7221 */ /* 0x010fe20000010000 */
[----:B------:R-:W-:-:S04]  /*4330*/  FADD.FTZ R55, R33, R58 ;  /* 0x0000003a21377221 */ /* 0x000fc80000010000 */
[----:B------:R-:W-:Y:S02]  /*4340*/  FADD.FTZ R58, R32, R55 ;  /* 0x00000037203a7221 */ /* 0x000fe40000010000 */
[----:B------:R-:W2:Y:S01]  /*4350*/  MUFU.EX2 R43, R43 ;  /* 0x0000002b002b7308 */ /* 0x000ea20000000800 */
[C---:B---3--:R-:W-:Y:S01]  /*4360*/  FADD.FTZ R11, R34.reuse, R11 ;  /* 0x0000000b220b7221 */ /* 0x048fe20000010000 */
[----:B------:R-:W-:Y:S02]  /*4370*/  F2FP.F16.F32.PACK_AB R27, R34, R31 ;  /* 0x0000001f221b723e */ /* 0x000fe400000000ff */
[----:B------:R-:W-:-:S03]  /*4380*/  F2FP.F16.F32.PACK_AB R34, R49, R6 ;  /* 0x000000063122723e */ /* 0x000fc600000000ff */
[----:B------:R3:W-:Y:S01]  /*4390*/  STSM.16.M88.4 [R23], R24 ;  /* 0x0000001817007844 */ /* 0x0007e20000000200 */
[----:B------:R-:W4:Y:S01]  /*43a0*/  MUFU.EX2 R68, R68 ;  /* 0x0000004400447308 */ /* 0x000f220000000800 */
[----:B-1----:R-:W-:-:S07]  /*43b0*/  FADD.FTZ R30, R42, R11 ;  /* 0x0000000b2a1e7221 */ /* 0x002fce0000010000 */
[----:B------:R-:W1:Y:S01]  /*43c0*/  MUFU.EX2 R77, R77 ;  /* 0x0000004d004d7308 */ /* 0x000e620000000800 */
[C---:B--2---:R-:W-:Y:S01]  /*43d0*/  FADD.FTZ R11, R43.reuse, R30 ;  /* 0x0000001e2b0b7221 */ /* 0x044fe20000010000 */
[----:B------:R-:W-:Y:S02]  /*43e0*/  F2FP.F16.F32.PACK_AB R29, R43, R42 ;  /* 0x0000002a2b1d723e */ /* 0x000fe400000000ff */
[----:B---3--:R-:W-:-:S04]  /*43f0*/  F2FP.F16.F32.PACK_AB R24, R53, R40 ;  /* 0x000000283518723e */ /* 0x008fc800000000ff */
[----:B------:R-:W2:Y:S01]  /*4400*/  MUFU.EX2 R35, R35 ;  /* 0x0000002300237308 */ /* 0x000ea20000000800 */
[----:B----4-:R-:W-:Y:S01]  /*4410*/  FADD.FTZ R30, R68, R11 ;  /* 0x0000000b441e7221 */ /* 0x010fe20000010000 */
[----:B------:R-:W-:-:S04]  /*4420*/  FADD.FTZ R11, R37, R58 ;  /* 0x0000003a250b7221 */ /* 0x000fc80000010000 */
[----:B------:R-:W-:Y:S02]  /*4430*/  FADD.FTZ R58, R36, R11 ;  /* 0x0000000b243a7221 */ /* 0x000fe40000010000 */
[----:B------:R-:W3:Y:S01]  /*4440*/  MUFU.EX2 R38, R38 ;  /* 0x0000002600267308 */ /* 0x000ee20000000800 */
[----:B-1----:R-:W-:Y:S01]  /*4450*/  FADD.FTZ R30, R77, R30 ;  /* 0x0000001e4d1e7221 */ /* 0x002fe20000010000 */
[----:B------:R-:W-:Y:S01]  /*4460*/  FADD.FTZ R21, R41, R58 ;  /* 0x0000003a29157221 */ /* 0x000fe20000010000 */
[----:B------:R-:W-:-:S03]  /*4470*/  F2FP.F16.F32.PACK_AB R31, R77, R68 ;  /* 0x000000444d1f723e */ /* 0x000fc600000000ff */
[----:B------:R-:W-:Y:S02]  /*4480*/  FADD.FTZ R12, R8, R21 ;  /* 0x00000015080c7221 */ /* 0x000fe40000010000 */
[----:B------:R-:W1:Y:S01]  /*4490*/  MUFU.EX2 R39, R39 ;  /* 0x0000002700277308 */ /* 0x000e620000000800 */
[----:B--2---:R-:W-:Y:S01]  /*44a0*/  FADD.FTZ R11, R35, R30 ;  /* 0x0000001e230b7221 */ /* 0x004fe20000010000 */
[----:B------:R-:W-:Y:S01]  /*44b0*/  F2FP.F16.F32.PACK_AB R30, R33, R10 ;  /* 0x0000000a211e723e */ /* 0x000fe200000000ff */
[----:B------:R-:W-:-:S04]  /*44c0*/  FADD.FTZ R13, R45, R12 ;  /* 0x0000000c2d0d7221 */ /* 0x000fc80000010000 */
[----:B------:R-:W-:Y:S01]  /*44d0*/  FADD.FTZ R12, R6, R13 ;  /* 0x0000000d060c7221 */ /* 0x000fe20000010000 */
[----:B------:R-:W2:Y:S01]  /*44e0*/  MUFU.EX2 R46, R46 ;  /* 0x0000002e002e7308 */ /* 0x000ea20000000800 */
[----:B---3--:R-:W-:Y:S01]  /*44f0*/  FADD.FTZ R10, R38, R11 ;  /* 0x0000000b260a7221 */ /* 0x008fe20000010000 */
[----:B------:R3:W-:Y:S01]  /*4500*/  STSM.16.M88.4 [R22], R28 ;  /* 0x0000001c16007844 */ /* 0x0007e20000000200 */
[----:B------:R-:W-:Y:S01]  /*4510*/  FADD.FTZ R13, R49, R12 ;  /* 0x0000000c310d7221 */ /* 0x000fe20000010000 */
[----:B------:R-:W-:Y:S02]  /*4520*/  F2FP.F16.F32.PACK_AB R12, R37, R32 ;  /* 0x00000020250c723e */ /* 0x000fe400000000ff */
[----:B------:R-:W-:Y:S01]  /*4530*/  F2FP.F16.F32.PACK_AB R32, R45, R8 ;  /* 0x000000082d20723e */ /* 0x000fe200000000ff */
[----:B------:R-:W-:Y:S01]  /*4540*/  FADD.FTZ R20, R40, R13 ;  /* 0x0000000d28147221 */ /* 0x000fe20000010000 */
[----:B------:R-:W4:Y:S01]  /*4550*/  MUFU.EX2 R47, R47 ;  /* 0x0000002f002f7308 */ /* 0x000f220000000800 */
[----:B-1----:R-:W-:-:S02]  /*4560*/  FADD.FTZ R11, R39, R10 ;  /* 0x0000000a270b7221 */ /* 0x002fc40000010000 */
[----:B------:R-:W-:-:S04]  /*4570*/  FADD.FTZ R13, R53, R20 ;  /* 0x00000014350d7221 */ /* 0x000fc80000010000 */
[----:B------:R-:W-:Y:S01]  /*4580*/  FADD.FTZ R8, R48, R13 ;  /* 0x0000000d30087221 */ /* 0x000fe20000010000 */
[----:B------:R-:W1:Y:S01]  /*4590*/  MUFU.EX2 R50, R50 ;  /* 0x0000003200327308 */ /* 0x000e620000000800 */
[----:B--2---:R-:W-:Y:S01]  /*45a0*/  FADD.FTZ R10, R46, R11 ;  /* 0x0000000b2e0a7221 */ /* 0x004fe20000010000 */
[----:B------:R-:W-:Y:S02]  /*45b0*/  F2FP.F16.F32.PACK_AB R13, R38, R35 ;  /* 0x00000023260d723e */ /* 0x000fe400000000ff */
[----:B------:R-:W-:-:S04]  /*45c0*/  F2FP.F16.F32.PACK_AB R15, R46, R39 ;  /* 0x000000272e0f723e */ /* 0x000fc800000000ff */
[----:B------:R-:W2:Y:S01]  /*45d0*/  MUFU.EX2 R51, R51 ;  /* 0x0000003300337308 */ /* 0x000ea20000000800 */
[----:B----4-:R-:W-:Y:S01]  /*45e0*/  FADD.FTZ R11, R47, R10 ;  /* 0x0000000a2f0b7221 */ /* 0x010fe20000010000 */
[----:B------:R4:W-:Y:S06]  /*45f0*/  STSM.16.M88.4 [R18], R12 ;  /* 0x0000000c12007844 */ /* 0x0009ec0000000200 */
[----:B------:R-:W5:Y:S01]  /*4600*/  MUFU.EX2 R54, R54 ;  /* 0x0000003600367308 */ /* 0x000f620000000800 */
[C---:B-1----:R-:W-:Y:S01]  /*4610*/  FADD.FTZ R10, R50.reuse, R11 ;  /* 0x0000000b320a7221 */ /* 0x042fe20000010000 */
[----:B------:R-:W-:-:S06]  /*4620*/  F2FP.F16.F32.PACK_AB R33, R50, R47 ;  /* 0x0000002f3221723e */ /* 0x000fcc00000000ff */
[----:B------:R-:W1:Y:S01]  /*4630*/  MUFU.EX2 R4, R4 ;  /* 0x0000000400047308 */ /* 0x000e620000000800 */
[----:B--2---:R-:W-:-:S07]  /*4640*/  FADD.FTZ R11, R51, R10 ;  /* 0x0000000a330b7221 */ /* 0x004fce0000010000 */
[----:B------:R-:W2:Y:S01]  /*4650*/  MUFU.EX2 R67, R67 ;  /* 0x0000004300437308 */ /* 0x000ea20000000800 */
[C---:B-----5:R-:W-:Y:S01]  /*4660*/  FADD.FTZ R11, R54.reuse, R11 ;  /* 0x0000000b360b7221 */ /* 0x060fe20000010000 */
[----:B------:R-:W-:-:S05]  /*4670*/  F2FP.F16.F32.PACK_AB R35, R54, R51 ;  /* 0x000000333623723e */ /* 0x000fca00000000ff */
[----:B------:R3:W-:Y:S01]  /*4680*/  STSM.16.M88.4 [R136+0x27800], R32 ;  /* 0x0278002088007844 */ /* 0x0007e20000000200 */
[----:B------:R-:W5:Y:S01]  /*4690*/  MUFU.EX2 R70, R70 ;  /* 0x0000004600467308 */ /* 0x000f620000000800 */
[----:B-1----:R-:W-:-:S07]  /*46a0*/  FADD.FTZ R6, R4, R11 ;  /* 0x0000000b04067221 */ /* 0x002fce0000010000 */
[----:B------:R-:W1:Y:S01]  /*46b0*/  MUFU.EX2 R61, R61 ;  /* 0x0000003d003d7308 */ /* 0x000e620000000800 */
[C---:B--2---:R-:W-:Y:S01]  /*46c0*/  FADD.FTZ R11, R67.reuse, R6 ;  /* 0x00000006430b7221 */ /* 0x044fe20000010000 */
[----:B------:R-:W-:-:S06]  /*46d0*/  F2FP.F16.F32.PACK_AB R25, R67, R4 ;  /* 0x000000044319723e */ /* 0x000fcc00000000ff */
[----:B------:R-:W2:Y:S01]  /*46e0*/  MUFU.EX2 R71, R71 ;  /* 0x0000004700477308 */ /* 0x000ea20000000800 */
[----:B-----5:R-:W-:-:S07]  /*46f0*/  FADD.FTZ R6, R70, R11 ;  /* 0x0000000b46067221 */ /* 0x020fce0000010000 */
[----:B------:R-:W5:Y:S01]  /*4700*/  MUFU.EX2 R57, R57 ;  /* 0x0000003900397308 */ /* 0x000f620000000800 */
[C---:B-1----:R-:W-:Y:S01]  /*4710*/  FADD.FTZ R21, R61.reuse, R8 ;  /* 0x000000083d157221 */ /* 0x042fe20000010000 */
[----:B------:R-:W-:Y:S01]  /*4720*/  F2FP.F16.F32.PACK_AB R26, R61, R48 ;  /* 0x000000303d1a723e */ /* 0x000fe200000000ff */
[----:B------:R-:W-:Y:S02]  /*4730*/  VIADD R8, R88, 0xfffffffe ;  /* 0xfffffffe58087836 */ /* 0x000fe40000000000 */
[----:B------:R-:W-:-:S03]  /*4740*/  FADD.FTZ R4, R44, R21 ;  /* 0x000000152c047221 */ /* 0x000fc60000010000 */
[----:B------:R-:W1:Y:S01]  /*4750*/  MUFU.EX2 R52, R52 ;  /* 0x0000003400347308 */ /* 0x000e620000000800 */
[C---:B--2---:R-:W-:Y:S01]  /*4760*/  F2FP.F16.F32.PACK_AB R27, R71.reuse, R70 ;  /* 0x00000046471b723e */ /* 0x044fe200000000ff */
[----:B---3--:R-:W-:-:S04]  /*4770*/  FADD.FTZ R29, R71, R6 ;  /* 0x00000006471d7221 */ /* 0x008fc80000010000 */
[----:B------:R2:W-:Y:S02]  /*4780*/  STSM.16.M88.4 [R17], R24 ;  /* 0x0000001811007844 */ /* 0x0005e40000000200 */
[----:B------:R-:W3:Y:S01]  /*4790*/  MUFU.EX2 R65, R65 ;  /* 0x0000004100417308 */ /* 0x000ee20000000800 */
[C---:B-----5:R-:W-:Y:S01]  /*47a0*/  F2FP.F16.F32.PACK_AB R44, R57.reuse, R44 ;  /* 0x0000002c392c723e */ /* 0x060fe200000000ff */
[----:B------:R-:W-:-:S06]  /*47b0*/  FADD.FTZ R21, R57, R4 ;  /* 0x0000000439157221 */ /* 0x000fcc0000010000 */
[----:B------:R-:W5:Y:S01]  /*47c0*/  MUFU.EX2 R74, R74 ;  /* 0x0000004a004a7308 */ /* 0x000f620000000800 */
[----:B-1----:R-:W-:-:S07]  /*47d0*/  FADD.FTZ R4, R52, R21 ;  /* 0x0000001534047221 */ /* 0x002fce0000010000 */
[----:B------:R-:W1:Y:S01]  /*47e0*/  MUFU.EX2 R75, R75 ;  /* 0x0000004b004b7308 */ /* 0x000e620000000800 */
[C---:B---3--:R-:W-:Y:S01]  /*47f0*/  F2FP.F16.F32.PACK_AB R46, R65.reuse, R52 ;  /* 0x00000034412e723e */ /* 0x048fe200000000ff */
[----:B------:R-:W-:-:S06]  /*4800*/  FADD.FTZ R21, R65, R4 ;  /* 0x0000000441157221 */ /* 0x000fcc0000010000 */
[----:B------:R-:W3:Y:S01]  /*4810*/  MUFU.EX2 R78, R78 ;  /* 0x0000004e004e7308 */ /* 0x000ee20000000800 */
[----:B-----5:R-:W-:-:S07]  /*4820*/  FADD.FTZ R6, R74, R29 ;  /* 0x0000001d4a067221 */ /* 0x020fce0000010000 */
[----:B------:R-:W5:Y:S01]  /*4830*/  MUFU.EX2 R79, R79 ;  /* 0x0000004f004f7308 */ /* 0x000f620000000800 */
[C---:B-1----:R-:W-:Y:S01]  /*4840*/  F2FP.F16.F32.PACK_AB R45, R75.reuse, R74 ;  /* 0x0000004a4b2d723e */ /* 0x042fe200000000ff */
[----:B------:R-:W-:-:S06]  /*4850*/  FADD.FTZ R29, R75, R6 ;  /* 0x000000064b1d7221 */ /* 0x000fcc0000010000 */
[----:B------:R-:W-:Y:S01]  /*4860*/  MUFU.EX2 R56, R56 ;  /* 0x0000003800387308 */ /* 0x000fe20000000800 */
[----:B---3--:R-:W-:-:S07]  /*4870*/  FADD.FTZ R6, R78, R29 ;  /* 0x0000001d4e067221 */ /* 0x008fce0000010000 */
[----:B------:R-:W4:Y:S01]  /*4880*/  MUFU.EX2 R69, R69 ;  /* 0x0000004500457308 */ /* 0x000f220000000800 */
[C---:B-----5:R-:W-:Y:S01]  /*4890*/  F2FP.F16.F32.PACK_AB R47, R79.reuse, R78 ;  /* 0x0000004e4f2f723e */ /* 0x060fe200000000ff */
[----:B------:R-:W-:-:S04]  /*48a0*/  FADD.FTZ R29, R79, R6 ;  /* 0x000000064f1d7221 */ /* 0x000fc80000010000 */
[----:B------:R2:W-:Y:S02]  /*48b0*/  STSM.16.M88.4 [R22+0x6000], R44 ;  /* 0x0060002c16007844 */ /* 0x0005e40000000200 */
[----:B------:R-:W1:Y:S08]  /*48c0*/  MUFU.EX2 R60, R60 ;  /* 0x0000003c003c7308 */ /* 0x000e700000000800 */
[----:B------:R-:W3:Y:S01]  /*48d0*/  MUFU.EX2 R73, R73 ;  /* 0x0000004900497308 */ /* 0x000ee20000000800 */
[----:B----4-:R-:W-:Y:S01]  /*48e0*/  F2FP.F16.F32.PACK_AB R12, R69, R56 ;  /* 0x00000038450c723e */ /* 0x010fe200000000ff */
[----:B------:R-:W-:-:S04]  /*48f0*/  FADD.FTZ R56, R56, R21 ;  /* 0x0000001538387221 */ /* 0x000fc80000010000 */
[----:B------:R-:W-:Y:S02]  /*4900*/  FADD.FTZ R69, R69, R56 ;  /* 0x0000003845457221 */ /* 0x000fe40000010000 */
[----:B------:R-:W-:Y:S02]  /*4910*/  MUFU.EX2 R82, R82 ;  /* 0x0000005200527308 */ /* 0x000fe40000000800 */
[----:B-1----:R-:W-:-:S06]  /*4920*/  FADD.FTZ R6, R60, R69 ;  /* 0x000000453c067221 */ /* 0x002fcc0000010000 */
[----:B------:R-:W1:Y:S01]  /*4930*/  MUFU.EX2 R83, R83 ;  /* 0x0000005300537308 */ /* 0x000e620000000800 */
[C---:B---3--:R-:W-:Y:S01]  /*4940*/  F2FP.F16.F32.PACK_AB R14, R73.reuse, R60 ;  /* 0x0000003c490e723e */ /* 0x048fe200000000ff */
[----:B------:R-:W-:-:S06]  /*4950*/  FADD.FTZ R6, R73, R6 ;  /* 0x0000000649067221 */ /* 0x000fcc0000010000 */
[----:B------:R-:W3:Y:S08]  /*4960*/  MUFU.EX2 R86, R86 ;  /* 0x0000005600567308 */ /* 0x000ef00000000800 */
[----:B------:R-:W4:Y:S01]  /*4970*/  MUFU.EX2 R11, R64 ;  /* 0x00000040000b7308 */ /* 0x000f220000000800 */
[----:B-1----:R-:W-:Y:S01]  /*4980*/  F2FP.F16.F32.PACK_AB R13, R83, R82 ;  /* 0x00000052530d723e */ /* 0x002fe200000000ff */
[----:B------:R-:W-:-:S04]  /*4990*/  FADD.FTZ R82, R82, R29 ;  /* 0x0000001d52527221 */ /* 0x000fc80000010000 */
[----:B------:R-:W-:-:S04]  /*49a0*/  FADD.FTZ R83, R83, R82 ;  /* 0x0000005253537221 */ /* 0x000fc80000010000 */
[----:B---3--:R-:W-:Y:S01]  /*49b0*/  FADD.FTZ R4, R86, R83 ;  /* 0x0000005356047221 */ /* 0x008fe20000010000 */
[----:B----4-:R-:W-:-:S03]  /*49c0*/  F2FP.F16.F32.PACK_AB R15, R11, R86 ;  /* 0x000000560b0f723e */ /* 0x010fc600000000ff */
[----:B------:R-:W-:Y:S02]  /*49d0*/  FADD.FTZ R4, R11, R4 ;  /* 0x000000040b047221 */ /* 0x000fe40000010000 */
[----:B------:R2:W-:Y:S01]  /*49e0*/  STSM.16.M88.4 [R18+0x6000], R12 ;  /* 0x0060000c12007844 */ /* 0x0005e20000000200 */
[----:B------:R1:W-:Y:S06]  /*49f0*/  MEMBAR.ALL.CTA ;  /* 0x0000000000007992 */ /* 0x0003ec0000008000 */
[----:B-1----:R-:W1:Y:S02]  /*4a00*/  FENCE.VIEW.ASYNC.S ;  /* 0x00000000000073c6 */ /* 0x002e640000000000 */
[----:B-1----:R-:W-:Y:S01]  /*4a10*/  NOP ;  /* 0x0000000000007918 */ /* 0x002fe20000000000 */
[----:B------:R-:W-:Y:S05]  /*4a20*/  @P2 BRA `(.L_x_678) ;  /* 0x0000000000442947 */ /* 0x000fea0003800000 */
        /* <DEDUP_REMOVED lines=10> */
.L_x_679:
[----:B------:R-:W-:-:S11]  /*4ad0*/  UISETP.NE.AND UP1, UPT, UR7, 0x1, UPT ;  /* 0x000000010700788c */ /* 0x000fd6000bf25270 */
[----:B------:R-:W-:Y:S02]  /*4ae0*/  @UP1 ULDC.64 UR10, c[0x0][0x9e8] ;  /* 0x00027a00000a1ab9 */ /* 0x000fe40000000a00 */
[----:B------:R-:W-:-:S04]  /*4af0*/  UIMAD.WIDE.U32 UR14, UR18, UR10, URZ ;  /* 0x0000000a120e72a5 */ /* 0x000fc8000f8e003f */
[----:B------:R-:W-:-:S12]  /*4b00*/  @UP1 USHF.R.U32.HI UR18, URZ, UR11, UR15 ;  /* 0x0000000b3f121299 */ /* 0x000fd8000801160f */
.L_x_680:
[----:B------:R-:W-:-:S04]  /*4b10*/  UIMAD UR7, UR18, UR7, UR7 ;  /* 0x00000007120772a4 */ /* 0x000fc8000f8e0207 */
[----:B------:R-:W-:-:S04]  /*4b20*/  UISETP.LT.AND UP1, UPT, UR6, UR7, UPT ;  /* 0x000000070600728c */ /* 0x000fc8000bf21270 */
[----:B------:R-:W-:-:S12]  /*4b30*/  USEL UR6, UR6, UR7, UP1 ;  /* 0x0000000706067287 */ /* 0x000fd80008800000 */
.L_x_678:
[----:B------:R-:W-:Y:S01]  /*4b40*/  USHF.R.S32.HI UR7, URZ, 0x1f, UR6 ;  /* 0x0000001f3f077899 */ /* 0x000fe20008011406 */
[----:B------:R-:W-:Y:S02]  /*4b50*/  CS2R R134, SRZ ;  /* 0x0000000000867805 */ /* 0x000fe4000001ff00 */
[----:B------:R-:W-:Y:S02]  /*4b60*/  CS2R R132, SRZ ;  /* 0x0000000000847805 */ /* 0x000fe4000001ff00 */
[----:B------:R-:W-:Y:S01]  /*4b70*/  CS2R R130, SRZ ;  /* 0x0000000000827805 */ /* 0x000fe2000001ff00 */
[----:B------:R-:W-:Y:S01]  /*4b80*/  ULEA.HI UR7, UR7, UR6, URZ, 0x7 ;  /* 0x0000000607077291 */ /* 0x000fe2000f8f383f */
[----:B------:R-:W-:Y:S02]  /*4b90*/  CS2R R128, SRZ ;  /* 0x0000000000807805 */ /* 0x000fe4000001ff00 */
[----:B------:R-:W-:Y:S02]  /*4ba0*/  CS2R R126, SRZ ;  /* 0x00000000007e7805 */ /* 0x000fe4000001ff00 */
[----:B------:R-:W-:Y:S01]  /*4bb0*/  CS2R R124, SRZ ;  /* 0x00000000007c7805 */ /* 0x000fe2000001ff00 */
[----:B------:R-:W-:Y:S01]  /*4bc0*/  USHF.R.S32.HI UR7, URZ, 0x7, UR7 ;  /* 0x000000073f077899 */ /* 0x000fe20008011407 */
[----:B------:R-:W-:-:S02]  /*4bd0*/  CS2R R122, SRZ ;  /* 0x00000000007a7805 */ /* 0x000fc4000001ff00 */
[----:B------:R-:W-:Y:S02]  /*4be0*/  CS2R R120, SRZ ;  /* 0x0000000000787805 */ /* 0x000fe4000001ff00 */
[----:B------:R-:W-:Y:S01]  /*4bf0*/  CS2R R118, SRZ ;  /* 0x0000000000767805 */ /* 0x000fe2000001ff00 */
[----:B------:R-:W-:Y:S01]  /*4c00*/  UISETP.LT.AND UP1, UPT, UR40, UR7, UPT ;  /* 0x000000072800728c */ /* 0x000fe2000bf21270 */
[----:B------:R-:W-:Y:S02]  /*4c10*/  CS2R R116, SRZ ;  /* 0x0000000000747805 */ /* 0x000fe4000001ff00 */
[----:B------:R-:W-:Y:S02]  /*4c20*/  CS2R R114, SRZ ;  /* 0x0000000000727805 */ /* 0x000fe4000001ff00 */
[----:B------:R-:W-:Y:S01]  /*4c30*/  CS2R R112, SRZ ;  /* 0x0000000000707805 */ /* 0x000fe2000001ff00 */
[----:B------:R-:W-:Y:S01]  /*4c40*/  USEL UR58, UR40, UR7, !UP1 ;  /* 0x00000007283a7287 */ /* 0x000fe2000c800000 */
[----:B------:R-:W-:-:S02]  /*4c50*/  CS2R R110, SRZ ;  /* 0x00000000006e7805 */ /* 0x000fc4000001ff00 */
[----:B------:R-:W-:Y:S02]  /*4c60*/  CS2R R108, SRZ ;  /* 0x00000000006c7805 */ /* 0x000fe4000001ff00 */
[----:B------:R-:W-:Y:S02]  /*4c70*/  CS2R R106, SRZ ;  /* 0x00000000006a7805 */ /* 0x000fe4000001ff00 */
[----:B------:R-:W-:Y:S02]  /*4c80*/  CS2R R104, SRZ ;  /* 0x0000000000687805 */ /* 0x000fe4000001ff00 */
[----:B------:R-:W-:Y:S02]  /*4c90*/  CS2R R102, SRZ ;  /* 0x0000000000667805 */ /* 0x000fe4000001ff00 */
[----:B------:R-:W-:Y:S02]  /*4ca0*/  ISETP.GE.AND P2, PT, R8, UR58, PT ;  /* 0x0000003a08007c0c */ /* 0x000fe4000bf46270 */
[----:B------:R-:W-:-:S02]  /*4cb0*/  CS2R R100, SRZ ;  /* 0x0000000000647805 */ /* 0x000fc4000001ff00 */
[----:B------:R-:W-:Y:S02]  /*4cc0*/  CS2R R98, SRZ ;  /* 0x0000000000627805 */ /* 0x000fe4000001ff00 */
[----:B------:R-:W-:Y:S02]  /*4cd0*/  CS2R R96, SRZ ;  /* 0x0000000000607805 */ /* 0x000fe4000001ff00 */
[----:B------:R-:W-:Y:S02]  /*4ce0*/  CS2R R94, SRZ ;  /* 0x00000000005e7805 */ /* 0x000fe4000001ff00 */
[----:B------:R-:W-:Y:S02]  /*4cf0*/  CS2R R92, SRZ ;  /* 0x00000000005c7805 */ /* 0x000fe4000001ff00 */
[----:B------:R-:W-:Y:S02]  /*4d00*/  CS2R R90, SRZ ;  /* 0x00000000005a7805 */ /* 0x000fe4000001ff00 */
[----:B------:R-:W-:Y:S01]  /*4d10*/  CS2R R88, SRZ ;  /* 0x0000000000587805 */ /* 0x000fe2000001ff00 */
[----:B------:R-:W-:Y:S06]  /*4d20*/  @!P2 BRA `(.L_x_681) ;  /* 0x000000300040a947 */ /* 0x000fec0003800000 */
[----:B------:R-:W-:Y:S01]  /*4d30*/  IMAD.IADD R21, R0, 0x1, R5 ;  /* 0x0000000100157824 */ /* 0x000fe200078e0205 */
[----:B------:R-:W-:Y:S01]  /*4d40*/  ULDC UR34, c[0x0][0x9e4] ;  /* 0x0002790000227ab9 */ /* 0x000fe20000000800 */
[----:B------:R-:W-:Y:S01]  /*4d50*/  IMAD.MOV.U32 R135, RZ, RZ, RZ ;  /* 0x000000ffff877224 */ /* 0x000fe200078e00ff */
[----:B------:R-:W-:Y:S01]  /*4d60*/  ULDC UR35, c[0x0][0x9dc] ;  /* 0x0002770000237ab9 */ /* 0x000fe20000000800 */
[----:B------:R-:W-:Y:S01]  /*4d70*/  ULDC UR55, c[0x0][0x288] ;  /* 0x0000a20000377ab9 */ /* 0x000fe20000000800 */
[----:B------:R-:W-:Y:S01]  /*4d80*/  ULDC UR33, c[0x0][0x988] ;  /* 0x0002620000217ab9 */ /* 0x000fe20000000800 */
[----:B------:R-:W-:-:S05]  /*4d90*/  ULDC UR54, c[0x0][0x9e0] ;  /* 0x0002780000367ab9 */ /* 0x000fca0000000800 */
.L_x_698:
[----:B------:R-:W-:Y:S01]  /*4da0*/  UIADD3 UR57, UR36, 0x1, URZ ;  /* 0x0000000124397890 */ /* 0x000fe2000fffe03f */
[----:B------:R-:W-:-:S03]  /*4db0*/  ISETP.NE.AND P3, PT, RZ, UR45, PT ;  /* 0x0000002dff007c0c */ /* 0x000fc6000bf65270 */
[----:B------:R-:W-:-:S04]  /*4dc0*/  UISETP.NE.AND UP1, UPT, UR57, 0x2, UPT ;  /* 0x000000023900788c */ /* 0x000fc8000bf25270 */
[----:B------:R-:W-:Y:S02]  /*4dd0*/  USEL UR56, URZ, 0x1, UP1 ;  /* 0x000000013f387887 */ /* 0x000fe40008800000 */
[----:B------:R-:W-:Y:S02]  /*4de0*/  USEL UR57, UR57, URZ, UP1 ;  /* 0x0000003f39397287 */ /* 0x000fe40008800000 */
[----:B------:R-:W-:Y:S02]  /*4df0*/  ULOP3.LUT UR56, UR49, UR56, URZ, 0x3c, !UPT ;  /* 0x0000003831387292 */ /* 0x000fe4000f8e3c3f */
[----:B----4-:R-:W-:Y:S10]  /*4e00*/  @P3 BRA `(.L_x_682) ;  /* 0x00000000002c3947 */ /* 0x010ff40003800000 */
[----:B------:R-:W-:Y:S05]  /*4e10*/  @!P0 BRA `(.L_x_683) ;  /* 0x0000000000048947 */ /* 0x000fea0003800000 */
[----:B------:R-:W-:Y:S01]  /*4e20*/  BPT.TRAP 0x1 ;  /* 0x000000040000795c */ /* 0x000fe20000300000 */
.L_x_683:
[----:B------:R-:W-:Y:S01]  /*4e30*/  ULEA UR6, UR57, UR39, 0x3 ;  /* 0x0000002739067291 */ /* 0x000fe2000f8e183f */
[----:B------:R-:W-:-:S05]  /*4e40*/  IMAD.U32 R10, RZ, RZ, UR56 ;  /* 0x00000038ff0a7e24 */ /* 0x000fca000f8e00ff */
[----:B------:R-:W-:-:S04]  /*4e50*/  SHF.L.U32 R10, R10, 0x1f, RZ ;  /* 0x0000001f0a0a7819 */ /* 0x000fc800000006ff */
[----:B------:R1:W3:Y:S01]  /*4e60*/  SYNCS.PHASECHK.TRANS64.TRYWAIT P2, [UR6+0x2d830], R10 ;  /* 0x02d8300aff0075a7 */ /* 0x0002e20008040146 */
[----:B------:R-:W-:Y:S05]  /*4e70*/  @!P0 BRA `(.L_x_684) ;  /* 0x0000000000048947 */ /* 0x000fea0003800000 */
[----:B------:R-:W-:Y:S01]  /*4e80*/  BPT.TRAP 0x1 ;  /* 0x000000040000795c */ /* 0x000fe20000300000 */
.L_x_684:
[----:B---3--:R-:W-:Y:S05]  /*4e90*/  @P2 BRA `(.L_x_682) ;  /* 0x0000000000082947 */ /* 0x008fea0003800000 */
[----:B------:R-:W3:Y:S02]  /*4ea0*/  SYNCS.PHASECHK.TRANS64.TRYWAIT P2, [UR6+0x2d830], R10 ;  /* 0x02d8300aff0075a7 */ /* 0x000ee40008040146 */
[----:B---3--:R-:W-:Y:S05]  /*4eb0*/  @!P2 BRA `(.L_x_685) ;  /* 0x000000cc00f8a947 */ /* 0x008fea0003800000 */
.L_x_682:
[----:B-1-3--:R-:W-:Y:S01]  /*4ec0*/  VIADD R10, R16, 0x8 ;  /* 0x00000008100a7836 */ /* 0x00afe20000000000 */
[----:B------:R-:W-:Y:S01]  /*4ed0*/  UIMAD UR6, UR57, 0x600, UR32 ;  /* 0x00000600390678a4 */ /* 0x000fe2000f8e0220 */
[----:B------:R-:W-:Y:S01]  /*4ee0*/  UMOV UR7, 0x80000020 ;  /* 0x8000002000077882 */ /* 0x000fe20000000000 */
[----:B------:R-:W-:Y:S02]  /*4ef0*/  UMOV UR11, 0x80000020 ;  /* 0x80000020000b7882 */ /* 0x000fe40000000000 */
[----:B------:R1:W-:Y:S01]  /*4f00*/  BAR.SYNC.DEFER_BLOCKING R10, 0x100 ;  /* 0x0004000a0000751d */ /* 0x0003e20000010000 */
[----:B------:R-:W-:Y:S02]  /*4f10*/  UIADD3 UR10, UR6, 0x2, URZ ;  /* 0x00000002060a7890 */ /* 0x000fe4000fffe03f */
[----:B------:R-:W-:Y:S02]  /*4f20*/  UIADD3 UR14, UR6, 0x200, URZ ;  /* 0x00000200060e7890 */ /* 0x000fe4000fffe03f */
[----:B------:R-:W-:Y:S01]  /*4f30*/  UIADD3 UR18, UR6, 0x202, URZ ;  /* 0x0000020206127890 */ /* 0x000fe2000fffe03f */
[----:B------:R-:W-:Y:S01]  /*4f40*/  UMOV UR15, 0x80000020 ;  /* 0x80000020000f7882 */ /* 0x000fe20000000000 */
[----:B------:R-:W-:Y:S01]  /*4f50*/  UMOV UR19, 0x80000020 ;  /* 0x8000002000137882 */ /* 0x000fe20000000000 */
[----:B------:R-:W-:Y:S01]  /*4f60*/  UIADD3 UR22, UR6, 0x400, URZ ;  /* 0x0000040006167890 */ /* 0x000fe2000fffe03f */
[----:B------:R-:W-:Y:S01]  /*4f70*/  UMOV UR23, 0x80000020 ;  /* 0x8000002000177882 */ /* 0x000fe20000000000 */
[----:B------:R-:W-:Y:S01]  /*4f80*/  UIADD3 UR26, UR6, 0x402, URZ ;  /* 0x00000402061a7890 */ /* 0x000fe2000fffe03f */
[----:B------:R-:W-:Y:S01]  /*4f90*/  UMOV UR27, 0x80000020 ;  /* 0x80000020001b7882 */ /* 0x000fe20000000000 */
[----:B--2---:R-:W-:-:S06]  /*4fa0*/  WARPGROUP.ARRIVE ;  /* 0x00000000000079c5 */ /* 0x004fcc0000000000 */
[----:B------:R-:W-:Y:S03]  /*4fb0*/  HGMMA.64x128x16.F32 R24, gdesc[UR4], RZ, !UPT, gsb0 ;  /* 0x01e00000041879f0 */ /* 0x000fe6000c0008ff */
        /* <DEDUP_REMOVED lines=16> */
[----:B-1----:R-:W-:Y:S05]  /*50c0*/  @P3 BRA `(.L_x_686) ;  /* 0x00000000002c3947 */ /* 0x002fea0003800000 */
[----:B------:R-:W-:Y:S05]  /*50d0*/  @!P0 BRA `(.L_x_687) ;  /* 0x0000000000048947 */ /* 0x000fea0003800000 */
[----:B------:R-:W-:Y:S01]  /*50e0*/  BPT.TRAP 0x1 ;  /* 0x000000040000795c */ /* 0x000fe20000300000 */
.L_x_687:
[----:B------:R-:W-:Y:S01]  /*50f0*/  ULEA UR6, UR36, UR39, 0x3 ;  /* 0x0000002724067291 */ /* 0x000fe2000f8e183f */
[----:B------:R-:W-:-:S05]  /*5100*/  IMAD.U32 R10, RZ, RZ, UR49 ;  /* 0x00000031ff0a7e24 */ /* 0x000fca000f8e00ff */
[----:B------:R-:W-:-:S04]  /*5110*/  SHF.L.U32 R10, R10, 0x1f, RZ ;  /* 0x0000001f0a0a7819 */ /* 0x000fc800000006ff */
[----:B------:R1:W2:Y:S01]  /*5120*/  SYNCS.PHASECHK.TRANS64.TRYWAIT P2, [UR6+0x2d850], R10 ;  /* 0x02d8500aff0075a7 */ /* 0x0002a20008040146 */
[----:B------:R-:W-:Y:S05]  /*5130*/  @!P0 BRA `(.L_x_688) ;  /* 0x0000000000048947 */ /* 0x000fea0003800000 */
[----:B------:R-:W-:Y:S01]  /*5140*/  BPT.TRAP 0x1 ;  /* 0x000000040000795c */ /* 0x000fe20000300000 */
.L_x_688:
[----:B--2---:R-:W-:Y:S05]  /*5150*/  @P2 BRA `(.L_x_686) ;  /* 0x0000000000082947 */ /* 0x004fea0003800000 */
[----:B------:R-:W2:Y:S02]  /*5160*/  SYNCS.PHASECHK.TRANS64.TRYWAIT P2, [UR6+0x2d850], R10 ;  /* 0x02d8500aff0075a7 */ /* 0x000ea40008040146 */
[----:B--2---:R-:W-:Y:S05]  /*5170*/  @!P2 BRA `(.L_x_689) ;  /* 0x000000cc0060a947 */ /* 0x004fea0003800000 */
.L_x_686:
[----:B------:R-:W-:Y:S01]  /*5180*/  UIADD3 UR6, UR39, 0x400, URZ ;  /* 0x0000040027067890 */ /* 0x000fe2000fffe03f */
[----:B------:R-:W-:Y:S01]  /*5190*/  WARPGROUP.ARRIVE ;  /* 0x00000000000079c5 */ /* 0x000fe20000000000 */
[----:B------:R-:W-:Y:S01]  /*51a0*/  ULEA UR7, UR52, UR39, 0xd ;  /* 0x0000002734077291 */ /* 0x000fe2000f8e683f */
[----:B------:R-:W3:Y:S01]  /*51b0*/  LDC R13, c[0x0][0x2e0] ;  /* 0x0000b800ff0d7b82 */ /* 0x000ee20000000800 */
[----:B------:R-:W-:Y:S01]  /*51c0*/  USHF.R.U32.HI UR6, URZ, 0x4, UR6 ;  /* 0x000000043f067899 */ /* 0x000fe20008011606 */
[----:B------:R-:W-:Y:S01]  /*51d0*/  IMAD.SHL.U32 R20, R8, 0x80, RZ ;  /* 0x0000008008147824 */ /* 0x000fe200078e00ff */
[----:B------:R-:W-:Y:S01]  /*51e0*/  UIADD3 UR7, UR7, 0x21800, URZ ;  /* 0x0002180007077890 */ /* 0x000fe2000fffe03f */
[----:B--2---:R-:W-:Y:S01]  /*51f0*/  IMAD.U32 R11, RZ, RZ, UR57 ;  /* 0x00000039ff0b7e24 */ /* 0x004fe2000f8e00ff */
[----:B------:R-:W-:Y:S01]  /*5200*/  ULOP3.LUT UR6, UR6, 0x3fff, URZ, 0xc0, !UPT ;  /* 0x00003fff06067892 */ /* 0x000fe2000f8ec03f */
[----:B-1----:R-:W-:Y:S01]  /*5210*/  VIADD R10, R16, 0x9 ;  /* 0x00000009100a7836 */ /* 0x002fe20000000000 */
[----:B------:R-:W-:Y:S01]  /*5220*/  USHF.R.U32.HI UR7, URZ, 0x4, UR7 ;  /* 0x000000043f077899 */ /* 0x000fe20008011607 */
[----:B------:R-:W-:Y:S01]  /*5230*/  IADD3 R12, -R20, 0x1, RZ ;  /* 0x00000001140c7810 */ /* 0x000fe20007ffe1ff */
[----:B------:R-:W-:Y:S01]  /*5240*/  ULOP3.LUT UR10, UR6, 0x2000000, URZ, 0xfc, !UPT ;  /* 0x02000000060a7892 */ /* 0x000fe2000f8efc3f */
[----:B------:R-:W-:Y:S01]  /*5250*/  ISETP.GE.U32.AND P2, PT, R2, 0x180, PT ;  /* 0x000001800200780c */ /* 0x000fe20003f46070 */
[----:B------:R-:W-:Y:S01]  /*5260*/  ULOP3.LUT UR6, UR7, 0x3fff, URZ, 0xc0, !UPT ;  /* 0x00003fff07067892 */ /* 0x000fe2000f8ec03f */
[----:B------:R-:W-:Y:S01]  /*5270*/  @!P1 LEA R11, R11, UR39, 0x3 ;  /* 0x000000270b0b9c11 */ /* 0x000fe2000f8e18ff */
[----:B------:R-:W-:-:S02]  /*5280*/  UIMAD UR7, UR36, 0x600, UR10 ;  /* 0x00000600240778a4 */ /* 0x000fc4000f8e020a */
[----:B------:R-:W-:Y:S01]  /*5290*/  ULOP3.LUT UR6, UR6, 0x10000, URZ, 0xfc, !UPT ;  /* 0x0001000006067892 */ /* 0x000fe2000f8efc3f */
[----:B------:R-:W-:Y:S01]  /*52a0*/  UMOV UR31, 0x80000020 ;  /* 0x80000020001f7882 */ /* 0x000fe20000000000 */
[----:B------:R-:W-:Y:S01]  /*52b0*/  UMOV UR29, 0x40000040 ;  /* 0x40000040001d7882 */ /* 0x000fe20000000000 */
[----:B------:R-:W-:Y:S02]  /*52c0*/  @!P1 VIADD R11, R11, 0x2d840 ;  /* 0x0002d8400b0b9836 */ /* 0x000fe40000000000 */
[----:B------:R-:W-:Y:S02]  /*52d0*/  UMOV UR30, UR7 ;  /* 0x00000007001e7c82 */ /* 0x000fe40008000000 */
[----:B------:R-:W-:Y:S02]  /*52e0*/  UMOV UR28, UR6 ;  /* 0x00000006001c7c82 */ /* 0x000fe40008000000 */
[----:B------:R-:W-:Y:S01]  /*52f0*/  HGMMA.64x96x16.F32 R88, gdesc[UR28].tnspB, R88, gsb0 ;  /* 0x416000001c5879f0 */ /* 0x000fe20008000858 */
[----:B------:R-:W-:Y:S01]  /*5300*/  UIADD3 UR30, UR7, 0x40, URZ ;  /* 0x00000040071e7890 */ /* 0x000fe2000fffe03f */
[----:B---3--:R-:W-:Y:S01]  /*5310*/  IMAD R13, R13, UR47, R12 ;  /* 0x0000002f0d0d7c24 */ /* 0x008fe2000f8e020c */
[----:B------:R-:W-:Y:S01]  /*5320*/  UIADD3 UR28, UR6, 0x2, URZ ;  /* 0x00000002061c7890 */ /* 0x000fe2000fffe03f */
[----:B------:R-:W-:Y:S01]  /*5330*/  SEL R12, R10, 0x9, !P2 ;  /* 0x000000090a0c7807 */ /* 0x000fe20005000000 */
[----:B------:R-:W-:Y:S01]  /*5340*/  UMOV UR31, 0x80000020 ;  /* 0x80000020001f7882 */ /* 0x000fe20000000000 */
[----:B------:R-:W-:Y:S01]  /*5350*/  UMOV UR29, 0x40000040 ;  /* 0x40000040001d7882 */ /* 0x000fe20000000000 */
[----:B------:R-:W-:Y:S01]  /*5360*/  PLOP3.LUT P2, PT, PT, PT, UP0, 0x40, 0x0 ;  /* 0x000000000000781c */ /* 0x000fe20003f4e808 */
[----:B------:R-:W-:Y:S01]  /*5370*/  VIADD R10, R13, -UR55 ;  /* 0x800000370d0a7c36 */ /* 0x000fe20008000000 */
[----:B------:R-:W-:-:S03]  /*5380*/  @!P1 PRMT R11, RZ, 0x654, R11 ;  /* 0x00000654ff0b9816 */ /* 0x000fc6000000000b */
[----:B------:R-:W-:-:S04]  /*5390*/  IMAD R10, R19, -0x2, R10 ;  /* 0xfffffffe130a7824 */ /* 0x000fc800078e020a */
[----:B------:R-:W-:Y:S01]  /*53a0*/  VIADD R15, R10, UR54 ;  /* 0x000000360a0f7c36 */ /* 0x000fe20008000000 */
        /* <DEDUP_REMOVED lines=42> */
[----:B------:R-:W-:-:S06]  /*5650*/  ULOP3.LUT UR6, URZ, UR35, URZ, 0x33, !UPT ;  /* 0x000000233f067292 */ /* 0x000fcc000f8e333f */
[----:B------:R-:W-:-:S04]  /*5660*/  VIADD R14, R10, UR6 ;  /* 0x000000060a0e7c36 */ /* 0x000fc80008000000 */
[----:B------:R-:W-:Y:S01]  /*5670*/  IMAD.IADD R10, R0, 0x1, R14 ;  /* 0x00000001000a7824 */ /* 0x000fe200078e020e */
[----:B------:R-:W-:Y:S02]  /*5680*/  WARPGROUP.DEPBAR.LE gsb0, 0x0 ;  /* 0x00008000000079c5 */ /* 0x000fe40000010000 */
[----:B------:R-:W-:-:S06]  /*5690*/  WARPGROUP.ARRIVE ;  /* 0x00000000000079c5 */ /* 0x000fcc0000000000 */
[----:B------:R-:W-:Y:S03]  /*56a0*/  HGMMA.64x96x16.F32 R88, gdesc[UR28].tnspB, R88, gsb0 ;  /* 0x416000001c5879f0 */ /* 0x000fe60008000858 */
[----:B------:R-:W-:Y:S02]  /*56b0*/  WARPGROUP.DEPBAR.LE gsb0, 0x0 ;  /* 0x00008000000079c5 */ /* 0x000fe40000010000 */
[----:B------:R1:W-:Y:S06]  /*56c0*/  BAR.ARV R12, 0x100 ;  /* 0x0004000c0000751d */ /* 0x0003ec0000002000 */
[----:B------:R2:W-:Y:S02]  /*56d0*/  @!P1 SYNCS.ARRIVE.TRANS64.RED.A1T0 RZ, [R11+URZ], RZ ;  /* 0x000000ff0bff99a7 */ /* 0x0005e4000810043f */
[----:B--2---:R-:W-:Y:S01]  /*56e0*/  IMAD.IADD R11, R0, 0x1, R15 ;  /* 0x00000001000b7824 */ /* 0x004fe200078e020f */
[----:B-1----:R-:W-:Y:S06]  /*56f0*/  @P2 BRA `(.L_x_690) ;  /* 0x00000000005c2947 */ /* 0x002fec0003800000 */
[----:B------:R-:W-:Y:S01]  /*5700*/  ISETP.GT.AND P2, PT, R21, -0x1, PT ;  /* 0xffffffff1500780c */ /* 0x000fe20003f44270 */
[----:B------:R-:W-:-:S12]  /*5710*/  BSSY B0, `(.L_x_691) ;  /* 0x0000011000007945 */ /* 0x000fd80003800000 */
[----:B------:R-:W-:Y:S05]  /*5720*/  @P2 BRA `(.L_x_692) ;  /* 0x0000000000202947 */ /* 0x000fea0003800000 */
[----:B------:R-:W-:Y:S01]  /*5730*/  IMAD.U32 R142, RZ, RZ, UR34 ;  /* 0x00000022ff8e7e24 */ /* 0x000fe2000f8e00ff */
[----:B------:R-:W-:-:S04]  /*5740*/  LOP3.LUT R139, RZ, R21, RZ, 0x33, !PT ;  /* 0x00000015ff8b7212 */ /* 0x000fc800078e33ff */
[----:B------:R-:W-:-:S13]  /*5750*/  ISETP.NE.AND P2, PT, R142, 0x1, PT ;  /* 0x000000018e00780c */ /* 0x000fda0003f45270 */
[----:B------:R-:W1:Y:S02]  /*5760*/  @P2 LDC.64 R12, c[0x0][0x9e8] ;  /* 0x00027a00ff0c2b82 */ /* 0x000e640000000a00 */
[----:B-1----:R-:W-:-:S05]  /*5770*/  @P2 IMAD.HI.U32 R12, R139, R12, RZ ;  /* 0x0000000c8b0c2227 */ /* 0x002fca00078e00ff */
[----:B------:R-:W-:-:S04]  /*5780*/  @P2 SHF.R.U32.HI R139, RZ, R13, R12 ;  /* 0x0000000dff8b2219 */ /* 0x000fc8000001160c */
[----:B------:R-:W-:Y:S01]  /*5790*/  LOP3.LUT R139, RZ, R139, RZ, 0x33, !PT ;  /* 0x0000008bff8b7212 */ /* 0x000fe200078e33ff */
[----:B------:R-:W-:Y:S06]  /*57a0*/  BRA `(.L_x_693) ;  /* 0x00000000001c7947 */ /* 0x000fec0003800000 */
.L_x_692:
[----:B------:R-:W-:-:S05]  /*57b0*/  IMAD.U32 R142, RZ, RZ, UR34 ;  /* 0x00000022ff8e7e24 */ /* 0x000fca000f8e00ff */
[----:B------:R-:W-:-:S13]  /*57c0*/  ISETP.NE.AND P2, PT, R142, 0x1, PT ;  /* 0x000000018e00780c */ /* 0x000fda0003f45270 */
[----:B------:R-:W1:Y:S01]  /*57d0*/  @P2 LDC.64 R12, c[0x0][0x9e8] ;  /* 0x00027a00ff0c2b82 */ /* 0x000e620000000a00 */
[----:B------:R-:W-:-:S04]  /*57e0*/  @P2 IMAD.IADD R139, R0, 0x1, R5 ;  /* 0x00000001008b2824 */ /* 0x000fc800078e0205 */
[----:B-1----:R-:W-:-:S04]  /*57f0*/  @P2 IMAD.HI.U32 R12, R139, R12, RZ ;  /* 0x0000000c8b0c2227 */ /* 0x002fc800078e00ff */
[----:B------:R-:W-:Y:S01]  /*5800*/  IMAD.MOV.U32 R139, RZ, RZ, R21 ;  /* 0x000000ffff8b7224 */ /* 0x000fe200078e0015 */
[----:B------:R-:W-:-:S07]  /*5810*/  @P2 SHF.R.U32.HI R139, RZ, R13, R12 ;  /* 0x0000000dff8b2219 */ /* 0x000fce000001160c */
.L_x_693:
[----:B------:R-:W-:Y:S05]  /*5820*/  BSYNC B0 ;  /* 0x0000000000007941 */ /* 0x000fea0003800000 */
.L_x_691:
[----:B------:R-:W-:-:S04]  /*5830*/  IMAD R12, R139, R142, -R20 ;  /* 0x0000008e8b0c7224 */ /* 0x000fc800078e0a14 */
[----:B------:R-:W-:-:S05]  /*5840*/  IMAD R12, R19, -0x2, R12 ;  /* 0xfffffffe130c7824 */ /* 0x000fca00078e020c */
[----:B------:R-:W-:Y:S02]  /*5850*/  VIADDMNMX R11, R12, R142, R11, PT ;  /* 0x0000008e0c0b7246 */ /* 0x000fe4000380010b */
[----:B------:R-:W-:-:S07]  /*5860*/  VIMNMX R10, R10, R12, !PT ;  /* 0x0000000c0a0a7248 */ /* 0x000fce0007fe0100 */
.L_x_690:
[----:B------:R-:W-:Y:S01]  /*5870*/  ISETP.GT.AND P2, PT, R8, -0x1, PT ;  /* 0xffffffff0800780c */ /* 0x000fe20003f44270 */
[C---:B------:R-:W-:Y:S02]  /*5880*/  IMAD.IADD R15, R3.reuse, 0x1, R15 ;  /* 0x00000001030f7824 */ /* 0x040fe400078e020f */
[----:B------:R-:W-:Y:S01]  /*5890*/  IMAD.IADD R14, R3, 0x1, R14 ;  /* 0x00000001030e7824 */ /* 0x000fe200078e020e */
[C---:B------:R-:W-:Y:S02]  /*58a0*/  ISETP.GT.AND P5, PT, R10.reuse, RZ, P2 ;  /* 0x000000ff0a00720c */ /* 0x040fe400017a4270 */
[C---:B------:R-:W-:Y:S02]  /*58b0*/  ISETP.GT.AND P4, PT, R10.reuse, 0x1, P2 ;  /* 0x000000010a00780c */ /* 0x040fe40001784270 */
[----:B------:R-:W-:Y:S02]  /*58c0*/  ISETP.LT.OR P5, PT, R11, 0x1, P5 ;  /* 0x000000010b00780c */ /* 0x000fe40002fa1670 */
[----:B------:R-:W-:-:S02]  /*58d0*/  ISETP.GT.AND P6, PT, R10, 0x8, P2 ;  /* 0x000000080a00780c */ /* 0x000fc400017c4270 */
[----:B------:R-:W-:Y:S02]  /*58e0*/  FSEL R24, R24, -INF , !P5 ;  /* 0xff80000018187808 */ /* 0x000fe40006800000 */
[C---:B------:R-:W-:Y:S02]  /*58f0*/  ISETP.GT.AND P5, PT, R10.reuse, 0x10, P2 ;  /* 0x000000100a00780c */ /* 0x040fe400017a4270 */
[----:B------:R-:W-:Y:S02]  /*5900*/  ISETP.GT.AND P3, PT, R10, 0x9, P2 ;  /* 0x000000090a00780c */ /* 0x000fe40001764270 */
[C---:B------:R-:W-:Y:S02]  /*5910*/  ISETP.LT.OR P5, PT, R11.reuse, 0x11, P5 ;  /* 0x000000110b00780c */ /* 0x040fe40002fa1670 */
[----:B------:R-:W-:Y:S02]  /*5920*/  ISETP.LT.OR P4, PT, R11, 0x2, P4 ;  /* 0x000000020b00780c */ /* 0x000fe40002781670 */
[----:B------:R-:W-:-:S02]  /*5930*/  FSEL R32, R32, -INF , !P5 ;  /* 0xff80000020207808 */ /* 0x000fc40006800000 */
[----:B------:R-:W-:Y:S02]  /*5940*/  ISETP.GT.AND P5, PT, R10, 0x20, P2 ;  /* 0x000000200a00780c */ /* 0x000fe400017a4270 */
[C---:B------:R-:W-:Y:S02]  /*5950*/  ISETP.LT.OR P6, PT, R11.reuse, 0x9, P6 ;  /* 0x000000090b00780c */ /* 0x040fe400037c1670 */
[C---:B------:R-:W-:Y:S02]  /*5960*/  ISETP.LT.OR P3, PT, R11.reuse, 0xa, P3 ;  /* 0x0000000a0b00780c */ /* 0x040fe40001f61670 */
[----:B------:R-:W-:Y:S02]  /*5970*/  ISETP.LT.OR P5, PT, R11, 0x21, P5 ;  /* 0x000000210b00780c */ /* 0x000fe40002fa1670 */
[----:B------:R-:W-:Y:S02]  /*5980*/  FSEL R25, R25, -INF , !P4 ;  /* 0xff80000019197808 */ /* 0x000fe40006000000 */
[----:B------:R-:W-:-:S02]  /*5990*/  FSEL R28, R28, -INF , !P6 ;  /* 0xff8000001c1c7808 */ /* 0x000fc40007000000 */
[----:B------:R-:W-:Y:S02]  /*59a0*/  FSEL R29, R29, -INF , !P3 ;  /* 0xff8000001d1d7808 */ /* 0x000fe40005800000 */
[C---:B------:R-:W-:Y:S02]  /*59b0*/  ISETP.GT.AND P4, PT, R10.reuse, 0x11, P2 ;  /* 0x000000110a00780c */ /* 0x040fe40001784270 */
[C---:B------:R-:W-:Y:S02]  /*59c0*/  ISETP.GT.AND P6, PT, R10.reuse, 0x18, P2 ;  /* 0x000000180a00780c */ /* 0x040fe400017c4270 */
[----:B------:R-:W-:Y:S02]  /*59d0*/  ISETP.GT.AND P3, PT, R10, 0x19, P2 ;  /* 0x000000190a00780c */ /* 0x000fe40001764270 */
[----:B------:R-:W-:Y:S02]  /*59e0*/  FSEL R40, R40, -INF , !P5 ;  /* 0xff80000028287808 */ /* 0x000fe40006800000 */
[----:B------:R-:W-:-:S02]  /*59f0*/  ISETP.GT.AND P5, PT, R10, 0x30, P2 ;  /* 0x000000300a00780c */ /* 0x000fc400017a4270 */
[C---:B------:R-:W-:Y:S02]  /*5a00*/  ISETP.LT.OR P4, PT, R11.reuse, 0x12, P4 ;  /* 0x000000120b00780c */ /* 0x040fe40002781670 */
        /* <DEDUP_REMOVED lines=58> */
[----:B------:R-:W-:-:S02]  /*5db0*/  PLOP3.LUT P5, PT, PT, PT, UP0, 0x40, 0x0 ;  /* 0x000000000000781c */ /* 0x000fc40003fae808 */
[C---:B------:R-:W-:Y:S02]  /*5dc0*/  ISETP.LT.OR P4, PT, R11.reuse, 0x62, P4 ;  /* 0x000000620b00780c */ /* 0x040fe40002781670 */
[C---:B------:R-:W-:Y:S02]  /*5dd0*/  ISETP.LT.OR P6, PT, R11.reuse, 0x69, P6 ;  /* 0x000000690b00780c */ /* 0x040fe400037c1670 */
[----:B------:R-:W-:Y:S02]  /*5de0*/  ISETP.LT.OR P3, PT, R11, 0x6a, P3 ;  /* 0x0000006a0b00780c */ /* 0x000fe40001f61670 */
[----:B------:R-:W-:Y:S02]  /*5df0*/  FSEL R73, R73, -INF , !P4 ;  /* 0xff80000049497808 */ /* 0x000fe40006000000 */
[----:B------:R-:W-:Y:S02]  /*5e00*/  FSEL R76, R76, -INF , !P6 ;  /* 0xff8000004c4c7808 */ /* 0x000fe40007000000 */
[----:B------:R-:W-:-:S02]  /*5e10*/  FSEL R77, R77, -INF , !P3 ;  /* 0xff8000004d4d7808 */ /* 0x000fc40005800000 */
[C---:B------:R-:W-:Y:S02]  /*5e20*/  ISETP.GT.AND P4, PT, R10.reuse, 0x71, P2 ;  /* 0x000000710a00780c */ /* 0x040fe40001784270 */
[C---:B------:R-:W-:Y:S02]  /*5e30*/  ISETP.GT.AND P6, PT, R10.reuse, 0x78, P2 ;  /* 0x000000780a00780c */ /* 0x040fe400017c4270 */
[----:B------:R-:W-:Y:S02]  /*5e40*/  ISETP.GT.AND P3, PT, R10, 0x79, P2 ;  /* 0x000000790a00780c */ /* 0x000fe40001764270 */
[C---:B------:R-:W-:Y:S02]  /*5e50*/  ISETP.LT.OR P4, PT, R11.reuse, 0x72, P4 ;  /* 0x000000720b00780c */ /* 0x040fe40002781670 */
[C---:B------:R-:W-:Y:S02]  /*5e60*/  ISETP.LT.OR P6, PT, R11.reuse, 0x79, P6 ;  /* 0x000000790b00780c */ /* 0x040fe400037c1670 */
[----:B------:R-:W-:-:S02]  /*5e70*/  ISETP.LT.OR P3, PT, R11, 0x7a, P3 ;  /* 0x0000007a0b00780c */ /* 0x000fc40001f61670 */
[----:B------:R-:W-:Y:S02]  /*5e80*/  FSEL R81, R81, -INF , !P4 ;  /* 0xff80000051517808 */ /* 0x000fe40006000000 */
[----:B------:R-:W-:Y:S02]  /*5e90*/  FSEL R84, R84, -INF , !P6 ;  /* 0xff80000054547808 */ /* 0x000fe40007000000 */
[----:B------:R-:W-:Y:S01]  /*5ea0*/  FSEL R85, R85, -INF , !P3 ;  /* 0xff80000055557808 */ /* 0x000fe20005800000 */
[----:B------:R-:W-:Y:S06]  /*5eb0*/  @P5 BRA `(.L_x_694) ;  /* 0x0000000000585947 */ /* 0x000fec0003800000 */
[----:B------:R-:W-:Y:S01]  /*5ec0*/  IMAD.IADD R13, R3, 0x1, R5 ;  /* 0x00000001030d7824 */ /* 0x000fe200078e0205 */
[----:B------:R-:W-:Y:S04]  /*5ed0*/  BSSY B0, `(.L_x_695) ;  /* 0x0000010000007945 */ /* 0x000fe80003800000 */
[----:B------:R-:W-:-:S13]  /*5ee0*/  ISETP.GT.AND P3, PT, R13, -0x1, PT ;  /* 0xffffffff0d00780c */ /* 0x000fda0003f64270 */
        /* <DEDUP_REMOVED lines=9> */
.L_x_696:
[----:B------:R-:W-:-:S05]  /*5f80*/  IMAD.U32 R12, RZ, RZ, UR34 ;  /* 0x00000022ff0c7e24 */ /* 0x000fca000f8e00ff */
[----:B------:R-:W-:-:S13]  /*5f90*/  ISETP.NE.AND P3, PT, R12, 0x1, PT ;  /* 0x000000010c00780c */ /* 0x000fda0003f65270 */
[----:B------:R-:W1:Y:S02]  /*5fa0*/  @P3 LDC.64 R10, c[0x0][0x9e8] ;  /* 0x00027a00ff0a3b82 */ /* 0x000e640000000a00 */
[----:B-1----:R-:W-:-:S05]  /*5fb0*/  @P3 IMAD.HI.U32 R10, R13, R10, RZ ;  /* 0x0000000a0d0a3227 */ /* 0x002fca00078e00ff */
[----:B------:R-:W-:-:S07]  /*5fc0*/  @P3 SHF.R.U32.HI R13, RZ, R11, R10 ;  /* 0x0000000bff0d3219 */ /* 0x000fce000001160a */
.L_x_697:
[----:B------:R-:W-:Y:S05]  /*5fd0*/  BSYNC B0 ;  /* 0x0000000000007941 */ /* 0x000fea0003800000 */
.L_x_695:
[----:B------:R-:W-:-:S04]  /*5fe0*/  IMAD R20, R13, R12, -R20 ;  /* 0x0000000c0d147224 */ /* 0x000fc800078e0a14 */
[----:B------:R-:W-:-:S05]  /*5ff0*/  IMAD R20, R19, -0x2, R20 ;  /* 0xfffffffe13147824 */ /* 0x000fca00078e0214 */
[----:B------:R-:W-:Y:S02]  /*6000*/  VIADDMNMX R15, R20, R12, R15, PT ;  /* 0x0000000c140f7246 */ /* 0x000fe4000380010f */
[----:B------:R-:W-:-:S07]  /*6010*/  VIMNMX R14, R14, R20, !PT ;  /* 0x000000140e0e7248 */ /* 0x000fce0007fe0100 */
.L_x_694:
[----:B------:R-:W-:Y:S01]  /*6020*/  FMNMX.FTZ R10, R24, R7, !PT ;  /* 0x00000007180a7209 */ /* 0x000fe20007810000 */
[----:B------:R-:W-:Y:S01]  /*6030*/  UMOV UR49, UR56 ;  /* 0x0000003800317c82 */ /* 0x000fe20008000000 */
[----:B------:R-:W-:Y:S02]  /*6040*/  ISETP.GT.AND P5, PT, R14, 0x8, P2 ;  /* 0x000000080e00780c */ /* 0x000fe400017a4270 */
[----:B------:R-:W-:Y:S02]  /*6050*/  FMNMX.FTZ R11, R25, R10, !PT ;  /* 0x0000000a190b7209 */ /* 0x000fe40007810000 */
[----:B------:R-:W-:Y:S02]  /*6060*/  ISETP.LT.OR P5, PT, R15, 0x9, P5 ;  /* 0x000000090f00780c */ /* 0x000fe40002fa1670 */
[----:B------:R-:W-:Y:S02]  /*6070*/  FMNMX.FTZ R10, R28, R11, !PT ;  /* 0x0000000b1c0a7209 */ /* 0x000fe40007810000 */
[----:B------:R-:W-:-:S02]  /*6080*/  FSEL R30, R30, -INF , !P5 ;  /* 0xff8000001e1e7808 */ /* 0x000fc40006800000 */
[----:B------:R-:W-:Y:S02]  /*6090*/  FMNMX.FTZ R11, R29, R10, !PT ;  /* 0x0000000a1d0b7209 */ /* 0x000fe40007810000 */
        /* <DEDUP_REMOVED lines=12> */
[----:B------:R-:W-:Y:S02]  /*6160*/  ISETP.GT.AND P5, PT, R14, RZ, P2 ;  /* 0x000000ff0e00720c */ /* 0x000fe400017a4270 */
[----:B------:R-:W-:Y:S02]  /*6170*/  FMNMX.FTZ R10, R44, R11, !PT ;  /* 0x0000000b2c0a7209 */ /* 0x000fe40007810000 */
[----:B------:R-:W-:Y:S02]  /*6180*/  ISETP.GT.AND P4, PT, R14, 0x1, P2 ;  /* 0x000000010e00780c */ /* 0x000fe40001784270 */
[----:B------:R-:W-:Y:S02]  /*6190*/  FMNMX.FTZ R11, R45, R10, !PT ;  /* 0x0000000a2d0b7209 */ /* 0x000fe40007810000 */
[----:B------:R-:W-:-:S02]  /*61a0*/  ISETP.LT.OR P5, PT, R15, 0x1, P5 ;  /* 0x000000010f00780c */ /* 0x000fc40002fa1670 */
[----:B------:R-:W-:Y:S02]  /*61b0*/  FMNMX.FTZ R10, R48, R11, !PT ;  /* 0x0000000b300a7209 */ /* 0x000fe40007810000 */
[----:B------:R-:W-:Y:S02]  /*61c0*/  ISETP.LT.OR P4, PT, R15, 0x2, P4 ;  /* 0x000000020f00780c */ /* 0x000fe40002781670 */
[----:B------:R-:W-:Y:S02]  /*61d0*/  FMNMX.FTZ R11, R49, R10, !PT ;  /* 0x0000000a310b7209 */ /* 0x000fe40007810000 */
[----:B------:R-:W-:Y:S02]  /*61e0*/  FSEL R26, R26, -INF , !P5 ;  /* 0xff8000001a1a7808 */ /* 0x000fe40006800000 */
[----:B------:R-:W-:Y:S02]  /*61f0*/  FMNMX.FTZ R10, R52, R11, !PT ;  /* 0x0000000b340a7209 */ /* 0x000fe40007810000 */
[----:B------:R-:W-:-:S02]  /*6200*/  ISETP.GT.AND P3, PT, R14, 0x9, P2 ;  /* 0x000000090e00780c */ /* 0x000fc40001764270 */
[----:B------:R-:W-:Y:S02]  /*6210*/  FMNMX.FTZ R11, R53, R10, !PT ;  /* 0x0000000a350b7209 */ /* 0x000fe40007810000 */
[----:B------:R-:W-:Y:S02]  /*6220*/  FSEL R27, R27, -INF , !P4 ;  /* 0xff8000001b1b7808 */ /* 0x000fe40006000000 */
        /* <DEDUP_REMOVED lines=32> */
[----:B------:R-:W-:Y:S01]  /*6430*/  ISETP.GT.AND P3, PT, R14, 0x29, P2 ;  /* 0x000000290e00780c */ /* 0x000fe20001764270 */
[----:B------:R-:W1:Y:S01]  /*6440*/  SHFL.BFLY PT, R10, R11, 0x2, 0x1f ;  /* 0x0c401f000b0a7f89 */ /* 0x000e6200000e0000 */
[----:B------:R-:W-:-:S02]  /*6450*/  FSEL R46, R46, -INF , !P4 ;  /* 0xff8000002e2e7808 */ /* 0x000fc40006000000 */
[C---:B------:R-:W-:Y:S02]  /*6460*/  ISETP.GT.AND P4, PT, R14.reuse, 0x30, P2 ;  /* 0x000000300e00780c */ /* 0x040fe40001784270 */
[----:B------:R-:W-:Y:S02]  /*6470*/  ISETP.LT.OR P5, PT, R15, 0x2a, P3 ;  /* 0x0000002a0f00780c */ /* 0x000fe40001fa1670 */
[C---:B------:R-:W-:Y:S02]  /*6480*/  ISETP.GT.AND P3, PT, R14.reuse, 0x31, P2 ;  /* 0x000000310e00780c */ /* 0x040fe40001764270 */
[----:B------:R-:W-:Y:S02]  /*6490*/  FSEL R47, R47, -INF , !P5 ;  /* 0xff8000002f2f7808 */ /* 0x000fe40006800000 */
[----:B------:R-:W-:Y:S02]  /*64a0*/  ISETP.LT.OR P4, PT, R15, 0x31, P4 ;  /* 0x000000310f00780c */ /* 0x000fe40002781670 */
[----:B------:R-:W-:-:S02]  /*64b0*/  ISETP.GT.AND P5, PT, R14, 0x38, P2 ;  /* 0x000000380e00780c */ /* 0x000fc400017a4270 */
[----:B------:R-:W-:Y:S02]  /*64c0*/  ISETP.LT.OR P3, PT, R15, 0x32, P3 ;  /* 0x000000320f00780c */ /* 0x000fe40001f61670 */
[----:B------:R-:W-:Y:S02]  /*64d0*/  FSEL R50, R50, -INF , !P4 ;  /* 0xff80000032327808 */ /* 0x000fe40006000000 */
[----:B------:R-:W-:Y:S02]  /*64e0*/  ISETP.GT.AND P4, PT, R14, 0x39, P2 ;  /* 0x000000390e00780c */ /* 0x000fe40001784270 */
[----:B------:R-:W-:Y:S02]  /*64f0*/  FSEL R51, R51, -INF , !P3 ;  /* 0xff80000033337808 */ /* 0x000fe40005800000 */
[----:B------:R-:W-:Y:S02]  /*6500*/  ISETP.LT.OR P5, PT, R15, 0x39, P5 ;  /* 0x000000390f00780c */ /* 0x000fe40002fa1670 */
[----:B-1----:R-:W-:-:S02]  /*6510*/  FMNMX.FTZ R12, R11, R10, !PT ;  /* 0x0000000a0b0c7209 */ /* 0x002fc40007810000 */
[----:B------:R-:W-:Y:S02]  /*6520*/  ISETP.GT.AND P3, PT, R14, 0x40, P2 ;  /* 0x000000400e00780c */ /* 0x000fe40001764270 */
[----:B------:R-:W-:Y:S01]  /*6530*/  ISETP.LT.OR P4, PT, R15, 0x3a, P4 ;  /* 0x0000003a0f00780c */ /* 0x000fe20002781670 */
[----:B------:R-:W1:Y:S01]  /*6540*/  SHFL.BFLY PT, R13, R12, 0x1, 0x1f ;  /* 0x0c201f000c0d7f89 */ /* 0x000e6200000e0000 */
[----:B------:R-:W-:Y:S02]  /*6550*/  FSEL R54, R54, -INF , !P5 ;  /* 0xff80000036367808 */ /* 0x000fe40006800000 */
[----:B------:R-:W-:Y:S02]  /*6560*/  ISETP.GT.AND P5, PT, R14, 0x41, P2 ;  /* 0x000000410e00780c */ /* 0x000fe400017a4270 */
[----:B------:R-:W-:Y:S02]  /*6570*/  FSEL R55, R55, -INF , !P4 ;  /* 0xff80000037377808 */ /* 0x000fe40006000000 */
[----:B------:R-:W-:-:S02]  /*6580*/  ISETP.LT.OR P3, PT, R15, 0x41, P3 ;  /* 0x000000410f00780c */ /* 0x000fc40001f61670 */
[----:B------:R-:W-:Y:S02]  /*6590*/  ISETP.GT.AND P4, PT, R14, 0x48, P2 ;  /* 0x000000480e00780c */ /* 0x000fe40001784270 */
[----:B------:R-:W-:Y:S02]  /*65a0*/  ISETP.LT.OR P5, PT, R15, 0x42, P5 ;  /* 0x000000420f00780c */ /* 0x000fe40002fa1670 */
[----:B------:R-:W-:Y:S02]  /*65b0*/  FSEL R58, R58, -INF , !P3 ;  /* 0xff8000003a3a7808 */ /* 0x000fe40005800000 */
[----:B------:R-:W-:Y:S02]  /*65c0*/  ISETP.GT.AND P3, PT, R14, 0x49, P2 ;  /* 0x000000490e00780c */ /* 0x000fe40001764270 */
[----:B------:R-:W-:Y:S02]  /*65d0*/  FSEL R59, R59, -INF , !P5 ;  /* 0xff8000003b3b7808 */ /* 0x000fe40006800000 */
[----:B------:R-:W-:-:S02]  /*65e0*/  ISETP.LT.OR P4, PT, R15, 0x49, P4 ;  /* 0x000000490f00780c */ /* 0x000fc40002781670 */
[----:B------:R-:W-:Y:S02]  /*65f0*/  ISETP.GT.AND P5, PT, R14, 0x50, P2 ;  /* 0x000000500e00780c */ /* 0x000fe400017a4270 */
[----:B------:R-:W-:Y:S02]  /*6600*/  ISETP.LT.OR P3, PT, R15, 0x4a, P3 ;  /* 0x0000004a0f00780c */ /* 0x000fe40001f61670 */
[----:B-1----:R-:W-:Y:S02]  /*6610*/  FMNMX.FTZ R10, R12, R13, !PT ;  /* 0x0000000d0c0a7209 */ /* 0x002fe40007810000 */
[----:B------:R-:W-:Y:S02]  /*6620*/  FSEL R62, R62, -INF , !P4 ;  /* 0xff8000003e3e7808 */ /* 0x000fe40006000000 */
[C---:B------:R-:W-:Y:S01]  /*6630*/  FSETP.NEU.FTZ.AND P6, PT, R10.reuse, -INF , PT ;  /* 0xff8000000a00780b */ /* 0x040fe20003fdd000 */
[----:B------:R-:W-:Y:S01]  /*6640*/  FMUL.FTZ R13, R10, UR33 ;  /* 0x000000210a0d7c20 */ /* 0x000fe20008410000 */
[----:B------:R-:W-:-:S02]  /*6650*/  ISETP.GT.AND P4, PT, R14, 0x51, P2 ;  /* 0x000000510e00780c */ /* 0x000fc40001784270 */
[----:B------:R-:W-:Y:S02]  /*6660*/  FSEL R63, R63, -INF , !P3 ;  /* 0xff8000003f3f7808 */ /* 0x000fe40005800000 */
[----:B------:R-:W-:Y:S02]  /*6670*/  FSEL R11, R13, RZ, P6 ;  /* 0x000000ff0d0b7208 */ /* 0x000fe40003000000 */
[----:B------:R-:W-:Y:S02]  /*6680*/  ISETP.LT.OR P5, PT, R15, 0x51, P5 ;  /* 0x000000510f00780c */ /* 0x000fe40002fa1670 */
[----:B------:R-:W-:Y:S01]  /*6690*/  ISETP.GT.AND P3, PT, R14, 0x58, P2 ;  /* 0x000000580e00780c */ /* 0x000fe20001764270 */
[--C-:B------:R-:W-:Y:S01]  /*66a0*/  FFMA.FTZ R20, R28, UR33, -R11.reuse ;  /* 0x000000211c147c23 */ /* 0x100fe2000801080b */
[----:B------:R-:W-:Y:S01]  /*66b0*/  FMNMX.FTZ R28, R26, R9, !PT ;  /* 0x000000091a1c7209 */ /* 0x000fe20007810000 */
[--C-:B------:R-:W-:Y:S01]  /*66c0*/  FFMA.FTZ R12, R25, UR33, -R11.reuse ;  /* 0x00000021190c7c23 */ /* 0x100fe2000801080b */
[--C-:B------:R-:W-:Y:S01]  /*66d0*/  FFMA.FTZ R25, R29, UR33, -R11.reuse ;  /* 0x000000211d197c23 */ /* 0x100fe2000801080b */
        /* <DEDUP_REMOVED lines=11> */
[----:B------:R1:W-:Y:S01]  /*6790*/  MUFU.EX2 R28, R36 ;  /* 0x00000024001c7308 */ /* 0x0003e20000000800 */
[----:B------:R-:W-:Y:S01]  /*67a0*/  ISETP.LT.OR P4, PT, R15, 0x52, P4 ;  /* 0x000000520f00780c */ /* 0x000fe20002781670 */
[--C-:B------:R-:W-:Y:S01]  /*67b0*/  FFMA.FTZ R56, R56, UR33, -R11.reuse ;  /* 0x0000002138387c23 */ /* 0x100fe2000801080b */
[----:B------:R-:W-:Y:S01]  /*67c0*/  FMNMX.FTZ R32, R34, R33, !PT ;  /* 0x0000002122207209 */ /* 0x000fe20007810000 */
[--C-:B------:R-:W-:Y:S01]  /*67d0*/  FFMA.FTZ R33, R37, UR33, -R11.reuse ;  /* 0x0000002125217c23 */ /* 0x100fe2000801080b */
[----:B------:R-:W-:Y:S01]  /*67e0*/  FSEL R66, R66, -INF , !P5 ;  /* 0xff80000042427808 */ /* 0x000fe20006800000 */
[--C-:B------:R-:W-:Y:S01]  /*67f0*/  FFMA.FTZ R60, R60, UR33, -R11.reuse ;  /* 0x000000213c3c7c23 */ /* 0x100fe2000801080b */
[----:B------:R-:W-:Y:S01]  /*6800*/  FMNMX.FTZ R37, R35, R32, !PT ;  /* 0x0000002023257209 */ /* 0x000fe20007810000 */
[----:B------:R-:W-:Y:S01]  /*6810*/  FFMA.FTZ R85, R85, UR33, -R11 ;  /* 0x0000002155557c23 */ /* 0x000fe2000801080b */
[----:B------:R-:W-:Y:S01]  /*6820*/  ISETP.GT.AND P5, PT, R14, 0x59, P2 ;  /* 0x000000590e00780c */ /* 0x000fe200017a4270 */
[----:B------:R-:W-:Y:S01]  /*6830*/  MUFU.EX2 R13, R13 ;  /* 0x0000000d000d7308 */ /* 0x000fe20000000800 */
[----:B------:R-:W-:-:S02]  /*6840*/  FMNMX.FTZ R32, R38, R37, !PT ;  /* 0x0000002526207209 */ /* 0x000fc40007810000 */
[----:B------:R-:W-:Y:S02]  /*6850*/  FSEL R67, R67, -INF , !P4 ;  /* 0xff80000043437808 */ /* 0x000fe40006000000 */
[----:B------:R-:W-:Y:S02]  /*6860*/  FMNMX.FTZ R37, R39, R32, !PT ;  /* 0x0000002027257209 */ /* 0x000fe40007810000 */
[----:B------:R-:W-:Y:S01]  /*6870*/  ISETP.LT.OR P3, PT, R15, 0x59, P3 ;  /* 0x000000590f00780c */ /* 0x000fe20001f61670 */
[----:B------:R2:W-:Y:S01]  /*6880*/  MUFU.EX2 R32, R40 ;  /* 0x0000002800207308 */ /* 0x0005e20000000800 */
[----:B-1----:R-:W-:Y:S01]  /*6890*/  FMNMX.FTZ R36, R42, R37, !PT ;  /* 0x000000252a247209 */ /* 0x002fe20007810000 */
[----:B------:R-:W-:Y:S01]  /*68a0*/  FFMA.FTZ R37, R41, UR33, -R11 ;  /* 0x0000002129257c23 */ /* 0x000fe2000801080b */
[----:B------:R-:W-:Y:S02]  /*68b0*/  ISETP.GT.AND P4, PT, R14, 0x60, P2 ;  /* 0x000000600e00780c */ /* 0x000fe40001784270 */
[----:B------:R-:W-:-:S02]  /*68c0*/  FMNMX.FTZ R41, R43, R36, !PT ;  /* 0x000000242b297209 */ /* 0x000fc40007810000 */
[----:B------:R-:W-:Y:S01]  /*68d0*/  ISETP.LT.OR P5, PT, R15, 0x5a, P5 ;  /* 0x0000005a0f00780c */ /* 0x000fe20002fa1670 */
[----:B------:R-:W-:Y:S01]  /*68e0*/  MUFU.EX2 R12, R12 ;  /* 0x0000000c000c7308 */ /* 0x000fe20000000800 */
[----:B------:R-:W-:Y:S02]  /*68f0*/  FMNMX.FTZ R36, R46, R41, !PT ;  /* 0x000000292e247209 */ /* 0x000fe40007810000 */
[----:B------:R-:W-:Y:S02]  /*6900*/  FSEL R70, R70, -INF , !P3 ;  /* 0xff80000046467808 */ /* 0x000fe40005800000 */
[----:B------:R-:W-:Y:S02]  /*6910*/  FMNMX.FTZ R41, R47, R36, !PT ;  /* 0x000000242f297209 */ /* 0x000fe40007810000 */
[----:B------:R-:W-:Y:S01]  /*6920*/  ISETP.GT.AND P3, PT, R14, 0x61, P2 ;  /* 0x000000610e00780c */ /* 0x000fe20001764270 */
[----:B------:R1:W-:Y:S01]  /*6930*/  MUFU.EX2 R36, R44 ;  /* 0x0000002c00247308 */ /* 0x0003e20000000800 */
[----:B--2---:R-:W-:Y:S01]  /*6940*/  FMNMX.FTZ R40, R50, R41, !PT ;  /* 0x0000002932287209 */ /* 0x004fe20007810000 */
[----:B------:R-:W-:Y:S01]  /*6950*/  FFMA.FTZ R41, R45, UR33, -R11 ;  /* 0x000000212d297c23 */ /* 0x000fe2000801080b */
[----:B------:R-:W-:-:S02]  /*6960*/  FSEL R71, R71, -INF , !P5 ;  /* 0xff80000047477808 */ /* 0x000fc40006800000 */
[----:B------:R-:W-:Y:S02]  /*6970*/  FMNMX.FTZ R45, R51, R40, !PT ;  /* 0x00000028332d7209 */ /* 0x000fe40007810000 */
[----:B------:R-:W-:Y:S01]  /*6980*/  ISETP.LT.OR P4, PT, R15, 0x61, P4 ;  /* 0x000000610f00780c */ /* 0x000fe20002781670 */
[----:B------:R-:W-:Y:S01]  /*6990*/  MUFU.EX2 R20, R20 ;  /* 0x0000001400147308 */ /* 0x000fe20000000800 */
[----:B------:R-:W-:Y:S02]  /*69a0*/  FMNMX.FTZ R40, R54, R45, !PT ;  /* 0x0000002d36287209 */ /* 0x000fe40007810000 */
[----:B------:R-:W-:Y:S02]  /*69b0*/  ISETP.GT.AND P5, PT, R14, 0x68, P2 ;  /* 0x000000680e00780c */ /* 0x000fe400017a4270 */
[----:B------:R-:W-:Y:S02]  /*69c0*/  FMNMX.FTZ R45, R55, R40, !PT ;  /* 0x00000028372d7209 */ /* 0x000fe40007810000 */
[----:B------:R-:W-:Y:S01]  /*69d0*/  ISETP.LT.OR P3, PT, R15, 0x62, P3 ;  /* 0x000000620f00780c */ /* 0x000fe20001f61670 */
[----:B------:R2:W-:Y:S01]  /*69e0*/  MUFU.EX2 R40, R48 ;  /* 0x0000003000287308 */ /* 0x0005e20000000800 */
[----:B-1----:R-:W-:Y:S01]  /*69f0*/  FMNMX.FTZ R44, R58, R45, !PT ;  /* 0x0000002d3a2c7209 */ /* 0x002fe20007810000 */
[----:B------:R-:W-:Y:S01]  /*6a00*/  FFMA.FTZ R45, R49, UR33, -R11 ;  /* 0x00000021312d7c23 */ /* 0x000fe2000801080b */
[----:B------:R-:W-:-:S02]  /*6a10*/  FSEL R74, R74, -INF , !P4 ;  /* 0xff8000004a4a7808 */ /* 0x000fc40006000000 */
[----:B------:R-:W-:Y:S02]  /*6a20*/  FMNMX.FTZ R49, R59, R44, !PT ;  /* 0x0000002c3b317209 */ /* 0x000fe40007810000 */
[----:B------:R-:W-:Y:S01]  /*6a30*/  ISETP.GT.AND P4, PT, R14, 0x69, P2 ;  /* 0x000000690e00780c */ /* 0x000fe20001784270 */
[----:B------:R-:W-:Y:S01]  /*6a40*/  MUFU.EX2 R25, R25 ;  /* 0x0000001900197308 */ /* 0x000fe20000000800 */
[----:B------:R-:W-:Y:S02]  /*6a50*/  FMNMX.FTZ R44, R62, R49, !PT ;  /* 0x000000313e2c7209 */ /* 0x000fe40007810000 */
[----:B------:R-:W-:Y:S02]  /*6a60*/  FSEL R75, R75, -INF , !P3 ;  /* 0xff8000004b4b7808 */ /* 0x000fe40005800000 */
[----:B------:R-:W-:Y:S02]  /*6a70*/  FMNMX.FTZ R49, R63, R44, !PT ;  /* 0x0000002c3f317209 */ /* 0x000fe40007810000 */
[----:B------:R-:W-:Y:S01]  /*6a80*/  ISETP.LT.OR P5, PT, R15, 0x69, P5 ;  /* 0x000000690f00780c */ /* 0x000fe20002fa1670 */
[----:B------:R1:W-:Y:S01]  /*6a90*/  MUFU.EX2 R44, R52 ;  /* 0x00000034002c7308 */ /* 0x0003e20000000800 */
[----:B--2---:R-:W-:Y:S01]  /*6aa0*/  FMNMX.FTZ R48, R66, R49, !PT ;  /* 0x0000003142307209 */ /* 0x004fe20007810000 */
[----:B------:R-:W-:Y:S01]  /*6ab0*/  FFMA.FTZ R49, R53, UR33, -R11 ;  /* 0x0000002135317c23 */ /* 0x000fe2000801080b */
[----:B------:R-:W-:-:S02]  /*6ac0*/  ISETP.GT.AND P3, PT, R14, 0x70, P2 ;  /* 0x000000700e00780c */ /* 0x000fc40001764270 */
[----:B------:R-:W-:Y:S02]  /*6ad0*/  FMNMX.FTZ R53, R67, R48, !PT ;  /* 0x0000003043357209 */ /* 0x000fe40007810000 */
[----:B------:R-:W-:Y:S01]  /*6ae0*/  ISETP.LT.OR P4, PT, R15, 0x6a, P4 ;  /* 0x0000006a0f00780c */ /* 0x000fe20002781670 */
[----:B------:R-:W-:Y:S01]  /*6af0*/  MUFU.EX2 R24, R24 ;  /* 0x0000001800187308 */ /* 0x000fe20000000800 */
[----:B------:R-:W-:Y:S02]  /*6b00*/  FMNMX.FTZ R48, R70, R53, !PT ;  /* 0x0000003546307209 */ /* 0x000fe40007810000 */
[----:B------:R-:W-:Y:S02]  /*6b10*/  FSEL R139, R78, -INF , !P5 ;  /* 0xff8000004e8b7808 */ /* 0x000fe40006800000 */
[----:B------:R-:W-:Y:S02]  /*6b20*/  FMNMX.FTZ R53, R71, R48, !PT ;  /* 0x0000003047357209 */ /* 0x000fe40007810000 */
[----:B------:R-:W-:Y:S01]  /*6b30*/  ISETP.GT.AND P5, PT, R14, 0x71, P2 ;  /* 0x000000710e00780c */ /* 0x000fe200017a4270 */
[----:B------:R2:W-:Y:S01]  /*6b40*/  MUFU.EX2 R48, R56 ;  /* 0x0000003800307308 */ /* 0x0005e20000000800 */
[----:B-1----:R-:W-:Y:S01]  /*6b50*/  FMNMX.FTZ R52, R74, R53, !PT ;  /* 0x000000354a347209 */ /* 0x002fe20007810000 */
[----:B------:R-:W-:Y:S01]  /*6b60*/  FFMA.FTZ R53, R57, UR33, -R11 ;  /* 0x0000002139357c23 */ /* 0x000fe2000801080b */
[----:B------:R-:W-:-:S02]  /*6b70*/  FSEL R79, R79, -INF , !P4 ;  /* 0xff8000004f4f7808 */ /* 0x000fc40006000000 */
[----:B------:R-:W-:Y:S02]  /*6b80*/  FMNMX.FTZ R52, R75, R52, !PT ;  /* 0x000000344b347209 */ /* 0x000fe40007810000 */
[----:B------:R-:W-:Y:S01]  /*6b90*/  ISETP.LT.OR P3, PT, R15, 0x71, P3 ;  /* 0x000000710f00780c */ /* 0x000fe20001f61670 */
[----:B------:R-:W-:Y:S01]  /*6ba0*/  MUFU.EX2 R29, R29 ;  /* 0x0000001d001d7308 */ /* 0x000fe20000000800 */
[----:B------:R-:W-:Y:S01]  /*6bb0*/  FMNMX.FTZ R52, R139, R52, !PT ;  /* 0x000000348b347209 */ /* 0x000fe20007810000 */
[--C-:B--2---:R-:W-:Y:S01]  /*6bc0*/  FFMA.FTZ R56, R64, UR33, -R11.reuse ;  /* 0x0000002140387c23 */ /* 0x104fe2000801080b */
[----:B------:R-:W-:Y:S01]  /*6bd0*/  ISETP.GT.AND P4, PT, R14, 0x78, P2 ;  /* 0x000000780e00780c */ /* 0x000fe20001784270 */
[--C-:B------:R-:W-:Y:S01]  /*6be0*/  FFMA.FTZ R64, R72, UR33, -R11.reuse ;  /* 0x0000002148407c23 */ /* 0x100fe2000801080b */
[----:B------:R-:W-:Y:S01]  /*6bf0*/  ISETP.LT.OR P5, PT, R15, 0x72, P5 ;  /* 0x000000720f00780c */ /* 0x000fe20002fa1670 */
[----:B------:R-:W-:Y:S01]  /*6c00*/  FFMA.FTZ R72, R80, UR33, -R11 ;  /* 0x0000002150487c23 */ /* 0x000fe2000801080b */
[----:B------:R-:W-:Y:S01]  /*6c10*/  FSEL R82, R82, -INF , !P3 ;  /* 0xff80000052527808 */ /* 0x000fe20005800000 */
[----:B------:R-:W-:Y:S01]  /*6c20*/  MUFU.EX2 R33, R33 ;  /* 0x0000002100217308 */ /* 0x000fe20000000800 */
[----:B------:R-:W-:-:S02]  /*6c30*/  FMNMX.FTZ R57, R79, R52, !PT ;  /* 0x000000344f397209 */ /* 0x000fc40007810000 */
[----:B------:R-:W-:Y:S02]  /*6c40*/  ISETP.GT.AND P2, PT, R14, 0x79, P2 ;  /* 0x000000790e00780c */ /* 0x000fe40001744270 */
[----:B------:R-:W-:Y:S02]  /*6c50*/  ISETP.LT.OR P4, PT, R15, 0x79, P4 ;  /* 0x000000790f00780c */ /* 0x000fe40002781670 */
[----:B------:R-:W-:Y:S01]  /*6c60*/  FSEL R83, R83, -INF , !P5 ;  /* 0xff80000053537808 */ /* 0x000fe20006800000 */
[----:B------:R1:W-:Y:S01]  /*6c70*/  MUFU.EX2 R52, R60 ;  /* 0x0000003c00347308 */ /* 0x0003e20000000800 */
[----:B------:R-:W-:Y:S01]  /*6c80*/  FMNMX.FTZ R14, R82, R57, !PT ;  /* 0x00000039520e7209 */ /* 0x000fe20007810000 */
[--C-:B------:R-:W-:Y:S01]  /*6c90*/  FFMA.FTZ R57, R61, UR33, -R11.reuse ;  /* 0x000000213d397c23 */ /* 0x100fe2000801080b */
[----:B------:R-:W-:Y:S01]  /*6ca0*/  ISETP.LT.OR P2, PT, R15, 0x7a, P2 ;  /* 0x0000007a0f00780c */ /* 0x000fe20001741670 */
[--C-:B------:R-:W-:Y:S01]  /*6cb0*/  FFMA.FTZ R61, R65, UR33, -R11.reuse ;  /* 0x00000021413d7c23 */ /* 0x100fe2000801080b */
[----:B------:R-:W-:Y:S01]  /*6cc0*/  FSEL R86, R86, -INF , !P4 ;  /* 0xff80000056567808 */ /* 0x000fe20006000000 */
[--C-:B------:R-:W-:Y:S01]  /*6cd0*/  FFMA.FTZ R65, R69, UR33, -R11.reuse ;  /* 0x0000002145417c23 */ /* 0x100fe2000801080b */
[----:B------:R-:W-:Y:S01]  /*6ce0*/  FMNMX.FTZ R15, R83, R14, !PT ;  /* 0x0000000e530f7209 */ /* 0x000fe20007810000 */
[--C-:B------:R-:W-:Y:S01]  /*6cf0*/  FFMA.FTZ R69, R73, UR33, -R11.reuse ;  /* 0x0000002149457c23 */ /* 0x100fe2000801080b */
[----:B------:R-:W-:Y:S01]  /*6d00*/  FSEL R87, R87, -INF , !P2 ;  /* 0xff80000057577808 */ /* 0x000fe20005000000 */
[--C-:B-1----:R-:W-:Y:S01]  /*6d10*/  FFMA.FTZ R60, R68, UR33, -R11.reuse ;  /* 0x00000021443c7c23 */ /* 0x102fe2000801080b */
[----:B------:R-:W-:Y:S01]  /*6d20*/  FMNMX.FTZ R14, R86, R15, !PT ;  /* 0x0000000f560e7209 */ /* 0x000fe20007810000 */
[--C-:B------:R-:W-:Y:S01]  /*6d30*/  FFMA.FTZ R68, R76, UR33, -R11.reuse ;  /* 0x000000214c447c23 */ /* 0x100fe2000801080b */
[--C-:B------:R-:W-:Y:S01]  /*6d40*/  FFMA.FTZ R73, R77, UR33, -R11.reuse ;  /* 0x000000214d497c23 */ /* 0x100fe2000801080b */
[--C-:B------:R-:W-:Y:S01]  /*6d50*/  FFMA.FTZ R77, R81, UR33, -R11.reuse ;  /* 0x00000021514d7c23 */ /* 0x100fe2000801080b */
[----:B------:R-:W-:Y:S01]  /*6d60*/  FMNMX.FTZ R14, R87, R14, !PT ;  /* 0x0000000e570e7209 */ /* 0x000fe20007810000 */
[----:B------:R-:W-:Y:S01]  /*6d70*/  FFMA.FTZ R76, R84, UR33, -R11 ;  /* 0x00000021544c7c23 */ /* 0x000fe2000801080b */
[----:B------:R-:W-:Y:S01]  /*6d80*/  FSEL R78, R10, RZ, P6 ;  /* 0x000000ff0a4e7208 */ /* 0x000fe20003000000 */
[----:B------:R-:W-:Y:S02]  /*6d90*/  MUFU.EX2 R37, R37 ;  /* 0x0000002500257308 */ /* 0x000fe40000000800 */
[----:B------:R-:W1:Y:S02]  /*6da0*/  SHFL.BFLY PT, R15, R14, 0x2, 0x1f ;  /* 0x0c401f000e0f7f89 */ /* 0x000e6400000e0000 */
[----:B------:R-:W-:-:S04]  /*6db0*/  FADD.FTZ R78, -R78, R7 ;  /* 0x000000074e4e7221 */ /* 0x000fc80000010100 */
[----:B------:R-:W-:Y:S01]  /*6dc0*/  FMUL.FTZ R78, R78, UR33 ;  /* 0x000000214e4e7c20 */ /* 0x000fe20008410000 */
[----:B------:R-:W-:Y:S08]  /*6dd0*/  MUFU.EX2 R7, R85 ;  /* 0x0000005500077308 */ /* 0x000ff00000000800 */
[----:B------:R-:W2:Y:S08]  /*6de0*/  MUFU.EX2 R78, R78 ;  /* 0x0000004e004e7308 */ /* 0x000eb00000000800 */
[----:B------:R-:W-:Y:S01]  /*6df0*/  MUFU.EX2 R41, R41 ;  /* 0x0000002900297308 */ /* 0x000fe20000000800 */
[----:B-1----:R-:W-:-:S05]  /*6e00*/  FMNMX.FTZ R15, R14, R15, !PT ;  /* 0x0000000f0e0f7209 */ /* 0x002fca0007810000 */
[----:B------:R-:W1:Y:S02]  /*6e10*/  SHFL.BFLY PT, R14, R15, 0x1, 0x1f ;  /* 0x0c201f000f0e7f89 */ /* 0x000e6400000e0000 */
[----:B------:R-:W-:Y:S01]  /*6e20*/  MUFU.EX2 R45, R45 ;  /* 0x0000002d002d7308 */ /* 0x000fe20000000800 */
[-C--:B--2---:R-:W-:Y:S01]  /*6e30*/  FMUL.FTZ R88, R88, R78.reuse ;  /* 0x0000004e58587220 */ /* 0x084fe20000410000 */
[-C--:B------:R-:W-:Y:S01]  /*6e40*/  FMUL.FTZ R89, R89, R78.reuse ;  /* 0x0000004e59597220 */ /* 0x080fe20000410000 */
[-C--:B------:R-:W-:Y:S01]  /*6e50*/  FMUL.FTZ R92, R92, R78.reuse ;  /* 0x0000004e5c5c7220 */ /* 0x080fe20000410000 */
[-C--:B------:R-:W-:Y:S01]  /*6e60*/  FMUL.FTZ R93, R93, R78.reuse ;  /* 0x0000004e5d5d7220 */ /* 0x080fe20000410000 */
[-C--:B------:R-:W-:Y:S01]  /*6e70*/  FMUL.FTZ R96, R96, R78.reuse ;  /* 0x0000004e60607220 */ /* 0x080fe20000410000 */
[-C--:B------:R-:W-:Y:S01]  /*6e80*/  FMUL.FTZ R97, R97, R78.reuse ;  /* 0x0000004e61617220 */ /* 0x080fe20000410000 */
[-C--:B------:R-:W-:Y:S01]  /*6e90*/  FMUL.FTZ R100, R100, R78.reuse ;  /* 0x0000004e64647220 */ /* 0x080fe20000410000 */
[----:B------:R-:W-:Y:S01]  /*6ea0*/  MUFU.EX2 R49, R49 ;  /* 0x0000003100317308 */ /* 0x000fe20000000800 */
[-C--:B------:R-:W-:Y:S01]  /*6eb0*/  FMUL.FTZ R101, R101, R78.reuse ;  /* 0x0000004e65657220 */ /* 0x080fe20000410000 */
        /* <DEDUP_REMOVED lines=11> */
[----:B------:R-:W-:Y:S01]  /*6f70*/  FMUL.FTZ R124, R124, R78 ;  /* 0x0000004e7c7c7220 */ /* 0x000fe20000410000 */
[----:B-1----:R-:W-:Y:S01]  /*6f80*/  FMNMX.FTZ R11, R15, R14, !PT ;  /* 0x0000000e0f0b7209 */ /* 0x002fe20007810000 */
[-C--:B------:R-:W-:Y:S01]  /*6f90*/  FMUL.FTZ R125, R125, R78.reuse ;  /* 0x0000004e7d7d7220 */ /* 0x080fe20000410000 */
[----:B------:R-:W-:Y:S01]  /*6fa0*/  MUFU.EX2 R57, R57 ;  /* 0x0000003900397308 */ /* 0x000fe20000000800 */
[-C--:B------:R-:W-:Y:S01]  /*6fb0*/  FMUL.FTZ R128, R128, R78.reuse ;  /* 0x0000004e80807220 */ /* 0x080fe20000410000 */
[C---:B------:R-:W-:Y:S01]  /*6fc0*/  FSETP.NEU.FTZ.AND P2, PT, R11.reuse, -INF , PT ;  /* 0xff8000000b00780b */ /* 0x040fe20003f5d000 */
[----:B------:R-:W-:Y:S01]  /*6fd0*/  FMUL.FTZ R80, R11, UR33 ;  /* 0x000000210b507c20 */ /* 0x000fe20008410000 */
[-C--:B------:R-:W-:Y:S01]  /*6fe0*/  FMUL.FTZ R129, R129, R78.reuse ;  /* 0x0000004e81817220 */ /* 0x080fe20000410000 */
[-C--:B------:R-:W-:Y:S01]  /*6ff0*/  FMUL.FTZ R132, R132, R78.reuse ;  /* 0x0000004e84847220 */ /* 0x080fe20000410000 */
[----:B------:R-:W-:Y:S01]  /*7000*/  FSEL R14, R11, RZ, P2 ;  /* 0x000000ff0b0e7208 */ /* 0x000fe20001000000 */
[----:B------:R-:W-:Y:S01]  /*7010*/  FMUL.FTZ R133, R133, R78 ;  /* 0x0000004e85857220 */ /* 0x000fe20000410000 */
[----:B------:R-:W-:Y:S01]  /*7020*/  FSEL R80, R80, RZ, P2 ;  /* 0x000000ff50507208 */ /* 0x000fe20001000000 */
[----:B------:R-:W-:Y:S01]  /*7030*/  MUFU.EX2 R56, R56 ;  /* 0x0000003800387308 */ /* 0x000fe20000000800 */
[----:B------:R-:W-:Y:S01]  /*7040*/  ISETP.GT.AND P2, PT, R8, UR58, PT ;  /* 0x0000003a08007c0c */ /* 0x000fe2000bf44270 */
[----:B------:R-:W-:Y:S01]  /*7050*/  FADD.FTZ R14, -R14, R9 ;  /* 0x000000090e0e7221 */ /* 0x000fe20000010100 */
[----:B------:R-:W-:-:S02]  /*7060*/  VIADD R8, R8, 0xffffffff ;  /* 0xffffffff08087836 */ /* 0x000fc40000000000 */
[--C-:B------:R-:W-:Y:S01]  /*7070*/  FFMA.FTZ R26, R26, UR33, -R80.reuse ;  /* 0x000000211a1a7c23 */ /* 0x100fe20008010850 */
[--C-:B------:R-:W-:Y:S01]  /*7080*/  FFMA.FTZ R15, R27, UR33, -R80.reuse ;  /* 0x000000211b0f7c23 */ /* 0x100fe20008010850 */
[----:B------:R-:W-:Y:S01]  /*7090*/  FMUL.FTZ R9, R14, UR33 ;  /* 0x000000210e097c20 */ /* 0x000fe20008410000 */
[----:B------:R-:W-:Y:S02]  /*70a0*/  IMAD.U32 R14, RZ, RZ, UR36 ;  /* 0x00000024ff0e7e24 */ /* 0x000fe4000f8e00ff */
[--C-:B------:R-:W-:Y:S01]  /*70b0*/  FFMA.FTZ R84, R35, UR33, -R80.reuse ;  /* 0x0000002123547c23 */ /* 0x100fe20008010850 */
[--C-:B------:R-:W-:Y:S01]  /*70c0*/  FFMA.FTZ R30, R30, UR33, -R80.reuse ;  /* 0x000000211e1e7c23 */ /* 0x100fe20008010850 */
[----:B------:R-:W-:Y:S01]  /*70d0*/  MUFU.EX2 R26, R26 ;  /* 0x0000001a001a7308 */ /* 0x000fe20000000800 */
[--C-:B------:R-:W-:Y:S01]  /*70e0*/  FFMA.FTZ R35, R38, UR33, -R80.reuse ;  /* 0x0000002126237c23 */ /* 0x100fe20008010850 */
[----:B------:R-:W-:Y:S01]  /*70f0*/  @!P1 LEA R14, R14, UR39, 0x3 ;  /* 0x000000270e0e9c11 */ /* 0x000fe2000f8e18ff */
[--C-:B------:R-:W-:Y:S01]  /*7100*/  FFMA.FTZ R38, R39, UR33, -R80.reuse ;  /* 0x0000002127267c23 */ /* 0x100fe20008010850 */
[--C-:B------:R-:W-:Y:S01]  /*7110*/  FFMA.FTZ R142, R31, UR33, -R80.reuse ;  /* 0x000000211f8e7c23 */ /* 0x100fe20008010850 */
[--C-:B------:R-:W-:Y:S01]  /*7120*/  FFMA.FTZ R39, R42, UR33, -R80.reuse ;  /* 0x000000212a277c23 */ /* 0x100fe20008010850 */
[--C-:B------:R-:W-:Y:S01]  /*7130*/  FFMA.FTZ R42, R43, UR33, -R80.reuse ;  /* 0x000000212b2a7c23 */ /* 0x100fe20008010850 */
[----:B------:R-:W-:Y:S01]  /*7140*/  FFMA.FTZ R43, R54, UR33, -R80 ;  /* 0x00000021362b7c23 */ /* 0x000fe20008010850 */
[----:B------:R-:W1:Y:S01]  /*7150*/  MUFU.EX2 R9, R9 ;  /* 0x0000000900097308 */ /* 0x000e620000000800 */
[----:B------:R-:W-:-:S02]  /*7160*/  @!P1 VIADD R14, R14, 0x2d860 ;  /* 0x0002d8600e0e9836 */ /* 0x000fc40000000000 */
[--C-:B------:R-:W-:Y:S01]  /*7170*/  FFMA.FTZ R54, R55, UR33, -R80.reuse ;  /* 0x0000002137367c23 */ /* 0x100fe20008010850 */
[--C-:B------:R-:W-:Y:S01]  /*7180*/  FFMA.FTZ R27, R34, UR33, -R80.reuse ;  /* 0x00000021221b7c23 */ /* 0x100fe20008010850 */
[----:B------:R-:W-:Y:S01]  /*7190*/  FFMA.FTZ R55, R78, R6, R13 ;  /* 0x000000064e377223 */ /* 0x000fe2000001000d */
[----:B------:R-:W-:Y:S01]  /*71a0*/  FFMA.FTZ R81, R47, UR33, -R80 ;  /* 0x000000212f517c23 */ /* 0x000fe20008010850 */
[----:B------:R-:W-:Y:S01]  /*71b0*/  @!P1 PRMT R14, RZ, 0x654, R14 ;  /* 0x00000654ff0e9816 */ /* 0x000fe2000000000e */
[--C-:B------:R-:W-:Y:S01]  /*71c0*/  FFMA.FTZ R47, R58, UR33, -R80.reuse ;  /* 0x000000213a2f7c23 */ /* 0x100fe20008010850 */
[----:B------:R-:W2:Y:S01]  /*71d0*/  MUFU.EX2 R15, R15 ;  /* 0x0000000f000f7308 */ /* 0x000ea20000000800 */
[C---:B------:R-:W-:Y:S01]  /*71e0*/  FADD.FTZ R55, R12.reuse, R55 ;  /* 0x000000370c377221 */ /* 0x040fe20000010000 */
[----:B------:R3:W-:Y:S01]  /*71f0*/  @!P1 SYNCS.ARRIVE.TRANS64.RED.A1T0 RZ, [R14+URZ], RZ ;  /* 0x000000ff0eff99a7 */ /* 0x0007e2000810043f */
[----:B------:R-:W-:Y:S01]  /*7200*/  F2FP.F16.F32.PACK_AB R12, R12, R13 ;  /* 0x0000000d0c0c723e */ /* 0x000fe200000000ff */
[--C-:B------:R-:W-:Y:S01]  /*7210*/  FFMA.FTZ R58, R59, UR33, -R80.reuse ;  /* 0x000000213b3a7c23 */ /* 0x100fe20008010850 */
[--C-:B------:R-:W-:Y:S01]  /*7220*/  FFMA.FTZ R46, R46, UR33, -R80.reuse ;  /* 0x000000212e2e7c23 */ /* 0x100fe20008010850 */
[--C-:B------:R-:W-:Y:S01]  /*7230*/  FFMA.FTZ R6, R63, UR33, -R80.reuse ;  /* 0x000000213f067c23 */ /* 0x100fe20008010850 */
[----:B------:R-:W-:Y:S01]  /*7240*/  FFMA.FTZ R31, R51, UR33, -R80 ;  /* 0x00000021331f7c23 */ /* 0x000fe20008010850 */
[----:B------:R4:W5:Y:S01]  /*7250*/  MUFU.EX2 R85, R30 ;  /* 0x0000001e00557308 */ /* 0x0009620000000800 */
[----:B-1----:R-:W-:Y:S01]  /*7260*/  FFMA.FTZ R4, R9, R4, R26 ;  /* 0x0000000409047223 */ /* 0x002fe2000001001a */
[----:B---3--:R-:W-:Y:S01]  /*7270*/  FADD.FTZ R14, R20, R55 ;  /* 0x00000037140e7221 */ /* 0x008fe20000010000 */
[--C-:B------:R-:W-:Y:S01]  /*7280*/  FFMA.FTZ R51, R62, UR33, -R80.reuse ;  /* 0x000000213e337c23 */ /* 0x100fe20008010850 */
[--C-:B------:R-:W-:Y:S01]  /*7290*/  FFMA.FTZ R62, R74, UR33, -R80.reuse ;  /* 0x000000214a3e7c23 */ /* 0x100fe20008010850 */
[----:B------:R-:W-:Y:S01]  /*72a0*/  FFMA.FTZ R75, R75, UR33, -R80 ;  /* 0x000000214b4b7c23 */ /* 0x000fe20008010850 */
[C---:B------:R-:W-:Y:S01]  /*72b0*/  FADD.FTZ R55, R25.reuse, R14 ;  /* 0x0000000e19377221 */ /* 0x040fe20000010000 */
[----:B------:R-:W-:Y:S01]  /*72c0*/  F2FP.F16.F32.PACK_AB R14, R25, R20 ;  /* 0x00000014190e723e */ /* 0x000fe200000000ff */
[----:B------:R-:W1:Y:S01]  /*72d0*/  MUFU.EX2 R142, R142 ;  /* 0x0000008e008e7308 */ /* 0x000e620000000800 */
[C---:B--2---:R-:W-:Y:S01]  /*72e0*/  FADD.FTZ R4, R15.reuse, R4 ;  /* 0x000000040f047221 */ /* 0x044fe20000010000 */
[----:B------:R-:W-:Y:S01]  /*72f0*/  F2FP.F16.F32.PACK_AB R13, R15, R26 ;  /* 0x0000001a0f0d723e */ /* 0x000fe200000000ff */
[----:B------:R-:W-:Y:S01]  /*7300*/  FADD.FTZ R26, R24, R55 ;  /* 0x00000037181a7221 */ /* 0x000fe20000010000 */
[--C-:B----4-:R-:W-:Y:S01]  /*7310*/  FFMA.FTZ R30, R50, UR33, -R80.reuse ;  /* 0x00000021321e7c23 */ /* 0x110fe20008010850 */
[--C-:B------:R-:W-:Y:S01]  /*7320*/  FFMA.FTZ R55, R67, UR33, -R80.reuse ;  /* 0x0000002143377c23 */ /* 0x100fe20008010850 */
[----:B------:R-:W-:Y:S01]  /*7330*/  FFMA.FTZ R139, R139, UR33, -R80 ;  /* 0x000000218b8b7c23 */ /* 0x000fe20008010850 */
[----:B------:R-:W-:Y:S01]  /*7340*/  FADD.FTZ R59, R29, R26 ;  /* 0x0000001a1d3b7221 */ /* 0x000fe20000010000 */
[----:B------:R-:W2:Y:S01]  /*7350*/  MUFU.EX2 R27, R27 ;  /* 0x0000001b001b7308 */ /* 0x000ea20000000800 */
[----:B-----5:R-:W-:Y:S01]  /*7360*/  FADD.FTZ R25, R85, R4 ;  /* 0x0000000455197221 */ /* 0x020fe20000010000 */
[--C-:B------:R-:W-:Y:S01]  /*7370*/  FFMA.FTZ R4, R66, UR33, -R80.reuse ;  /* 0x0000002142047c23 */ /* 0x100fe20008010850 */
[----:B------:R-:W-:Y:S01]  /*7380*/  FADD.FTZ R34, R28, R59 ;  /* 0x0000003b1c227221 */ /* 0x000fe20000010000 */
[--C-:B------:R-:W-:Y:S01]  /*7390*/  FFMA.FTZ R59, R70, UR33, -R80.reuse ;  /* 0x00000021463b7c23 */ /* 0x100fe20008010850 */
[--C-:B------:R-:W-:Y:S01]  /*73a0*/  FFMA.FTZ R79, R79, UR33, -R80.reuse ;  /* 0x000000214f4f7c23 */ /* 0x100fe20008010850 */
[----:B------:R-:W-:Y:S01]  /*73b0*/  FFMA.FTZ R82, R82, UR33, -R80 ;  /* 0x0000002152527c23 */ /* 0x000fe20008010850 */
[----:B------:R-:W-:Y:S01]  /*73c0*/  FADD.FTZ R63, R33, R34 ;  /* 0x00000022213f7221 */ /* 0x000fe20000010000 */
[----:B------:R-:W3:Y:S01]  /*73d0*/  MUFU.EX2 R84, R84 ;  /* 0x0000005400547308 */ /* 0x000ee20000000800 */
[C---:B-1----:R-:W-:Y:S01]  /*73e0*/  FADD.FTZ R20, R142.reuse, R25 ;  /* 0x000000198e147221 */ /* 0x042fe20000010000 */
[----:B------:R-:W-:Y:S01]  /*73f0*/  F2FP.F16.F32.PACK_AB R15, R142, R85 ;  /* 0x000000558e0f723e */ /* 0x000fe200000000ff */
[----:B------:R-:W-:Y:S01]  /*7400*/  FADD.FTZ R34, R32, R63 ;  /* 0x0000003f20227221 */ /* 0x000fe20000010000 */
[--C-:B------:R-:W-:Y:S01]  /*7410*/  FFMA.FTZ R83, R83, UR33, -R80.reuse ;  /* 0x0000002153537c23 */ /* 0x100fe20008010850 */
[----:B------:R-:W-:Y:S01]  /*7420*/  FFMA.FTZ R86, R86, UR33, -R80 ;  /* 0x0000002156567c23 */ /* 0x000fe20008010850 */
[----:B------:R-:W-:Y:S01]  /*7430*/  F2FP.F16.F32.PACK_AB R24, R29, R24 ;  /* 0x000000181d18723e */ /* 0x000fe200000000ff */
[----:B------:R-:W-:Y:S01]  /*7440*/  FADD.FTZ R63, R37, R34 ;  /* 0x00000022253f7221 */ /* 0x000fe20000010000 */
[----:B------:R-:W1:Y:S01]  /*7450*/  MUFU.EX2 R35, R35 ;  /* 0x0000002300237308 */ /* 0x000e620000000800 */
[----:B--2---:R-:W-:Y:S01]  /*7460*/  FADD.FTZ R25, R27, R20 ;  /* 0x000000141b197221 */ /* 0x004fe20000010000 */
[----:B------:R2:W-:Y:S01]  /*7470*/  STSM.16.M88.4 [R136+0x21800], R12 ;  /* 0x0218000c88007844 */ /* 0x0005e20000000200 */
[--C-:B------:R-:W-:Y:S01]  /*7480*/  FFMA.FTZ R20, R71, UR33, -R80.reuse ;  /* 0x0000002147147c23 */ /* 0x100fe20008010850 */
[----:B------:R-:W-:Y:S01]  /*7490*/  FFMA.FTZ R80, R87, UR33, -R80 ;  /* 0x0000002157507c23 */ /* 0x000fe20008010850 */
[----:B------:R-:W-:Y:S01]  /*74a0*/  F2FP.F16.F32.PACK_AB R32, R37, R32 ;  /* 0x000000202520723e */ /* 0x000fe200000000ff */
[----:B------:R-:W-:Y:S01]  /*74b0*/  UMOV UR36, UR57 ;  /* 0x0000003900247c82 */ /* 0x000fe20008000000 */
[-C--:B------:R-:W-:Y:S01]  /*74c0*/  FMUL.FTZ R90, R90, R9.reuse ;  /* 0x000000095a5a7220 */ /* 0x080fe20000410000 */
[----:B------:R-:W4:Y:S01]  /*74d0*/  MUFU.EX2 R38, R38 ;  /* 0x0000002600267308 */ /* 0x000f220000000800 */
[----:B---3--:R-:W-:Y:S01]  /*74e0*/  FADD.FTZ R26, R84, R25 ;  /* 0x00000019541a7221 */ /* 0x008fe20000010000 */
[-C--:B------:R-:W-:Y:S01]  /*74f0*/  FMUL.FTZ R91, R91, R9.reuse ;  /* 0x000000095b5b7220 */ /* 0x080fe20000410000 */
[-C--:B------:R-:W-:Y:S01]  /*7500*/  FMUL.FTZ R94, R94, R9.reuse ;  /* 0x000000095e5e7220 */ /* 0x080fe20000410000 */
[-C--:B------:R-:W-:Y:S01]  /*7510*/  FMUL.FTZ R95, R95, R9.reuse ;  /* 0x000000095f5f7220 */ /* 0x080fe20000410000 */
[-C--:B------:R-:W-:Y:S01]  /*7520*/  FMUL.FTZ R98, R98, R9.reuse ;  /* 0x0000000962627220 */ /* 0x080fe20000410000 */
[-C--:B------:R-:W-:Y:S01]  /*7530*/  FMUL.FTZ R99, R99, R9.reuse ;  /* 0x0000000963637220 */ /* 0x080fe20000410000 */
[-C--:B------:R-:W-:Y:S01]  /*7540*/  FMUL.FTZ R102, R102, R9.reuse ;  /* 0x0000000966667220 */ /* 0x080fe20000410000 */
[----:B------:R-:W3:Y:S01]  /*7550*/  MUFU.EX2 R39, R39 ;  /* 0x0000002700277308 */ /* 0x000ee20000000800 */
[----:B-1----:R-:W-:Y:S01]  /*7560*/  FADD.FTZ R25, R35, R26 ;  /* 0x0000001a23197221 */ /* 0x002fe20000010000 */
[-C--:B------:R-:W-:Y:S01]  /*7570*/  FMUL.FTZ R103, R103, R9.reuse ;  /* 0x0000000967677220 */ /* 0x080fe20000410000 */
[-C--:B------:R-:W-:Y:S01]  /*7580*/  FMUL.FTZ R106, R106, R9.reuse ;  /* 0x000000096a6a7220 */ /* 0x080fe20000410000 */
[-C--:B------:R-:W-:Y:S01]  /*7590*/  FMUL.FTZ R107, R107, R9.reuse ;  /* 0x000000096b6b7220 */ /* 0x080fe20000410000 */
[-C--:B------:R-:W-:Y:S01]  /*75a0*/  FMUL.FTZ R110, R110, R9.reuse ;  /* 0x000000096e6e7220 */ /* 0x080fe20000410000 */
[-C--:B------:R-:W-:Y:S01]  /*75b0*/  FMUL.FTZ R111, R111, R9.reuse ;  /* 0x000000096f6f7220 */ /* 0x080fe20000410000 */
[-C--:B------:R-:W-:Y:S01]  /*75c0*/  FMUL.FTZ R114, R114, R9.reuse ;  /* 0x0000000972727220 */ /* 0x080fe20000410000 */
[----:B------:R-:W1:Y:S01]  /*75d0*/  MUFU.EX2 R42, R42 ;  /* 0x0000002a002a7308 */ /* 0x000e620000000800 */
[----:B----4-:R-:W-:Y:S01]  /*75e0*/  FADD.FTZ R26, R38, R25 ;  /* 0x00000019261a7221 */ /* 0x010fe20000010000 */
[-C--:B------:R-:W-:Y:S01]  /*75f0*/  FMUL.FTZ R115, R115, R9.reuse ;  /* 0x0000000973737220 */ /* 0x080fe20000410000 */
[-C--:B------:R-:W-:Y:S01]  /*7600*/  FMUL.FTZ R118, R118, R9.reuse ;  /* 0x0000000976767220 */ /* 0x080fe20000410000 */
[-C--:B------:R-:W-:Y:S01]  /*7610*/  FMUL.FTZ R119, R119, R9.reuse ;  /* 0x0000000977777220 */ /* 0x080fe20000410000 */
[-C--:B------:R-:W-:Y:S01]  /*7620*/  FMUL.FTZ R122, R122, R9.reuse ;  /* 0x000000097a7a7220 */ /* 0x080fe20000410000 */
[-C--:B------:R-:W-:Y:S01]  /*7630*/  FMUL.FTZ R123, R123, R9.reuse ;  /* 0x000000097b7b7220 */ /* 0x080fe20000410000 */
[-C--:B------:R-:W-:Y:S01]  /*7640*/  FMUL.FTZ R126, R126, R9.reuse ;  /* 0x000000097e7e7220 */ /* 0x080fe20000410000 */
[----:B------:R-:W4:Y:S01]  /*7650*/  MUFU.EX2 R46, R46 ;  /* 0x0000002e002e7308 */ /* 0x000f220000000800 */
[----:B---3--:R-:W-:Y:S01]  /*7660*/  FADD.FTZ R25, R39, R26 ;  /* 0x0000001a27197221 */ /* 0x008fe20000010000 */
[----:B------:R-:W-:Y:S01]  /*7670*/  FADD.FTZ R26, R36, R63 ;  /* 0x0000003f241a7221 */ /* 0x000fe20000010000 */
[-C--:B------:R-:W-:Y:S01]  /*7680*/  FMUL.FTZ R127, R127, R9.reuse ;  /* 0x000000097f7f7220 */ /* 0x080fe20000410000 */
[-C--:B------:R-:W-:Y:S01]  /*7690*/  FMUL.FTZ R130, R130, R9.reuse ;  /* 0x0000000982827220 */ /* 0x080fe20000410000 */
[-C--:B------:R-:W-:Y:S01]  /*76a0*/  FMUL.FTZ R131, R131, R9.reuse ;  /* 0x0000000983837220 */ /* 0x080fe20000410000 */
[----:B------:R-:W-:Y:S01]  /*76b0*/  FADD.FTZ R63, R41, R26 ;  /* 0x0000001a293f7221 */ /* 0x000fe20000010000 */
[-C--:B------:R-:W-:Y:S01]  /*76c0*/  FMUL.FTZ R134, R134, R9.reuse ;  /* 0x0000000986867220 */ /* 0x080fe20000410000 */
[----:B------:R-:W3:Y:S01]  /*76d0*/  MUFU.EX2 R81, R81 ;  /* 0x0000005100517308 */ /* 0x000ee20000000800 */
[----:B-1----:R-:W-:Y:S01]  /*76e0*/  FADD.FTZ R25, R42, R25 ;  /* 0x000000192a197221 */ /* 0x002fe20000010000 */
[----:B------:R-:W-:Y:S01]  /*76f0*/  FADD.FTZ R34, R40, R63 ;  /* 0x0000003f28227221 */ /* 0x000fe20000010000 */
[----:B------:R-:W-:Y:S01]  /*7700*/  F2FP.F16.F32.PACK_AB R40, R45, R40 ;  /* 0x000000282d28723e */ /* 0x000fe200000000ff */
[----:B------:R-:W-:Y:S01]  /*7710*/  FMUL.FTZ R135, R135, R9 ;  /* 0x0000000987877220 */ /* 0x000fe20000410000 */
[----:B------:R-:W-:-:S02]  /*7720*/  IMAD.MOV.U32 R9, RZ, RZ, R11 ;  /* 0x000000ffff097224 */ /* 0x000fc400078e000b */
[----:B------:R-:W-:Y:S01]  /*7730*/  FADD.FTZ R63, R45, R34 ;  /* 0x000000222d3f7221 */ /* 0x000fe20000010000 */
[----:B------:R-:W1:Y:S01]  /*7740*/  MUFU.EX2 R30, R30 ;  /* 0x0000001e001e7308 */ /* 0x000e620000000800 */
[----:B----4-:R-:W-:Y:S02]  /*7750*/  FADD.FTZ R26, R46, R25 ;  /* 0x000000192e1a7221 */ /* 0x010fe40000010000 */
[----:B------:R-:W-:-:S05]  /*7760*/  FADD.FTZ R50, R44, R63 ;  /* 0x0000003f2c327221 */ /* 0x000fca0000010000 */
[----:B------:R-:W4:Y:S01]  /*7770*/  MUFU.EX2 R31, R31 ;  /* 0x0000001f001f7308 */ /* 0x000f220000000800 */
[----:B---3--:R-:W-:Y:S01]  /*7780*/  FADD.FTZ R25, R81, R26 ;  /* 0x0000001a51197221 */ /* 0x008fe20000010000 */
[----:B------:R-:W-:Y:S02]  /*7790*/  F2FP.F16.F32.PACK_AB R26, R33, R28 ;  /* 0x0000001c211a723e */ /* 0x000fe400000000ff */
[----:B------:R-:W-:Y:S02]  /*77a0*/  F2FP.F16.F32.PACK_AB R33, R42, R39 ;  /* 0x000000272a21723e */ /* 0x000fe400000000ff */
[C---:B------:R-:W-:Y:S02]  /*77b0*/  F2FP.F16.F32.PACK_AB R42, R49.reuse, R44 ;  /* 0x0000002c312a723e */ /* 0x040fe400000000ff */
[----:B------:R-:W3:Y:S01]  /*77c0*/  MUFU.EX2 R43, R43 ;  /* 0x0000002b002b7308 */ /* 0x000ee20000000800 */
[----:B-1----:R-:W-:Y:S01]  /*77d0*/  FADD.FTZ R34, R30, R25 ;  /* 0x000000191e227221 */ /* 0x002fe20000010000 */
[----:B------:R-:W-:Y:S01]  /*77e0*/  FADD.FTZ R25, R49, R50 ;  /* 0x0000003231197221 */ /* 0x000fe20000010000 */
[----:B------:R-:W-:-:S03]  /*77f0*/  F2FP.F16.F32.PACK_AB R50, R57, R52 ;  /* 0x000000343932723e */ /* 0x000fc600000000ff */
[----:B--2---:R-:W-:Y:S01]  /*7800*/  FADD.FTZ R14, R48, R25 ;  /* 0x00000019300e7221 */ /* 0x004fe20000010000 */
[----:B------:R-:W-:Y:S01]  /*7810*/  F2FP.F16.F32.PACK_AB R25, R84, R27 ;  /* 0x0000001b5419723e */ /* 0x000fe200000000ff */
[----:B------:R-:W1:Y:S01]  /*7820*/  MUFU.EX2 R54, R54 ;  /* 0x0000003600367308 */ /* 0x000e620000000800 */
[----:B----4-:R-:W-:Y:S01]  /*7830*/  FADD.FTZ R28, R31, R34 ;  /* 0x000000221f1c7221 */ /* 0x010fe20000010000 */
[----:B------:R-:W-:Y:S01]  /*7840*/  FADD.FTZ R15, R53, R14 ;  /* 0x0000000e350f7221 */ /* 0x000fe20000010000 */
[----:B------:R-:W-:Y:S02]  /*7850*/  F2FP.F16.F32.PACK_AB R27, R38, R35 ;  /* 0x00000023261b723e */ /* 0x000fe400000000ff */
[----:B------:R-:W-:Y:S01]  /*7860*/  F2FP.F16.F32.PACK_AB R34, R41, R36 ;  /* 0x000000242922723e */ /* 0x000fe200000000ff */
[----:B------:R-:W-:Y:S01]  /*7870*/  FADD.FTZ R14, R52, R15 ;  /* 0x0000000f340e7221 */ /* 0x000fe20000010000 */
[----:B------:R-:W-:Y:S01]  /*7880*/  F2FP.F16.F32.PACK_AB R35, R81, R46 ;  /* 0x0000002e5123723e */ /* 0x000fe200000000ff */
[----:B------:R-:W2:Y:S01]  /*7890*/  MUFU.EX2 R47, R47 ;  /* 0x0000002f002f7308 */ /* 0x000ea20000000800 */
[----:B---3--:R-:W-:Y:S01]  /*78a0*/  FADD.FTZ R13, R43, R28 ;  /* 0x0000001c2b0d7221 */ /* 0x008fe20000010000 */
[----:B------:R-:W-:Y:S01]  /*78b0*/  FADD.FTZ R15, R57, R14 ;  /* 0x0000000e390f7221 */ /* 0x000fe20000010000 */
[----:B------:R3:W-:Y:S01]  /*78c0*/  STSM.16.M88.4 [R23], R24 ;  /* 0x0000001817007844 */ /* 0x0007e20000000200 */
[----:B------:R-:W-:-:S02]  /*78d0*/  F2FP.F16.F32.PACK_AB R41, R31, R30 ;  /* 0x0000001e1f29723e */ /* 0x000fc400000000ff */
[----:B------:R-:W-:Y:S01]  /*78e0*/  F2FP.F16.F32.PACK_AB R48, R53, R48 ;  /* 0x000000303530723e */ /* 0x000fe200000000ff */
[----:B------:R4:W-:Y:S01]  /*78f0*/  STSM.16.M88.4 [R22], R32 ;  /* 0x0000002016007844 */ /* 0x0009e20000000200 */
[----:B------:R-:W5:Y:S01]  /*7900*/  MUFU.EX2 R58, R58 ;  /* 0x0000003a003a7308 */ /* 0x000f620000000800 */
[C---:B-1----:R-:W-:Y:S01]  /*7910*/  FADD.FTZ R12, R54.reuse, R13 ;  /* 0x0000000d360c7221 */ /* 0x042fe20000010000 */
[----:B------:R-:W-:-:S05]  /*7920*/  F2FP.F16.F32.PACK_AB R43, R54, R43 ;  /* 0x0000002b362b723e */ /* 0x000fca00000000ff */
[----:B------:R4:W-:Y:S01]  /*7930*/  STSM.16.M88.4 [R18], R40 ;  /* 0x0000002812007844 */ /* 0x0009e20000000200 */
[----:B------:R-:W1:Y:S01]  /*7940*/  MUFU.EX2 R51, R51 ;  /* 0x0000003300337308 */ /* 0x000e620000000800 */
[----:B--2---:R-:W-:-:S07]  /*7950*/  FADD.FTZ R13, R47, R12 ;  /* 0x0000000c2f0d7221 */ /* 0x004fce0000010000 */
[----:B------:R-:W2:Y:S01]  /*7960*/  MUFU.EX2 R6, R6 ;  /* 0x0000000600067308 */ /* 0x000ea20000000800 */
[C---:B-----5:R-:W-:Y:S01]  /*7970*/  FADD.FTZ R12, R58.reuse, R13 ;  /* 0x0000000d3a0c7221 */ /* 0x060fe20000010000 */
[----:B------:R-:W-:-:S06]  /*7980*/  F2FP.F16.F32.PACK_AB R49, R58, R47 ;  /* 0x0000002f3a31723e */ /* 0x000fcc00000000ff */
[----:B------:R-:W5:Y:S01]  /*7990*/  MUFU.EX2 R61, R61 ;  /* 0x0000003d003d7308 */ /* 0x000f620000000800 */
[----:B-1----:R-:W-:Y:S01]  /*79a0*/  FADD.FTZ R13, R51, R12 ;  /* 0x0000000c330d7221 */ /* 0x002fe20000010000 */
[----:B------:R-:W-:-:S06]  /*79b0*/  FADD.FTZ R12, R56, R15 ;  /* 0x0000000f380c7221 */ /* 0x000fcc0000010000 */
[----:B------:R-:W1:Y:S01]  /*79c0*/  MUFU.EX2 R4, R4 ;  /* 0x0000000400047308 */ /* 0x000e620000000800 */
[C---:B--2---:R-:W-:Y:S01]  /*79d0*/  FADD.FTZ R13, R6.reuse, R13 ;  /* 0x0000000d060d7221 */ /* 0x044fe20000010000 */
[----:B------:R-:W-:-:S05]  /*79e0*/  F2FP.F16.F32.PACK_AB R51, R6, R51 ;  /* 0x000000330633723e */ /* 0x000fca00000000ff */
[----:B------:R4:W-:Y:S01]  /*79f0*/  STSM.16.M88.4 [R136+0x27800], R48 ;  /* 0x0278003088007844 */ /* 0x0009e20000000200 */
[----:B------:R-:W2:Y:S01]  /*7a00*/  MUFU.EX2 R60, R60 ;  /* 0x0000003c003c7308 */ /* 0x000ea20000000800 */
[C---:B-----5:R-:W-:Y:S01]  /*7a10*/  FADD.FTZ R15, R61.reuse, R12 ;  /* 0x0000000c3d0f7221 */ /* 0x060fe20000010000 */
[----:B------:R-:W-:-:S06]  /*7a20*/  F2FP.F16.F32.PACK_AB R56, R61, R56 ;  /* 0x000000383d38723e */ /* 0x000fcc00000000ff */
[----:B------:R-:W5:Y:S01]  /*7a30*/  MUFU.EX2 R55, R55 ;  /* 0x0000003700377308 */ /* 0x000f620000000800 */
[----:B-1----:R-:W-:-:S07]  /*7a40*/  FADD.FTZ R12, R4, R13 ;  /* 0x0000000d040c7221 */ /* 0x002fce0000010000 */
[----:B------:R-:W1:Y:S01]  /*7a50*/  MUFU.EX2 R65, R65 ;  /* 0x0000004100417308 */ /* 0x000e620000000800 */
[----:B--2---:R-:W-:-:S07]  /*7a60*/  FADD.FTZ R14, R60, R15 ;  /* 0x0000000f3c0e7221 */ /* 0x004fce0000010000 */
[----:B------:R-:W2:Y:S01]  /*7a70*/  MUFU.EX2 R59, R59 ;  /* 0x0000003b003b7308 */ /* 0x000ea20000000800 */
[C---:B-----5:R-:W-:Y:S01]  /*7a80*/  FADD.FTZ R12, R55.reuse, R12 ;  /* 0x0000000c370c7221 */ /* 0x060fe20000010000 */
[----:B------:R-:W-:-:S06]  /*7a90*/  F2FP.F16.F32.PACK_AB R57, R55, R4 ;  /* 0x000000043739723e */ /* 0x000fcc00000000ff */
[----:B------:R-:W5:Y:S01]  /*7aa0*/  MUFU.EX2 R64, R64 ;  /* 0x0000004000407308 */ /* 0x000f620000000800 */
[C---:B-1----:R-:W-:Y:S01]  /*7ab0*/  FADD.FTZ R15, R65.reuse, R14 ;  /* 0x0000000e410f7221 */ /* 0x042fe20000010000 */
[----:B------:R-:W-:-:S06]  /*7ac0*/  F2FP.F16.F32.PACK_AB R58, R65, R60 ;  /* 0x0000003c413a723e */ /* 0x000fcc00000000ff */
[----:B------:R-:W1:Y:S01]  /*7ad0*/  MUFU.EX2 R20, R20 ;  /* 0x0000001400147308 */ /* 0x000e620000000800 */
[----:B--2---:R-:W-:-:S07]  /*7ae0*/  FADD.FTZ R13, R59, R12 ;  /* 0x0000000c3b0d7221 */ /* 0x004fce0000010000 */
[----:B------:R-:W2:Y:S01]  /*7af0*/  MUFU.EX2 R69, R69 ;  /* 0x0000004500457308 */ /* 0x000ea20000000800 */
[----:B-----5:R-:W-:-:S07]  /*7b00*/  FADD.FTZ R12, R64, R15 ;  /* 0x0000000f400c7221 */ /* 0x020fce0000010000 */
[----:B------:R-:W5:Y:S01]  /*7b10*/  MUFU.EX2 R62, R62 ;  /* 0x0000003e003e7308 */ /* 0x000f620000000800 */
[C---:B-1----:R-:W-:Y:S01]  /*7b20*/  FADD.FTZ R13, R20.reuse, R13 ;  /* 0x0000000d140d7221 */ /* 0x042fe20000010000 */
[----:B------:R-:W-:-:S05]  /*7b30*/  F2FP.F16.F32.PACK_AB R59, R20, R59 ;  /* 0x0000003b143b723e */ /* 0x000fca00000000ff */
[----:B------:R4:W-:Y:S01]  /*7b40*/  STSM.16.M88.4 [R17], R56 ;  /* 0x0000003811007844 */ /* 0x0009e20000000200 */
[----:B------:R-:W1:Y:S01]  /*7b50*/  MUFU.EX2 R68, R68 ;  /* 0x0000004400447308 */ /* 0x000e620000000800 */
[C---:B--2---:R-:W-:Y:S01]  /*7b60*/  FADD.FTZ R15, R69.reuse, R12 ;  /* 0x0000000c450f7221 */ /* 0x044fe20000010000 */
[----:B------:R-:W-:-:S06]  /*7b70*/  F2FP.F16.F32.PACK_AB R64, R69, R64 ;  /* 0x000000404540723e */ /* 0x000fcc00000000ff */
[----:B------:R-:W2:Y:S01]  /*7b80*/  MUFU.EX2 R75, R75 ;  /* 0x0000004b004b7308 */ /* 0x000ea20000000800 */
[----:B-----5:R-:W-:-:S07]  /*7b90*/  FADD.FTZ R6, R62, R13 ;  /* 0x0000000d3e067221 */ /* 0x020fce0000010000 */
[----:B------:R-:W5:Y:S01]  /*7ba0*/  MUFU.EX2 R73, R73 ;  /* 0x0000004900497308 */ /* 0x000f620000000800 */
[----:B-1----:R-:W-:-:S07]  /*7bb0*/  FADD.FTZ R12, R68, R15 ;  /* 0x0000000f440c7221 */ /* 0x002fce0000010000 */
[----:B------:R-:W1:Y:S01]  /*7bc0*/  MUFU.EX2 R67, R139 ;  /* 0x0000008b00437308 */ /* 0x000e620000000800 */
[C---:B--2---:R-:W-:Y:S01]  /*7bd0*/  FADD.FTZ R6, R75.reuse, R6 ;  /* 0x000000064b067221 */ /* 0x044fe20000010000 */
[----:B------:R-:W-:-:S06]  /*7be0*/  F2FP.F16.F32.PACK_AB R65, R75, R62 ;  /* 0x0000003e4b41723e */ /* 0x000fcc00000000ff */
        /* <DEDUP_REMOVED lines=8> */
[C---:B-----5:R-:W-:Y:S01]  /*7c70*/  F2FP.F16.F32.PACK_AB R67, R79.reuse, R67 ;  /* 0x000000434f43723e */ /* 0x060fe200000000ff */
[----:B------:R-:W-:-:S04]  /*7c80*/  FADD.FTZ R6, R79, R6 ;  /* 0x000000064f067221 */ /* 0x000fc80000010000 */
[----:B------:R4:W-:Y:S02]  /*7c90*/  STSM.16.M88.4 [R22+0x6000], R64 ;  /* 0x0060004016007844 */ /* 0x0009e40000000200 */
[----:B---3--:R-:W3:Y:S01]  /*7ca0*/  MUFU.EX2 R25, R82 ;  /* 0x0000005200197308 */ /* 0x008ee20000000800 */
[C---:B-1----:R-:W-:Y:S01]  /*7cb0*/  F2FP.F16.F32.PACK_AB R72, R77.reuse, R72 ;  /* 0x000000484d48723e */ /* 0x042fe200000000ff */
[----:B------:R-:W-:-:S06]  /*7cc0*/  FADD.FTZ R13, R77, R12 ;  /* 0x0000000c4d0d7221 */ /* 0x000fcc0000010000 */
[----:B------:R-:W1:Y:S01]  /*7cd0*/  MUFU.EX2 R83, R83 ;  /* 0x0000005300537308 */ /* 0x000e620000000800 */
[----:B--2---:R-:W-:Y:S01]  /*7ce0*/  F2FP.F16.F32.PACK_AB R74, R7, R76 ;  /* 0x0000004c074a723e */ /* 0x004fe200000000ff */
[----:B------:R-:W-:-:S06]  /*7cf0*/  FADD.FTZ R76, R76, R13 ;  /* 0x0000000d4c4c7221 */ /* 0x000fcc0000010000 */
[----:B------:R-:W2:Y:S01]  /*7d00*/  MUFU.EX2 R27, R86 ;  /* 0x00000056001b7308 */ /* 0x000ea20000000800 */
[----:B---3--:R-:W-:-:S07]  /*7d10*/  FADD.FTZ R6, R25, R6 ;  /* 0x0000000619067221 */ /* 0x008fce0000010000 */
[----:B------:R-:W3:Y:S01]  /*7d20*/  MUFU.EX2 R80, R80 ;  /* 0x0000005000507308 */ /* 0x000ee20000000800 */
[C---:B-1----:R-:W-:Y:S01]  /*7d30*/  F2FP.F16.F32.PACK_AB R73, R83.reuse, R25 ;  /* 0x000000195349723e */ /* 0x042fe200000000ff */
[----:B------:R-:W-:-:S04]  /*7d40*/  FADD.FTZ R6, R83, R6 ;  /* 0x0000000653067221 */ /* 0x000fc80000010000 */
[----:B--2---:R-:W-:Y:S01]  /*7d50*/  FADD.FTZ R4, R27, R6 ;  /* 0x000000061b047221 */ /* 0x004fe20000010000 */
[----:B------:R-:W-:Y:S01]  /*7d60*/  FADD.FTZ R6, R7, R76 ;  /* 0x0000004c07067221 */ /* 0x000fe20000010000 */
[----:B------:R-:W-:Y:S01]  /*7d70*/  IMAD.MOV.U32 R7, RZ, RZ, R10 ;  /* 0x000000ffff077224 */ /* 0x000fe200078e000a */
[C---:B---3--:R-:W-:Y:S01]  /*7d80*/  F2FP.F16.F32.PACK_AB R75, R80.reuse, R27 ;  /* 0x0000001b504b723e */ /* 0x048fe200000000ff */
[----:B------:R-:W-:-:S04]  /*7d90*/  FADD.FTZ R4, R80, R4 ;  /* 0x0000000450047221 */ /* 0x000fc80000010000 */
[----:B------:R4:W-:Y:S01]  /*7da0*/  STSM.16.M88.4 [R18+0x6000], R72 ;  /* 0x0060004812007844 */ /* 0x0009e20000000200 */
[----:B------:R1:W-:Y:S06]  /*7db0*/  MEMBAR.ALL.CTA ;  /* 0x0000000000007992 */ /* 0x0003ec0000008000 */
[----:B-1----:R-:W1:Y:S02]  /*7dc0*/  FENCE.VIEW.ASYNC.S ;  /* 0x00000000000073c6 */ /* 0x002e640000000000 */
[----:B-1----:R-:W-:Y:S01]  /*7dd0*/  NOP ;  /* 0x0000000000007918 */ /* 0x002fe20000000000 */
[----:B------:R-:W-:Y:S05]  /*7de0*/  @P2 BRA `(.L_x_698) ;  /* 0xffffffcc00ec2947 */ /* 0x000fea000383ffff */
[----:B------:R-:W-:Y:S01]  /*7df0*/  IMAD.MOV.U32 R9, RZ, RZ, R11 ;  /* 0x000000ffff097224 */ /* 0x000fe200078e000b */
[----:B------:R-:W-:Y:S01]  /*7e00*/  UMOV UR36, UR57 ;  /* 0x0000003900247c82 */ /* 0x000fe20008000000 */
[----:B------:R-:W-:Y:S01]  /*7e10*/  IMAD.MOV.U32 R7, RZ, RZ, R10 ;  /* 0x000000ffff077224 */ /* 0x000fe200078e000a */
[----:B------:R-:W-:-:S06]  /*7e20*/  UMOV UR49, UR56 ;  /* 0x0000003800317c82 */ /* 0x000fcc0008000000 */
.L_x_681:
[----:B------:R-:W-:Y:S01]  /*7e30*/  ULDC UR10, c[0x0][0x9e4] ;  /* 0x00027900000a7ab9 */ /* 0x000fe20000000800 */
[----:B------:R-:W-:Y:S02]  /*7e40*/  UIADD3 UR35, UR53, -UR35, URZ ;  /* 0x8000002335237290 */ /* 0x000fe4000fffe03f */
[----:B------:R-:W-:-:S06]  /*7e50*/  UISETP.GE.AND UP0, UPT, UR10, 0x1, UPT ;  /* 0x000000010a00788c */ /* 0x000fcc000bf06270 */
[----:B------:R-:W-:-:S13]  /*7e60*/  PLOP3.LUT P5, PT, PT, PT, UP0, 0x80, 0x0 ;  /* 0x000000000000781c */ /* 0x000fda0003faf008 */
[----:B------:R-:W-:Y:S05]  /*7e70*/  @!P5 BRA `(.L_x_699) ;  /* 0x000000000044d947 */ /* 0x000fea0003800000 */
        /* <DEDUP_REMOVED lines=10> */
.L_x_700:
[----:B------:R-:W-:-:S11]  /*7f20*/  UISETP.NE.AND UP0, UPT, UR10, 0x1, UPT ;  /* 0x000000010a00788c */ /* 0x000fd6000bf05270 */
[----:B------:R-:W-:Y:S02]  /*7f30*/  @UP0 ULDC.64 UR14, c[0x0][0x9e8] ;  /* 0x00027a00000e0ab9 */ /* 0x000fe40000000a00 */
[----:B------:R-:W-:-:S04]  /*7f40*/  UIMAD.WIDE.U32 UR6, UR53, UR14, URZ ;  /* 0x0000000e350672a5 */ /* 0x000fc8000f8e003f */
[----:B------:R-:W-:-:S12]  /*7f50*/  @UP0 USHF.R.U32.HI UR53, URZ, UR15, UR7 ;  /* 0x0000000f3f350299 */ /* 0x000fd80008011607 */
.L_x_701:
[----:B------:R-:W-:-:S04]  /*7f60*/  UIMAD UR53, UR53, UR10, URZ ;  /* 0x0000000a353572a4 */ /* 0x000fc8000f8e023f */
[----:B------:R-:W-:-:S04]  /*7f70*/  UISETP.LT.AND UP0, UPT, UR35, UR53, UPT ;  /* 0x000000352300728c */ /* 0x000fc8000bf01270 */
[----:B------:R-:W-:-:S12]  /*7f80*/  USEL UR35, UR35, UR53, !UP0 ;  /* 0x0000003523237287 */ /* 0x000fd8000c000000 */
.L_x_699:
[----:B------:R-:W-:-:S04]  /*7f90*/  UIADD3 UR35, UR35, 0x7f, URZ ;  /* 0x0000007f23237890 */ /* 0x000fc8000fffe03f */
[----:B------:R-:W-:-:S04]  /*7fa0*/  USHF.R.S32.HI UR6, URZ, 0x1f, UR35 ;  /* 0x0000001f3f067899 */ /* 0x000fc80008011423 */
[----:B------:R-:W-:-:S04]  /*7fb0*/  ULEA.HI UR6, UR6, UR35, URZ, 0x7 ;  /* 0x0000002306067291 */ /* 0x000fc8000f8f383f */
[----:B------:R-:W-:-:S04]  /*7fc0*/  USHF.R.S32.HI UR6, URZ, 0x7, UR6 ;  /* 0x000000073f067899 */ /* 0x000fc80008011406 */
[----:B------:R-:W-:-:S04]  /*7fd0*/  UISETP.LT.AND UP0, UPT, UR40, UR6, UPT ;  /* 0x000000062800728c */ /* 0x000fc8000bf01270 */
[----:B------:R-:W-:-:S06]  /*7fe0*/  USEL UR34, UR40, UR6, !UP0 ;  /* 0x0000000628227287 */ /* 0x000fcc000c000000 */
[----:B------:R-:W-:-:S13]  /*7ff0*/  ISETP.GE.AND P2, PT, R8, UR34, PT ;  /* 0x0000002208007c0c */ /* 0x000fda000bf46270 */
[----:B------:R-:W-:Y:S05]  /*8000*/  @!P2 BRA `(.L_x_702) ;  /* 0x000000200014a947 */ /* 0x000fea0003800000 */
[----:B------:R-:W-:Y:S01]  /*8010*/  IMAD.MOV.U32 R10, RZ, RZ, R9 ;  /* 0x000000ffff0a7224 */ /* 0x000fe200078e0009 */
[----:B------:R-:W-:Y:S01]  /*8020*/  UMOV UR28, UR49 ;  /* 0x00000031001c7c82 */ /* 0x000fe20008000000 */
[----:B------:R-:W-:Y:S01]  /*8030*/  IMAD.MOV.U32 R11, RZ, RZ, R7 ;  /* 0x000000ffff0b7224 */ /* 0x000fe200078e0007 */
[----:B------:R-:W-:Y:S01]  /*8040*/  UMOV UR35, UR36 ;  /* 0x0000002400237c82 */ /* 0x000fe20008000000 */
[----:B------:R-:W-:-:S05]  /*8050*/  ULDC UR33, c[0x0][0x988] ;  /* 0x0002620000217ab9 */ /* 0x000fca0000000800 */
.L_x_711:
[----:B------:R-:W-:Y:S01]  /*8060*/  UIADD3 UR36, UR35, 0x1, URZ ;  /* 0x0000000123247890 */ /* 0x000fe2000fffe03f */
[----:B------:R-:W-:-:S03]  /*8070*/  ISETP.NE.AND P3, PT, RZ, UR45, PT ;  /* 0x0000002dff007c0c */ /* 0x000fc6000bf65270 */
[----:B------:R-:W-:-:S04]  /*8080*/  UISETP.NE.AND UP0, UPT, UR36, 0x2, UPT ;  /* 0x000000022400788c */ /* 0x000fc8000bf05270 */
[----:B------:R-:W-:Y:S02]  /*8090*/  USEL UR49, URZ, 0x1, UP0 ;  /* 0x000000013f317887 */ /* 0x000fe40008000000 */
[----:B------:R-:W-:Y:S02]  /*80a0*/  USEL UR36, UR36, URZ, UP0 ;  /* 0x0000003f24247287 */ /* 0x000fe40008000000 */
[----:B------:R-:W-:Y:S02]  /*80b0*/  ULOP3.LUT UR49, UR28, UR49, URZ, 0x3c, !UPT ;  /* 0x000000311c317292 */ /* 0x000fe4000f8e3c3f */
[----:B------:R-:W-:Y:S10]  /*80c0*/  @P3 BRA `(.L_x_703) ;  /* 0x00000000002c3947 */ /* 0x000ff40003800000 */
[----:B------:R-:W-:Y:S05]  /*80d0*/  @!P0 BRA `(.L_x_704) ;  /* 0x0000000000048947 */ /* 0x000fea0003800000 */
[----:B------:R-:W-:Y:S01]  /*80e0*/  BPT.TRAP 0x1 ;  /* 0x000000040000795c */ /* 0x000fe20000300000 */
.L_x_704:
[----:B------:R-:W-:Y:S01]  /*80f0*/  ULEA UR6, UR36, UR39, 0x3 ;  /* 0x0000002724067291 */ /* 0x000fe2000f8e183f */
[----:B------:R-:W-:-:S05]  /*8100*/  IMAD.U32 R7, RZ, RZ, UR49 ;  /* 0x00000031ff077e24 */ /* 0x000fca000f8e00ff */
[----:B------:R-:W-:-:S04]  /*8110*/  SHF.L.U32 R7, R7, 0x1f, RZ ;  /* 0x0000001f07077819 */ /* 0x000fc800000006ff */
[----:B------:R1:W3:Y:S01]  /*8120*/  SYNCS.PHASECHK.TRANS64.TRYWAIT P2, [UR6+0x2d830], R7 ;  /* 0x02d83007ff0075a7 */ /* 0x0002e20008040146 */
[----:B------:R-:W-:Y:S05]  /*8130*/  @!P0 BRA `(.L_x_705) ;  /* 0x0000000000048947 */ /* 0x000fea0003800000 */
[----:B------:R-:W-:Y:S01]  /*8140*/  BPT.TRAP 0x1 ;  /* 0x000000040000795c */ /* 0x000fe20000300000 */
.L_x_705:
[----:B---3--:R-:W-:Y:S05]  /*8150*/  @P2 BRA `(.L_x_703) ;  /* 0x0000000000082947 */ /* 0x008fea0003800000 */
[----:B------:R-:W3:Y:S02]  /*8160*/  SYNCS.PHASECHK.TRANS64.TRYWAIT P2, [UR6+0x2d830], R7 ;  /* 0x02d83007ff0075a7 */ /* 0x000ee40008040146 */
[----:B---3--:R-:W-:Y:S05]  /*8170*/  @!P2 BRA `(.L_x_706) ;  /* 0x0000009c0078a947 */ /* 0x008fea0003800000 */
.L_x_703:
[----:B-12---:R-:W-:Y:S01]  /*8180*/  VIADD R7, R16, 0x8 ;  /* 0x0000000810077836 */ /* 0x006fe20000000000 */
        /* <DEDUP_REMOVED lines=13> */
[----:B----4-:R-:W-:-:S06]  /*8260*/  WARPGROUP.ARRIVE ;  /* 0x00000000000079c5 */ /* 0x010fcc0000000000 */
        /* <DEDUP_REMOVED lines=20> */
.L_x_708:
[----:B------:R-:W-:Y:S01]  /*83b0*/  ULEA UR6, UR35, UR39, 0x3 ;  /* 0x0000002723067291 */ /* 0x000fe2000f8e183f */
[----:B------:R-:W-:-:S05]  /*83c0*/  IMAD.U32 R7, RZ, RZ, UR28 ;  /* 0x0000001cff077e24 */ /* 0x000fca000f8e00ff */
[----:B------:R-:W-:-:S04]  /*83d0*/  SHF.L.U32 R7, R7, 0x1f, RZ ;  /* 0x0000001f07077819 */ /* 0x000fc800000006ff */
[----:B------:R1:W2:Y:S01]  /*83e0*/  SYNCS.PHASECHK.TRANS64.TRYWAIT P2, [UR6+0x2d850], R7 ;  /* 0x02d85007ff0075a7 */ /* 0x0002a20008040146 */
[----:B------:R-:W-:Y:S05]  /*83f0*/  @!P0 BRA `(.L_x_709) ;  /* 0x0000000000048947 */ /* 0x000fea0003800000 */
[----:B------:R-:W-:Y:S01]  /*8400*/  BPT.TRAP 0x1 ;  /* 0x000000040000795c */ /* 0x000fe20000300000 */
.L_x_709:
[----:B--2---:R-:W-:Y:S05]  /*8410*/  @P2 BRA `(.L_x_707) ;  /* 0x0000000000082947 */ /* 0x004fea0003800000 */
[----:B------:R-:W2:Y:S02]  /*8420*/  SYNCS.PHASECHK.TRANS64.TRYWAIT P2, [UR6+0x2d850], R7 ;  /* 0x02d85007ff0075a7 */ /* 0x000ea40008040146 */
[----:B--2---:R-:W-:Y:S05]  /*8430*/  @!P2 BRA `(.L_x_710) ;  /* 0x0000009800e0a947 */ /* 0x004fea0003800000 */
.L_x_707:
[----:B------:R-:W-:Y:S01]  /*8440*/  UIADD3 UR6, UR39, 0x400, URZ ;  /* 0x0000040027067890 */ /* 0x000fe2000fffe03f */
[----:B------:R-:W-:Y:S01]  /*8450*/  WARPGROUP.ARRIVE ;  /* 0x00000000000079c5 */ /* 0x000fe20000000000 */
[----:B------:R-:W-:Y:S01]  /*8460*/  UMOV UR29, 0x40000040 ;  /* 0x40000040001d7882 */ /* 0x000fe20000000000 */
[----:B------:R-:W-:Y:S01]  /*8470*/  UMOV UR31, 0x80000020 ;  /* 0x80000020001f7882 */ /* 0x000fe20000000000 */
[----:B------:R-:W-:Y:S01]  /*8480*/  USHF.R.U32.HI UR6, URZ, 0x4, UR6 ;  /* 0x000000043f067899 */ /* 0x000fe20008011606 */
[----:B--2---:R-:W-:Y:S02]  /*8490*/  FMNMX.FTZ R12, R24, R11, !PT ;  /* 0x0000000b180c7209 */ /* 0x004fe40007810000 */
[----:B------:R-:W-:Y:S01]  /*84a0*/  ISETP.GE.U32.AND P2, PT, R2, 0x180, PT ;  /* 0x000001800200780c */ /* 0x000fe20003f46070 */
[----:B------:R-:W-:Y:S01]  /*84b0*/  ULOP3.LUT UR6, UR6, 0x3fff, URZ, 0xc0, !UPT ;  /* 0x00003fff06067892 */ /* 0x000fe2000f8ec03f */
[----:B-1----:R-:W-:-:S03]  /*84c0*/  FMNMX.FTZ R7, R25, R12, !PT ;  /* 0x0000000c19077209 */ /* 0x002fc60007810000 */
[----:B------:R-:W-:Y:S01]  /*84d0*/  ULOP3.LUT UR7, UR6, 0x2000000, URZ, 0xfc, !UPT ;  /* 0x0200000006077892 */ /* 0x000fe2000f8efc3f */
[----:B------:R-:W-:Y:S01]  /*84e0*/  FMNMX.FTZ R12, R28, R7, !PT ;  /* 0x000000071c0c7209 */ /* 0x000fe20007810000 */
[----:B------:R-:W-:Y:S02]  /*84f0*/  ULOP3.LUT UR6, UR41, 0x10000, URZ, 0xfc, !UPT ;  /* 0x0001000029067892 */ /* 0x000fe4000f8efc3f */
[----:B------:R-:W-:Y:S01]  /*8500*/  UIMAD UR7, UR35, 0x600, UR7 ;  /* 0x00000600230778a4 */ /* 0x000fe2000f8e0207 */
[----:B------:R-:W-:-:S04]  /*8510*/  FMNMX.FTZ R7, R29, R12, !PT ;  /* 0x0000000c1d077209 */ /* 0x000fc80007810000 */
[----:B------:R-:W-:Y:S01]  /*8520*/  UMOV UR28, UR6 ;  /* 0x00000006001c7c82 */ /* 0x000fe20008000000 */
[----:B------:R-:W-:Y:S01]  /*8530*/  FMNMX.FTZ R12, R32, R7, !PT ;  /* 0x00000007200c7209 */ /* 0x000fe20007810000 */
        /* <DEDUP_REMOVED lines=38> */
[----:B------:R-:W1:Y:S01]  /*87a0*/  SHFL.BFLY PT, R7, R12, 0x2, 0x1f ;  /* 0x0c401f000c077f89 */ /* 0x000e6200000e0000 */
[----:B------:R-:W-:Y:S01]  /*87b0*/  UMOV UR29, 0x40000040 ;  /* 0x40000040001d7882 */ /* 0x000fe20000000000 */
[----:B------:R-:W-:Y:S01]  /*87c0*/  UMOV UR31, 0x80000020 ;  /* 0x80000020001f7882 */ /* 0x000fe20000000000 */
[----:B-1----:R-:W-:-:S05]  /*87d0*/  FMNMX.FTZ R9, R12, R7, !PT ;  /* 0x000000070c097209 */ /* 0x002fca0007810000 */
[----:B------:R-:W1:Y:S02]  /*87e0*/  SHFL.BFLY PT, R14, R9, 0x1, 0x1f ;  /* 0x0c201f00090e7f89 */ /* 0x000e6400000e0000 */
[----:B-1----:R-:W-:-:S05]  /*87f0*/  FMNMX.FTZ R7, R9, R14, !PT ;  /* 0x0000000e09077209 */ /* 0x002fca0007810000 */
[C---:B------:R-:W-:Y:S01]  /*8800*/  FMUL.FTZ R12, R7.reuse, UR33 ;  /* 0x00000021070c7c20 */ /* 0x040fe20008410000 */
[----:B------:R-:W-:-:S03]  /*8810*/  FADD.FTZ R11, -R7, R11 ;  /* 0x0000000b070b7221 */ /* 0x000fc60000010100 */
        /* <DEDUP_REMOVED lines=16> */
[----:B------:R1:W-:Y:S01]  /*8920*/  MUFU.EX2 R24, R33 ;  /* 0x0000002100187308 */ /* 0x0003e20000000800 */
[----:B------:R-:W-:Y:S01]  /*8930*/  FMNMX.FTZ R28, R34, R9, !PT ;  /* 0x00000009221c7209 */ /* 0x000fe20007810000 */
[----:B------:R-:W-:Y:S01]  /*8940*/  FFMA.FTZ R85, R85, UR33, -R12 ;  /* 0x0000002155557c23 */ /* 0x000fe2000801080c */
[----:B------:R-:W-:-:S02]  /*8950*/  FMUL.FTZ R11, R11, UR33 ;  /* 0x000000210b0b7c20 */ /* 0x000fc40008410000 */
[----:B------:R-:W-:-:S03]  /*8960*/  FMNMX.FTZ R9, R35, R28, !PT ;  /* 0x0000001c23097209 */ /* 0x000fc60007810000 */
[----:B------:R-:W-:Y:S01]  /*8970*/  MUFU.EX2 R14, R14 ;  /* 0x0000000e000e7308 */ /* 0x000fe20000000800 */
[----:B------:R-:W-:Y:S01]  /*8980*/  FMNMX.FTZ R28, R38, R9, !PT ;  /* 0x00000009261c7209 */ /* 0x000fe20007810000 */
[--C-:B-1----:R-:W-:Y:S01]  /*8990*/  FFMA.FTZ R33, R44, UR33, -R12.reuse ;  /* 0x000000212c217c23 */ /* 0x102fe2000801080c */
[--C-:B------:R-:W-:Y:S01]  /*89a0*/  FFMA.FTZ R44, R49, UR33, -R12.reuse ;  /* 0x00000021312c7c23 */ /* 0x100fe2000801080c */
[--C-:B------:R-:W-:Y:S01]  /*89b0*/  FFMA.FTZ R49, R56, UR33, -R12.reuse ;  /* 0x0000002138317c23 */ /* 0x100fe2000801080c */
[----:B------:R-:W-:Y:S01]  /*89c0*/  FMNMX.FTZ R9, R39, R28, !PT ;  /* 0x0000001c27097209 */ /* 0x000fe20007810000 */
[--C-:B------:R-:W-:Y:S01]  /*89d0*/  FFMA.FTZ R56, R61, UR33, -R12.reuse ;  /* 0x000000213d387c23 */ /* 0x100fe2000801080c */
[--C-:B------:R-:W-:Y:S01]  /*89e0*/  FFMA.FTZ R61, R68, UR33, -R12.reuse ;  /* 0x00000021443d7c23 */ /* 0x100fe2000801080c */
[----:B------:R1:W-:Y:S01]  /*89f0*/  MUFU.EX2 R28, R37 ;  /* 0x00000025001c7308 */ /* 0x0003e20000000800 */
[----:B------:R-:W-:Y:S01]  /*8a00*/  FMNMX.FTZ R32, R42, R9, !PT ;  /* 0x000000092a207209 */ /* 0x000fe20007810000 */
[--C-:B------:R-:W-:Y:S01]  /*8a10*/  FFMA.FTZ R68, R73, UR33, -R12.reuse ;  /* 0x0000002149447c23 */ /* 0x100fe2000801080c */
[----:B------:R-:W-:Y:S01]  /*8a20*/  FFMA.FTZ R73, R80, UR33, -R12 ;  /* 0x0000002150497c23 */ /* 0x000fe2000801080c */
[----:B------:R-:W-:-:S02]  /*8a30*/  WARPGROUP.DEPBAR.LE gsb0, 0x0 ;  /* 0x00008000000079c5 */ /* 0x000fc40000010000 */
[----:B------:R-:W-:Y:S01]  /*8a40*/  WARPGROUP.ARRIVE ;  /* 0x00000000000079c5 */ /* 0x000fe20000000000 */
[----:B------:R-:W-:Y:S01]  /*8a50*/  FMNMX.FTZ R9, R43, R32, !PT ;  /* 0x000000202b097209 */ /* 0x000fe20007810000 */
[----:B------:R-:W-:Y:S01]  /*8a60*/  MUFU.EX2 R11, R11 ;  /* 0x0000000b000b7308 */ /* 0x000fe20000000800 */
[--C-:B-1----:R-:W-:Y:S01]  /*8a70*/  FFMA.FTZ R37, R48, UR33, -R12.reuse ;  /* 0x0000002130257c23 */ /* 0x102fe2000801080c */
[--C-:B------:R-:W-:Y:S01]  /*8a80*/  FFMA.FTZ R48, R53, UR33, -R12.reuse ;  /* 0x0000002135307c23 */ /* 0x100fe2000801080c */
[----:B------:R-:W-:Y:S01]  /*8a90*/  FMNMX.FTZ R32, R46, R9, !PT ;  /* 0x000000092e207209 */ /* 0x000fe20007810000 */
[----:B------:R-:W-:Y:S01]  /*8aa0*/  HGMMA.64x96x16.F32 R88, gdesc[UR28].tnspB, R88, gsb0 ;  /* 0x416000001c5879f0 */ /* 0x000fe20008000858 */
[----:B------:R-:W-:Y:S01]  /*8ab0*/  UIADD3 UR28, UR6, 0x6, URZ ;  /* 0x00000006061c7890 */ /* 0x000fe2000fffe03f */
[--C-:B------:R-:W-:Y:S01]  /*8ac0*/  FFMA.FTZ R53, R60, UR33, -R12.reuse ;  /* 0x000000213c357c23 */ /* 0x100fe2000801080c */
[----:B------:R-:W-:Y:S01]  /*8ad0*/  UIADD3 UR30, UR7, 0xc0, URZ ;  /* 0x000000c0071e7890 */ /* 0x000fe2000fffe03f */
[----:B------:R-:W-:Y:S01]  /*8ae0*/  FMNMX.FTZ R9, R47, R32, !PT ;  /* 0x000000202f097209 */ /* 0x000fe20007810000 */
[----:B------:R-:W-:Y:S01]  /*8af0*/  UMOV UR29, 0x40000040 ;  /* 0x40000040001d7882 */ /* 0x000fe20000000000 */
[----:B------:R-:W-:Y:S01]  /*8b00*/  UMOV UR31, 0x80000020 ;  /* 0x80000020001f7882 */ /* 0x000fe20000000000 */
[----:B------:R-:W-:Y:S01]  /*8b10*/  MUFU.EX2 R32, R41 ;  /* 0x0000002900207308 */ /* 0x000fe20000000800 */
[----:B------:R-:W-:Y:S01]  /*8b20*/  FMNMX.FTZ R36, R50, R9, !PT ;  /* 0x0000000932247209 */ /* 0x000fe20007810000 */
[--C-:B------:R-:W-:Y:S01]  /*8b30*/  FFMA.FTZ R60, R65, UR33, -R12.reuse ;  /* 0x00000021413c7c23 */ /* 0x100fe2000801080c */
[--C-:B------:R-:W-:Y:S01]  /*8b40*/  FFMA.FTZ R65, R72, UR33, -R12.reuse ;  /* 0x0000002148417c23 */ /* 0x100fe2000801080c */
[--C-:B------:R-:W-:Y:S01]  /*8b50*/  FFMA.FTZ R72, R77, UR33, -R12.reuse ;  /* 0x000000214d487c23 */ /* 0x100fe2000801080c */
[----:B------:R-:W-:Y:S01]  /*8b60*/  FMNMX.FTZ R9, R51, R36, !PT ;  /* 0x0000002433097209 */ /* 0x000fe20007810000 */
[----:B------:R-:W-:-:S02]  /*8b70*/  FFMA.FTZ R77, R84, UR33, -R12 ;  /* 0x00000021544d7c23 */ /* 0x000fc4000801080c */
        /* <DEDUP_REMOVED lines=32> */
[----:B------:R-:W-:Y:S02]  /*8d80*/  MUFU.EX2 R37, R37 ;  /* 0x0000002500257308 */ /* 0x000fe40000000800 */
[----:B------:R-:W1:Y:S06]  /*8d90*/  SHFL.BFLY PT, R9, R40, 0x2, 0x1f ;  /* 0x0c401f0028097f89 */ /* 0x000e6c00000e0000 */
[----:B------:R-:W-:Y:S01]  /*8da0*/  MUFU.EX2 R44, R44 ;  /* 0x0000002c002c7308 */ /* 0x000fe20000000800 */
[----:B------:R-:W-:Y:S02]  /*8db0*/  WARPGROUP.DEPBAR.LE gsb0, 0x0 ;  /* 0x00008000000079c5 */ /* 0x000fe40000010000 */
[----:B------:R-:W-:-:S05]  /*8dc0*/  WARPGROUP.ARRIVE ;  /* 0x00000000000079c5 */ /* 0x000fca0000000000 */
[----:B------:R-:W-:Y:S01]  /*8dd0*/  MUFU.EX2 R48, R48 ;  /* 0x0000003000307308 */ /* 0x000fe20000000800 */
[----:B------:R-:W-:Y:S01]  /*8de0*/  HGMMA.64x96x16.F32 R88, gdesc[UR28].tnspB, R88, gsb0 ;  /* 0x416000001c5879f0 */ /* 0x000fe20008000858 */
[----:B------:R-:W-:Y:S02]  /*8df0*/  UIADD3 UR28, UR6, 0x600, URZ ;  /* 0x00000600061c7890 */ /* 0x000fe4000fffe03f */
[----:B------:R-:W-:Y:S01]  /*8e00*/  UIADD3 UR30, UR7, 0x100, URZ ;  /* 0x00000100071e7890 */ /* 0x000fe2000fffe03f */
[----:B-1----:R-:W-:Y:S01]  /*8e10*/  FMNMX.FTZ R41, R40, R9, !PT ;  /* 0x0000000928297209 */ /* 0x002fe20007810000 */
[----:B------:R-:W-:Y:S01]  /*8e20*/  UMOV UR29, 0x40000040 ;  /* 0x40000040001d7882 */ /* 0x000fe20000000000 */
[----:B------:R-:W-:Y:S01]  /*8e30*/  UMOV UR31, 0x80000020 ;  /* 0x80000020001f7882 */ /* 0x000fe20000000000 */
[----:B------:R-:W-:Y:S02]  /*8e40*/  MUFU.EX2 R49, R49 ;  /* 0x0000003100317308 */ /* 0x000fe40000000800 */
[----:B------:R-:W1:Y:S06]  /*8e50*/  SHFL.BFLY PT, R40, R41, 0x1, 0x1f ;  /* 0x0c201f0029287f89 */ /* 0x000e6c00000e0000 */
[----:B------:R-:W-:Y:S08]  /*8e60*/  MUFU.EX2 R52, R52 ;  /* 0x0000003400347308 */ /* 0x000ff00000000800 */
[----:B------:R-:W-:Y:S08]  /*8e70*/  MUFU.EX2 R53, R53 ;  /* 0x0000003500357308 */ /* 0x000ff00000000800 */
[----:B------:R-:W-:Y:S01]  /*8e80*/  MUFU.EX2 R56, R56 ;  /* 0x0000003800387308 */ /* 0x000fe20000000800 */
[----:B-1----:R-:W-:-:S05]  /*8e90*/  FMNMX.FTZ R9, R41, R40, !PT ;  /* 0x0000002829097209 */ /* 0x002fca0007810000 */
[C---:B------:R-:W-:Y:S02]  /*8ea0*/  FADD.FTZ R12, -R9.reuse, R10 ;  /* 0x0000000a090c7221 */ /* 0x040fe40000010100 */
[----:B------:R-:W-:Y:S02]  /*8eb0*/  MUFU.EX2 R57, R57 ;  /* 0x0000003900397308 */ /* 0x000fe40000000800 */
[----:B------:R-:W-:Y:S01]  /*8ec0*/  FMUL.FTZ R81, R12, UR33 ;  /* 0x000000210c517c20 */ /* 0x000fe20008410000 */
[----:B------:R-:W-:-:S05]  /*8ed0*/  FMUL.FTZ R12, R9, UR33 ;  /* 0x00000021090c7c20 */ /* 0x000fca0008410000 */
[----:B------:R1:W-:Y:S01]  /*8ee0*/  MUFU.EX2 R10, R85 ;  /* 0x00000055000a7308 */ /* 0x0003e20000000800 */
[--C-:B------:R-:W-:Y:S01]  /*8ef0*/  FFMA.FTZ R26, R26, UR33, -R12.reuse ;  /* 0x000000211a1a7c23 */ /* 0x100fe2000801080c */
[--C-:B------:R-:W-:Y:S01]  /*8f00*/  FFMA.FTZ R27, R27, UR33, -R12.reuse ;  /* 0x000000211b1b7c23 */ /* 0x100fe2000801080c */
[--C-:B------:R-:W-:Y:S01]  /*8f10*/  FFMA.FTZ R139, R43, UR33, -R12.reuse ;  /* 0x000000212b8b7c23 */ /* 0x100fe2000801080c */
[----:B------:R-:W-:Y:S02]  /*8f20*/  IMAD.U32 R43, RZ, RZ, UR35 ;  /* 0x00000023ff2b7e24 */ /* 0x000fe4000f8e00ff */
[--C-:B------:R-:W-:Y:S01]  /*8f30*/  FFMA.FTZ R40, R30, UR33, -R12.reuse ;  /* 0x000000211e287c23 */ /* 0x100fe2000801080c */
[--C-:B------:R-:W-:Y:S01]  /*8f40*/  FFMA.FTZ R41, R34, UR33, -R12.reuse ;  /* 0x0000002122297c23 */ /* 0x100fe2000801080c */
[----:B------:R-:W-:Y:S01]  /*8f50*/  VIADD R34, R16, 0x9 ;  /* 0x0000000910227836 */ /* 0x000fe20000000000 */
[----:B------:R-:W-:Y:S01]  /*8f60*/  MUFU.EX2 R81, R81 ;  /* 0x0000005100517308 */ /* 0x000fe20000000800 */
[----:B-1----:R-:W-:Y:S01]  /*8f70*/  FFMA.FTZ R85, R39, UR33, -R12 ;  /* 0x0000002127557c23 */ /* 0x002fe2000801080c */
[----:B------:R-:W-:-:S02]  /*8f80*/  IMAD.U32 R39, RZ, RZ, UR36 ;  /* 0x00000024ff277e24 */ /* 0x000fc4000f8e00ff */
[--C-:B------:R-:W-:Y:S01]  /*8f90*/  FFMA.FTZ R143, R31, UR33, -R12.reuse ;  /* 0x000000211f8f7c23 */ /* 0x100fe2000801080c */
[----:B------:R-:W-:Y:S01]  /*8fa0*/  @!P1 LEA R43, R43, UR39, 0x3 ;  /* 0x000000272b2b9c11 */ /* 0x000fe2000f8e18ff */
[--C-:B------:R-:W-:Y:S01]  /*8fb0*/  FFMA.FTZ R31, R54, UR33, -R12.reuse ;  /* 0x00000021361f7c23 */ /* 0x100fe2000801080c */
[--C-:B------:R-:W-:Y:S01]  /*8fc0*/  FFMA.FTZ R80, R38, UR33, -R12.reuse ;  /* 0x0000002126507c23 */ /* 0x100fe2000801080c */
[----:B------:R-:W-:Y:S01]  /*8fd0*/  @!P1 LEA R39, R39, UR39, 0x3 ;  /* 0x0000002727279c11 */ /* 0x000fe2000f8e18ff */
[----:B------:R-:W1:Y:S01]  /*8fe0*/  MUFU.EX2 R26, R26 ;  /* 0x0000001a001a7308 */ /* 0x000e620000000800 */
[----:B------:R-:W-:Y:S01]  /*8ff0*/  SEL R54, R34, 0x9, !P2 ;  /* 0x0000000922367807 */ /* 0x000fe20005000000 */
[--C-:B------:R-:W-:Y:S01]  /*9000*/  FFMA.FTZ R38, R42, UR33, -R12.reuse ;  /* 0x000000212a267c23 */ /* 0x100fe2000801080c */
[----:B------:R-:W-:Y:S02]  /*9010*/  @!P1 VIADD R43, R43, 0x2d860 ;  /* 0x0002d8602b2b9836 */ /* 0x000fe40000000000 */
[----:B------:R-:W-:Y:S01]  /*9020*/  FFMA.FTZ R84, R35, UR33, -R12 ;  /* 0x0000002123547c23 */ /* 0x000fe2000801080c */
[----:B------:R-:W-:-:S02]  /*9030*/  @!P1 VIADD R39, R39, 0x2d840 ;  /* 0x0002d84027279836 */ /* 0x000fc40000000000 */
[--C-:B------:R-:W-:Y:S01]  /*9040*/  FFMA.FTZ R34, R58, UR33, -R12.reuse ;  /* 0x000000213a227c23 */ /* 0x100fe2000801080c */
[--C-:B------:R-:W-:Y:S01]  /*9050*/  FFMA.FTZ R35, R46, UR33, -R12.reuse ;  /* 0x000000212e237c23 */ /* 0x100fe2000801080c */
[----:B------:R-:W2:Y:S01]  /*9060*/  MUFU.EX2 R27, R27 ;  /* 0x0000001b001b7308 */ /* 0x000ea20000000800 */
[----:B------:R-:W-:Y:S01]  /*9070*/  @!P1 PRMT R43, RZ, 0x654, R43 ;  /* 0x00000654ff2b9816 */ /* 0x000fe2000000002b */
[--C-:B------:R-:W-:Y:S01]  /*9080*/  FFMA.FTZ R46, R47, UR33, -R12.reuse ;  /* 0x000000212f2e7c23 */ /* 0x100fe2000801080c */
[----:B------:R-:W-:Y:S01]  /*9090*/  @!P1 PRMT R42, RZ, 0x654, R39 ;  /* 0x00000654ff2a9816 */ /* 0x000fe20000000027 */
[--C-:B------:R-:W-:Y:S01]  /*90a0*/  FFMA.FTZ R39, R59, UR33, -R12.reuse ;  /* 0x000000213b277c23 */ /* 0x100fe2000801080c */
[--C-:B------:R-:W-:Y:S01]  /*90b0*/  FFMA.FTZ R30, R50, UR33, -R12.reuse ;  /* 0x00000021321e7c23 */ /* 0x100fe2000801080c */
[--C-:B------:R-:W-:Y:S01]  /*90c0*/  FFMA.FTZ R47, R51, UR33, -R12.reuse ;  /* 0x00000021332f7c23 */ /* 0x100fe2000801080c */
[----:B------:R-:W-:Y:S01]  /*90d0*/  FFMA.FTZ R50, R55, UR33, -R12 ;  /* 0x0000002137327c23 */ /* 0x000fe2000801080c */
[----:B------:R-:W-:Y:S01]  /*90e0*/  MUFU.EX2 R40, R40 ;  /* 0x0000002800287308 */ /* 0x000fe20000000800 */
[----:B-1----:R-:W-:Y:S01]  /*90f0*/  FFMA.FTZ R4, R81, R4, R26 ;  /* 0x0000000451047223 */ /* 0x002fe2000001001a */
[--C-:B------:R-:W-:Y:S01]  /*9100*/  FFMA.FTZ R51, R62, UR33, -R12.reuse ;  /* 0x000000213e337c23 */ /* 0x100fe2000801080c */
[--C-:B------:R-:W-:Y:S01]  /*9110*/  FFMA.FTZ R63, R63, UR33, -R12.reuse ;  /* 0x000000213f3f7c23 */ /* 0x100fe2000801080c */
[--C-:B------:R-:W-:Y:S01]  /*9120*/  FFMA.FTZ R55, R67, UR33, -R12.reuse ;  /* 0x0000002143377c23 */ /* 0x100fe2000801080c */
[--C-:B------:R-:W-:Y:S01]  /*9130*/  FFMA.FTZ R71, R71, UR33, -R12.reuse ;  /* 0x0000002147477c23 */ /* 0x100fe2000801080c */
[--C-:B------:R-:W-:Y:S01]  /*9140*/  FFMA.FTZ R74, R74, UR33, -R12.reuse ;  /* 0x000000214a4a7c23 */ /* 0x100fe2000801080c */
[--C-:B------:R-:W-:Y:S01]  /*9150*/  FFMA.FTZ R75, R75, UR33, -R12.reuse ;  /* 0x000000214b4b7c23 */ /* 0x100fe2000801080c */
[----:B------:R-:W1:Y:S01]  /*9160*/  MUFU.EX2 R143, R143 ;  /* 0x0000008f008f7308 */ /* 0x000e620000000800 */
[--C-:B------:R-:W-:Y:S01]  /*9170*/  FFMA.FTZ R78, R78, UR33, -R12.reuse ;  /* 0x000000214e4e7c23 */ /* 0x100fe2000801080c */
[--C-:B------:R-:W-:Y:S01]  /*9180*/  FFMA.FTZ R79, R79, UR33, -R12.reuse ;  /* 0x000000214f4f7c23 */ /* 0x100fe2000801080c */
[--C-:B------:R-:W-:Y:S01]  /*9190*/  FFMA.FTZ R82, R82, UR33, -R12.reuse ;  /* 0x0000002152527c23 */ /* 0x100fe2000801080c */
[--C-:B------:R-:W-:Y:S01]  /*91a0*/  FFMA.FTZ R83, R83, UR33, -R12.reuse ;  /* 0x0000002153537c23 */ /* 0x100fe2000801080c */
[--C-:B------:R-:W-:Y:S01]  /*91b0*/  FFMA.FTZ R86, R86, UR33, -R12.reuse ;  /* 0x0000002156567c23 */ /* 0x100fe2000801080c */
[----:B------:R-:W-:Y:S01]  /*91c0*/  FFMA.FTZ R87, R87, UR33, -R12 ;  /* 0x0000002157577c23 */ /* 0x000fe2000801080c */
[C---:B------:R-:W-:Y:S01]  /*91d0*/  ISETP.GT.AND P2, PT, R8.reuse, UR34, PT ;  /* 0x0000002208007c0c */ /* 0x040fe2000bf44270 */
[----:B------:R-:W3:Y:S01]  /*91e0*/  MUFU.EX2 R41, R41 ;  /* 0x0000002900297308 */ /* 0x000ee20000000800 */
[----:B------:R-:W-:Y:S01]  /*91f0*/  UMOV UR35, UR36 ;  /* 0x0000002400237c82 */ /* 0x000fe20008000000 */
[----:B------:R-:W-:Y:S01]  /*9200*/  VIADD R8, R8, 0xffffffff ;  /* 0xffffffff08087836 */ /* 0x000fe20000000000 */
[----:B------:R-:W-:-:S02]  /*9210*/  WARPGROUP.DEPBAR.LE gsb0, 0x0 ;  /* 0x00008000000079c5 */ /* 0x000fc40000010000 */
[----:B------:R-:W-:-:S03]  /*9220*/  WARPGROUP.ARRIVE ;  /* 0x00000000000079c5 */ /* 0x000fc60000000000 */
[----:B------:R-:W4:Y:S03]  /*9230*/  MUFU.EX2 R84, R84 ;  /* 0x0000005400547308 */ /* 0x000f260000000800 */
[----:B------:R-:W-:Y:S01]  /*9240*/  HGMMA.64x96x16.F32 R88, gdesc[UR28].tnspB, R88, gsb0 ;  /* 0x416000001c5879f0 */ /* 0x000fe20008000858 */
[----:B------:R-:W-:Y:S02]  /*9250*/  UIADD3 UR28, UR6, 0x602, URZ ;  /* 0x00000602061c7890 */ /* 0x000fe4000fffe03f */
[----:B------:R-:W-:Y:S02]  /*9260*/  UIADD3 UR30, UR7, 0x140, URZ ;  /* 0x00000140071e7890 */ /* 0x000fe4000fffe03f */
[----:B------:R-:W5:Y:S01]  /*9270*/  MUFU.EX2 R80, R80 ;  /* 0x0000005000507308 */ /* 0x000f620000000800 */
[----:B------:R-:W-:Y:S01]  /*9280*/  UMOV UR29, 0x40000040 ;  /* 0x40000040001d7882 */ /* 0x000fe20000000000 */
[----:B------:R-:W-:-:S06]  /*9290*/  UMOV UR31, 0x80000020 ;  /* 0x80000020001f7882 */ /* 0x000fcc0000000000 */
        /* <DEDUP_REMOVED lines=49> */
[----:B------:R-:W-:Y:S02]  /*95b0*/  UMOV UR28, UR49 ;  /* 0x00000031001c7c82 */ /* 0x000fe40008000000 */
[----:B------:R-:W-:Y:S02]  /*95c0*/  WARPGROUP.DEPBAR.LE gsb0, 0x0 ;  /* 0x00008000000079c5 */ /* 0x000fe40000010000 */
[----:B------:R2:W-:Y:S06]  /*95d0*/  BAR.ARV R54, 0x100 ;  /* 0x000400360000751d */ /* 0x0005ec0000002000 */
[----:B------:R1:W-:Y:S01]  /*95e0*/  @!P1 SYNCS.ARRIVE.TRANS64.RED.A1T0 RZ, [R42+URZ], RZ ;  /* 0x000000ff2aff99a7 */ /* 0x0003e2000810043f */
[-C--:B------:R-:W-:Y:S01]  /*95f0*/  FMUL.FTZ R88, R88, R11.reuse ;  /* 0x0000000b58587220 */ /* 0x080fe20000410000 */
[----:B--2---:R-:W-:Y:S01]  /*9600*/  FFMA.FTZ R54, R70, UR33, -R12 ;  /* 0x0000002146367c23 */ /* 0x004fe2000801080c */
[-C--:B------:R-:W-:Y:S01]  /*9610*/  FMUL.FTZ R89, R89, R11.reuse ;  /* 0x0000000b59597220 */ /* 0x080fe20000410000 */
[-C--:B------:R-:W-:Y:S01]  /*9620*/  FMUL.FTZ R92, R92, R11.reuse ;  /* 0x0000000b5c5c7220 */ /* 0x080fe20000410000 */
[-C--:B------:R-:W-:Y:S01]  /*9630*/  FMUL.FTZ R93, R93, R11.reuse ;  /* 0x0000000b5d5d7220 */ /* 0x080fe20000410000 */
[-C--:B------:R-:W-:Y:S01]  /*9640*/  FMUL.FTZ R96, R96, R11.reuse ;  /* 0x0000000b60607220 */ /* 0x080fe20000410000 */
[----:B------:R-:W-:Y:S01]  /*9650*/  FMUL.FTZ R97, R97, R11 ;  /* 0x0000000b61617220 */ /* 0x000fe20000410000 */
[----:B-1----:R-:W-:Y:S01]  /*9660*/  FFMA.FTZ R42, R11, R6, R14 ;  /* 0x000000060b2a7223 */ /* 0x002fe2000001000e */
[----:B------:R1:W-:Y:S01]  /*9670*/  @!P1 SYNCS.ARRIVE.TRANS64.RED.A1T0 RZ, [R43+URZ], RZ ;  /* 0x000000ff2bff99a7 */ /* 0x0003e2000810043f */
[----:B------:R-:W-:Y:S01]  /*9680*/  FFMA.FTZ R6, R66, UR33, -R12 ;  /* 0x0000002142067c23 */ /* 0x000fe2000801080c */
[C---:B------:R-:W-:Y:S01]  /*9690*/  F2FP.F16.F32.PACK_AB R12, R13.reuse, R14 ;  /* 0x0000000e0d0c723e */ /* 0x040fe200000000ff */
[----:B------:R-:W-:Y:S01]  /*96a0*/  FADD.FTZ R42, R13, R42 ;  /* 0x0000002a0d2a7221 */ /* 0x000fe20000010000 */
[----:B------:R-:W-:Y:S01]  /*96b0*/  F2FP.F16.F32.PACK_AB R14, R20, R15 ;  /* 0x0000000f140e723e */ /* 0x000fe200000000ff */
[----:B------:R-:W-:Y:S01]  /*96c0*/  MUFU.EX2 R54, R54 ;  /* 0x0000003600367308 */ /* 0x000fe20000000800 */
[----:B------:R-:W-:Y:S01]  /*96d0*/  F2FP.F16.F32.PACK_AB R13, R27, R26 ;  /* 0x0000001a1b0d723e */ /* 0x000fe200000000ff */
[----:B------:R-:W-:Y:S01]  /*96e0*/  FADD.FTZ R59, R15, R42 ;  /* 0x0000002a0f3b7221 */ /* 0x000fe20000010000 */
[----:B-1----:R-:W-:Y:S01]  /*96f0*/  FADD.FTZ R43, R27, R4 ;  /* 0x000000041b2b7221 */ /* 0x002fe20000010000 */
[----:B------:R-:W-:Y:S01]  /*9700*/  F2FP.F16.F32.PACK_AB R15, R143, R40 ;  /* 0x000000288f0f723e */ /* 0x000fe200000000ff */
[----:B------:R-:W-:Y:S01]  /*9710*/  FMUL.FTZ R100, R100, R11 ;  /* 0x0000000b64647220 */ /* 0x000fe20000410000 */
[----:B------:R-:W-:Y:S01]  /*9720*/  FADD.FTZ R58, R20, R59 ;  /* 0x0000003b143a7221 */ /* 0x000fe20000010000 */
[----:B------:R-:W-:Y:S01]  /*9730*/  FADD.FTZ R42, R40, R43 ;  /* 0x0000002b282a7221 */ /* 0x000fe20000010000 */
[----:B------:R-:W-:Y:S01]  /*9740*/  F2FP.F16.F32.PACK_AB R40, R24, R21 ;  /* 0x000000151828723e */ /* 0x000fe200000000ff */
[----:B------:R-:W1:Y:S01]  /*9750*/  MUFU.EX2 R4, R63 ;  /* 0x0000003f00047308 */ /* 0x000e620000000800 */
[----:B------:R-:W-:Y:S01]  /*9760*/  FADD.FTZ R43, R21, R58 ;  /* 0x0000003a152b7221 */ /* 0x000fe20000010000 */
[----:B------:R-:W-:Y:S01]  /*9770*/  FADD.FTZ R42, R143, R42 ;  /* 0x0000002a8f2a7221 */ /* 0x000fe20000010000 */
[----:B------:R2:W-:Y:S01]  /*9780*/  STSM.16.M88.4 [R136+0x21800], R12 ;  /* 0x0218000c88007844 */ /* 0x0005e20000000200 */
[-C--:B------:R-:W-:Y:S01]  /*9790*/  FMUL.FTZ R101, R101, R11.reuse ;  /* 0x0000000b65657220 */ /* 0x080fe20000410000 */
[----:B------:R-:W-:Y:S01]  /*97a0*/  FMUL.FTZ R104, R104, R11 ;  /* 0x0000000b68687220 */ /* 0x000fe20000410000 */
[----:B---3--:R-:W-:Y:S01]  /*97b0*/  FADD.FTZ R59, R41, R42 ;  /* 0x0000002a293b7221 */ /* 0x008fe20000010000 */
[----:B------:R-:W-:Y:S01]  /*97c0*/  FADD.FTZ R42, R24, R43 ;  /* 0x0000002b182a7221 */ /* 0x000fe20000010000 */
[----:B------:R-:W-:Y:S01]  /*97d0*/  F2FP.F16.F32.PACK_AB R24, R32, R29 ;  /* 0x0000001d2018723e */ /* 0x000fe200000000ff */
[----:B------:R-:W3:Y:S01]  /*97e0*/  MUFU.EX2 R6, R6 ;  /* 0x0000000600067308 */ /* 0x000ee20000000800 */
[C---:B----4-:R-:W-:Y:S01]  /*97f0*/  FADD.FTZ R59, R84.reuse, R59 ;  /* 0x0000003b543b7221 */ /* 0x050fe20000010000 */
[----:B------:R-:W-:Y:S01]  /*9800*/  FADD.FTZ R43, R25, R42 ;  /* 0x0000002a192b7221 */ /* 0x000fe20000010000 */
[----:B------:R-:W-:Y:S01]  /*9810*/  F2FP.F16.F32.PACK_AB R41, R84, R41 ;  /* 0x000000295429723e */ /* 0x000fe200000000ff */
[-C--:B------:R-:W-:Y:S01]  /*9820*/  FMUL.FTZ R105, R105, R11.reuse ;  /* 0x0000000b69697220 */ /* 0x080fe20000410000 */
[----:B-----5:R-:W-:Y:S01]  /*9830*/  FADD.FTZ R42, R80, R59 ;  /* 0x0000003b502a7221 */ /* 0x020fe20000010000 */
[----:B------:R-:W-:Y:S01]  /*9840*/  FADD.FTZ R58, R28, R43 ;  /* 0x0000002b1c3a7221 */ /* 0x000fe20000010000 */
[-C--:B------:R-:W-:Y:S01]  /*9850*/  FMUL.FTZ R108, R108, R11.reuse ;  /* 0x0000000b6c6c7220 */ /* 0x080fe20000410000 */
[-C--:B------:R-:W-:Y:S01]  /*9860*/  FMUL.FTZ R109, R109, R11.reuse ;  /* 0x0000000b6d6d7220 */ /* 0x080fe20000410000 */
[----:B------:R-:W-:Y:S01]  /*9870*/  FADD.FTZ R43, R85, R42 ;  /* 0x0000002a552b7221 */ /* 0x000fe20000010000 */
        /* <DEDUP_REMOVED lines=26> */
[----:B------:R-:W-:Y:S01]  /*9a20*/  STSM.16.M88.4 [R23], R40 ;  /* 0x0000002817007844 */ /* 0x000fe20000000200 */
[----:B------:R-:W-:Y:S01]  /*9a30*/  FADD.FTZ R29, R31, R20 ;  /* 0x000000141f1d7221 */ /* 0x000fe20000010000 */
[----:B------:R-:W-:Y:S01]  /*9a40*/  FADD.FTZ R20, R48, R21 ;  /* 0x0000001530147221 */ /* 0x000fe20000010000 */
[----:B------:R-:W-:Y:S01]  /*9a50*/  F2FP.F16.F32.PACK_AB R27, R46, R35 ;  /* 0x000000232e1b723e */ /* 0x000fe200000000ff */
[----:B------:R-:W-:Y:S01]  /*9a60*/  FMUL.FTZ R129, R129, R11 ;  /* 0x0000000b81817220 */ /* 0x000fe20000410000 */
[C---:B------:R-:W-:Y:S01]  /*9a70*/  FADD.FTZ R29, R50.reuse, R29 ;  /* 0x0000001d321d7221 */ /* 0x040fe20000010000 */
[----:B------:R-:W-:Y:S01]  /*9a80*/  FADD.FTZ R21, R49, R20 ;  /* 0x0000001431157221 */ /* 0x000fe20000010000 */
[----:B------:R-:W-:Y:S01]  /*9a90*/  F2FP.F16.F32.PACK_AB R31, R50, R31 ;  /* 0x0000001f321f723e */ /* 0x000fe200000000ff */
[----:B------:R4:W-:Y:S01]  /*9aa0*/  STSM.16.M88.4 [R22], R24 ;  /* 0x0000001816007844 */ /* 0x0009e20000000200 */
[----:B------:R-:W-:Y:S01]  /*9ab0*/  FADD.FTZ R20, R34, R29 ;  /* 0x0000001d22147221 */ /* 0x000fe20000010000 */
[----:B------:R-:W-:Y:S01]  /*9ac0*/  FADD.FTZ R28, R52, R21 ;  /* 0x00000015341c7221 */ /* 0x000fe20000010000 */
[----:B------:R-:W-:Y:S01]  /*9ad0*/  F2FP.F16.F32.PACK_AB R29, R47, R30 ;  /* 0x0000001e2f1d723e */ /* 0x000fe200000000ff */
[----:B------:R-:W-:Y:S01]  /*9ae0*/  FMUL.FTZ R132, R132, R11 ;  /* 0x0000000b84847220 */ /* 0x000fe20000410000 */
[----:B------:R-:W-:Y:S01]  /*9af0*/  FADD.FTZ R20, R39, R20 ;  /* 0x0000001427147221 */ /* 0x000fe20000010000 */
[----:B------:R-:W-:Y:S01]  /*9b00*/  FADD.FTZ R21, R53, R28 ;  /* 0x0000001c35157221 */ /* 0x000fe20000010000 */
[----:B------:R-:W-:Y:S01]  /*9b10*/  F2FP.F16.F32.PACK_AB R28, R44, R37 ;  /* 0x000000252c1c723e */ /* 0x000fe200000000ff */
[----:B------:R-:W-:Y:S01]  /*9b20*/  FMUL.FTZ R133, R133, R11 ;  /* 0x0000000b85857220 */ /* 0x000fe20000410000 */
[----:B------:R-:W-:Y:S01]  /*9b30*/  FADD.FTZ R33, R51, R20 ;  /* 0x0000001433217221 */ /* 0x000fe20000010000 */
[----:B--2---:R-:W-:Y:S01]  /*9b40*/  FADD.FTZ R12, R56, R21 ;  /* 0x00000015380c7221 */ /* 0x004fe20000010000 */
[----:B------:R-:W-:Y:S01]  /*9b50*/  F2FP.F16.F32.PACK_AB R30, R48, R45 ;  /* 0x0000002d301e723e */ /* 0x000fe200000000ff */
[----:B------:R-:W-:Y:S01]  /*9b60*/  FMUL.FTZ R90, R90, R81 ;  /* 0x000000515a5a7220 */ /* 0x000fe20000410000 */
[----:B-1----:R-:W-:Y:S01]  /*9b70*/  FADD.FTZ R33, R4, R33 ;  /* 0x0000002104217221 */ /* 0x002fe20000010000 */
[----:B------:R-:W-:Y:S01]  /*9b80*/  FADD.FTZ R13, R57, R12 ;  /* 0x0000000c390d7221 */ /* 0x000fe20000010000 */
[----:B------:R-:W-:Y:S01]  /*9b90*/  F2FP.F16.F32.PACK_AB R12, R52, R49 ;  /* 0x00000031340c723e */ /* 0x000fe200000000ff */
[----:B------:R1:W-:Y:S01]  /*9ba0*/  STSM.16.M88.4 [R18], R28 ;  /* 0x0000001c12007844 */ /* 0x0003e20000000200 */
[----:B---3--:R-:W-:Y:S01]  /*9bb0*/  FADD.FTZ R14, R6, R33 ;  /* 0x00000021060e7221 */ /* 0x008fe20000010000 */
        /* <DEDUP_REMOVED lines=8> */
[----:B------:R-:W-:Y:S01]  /*9c40*/  F2FP.F16.F32.PACK_AB R15, R4, R51 ;  /* 0x00000033040f723e */ /* 0x000fe200000000ff */
[----:B------:R-:W-:Y:S01]  /*9c50*/  FADD.FTZ R4, R64, R21 ;  /* 0x0000001540047221 */ /* 0x000fe20000010000 */
[----:B----4-:R-:W-:Y:S01]  /*9c60*/  F2FP.F16.F32.PACK_AB R24, R60, R57 ;  /* 0x000000393c18723e */ /* 0x010fe200000000ff */
[----:B------:R-:W-:Y:S01]  /*9c70*/  FADD.FTZ R21, R71, R20 ;  /* 0x0000001447157221 */ /* 0x000fe20000010000 */
[----:B------:R-:W-:Y:S01]  /*9c80*/  F2FP.F16.F32.PACK_AB R26, R64, R61 ;  /* 0x0000003d401a723e */ /* 0x000fe200000000ff */
[----:B------:R-:W-:Y:S01]  /*9c90*/  FADD.FTZ R25, R65, R4 ;  /* 0x0000000441197221 */ /* 0x000fe20000010000 */
[----:B------:R2:W-:Y:S01]  /*9ca0*/  STSM.16.M88.4 [R136+0x27800], R12 ;  /* 0x0278000c88007844 */ /* 0x0005e20000000200 */
[----:B------:R-:W-:Y:S01]  /*9cb0*/  FADD.FTZ R4, R74, R21 ;  /* 0x000000154a047221 */ /* 0x000fe20000010000 */
[----:B------:R-:W-:Y:S01]  /*9cc0*/  F2FP.F16.F32.PACK_AB R27, R71, R54 ;  /* 0x00000036471b723e */ /* 0x000fe200000000ff */
[----:B------:R-:W-:Y:S01]  /*9cd0*/  FADD.FTZ R20, R68, R25 ;  /* 0x0000001944147221 */ /* 0x000fe20000010000 */
[----:B------:R-:W-:Y:S01]  /*9ce0*/  F2FP.F16.F32.PACK_AB R25, R55, R6 ;  /* 0x000000063719723e */ /* 0x000fe200000000ff */
[----:B------:R-:W-:Y:S01]  /*9cf0*/  FADD.FTZ R21, R75, R4 ;  /* 0x000000044b157221 */ /* 0x000fe20000010000 */
[----:B-1----:R-:W-:Y:S01]  /*9d00*/  F2FP.F16.F32.PACK_AB R28, R76, R73 ;  /* 0x000000494c1c723e */ /* 0x002fe200000000ff */
[----:B------:R-:W-:Y:S01]  /*9d10*/  FADD.FTZ R29, R69, R20 ;  /* 0x00000014451d7221 */ /* 0x000fe20000010000 */
[----:B------:R-:W-:Y:S01]  /*9d20*/  F2FP.F16.F32.PACK_AB R30, R10, R77 ;  /* 0x0000004d0a1e723e */ /* 0x000fe200000000ff */
[----:B------:R1:W-:Y:S01]  /*9d30*/  STSM.16.M88.4 [R17], R24 ;  /* 0x0000001811007844 */ /* 0x0003e20000000200 */
[----:B------:R-:W-:Y:S01]  /*9d40*/  F2FP.F16.F32.PACK_AB R31, R87, R86 ;  /* 0x00000056571f723e */ /* 0x000fe200000000ff */
[----:B------:R-:W-:Y:S01]  /*9d50*/  FADD.FTZ R4, R72, R29 ;  /* 0x0000001d48047221 */ /* 0x000fe20000010000 */
[----:B------:R-:W-:Y:S01]  /*9d60*/  FADD.FTZ R21, R78, R21 ;  /* 0x000000154e157221 */ /* 0x000fe20000010000 */
[-C--:B------:R-:W-:Y:S01]  /*9d70*/  FMUL.FTZ R95, R95, R81.reuse ;  /* 0x000000515f5f7220 */ /* 0x080fe20000410000 */
[----:B------:R-:W-:Y:S01]  /*9d80*/  FMUL.FTZ R98, R98, R81 ;  /* 0x0000005162627220 */ /* 0x000fe20000410000 */
[----:B------:R-:W-:Y:S01]  /*9d90*/  FADD.FTZ R29, R73, R4 ;  /* 0x00000004491d7221 */ /* 0x000fe20000010000 */
        /* <DEDUP_REMOVED lines=8> */
[C---:B------:R-:W-:Y:S01]  /*9e20*/  F2FP.F16.F32.PACK_AB R29, R83.reuse, R82 ;  /* 0x00000052531d723e */ /* 0x040fe200000000ff */
[----:B------:R-:W-:Y:S01]  /*9e30*/  FADD.FTZ R21, R83, R21 ;  /* 0x0000001553157221 */ /* 0x000fe20000010000 */
[-C--:B------:R-:W-:Y:S01]  /*9e40*/  FMUL.FTZ R99, R99, R81.reuse ;  /* 0x0000005163637220 */ /* 0x080fe20000410000 */
[----:B------:R1:W-:Y:S01]  /*9e50*/  STSM.16.M88.4 [R22+0x6000], R12 ;  /* 0x0060000c16007844 */ /* 0x0003e20000000200 */
[----:B------:R-:W-:Y:S01]  /*9e60*/  FADD.FTZ R6, R10, R77 ;  /* 0x0000004d0a067221 */ /* 0x000fe20000010000 */
[----:B------:R-:W-:Y:S01]  /*9e70*/  FADD.FTZ R21, R86, R21 ;  /* 0x0000001556157221 */ /* 0x000fe20000010000 */
[-C--:B------:R-:W-:Y:S01]  /*9e80*/  FMUL.FTZ R102, R102, R81.reuse ;  /* 0x0000005166667220 */ /* 0x080fe20000410000 */
[----:B------:R1:W-:Y:S01]  /*9e90*/  STSM.16.M88.4 [R18+0x6000], R28 ;  /* 0x0060001c12007844 */ /* 0x0003e20000000200 */
[-C--:B------:R-:W-:Y:S01]  /*9ea0*/  FMUL.FTZ R103, R103, R81.reuse ;  /* 0x0000005167677220 */ /* 0x080fe20000410000 */
[----:B------:R-:W-:Y:S01]  /*9eb0*/  FADD.FTZ R4, R87, R21 ;  /* 0x0000001557047221 */ /* 0x000fe20000010000 */
[-C--:B------:R-:W-:Y:S01]  /*9ec0*/  FMUL.FTZ R106, R106, R81.reuse ;  /* 0x000000516a6a7220 */ /* 0x080fe20000410000 */
[----:B------:R-:W-:Y:S01]  /*9ed0*/  @!PT LDS RZ, [RZ] ;  /* 0x00000000fffff984 */ /* 0x000fe20000000800 */
[----:B------:R-:W-:Y:S01]  /*9ee0*/  @!PT LDS RZ, [RZ] ;  /* 0x00000000fffff984 */ /* 0x000fe20000000800 */
[----:B------:R-:W-:Y:S01]  /*9ef0*/  @!PT LDS RZ, [RZ] ;  /* 0x00000000fffff984 */ /* 0x000fe20000000800 */
[----:B------:R-:W-:Y:S01]  /*9f00*/  @!PT LDS RZ, [RZ] ;  /* 0x00000000fffff984 */ /* 0x000fe20000000800 */
[----:B------:R2:W-:Y:S06]  /*9f10*/  MEMBAR.ALL.CTA ;  /* 0x0000000000007992 */ /* 0x0005ec0000008000 */
[----:B--2---:R-:W2:Y:S01]  /*9f20*/  FENCE.VIEW.ASYNC.S ;  /* 0x00000000000073c6 */ /* 0x004ea20000000000 */
        /* <DEDUP_REMOVED lines=17> */
[----:B--2---:R-:W-:Y:S01]  /*a040*/  NOP ;  /* 0x0000000000007918 */ /* 0x004fe20000000000 */
[----:B-1----:R-:W-:Y:S05]  /*a050*/  @P2 BRA `(.L_x_711) ;  /* 0xffffffe000002947 */ /* 0x002fea000383ffff */
.L_x_702:
[----:B------:R-:W-:-:S13]  /*a060*/  ISETP.GE.AND P2, PT, R8, UR40, PT ;  /* 0x0000002808007c0c */ /* 0x000fda000bf46270 */
[----:B------:R-:W-:Y:S05]  /*a070*/  @!P2 BRA `(.L_x_712) ;  /* 0x000000300024a947 */ /* 0x000fea0003800000 */
[----:B--2---:R-:W-:Y:S01]  /*a080*/  IMAD.MOV.U32 R12, RZ, RZ, R9 ;  /* 0x000000ffff0c7224 */ /* 0x004fe200078e0009 */
[----:B------:R-:W-:Y:S01]  /*a090*/  UMOV UR28, UR49 ;  /* 0x00000031001c7c82 */ /* 0x000fe20008000000 */
[----:B------:R-:W-:Y:S01]  /*a0a0*/  IMAD.MOV.U32 R11, RZ, RZ, R7 ;  /* 0x000000ffff0b7224 */ /* 0x000fe200078e0007 */
[----:B------:R-:W-:Y:S01]  /*a0b0*/  UMOV UR54, UR36 ;  /* 0x0000002400367c82 */ /* 0x000fe20008000000 */
[----:B------:R-:W-:Y:S01]  /*a0c0*/  IMAD.IADD R10, R0, 0x1, R5 ;  /* 0x00000001000a7824 */ /* 0x000fe200078e0205 */
[----:B------:R-:W-:Y:S01]  /*a0d0*/  ULDC UR34, c[0x0][0x9e4] ;  /* 0x0002790000227ab9 */ /* 0x000fe20000000800 */
[----:B------:R-:W-:Y:S01]  /*a0e0*/  ULDC UR53, c[0x0][0x9dc] ;  /* 0x0002770000357ab9 */ /* 0x000fe20000000800 */
[----:B------:R-:W-:Y:S01]  /*a0f0*/  ULDC UR52, c[0x0][0x288] ;  /* 0x0000a20000347ab9 */ /* 0x000fe20000000800 */
[----:B------:R-:W-:Y:S01]  /*a100*/  ULDC UR33, c[0x0][0x988] ;  /* 0x0002620000217ab9 */ /* 0x000fe20000000800 */
[----:B------:R-:W-:-:S05]  /*a110*/  ULDC UR35, c[0x0][0x9e0] ;  /* 0x0002780000237ab9 */ /* 0x000fca0000000800 */
.L_x_729:
[----:B------:R-:W-:Y:S01]  /*a120*/  UIADD3 UR36, UR54, 0x1, URZ ;  /* 0x0000000136247890 */ /* 0x000fe2000fffe03f */
[----:B------:R-:W-:-:S03]  /*a130*/  ISETP.NE.AND P3, PT, RZ, UR45, PT ;  /* 0x0000002dff007c0c */ /* 0x000fc6000bf65270 */
[----:B------:R-:W-:-:S04]  /*a140*/  UISETP.NE.AND UP0, UPT, UR36, 0x2, UPT ;  /* 0x000000022400788c */ /* 0x000fc8000bf05270 */
[----:B------:R-:W-:Y:S02]  /*a150*/  USEL UR49, URZ, 0x1, UP0 ;  /* 0x000000013f317887 */ /* 0x000fe40008000000 */
[----:B------:R-:W-:Y:S02]  /*a160*/  USEL UR36, UR36, URZ, UP0 ;  /* 0x0000003f24247287 */ /* 0x000fe40008000000 */
[----:B------:R-:W-:Y:S02]  /*a170*/  ULOP3.LUT UR49, UR28, UR49, URZ, 0x3c, !UPT ;  /* 0x000000311c317292 */ /* 0x000fe4000f8e3c3f */
[----:B---3--:R-:W-:Y:S10]  /*a180*/  @P3 BRA `(.L_x_713) ;  /* 0x00000000002c3947 */ /* 0x008ff40003800000 */
[----:B------:R-:W-:Y:S05]  /*a190*/  @!P0 BRA `(.L_x_714) ;  /* 0x0000000000048947 */ /* 0x000fea0003800000 */
[----:B------:R-:W-:Y:S01]  /*a1a0*/  BPT.TRAP 0x1 ;  /* 0x000000040000795c */ /* 0x000fe20000300000 */
.L_x_714:
[----:B------:R-:W-:Y:S01]  /*a1b0*/  ULEA UR6, UR36, UR39, 0x3 ;  /* 0x0000002724067291 */ /* 0x000fe2000f8e183f */
[----:B------:R-:W-:-:S05]  /*a1c0*/  IMAD.U32 R7, RZ, RZ, UR49 ;  /* 0x00000031ff077e24 */ /* 0x000fca000f8e00ff */
[----:B------:R-:W-:-:S04]  /*a1d0*/  SHF.L.U32 R7, R7, 0x1f, RZ ;  /* 0x0000001f07077819 */ /* 0x000fc800000006ff */
[----:B------:R1:W2:Y:S01]  /*a1e0*/  SYNCS.PHASECHK.TRANS64.TRYWAIT P2, [UR6+0x2d830], R7 ;  /* 0x02d83007ff0075a7 */ /* 0x0002a20008040146 */
[----:B------:R-:W-:Y:S05]  /*a1f0*/  @!P0 BRA `(.L_x_715) ;  /* 0x0000000000048947 */ /* 0x000fea0003800000 */
[----:B------:R-:W-:Y:S01]  /*a200*/  BPT.TRAP 0x1 ;  /* 0x000000040000795c */ /* 0x000fe20000300000 */
.L_x_715:
[----:B--2---:R-:W-:Y:S05]  /*a210*/  @P2 BRA `(.L_x_713) ;  /* 0x0000000000082947 */ /* 0x004fea0003800000 */
[----:B------:R-:W2:Y:S02]  /*a220*/  SYNCS.PHASECHK.TRANS64.TRYWAIT P2, [UR6+0x2d830], R7 ;  /* 0x02d83007ff0075a7 */ /* 0x000ea40008040146 */
[----:B--2---:R-:W-:Y:S05]  /*a230*/  @!P2 BRA `(.L_x_716) ;  /* 0x0000007c0078a947 */ /* 0x004fea0003800000 */
.L_x_713:
        /* <DEDUP_REMOVED lines=35> */
.L_x_718:
[----:B------:R-:W-:Y:S01]  /*a470*/  ULEA UR6, UR54, UR39, 0x3 ;  /* 0x0000002736067291 */ /* 0x000fe2000f8e183f */
[----:B------:R-:W-:-:S05]  /*a480*/  IMAD.U32 R7, RZ, RZ, UR28 ;  /* 0x0000001cff077e24 */ /* 0x000fca000f8e00ff */
[----:B------:R-:W-:-:S04]  /*a490*/  SHF.L.U32 R7, R7, 0x1f, RZ ;  /* 0x0000001f07077819 */ /* 0x000fc800000006ff */
[----:B------:R1:W2:Y:S01]  /*a4a0*/  SYNCS.PHASECHK.TRANS64.TRYWAIT P2, [UR6+0x2d850], R7 ;  /* 0x02d85007ff0075a7 */ /* 0x0002a20008040146 */
[----:B------:R-:W-:Y:S05]  /*a4b0*/  @!P0 BRA `(.L_x_719) ;  /* 0x0000000000048947 */ /* 0x000fea0003800000 */
[----:B------:R-:W-:Y:S01]  /*a4c0*/  BPT.TRAP 0x1 ;  /* 0x000000040000795c */ /* 0x000fe20000300000 */
.L_x_719:
[----:B--2---:R-:W-:Y:S05]  /*a4d0*/  @P2 BRA `(.L_x_717) ;  /* 0x0000000000082947 */ /* 0x004fea0003800000 */
[----:B------:R-:W2:Y:S02]  /*a4e0*/  SYNCS.PHASECHK.TRANS64.TRYWAIT P2, [UR6+0x2d850], R7 ;  /* 0x02d85007ff0075a7 */ /* 0x000ea40008040146 */
[----:B--2---:R-:W-:Y:S05]  /*a4f0*/  @!P2 BRA `(.L_x_720) ;  /* 0x0000007800e0a947 */ /* 0x004fea0003800000 */
.L_x_717:
[----:B------:R-:W-:Y:S01]  /*a500*/  UIADD3 UR6, UR39, 0x400, URZ ;  /* 0x0000040027067890 */ /* 0x000fe2000fffe03f */
[----:B------:R-:W-:Y:S01]  /*a510*/  WARPGROUP.ARRIVE ;  /* 0x00000000000079c5 */ /* 0x000fe20000000000 */
[----:B------:R-:W-:Y:S01]  /*a520*/  UMOV UR29, 0x40000040 ;  /* 0x40000040001d7882 */ /* 0x000fe20000000000 */
[----:B------:R-:W-:Y:S01]  /*a530*/  UMOV UR31, 0x80000020 ;  /* 0x80000020001f7882 */ /* 0x000fe20000000000 */
[----:B------:R-:W-:Y:S01]  /*a540*/  USHF.R.U32.HI UR6, URZ, 0x4, UR6 ;  /* 0x000000043f067899 */ /* 0x000fe20008011606 */
[----:B--2---:R-:W2:Y:S01]  /*a550*/  LDC R14, c[0x0][0x2e0] ;  /* 0x0000b800ff0e7b82 */ /* 0x004ea20000000800 */
[----:B------:R-:W-:Y:S01]  /*a560*/  IMAD.SHL.U32 R21, R8, 0x80, RZ ;  /* 0x0000008008157824 */ /* 0x000fe200078e00ff */
[----:B------:R-:W-:Y:S01]  /*a570*/  ISETP.GE.U32.AND P2, PT, R2, 0x180, PT ;  /* 0x000001800200780c */ /* 0x000fe20003f46070 */
[----:B------:R-:W-:Y:S01]  /*a580*/  ULOP3.LUT UR6, UR6, 0x3fff, URZ, 0xc0, !UPT ;  /* 0x00003fff06067892 */ /* 0x000fe2000f8ec03f */
[----:B------:R-:W-:Y:S02]  /*a590*/  IMAD.U32 R13, RZ, RZ, UR36 ;  /* 0x00000024ff0d7e24 */ /* 0x000fe4000f8e00ff */
[----:B-1----:R-:W-:Y:S01]  /*a5a0*/  IADD3 R7, -R21, 0x1, RZ ;  /* 0x0000000115077810 */ /* 0x002fe20007ffe1ff */
[----:B------:R-:W-:Y:S01]  /*a5b0*/  ULOP3.LUT UR7, UR6, 0x2000000, URZ, 0xfc, !UPT ;  /* 0x0200000006077892 */ /* 0x000fe2000f8efc3f */
[----:B------:R-:W-:Y:S01]  /*a5c0*/  VIADD R9, R16, 0x9 ;  /* 0x0000000910097836 */ /* 0x000fe20000000000 */
[----:B------:R-:W-:Y:S01]  /*a5d0*/  ULOP3.LUT UR6, UR41, 0x10000, URZ, 0xfc, !UPT ;  /* 0x0001000029067892 */ /* 0x000fe2000f8efc3f */
[----:B------:R-:W-:Y:S01]  /*a5e0*/  @!P1 LEA R13, R13, UR39, 0x3 ;  /* 0x000000270d0d9c11 */ /* 0x000fe2000f8e18ff */
[----:B------:R-:W-:-:S02]  /*a5f0*/  UIMAD UR7, UR54, 0x600, UR7 ;  /* 0x00000600360778a4 */ /* 0x000fc4000f8e0207 */
[----:B------:R-:W-:Y:S02]  /*a600*/  SEL R15, R9, 0x9, !P2 ;  /* 0x00000009090f7807 */ /* 0x000fe40005000000 */
[----:B------:R-:W-:Y:S01]  /*a610*/  @!P1 VIADD R13, R13, 0x2d840 ;  /* 0x0002d8400d0d9836 */ /* 0x000fe20000000000 */
[----:B------:R-:W-:Y:S02]  /*a620*/  UMOV UR28, UR6 ;  /* 0x00000006001c7c82 */ /* 0x000fe40008000000 */
[----:B------:R-:W-:Y:S02]  /*a630*/  UMOV UR30, UR7 ;  /* 0x00000007001e7c82 */ /* 0x000fe40008000000 */
[----:B------:R-:W-:Y:S01]  /*a640*/  HGMMA.64x96x16.F32 R88, gdesc[UR28].tnspB, R88, gsb0 ;  /* 0x416000001c5879f0 */ /* 0x000fe20008000858 */
[----:B------:R-:W-:Y:S01]  /*a650*/  UIADD3 UR28, UR6, 0x2, URZ ;  /* 0x00000002061c7890 */ /* 0x000fe2000fffe03f */
[----:B------:R-:W-:Y:S01]  /*a660*/  @!P1 PRMT R13, RZ, 0x654, R13 ;  /* 0x00000654ff0d9816 */ /* 0x000fe2000000000d */
[----:B------:R-:W-:Y:S01]  /*a670*/  UIADD3 UR30, UR7, 0x40, URZ ;  /* 0x00000040071e7890 */ /* 0x000fe2000fffe03f */
[----:B--2---:R-:W-:Y:S01]  /*a680*/  IMAD R7, R14, UR47, R7 ;  /* 0x0000002f0e077c24 */ /* 0x004fe2000f8e0207 */
[----:B------:R-:W-:Y:S01]  /*a690*/  UMOV UR29, 0x40000040 ;  /* 0x40000040001d7882 */ /* 0x000fe20000000000 */
[----:B------:R-:W-:-:S02]  /*a6a0*/  UMOV UR31, 0x80000020 ;  /* 0x80000020001f7882 */ /* 0x000fc40000000000 */
[----:B------:R-:W-:-:S04]  /*a6b0*/  VIADD R14, R7, -UR52 ;  /* 0x80000034070e7c36 */ /* 0x000fc80008000000 */
[----:B------:R-:W-:-:S04]  /*a6c0*/  IMAD R14, R19, -0x2, R14 ;  /* 0xfffffffe130e7824 */ /* 0x000fc800078e020e */
[----:B------:R-:W-:-:S04]  /*a6d0*/  VIADD R20, R14, UR35 ;  /* 0x000000230e147c36 */ /* 0x000fc80008000000 */
[----:B------:R-:W-:Y:S01]  /*a6e0*/  IMAD.IADD R9, R0, 0x1, R20 ;  /* 0x0000000100097824 */ /* 0x000fe200078e0214 */
        /* <DEDUP_REMOVED lines=42> */
[----:B------:R-:W-:Y:S01]  /*a990*/  ULOP3.LUT UR6, URZ, UR53, URZ, 0x33, !UPT ;  /* 0x000000353f067292 */ /* 0x000fe2000f8e333f */
[----:B------:R-:W-:Y:S02]  /*a9a0*/  WARPGROUP.DEPBAR.LE gsb0, 0x0 ;  /* 0x00008000000079c5 */ /* 0x000fe40000010000 */
[----:B------:R-:W-:-:S06]  /*a9b0*/  WARPGROUP.ARRIVE ;  /* 0x00000000000079c5 */ /* 0x000fcc0000000000 */
[----:B------:R-:W-:Y:S03]  /*a9c0*/  HGMMA.64x96x16.F32 R88, gdesc[UR28].tnspB, R88, gsb0 ;  /* 0x416000001c5879f0 */ /* 0x000fe60008000858 */
[----:B------:R-:W-:Y:S02]  /*a9d0*/  WARPGROUP.DEPBAR.LE gsb0, 0x0 ;  /* 0x00008000000079c5 */ /* 0x000fe40000010000 */
[----:B------:R1:W-:Y:S06]  /*a9e0*/  BAR.ARV R15, 0x100 ;  /* 0x0004000f0000751d */ /* 0x0003ec0000002000 */
[----:B------:R2:W-:Y:S02]  /*a9f0*/  @!P1 SYNCS.ARRIVE.TRANS64.RED.A1T0 RZ, [R13+URZ], RZ ;  /* 0x000000ff0dff99a7 */ /* 0x0005e4000810043f */
[----:B--2---:R-:W-:-:S04]  /*aa00*/  VIADD R13, R14, UR6 ;  /* 0x000000060e0d7c36 */ /* 0x004fc80008000000 */
[----:B------:R-:W-:Y:S01]  /*aa10*/  IMAD.IADD R7, R0, 0x1, R13 ;  /* 0x0000000100077824 */ /* 0x000fe200078e020d */
[----:B-1----:R-:W-:Y:S06]  /*aa20*/  @!P5 BRA `(.L_x_721) ;  /* 0x00000000005cd947 */ /* 0x002fec0003800000 */
        /* <DEDUP_REMOVED lines=11> */
.L_x_723:
[----:B------:R-:W-:-:S05]  /*aae0*/  IMAD.U32 R142, RZ, RZ, UR34 ;  /* 0x00000022ff8e7e24 */ /* 0x000fca000f8e00ff */
[----:B------:R-:W-:-:S13]  /*aaf0*/  ISETP.NE.AND P2, PT, R142, 0x1, PT ;  /* 0x000000018e00780c */ /* 0x000fda0003f45270 */
[----:B------:R-:W1:Y:S01]  /*ab00*/  @P2 LDC.64 R14, c[0x0][0x9e8] ;  /* 0x00027a00ff0e2b82 */ /* 0x000e620000000a00 */
[----:B------:R-:W-:-:S04]  /*ab10*/  @P2 IMAD.IADD R139, R0, 0x1, R5 ;  /* 0x00000001008b2824 */ /* 0x000fc800078e0205 */
[----:B-1----:R-:W-:-:S04]  /*ab20*/  @P2 IMAD.HI.U32 R144, R139, R14, RZ ;  /* 0x0000000e8b902227 */ /* 0x002fc800078e00ff */
[----:B------:R-:W-:Y:S01]  /*ab30*/  IMAD.MOV.U32 R14, RZ, RZ, R10 ;  /* 0x000000ffff0e7224 */ /* 0x000fe200078e000a */
[----:B------:R-:W-:-:S07]  /*ab40*/  @P2 SHF.R.U32.HI R14, RZ, R15, R144 ;  /* 0x0000000fff0e2219 */ /* 0x000fce0000011690 */
.L_x_724:
[----:B------:R-:W-:Y:S05]  /*ab50*/  BSYNC B0 ;  /* 0x0000000000007941 */ /* 0x000fea0003800000 */
.L_x_722:
[----:B------:R-:W-:-:S04]  /*ab60*/  IMAD R14, R14, R142, -R21 ;  /* 0x0000008e0e0e7224 */ /* 0x000fc800078e0a15 */
[----:B------:R-:W-:-:S05]  /*ab70*/  IMAD R14, R19, -0x2, R14 ;  /* 0xfffffffe130e7824 */ /* 0x000fca00078e020e */
[----:B------:R-:W-:Y:S02]  /*ab80*/  VIADDMNMX R9, R14, R142, R9, PT ;  /* 0x0000008e0e097246 */ /* 0x000fe40003800109 */
[----:B------:R-:W-:-:S07]  /*ab90*/  VIMNMX R7, R7, R14, !PT ;  /* 0x0000000e07077248 */ /* 0x000fce0007fe0100 */
.L_x_721:
[----:B------:R-:W-:Y:S01]  /*aba0*/  ISETP.GT.AND P2, PT, R8, -0x1, PT ;  /* 0xffffffff0800780c */ /* 0x000fe20003f44270 */
[C---:B------:R-:W-:Y:S02]  /*abb0*/  IMAD.IADD R20, R3.reuse, 0x1, R20 ;  /* 0x0000000103147824 */ /* 0x040fe400078e0214 */
[----:B------:R-:W-:Y:S01]  /*abc0*/  IMAD.IADD R13, R3, 0x1, R13 ;  /* 0x00000001030d7824 */ /* 0x000fe200078e020d */
[C---:B------:R-:W-:Y:S02]  /*abd0*/  ISETP.GT.AND P4, PT, R7.reuse, RZ, P2 ;  /* 0x000000ff0700720c */ /* 0x040fe40001784270 */
[----:B------:R-:W-:Y:S02]  /*abe0*/  ISETP.GT.AND P6, PT, R7, 0x1, P2 ;  /* 0x000000010700780c */ /* 0x000fe400017c4270 */
[C---:B------:R-:W-:Y:S02]  /*abf0*/  ISETP.LT.OR P4, PT, R9.reuse, 0x1, P4 ;  /* 0x000000010900780c */ /* 0x040fe40002781670 */
[----:B------:R-:W-:-:S02]  /*ac00*/  ISETP.LT.OR P6, PT, R9, 0x2, P6 ;  /* 0x000000020900780c */ /* 0x000fc400037c1670 */
[----:B------:R-:W-:Y:S02]  /*ac10*/  FSEL R24, R24, -INF , !P4 ;  /* 0xff80000018187808 */ /* 0x000fe40006000000 */
[----:B------:R-:W-:Y:S02]  /*ac20*/  FSEL R25, R25, -INF , !P6 ;  /* 0xff80000019197808 */ /* 0x000fe40007000000 */
[C---:B------:R-:W-:Y:S02]  /*ac30*/  ISETP.GT.AND P3, PT, R7.reuse, 0x8, P2 ;  /* 0x000000080700780c */ /* 0x040fe40001764270 */
[C---:B------:R-:W-:Y:S02]  /*ac40*/  ISETP.GT.AND P4, PT, R7.reuse, 0x9, P2 ;  /* 0x000000090700780c */ /* 0x040fe40001784270 */
[----:B------:R-:W-:Y:S02]  /*ac50*/  ISETP.GT.AND P6, PT, R7, 0x10, P2 ;  /* 0x000000100700780c */ /* 0x000fe400017c4270 */
[----:B------:R-:W-:-:S02]  /*ac60*/  ISETP.LT.OR P3, PT, R9, 0x9, P3 ;  /* 0x000000090900780c */ /* 0x000fc40001f61670 */
[C---:B------:R-:W-:Y:S02]  /*ac70*/  ISETP.LT.OR P4, PT, R9.reuse, 0xa, P4 ;  /* 0x0000000a0900780c */ /* 0x040fe40002781670 */
[----:B------:R-:W-:Y:S02]  /*ac80*/  ISETP.LT.OR P6, PT, R9, 0x11, P6 ;  /* 0x000000110900780c */ /* 0x000fe400037c1670 */
[----:B------:R-:W-:Y:S02]  /*ac90*/  FSEL R28, R28, -INF , !P3 ;  /* 0xff8000001c1c7808 */ /* 0x000fe40005800000 */
[----:B------:R-:W-:Y:S02]  /*aca0*/  FSEL R29, R29, -INF , !P4 ;  /* 0xff8000001d1d7808 */ /* 0x000fe40006000000 */
[----:B------:R-:W-:Y:S02]  /*acb0*/  FSEL R32, R32, -INF , !P6 ;  /* 0xff80000020207808 */ /* 0x000fe40007000000 */
[----:B------:R-:W-:-:S02]  /*acc0*/  ISETP.GT.AND P3, PT, R7, 0x11, P2 ;  /* 0x000000110700780c */ /* 0x000fc40001764270 */
[C---:B------:R-:W-:Y:S02]  /*acd0*/  ISETP.GT.AND P4, PT, R7.reuse, 0x18, P2 ;  /* 0x000000180700780c */ /* 0x040fe40001784270 */
[----:B------:R-:W-:Y:S02]  /*ace0*/  ISETP.GT.AND P6, PT, R7, 0x19, P2 ;  /* 0x000000190700780c */ /* 0x000fe400017c4270 */
[C---:B------:R-:W-:Y:S02]  /*acf0*/  ISETP.LT.OR P3, PT, R9.reuse, 0x12, P3 ;  /* 0x000000120900780c */ /* 0x040fe40001f61670 */
[C---:B------:R-:W-:Y:S02]  /*ad00*/  ISETP.LT.OR P4, PT, R9.reuse, 0x19, P4 ;  /* 0x000000190900780c */ /* 0x040fe40002781670 */
[----:B------:R-:W-:Y:S02]  /*ad10*/  ISETP.LT.OR P6, PT, R9, 0x1a, P6 ;  /* 0x0000001a0900780c */ /* 0x000fe400037c1670 */
[----:B------:R-:W-:-:S02]  /*ad20*/  FSEL R33, R33, -INF , !P3 ;  /* 0xff80000021217808 */ /* 0x000fc40005800000 */
        /* <DEDUP_REMOVED lines=73> */
[----:B------:R-:W-:Y:S01]  /*b1c0*/  FSEL R85, R85, -INF , !P6 ;  /* 0xff80000055557808 */ /* 0x000fe20007000000 */
[----:B------:R-:W-:Y:S06]  /*b1d0*/  @!P5 BRA `(.L_x_725) ;  /* 0x000000000058d947 */ /* 0x000fec0003800000 */
        /* <DEDUP_REMOVED lines=12> */
.L_x_727:
[----:B------:R-:W-:-:S05]  /*b2a0*/  IMAD.U32 R9, RZ, RZ, UR34 ;  /* 0x00000022ff097e24 */ /* 0x000fca000f8e00ff */
[----:B------:R-:W-:-:S13]  /*b2b0*/  ISETP.NE.AND P3, PT, R9, 0x1, PT ;  /* 0x000000010900780c */ /* 0x000fda0003f65270 */
[----:B------:R-:W1:Y:S02]  /*b2c0*/  @P3 LDC.64 R14, c[0x0][0x9e8] ;  /* 0x00027a00ff0e3b82 */ /* 0x000e640000000a00 */
[----:B-1----:R-:W-:-:S05]  /*b2d0*/  @P3 IMAD.HI.U32 R14, R142, R14, RZ ;  /* 0x0000000e8e0e3227 */ /* 0x002fca00078e00ff */
[----:B------:R-:W-:-:S07]  /*b2e0*/  @P3 SHF.R.U32.HI R142, RZ, R15, R14 ;  /* 0x0000000fff8e3219 */ /* 0x000fce000001160e */
.L_x_728:
[----:B------:R-:W-:Y:S05]  /*b2f0*/  BSYNC B0 ;  /* 0x0000000000007941 */ /* 0x000fea0003800000 */
.L_x_726:
[----:B------:R-:W-:-:S04]  /*b300*/  IMAD R142, R142, R9, -R21 ;  /* 0x000000098e8e7224 */ /* 0x000fc800078e0a15 */
[----:B------:R-:W-:-:S05]  /*b310*/  IMAD R142, R19, -0x2, R142 ;  /* 0xfffffffe138e7824 */ /* 0x000fca00078e028e */
[----:B------:R-:W-:Y:S02]  /*b320*/  VIADDMNMX R20, R142, R9, R20, PT ;  /* 0x000000098e147246 */ /* 0x000fe40003800114 */
[----:B------:R-:W-:-:S07]  /*b330*/  VIMNMX R13, R13, R142, !PT ;  /* 0x0000008e0d0d7248 */ /* 0x000fce0007fe0100 */
.L_x_725:
        /* <DEDUP_REMOVED lines=18> */
[----:B------:R-:W-:-:S02]  /*b460*/  ISETP.GT.AND P6, PT, R13, 0x8, P2 ;  /* 0x000000080d00780c */ /* 0x000fc400017c4270 */
[----:B------:R-:W-:Y:S02]  /*b470*/  FMNMX.FTZ R7, R41, R14, !PT ;  /* 0x0000000e29077209 */ /* 0x000fe40007810000 */
[----:B------:R-:W-:Y:S02]  /*b480*/  ISETP.GT.AND P4, PT, R13, 0x1, P2 ;  /* 0x000000010d00780c */ /* 0x000fe40001784270 */
[----:B------:R-:W-:Y:S02]  /*b490*/  FMNMX.FTZ R14, R44, R7, !PT ;  /* 0x000000072c0e7209 */ /* 0x000fe40007810000 */
[----:B------:R-:W-:Y:S02]  /*b4a0*/  FSEL R39, R39, -INF , !P3 ;  /* 0xff80000027277808 */ /* 0x000fe40005800000 */
[----:B------:R-:W-:Y:S02]  /*b4b0*/  FMNMX.FTZ R7, R45, R14, !PT ;  /* 0x0000000e2d077209 */ /* 0x000fe40007810000 */
[----:B------:R-:W-:-:S02]  /*b4c0*/  ISETP.GT.AND P3, PT, R13, 0x21, P2 ;  /* 0x000000210d00780c */ /* 0x000fc40001764270 */
[----:B------:R-:W-:Y:S02]  /*b4d0*/  FMNMX.FTZ R14, R48, R7, !PT ;  /* 0x00000007300e7209 */ /* 0x000fe40007810000 */
[C---:B------:R-:W-:Y:S02]  /*b4e0*/  ISETP.LT.OR P6, PT, R20.reuse, 0x9, P6 ;  /* 0x000000091400780c */ /* 0x040fe400037c1670 */
[----:B------:R-:W-:Y:S02]  /*b4f0*/  FMNMX.FTZ R7, R49, R14, !PT ;  /* 0x0000000e31077209 */ /* 0x000fe40007810000 */
[----:B------:R-:W-:Y:S02]  /*b500*/  ISETP.LT.OR P4, PT, R20, 0x2, P4 ;  /* 0x000000021400780c */ /* 0x000fe40002781670 */
[----:B------:R-:W-:Y:S02]  /*b510*/  FMNMX.FTZ R14, R52, R7, !PT ;  /* 0x00000007340e7209 */ /* 0x000fe40007810000 */
[----:B------:R-:W-:-:S02]  /*b520*/  ISETP.LT.OR P3, PT, R20, 0x22, P3 ;  /* 0x000000221400780c */ /* 0x000fc40001f61670 */
[----:B------:R-:W-:Y:S02]  /*b530*/  FMNMX.FTZ R7, R53, R14, !PT ;  /* 0x0000000e35077209 */ /* 0x000fe40007810000 */
[----:B------:R-:W-:Y:S02]  /*b540*/  FSEL R30, R30, -INF , !P6 ;  /* 0xff8000001e1e7808 */ /* 0x000fe40007000000 */
[----:B------:R-:W-:Y:S02]  /*b550*/  FMNMX.FTZ R14, R56, R7, !PT ;  /* 0x00000007380e7209 */ /* 0x000fe40007810000 */
[----:B------:R-:W-:Y:S02]  /*b560*/  FSEL R27, R27, -INF , !P4 ;  /* 0xff8000001b1b7808 */ /* 0x000fe40006000000 */
[----:B------:R-:W-:Y:S02]  /*b570*/  FMNMX.FTZ R7, R57, R14, !PT ;  /* 0x0000000e39077209 */ /* 0x000fe40007810000 */
[----:B------:R-:W-:-:S02]  /*b580*/  ISETP.GT.AND P4, PT, R13, 0x10, P2 ;  /* 0x000000100d00780c */ /* 0x000fc40001784270 */
[----:B------:R-:W-:Y:S02]  /*b590*/  FMNMX.FTZ R14, R60, R7, !PT ;  /* 0x000000073c0e7209 */ /* 0x000fe40007810000 */
[----:B------:R-:W-:Y:S02]  /*b5a0*/  FSEL R43, R43, -INF , !P3 ;  /* 0xff8000002b2b7808 */ /* 0x000fe40005800000 */
[----:B------:R-:W-:Y:S02]  /*b5b0*/  FMNMX.FTZ R7, R61, R14, !PT ;  /* 0x0000000e3d077209 */ /* 0x000fe40007810000 */
[----:B------:R-:W-:Y:S02]  /*b5c0*/  ISETP.GT.AND P3, PT, R13, RZ, P2 ;  /* 0x000000ff0d00720c */ /* 0x000fe40001764270 */
        /* <DEDUP_REMOVED lines=24> */
[----:B------:R-:W-:Y:S01]  /*b750*/  ISETP.GT.AND P4, PT, R13, 0x29, P2 ;  /* 0x000000290d00780c */ /* 0x000fe20001784270 */
[----:B------:R-:W1:Y:S03]  /*b760*/  SHFL.BFLY PT, R7, R14, 0x2, 0x1f ;  /* 0x0c401f000e077f89 */ /* 0x000e6600000e0000 */
[----:B------:R-:W-:-:S04]  /*b770*/  ISETP.LT.OR P4, PT, R20, 0x2a, P4 ;  /* 0x0000002a1400780c */ /* 0x000fc80002781670 */
[----:B------:R-:W-:Y:S02]  /*b780*/  FSEL R47, R47, -INF , !P4 ;  /* 0xff8000002f2f7808 */ /* 0x000fe40006000000 */
[----:B------:R-:W-:-:S04]  /*b790*/  ISETP.GT.AND P4, PT, R13, 0x31, P2 ;  /* 0x000000310d00780c */ /* 0x000fc80001784270 */
[----:B------:R-:W-:-:S04]  /*b7a0*/  ISETP.LT.OR P4, PT, R20, 0x32, P4 ;  /* 0x000000321400780c */ /* 0x000fc80002781670 */
[----:B------:R-:W-:Y:S02]  /*b7b0*/  FSEL R51, R51, -INF , !P4 ;  /* 0xff80000033337808 */ /* 0x000fe40006000000 */
[----:B------:R-:W-:-:S04]  /*b7c0*/  ISETP.GT.AND P4, PT, R13, 0x39, P2 ;  /* 0x000000390d00780c */ /* 0x000fc80001784270 */
[----:B------:R-:W-:Y:S02]  /*b7d0*/  ISETP.LT.OR P4, PT, R20, 0x3a, P4 ;  /* 0x0000003a1400780c */ /* 0x000fe40002781670 */
[----:B-1----:R-:W-:Y:S02]  /*b7e0*/  FMNMX.FTZ R9, R14, R7, !PT ;  /* 0x000000070e097209 */ /* 0x002fe40007810000 */
        /* <DEDUP_REMOVED lines=12> */
[C---:B------:R-:W-:Y:S01]  /*b8b0*/  FSETP.NEU.FTZ.AND P6, PT, R7.reuse, -INF , PT ;  /* 0xff8000000700780b */ /* 0x040fe20003fdd000 */
[----:B------:R-:W-:Y:S01]  /*b8c0*/  FMUL.FTZ R9, R7, UR33 ;  /* 0x0000002107097c20 */ /* 0x000fe20008410000 */
[----:B------:R-:W-:-:S04]  /*b8d0*/  ISETP.GT.AND P4, PT, R13, 0x59, P2 ;  /* 0x000000590d00780c */ /* 0x000fc80001784270 */
[----:B------:R-:W-:Y:S02]  /*b8e0*/  FSEL R9, R9, RZ, P6 ;  /* 0x000000ff09097208 */ /* 0x000fe40003000000 */
[----:B------:R-:W-:-:S03]  /*b8f0*/  ISETP.LT.OR P4, PT, R20, 0x5a, P4 ;  /* 0x0000005a1400780c */ /* 0x000fc60002781670 */
[--C-:B------:R-:W-:Y:S01]  /*b900*/  FFMA.FTZ R14, R25, UR33, -R9.reuse ;  /* 0x00000021190e7c23 */ /* 0x100fe20008010809 */
[----:B------:R-:W-:Y:S01]  /*b910*/  FSEL R25, R26, -INF , !P3 ;  /* 0xff8000001a197808 */ /* 0x000fe20005800000 */
[--C-:B------:R-:W-:Y:S01]  /*b920*/  FFMA.FTZ R21, R28, UR33, -R9.reuse ;  /* 0x000000211c157c23 */ /* 0x100fe20008010809 */
[--C-:B------:R-:W-:Y:S01]  /*b930*/  FFMA.FTZ R15, R24, UR33, -R9.reuse ;  /* 0x00000021180f7c23 */ /* 0x100fe20008010809 */
[--C-:B------:R-:W-:Y:S01]  /*b940*/  FFMA.FTZ R24, R29, UR33, -R9.reuse ;  /* 0x000000211d187c23 */ /* 0x100fe20008010809 */
[----:B------:R-:W-:Y:S01]  /*b950*/  FMNMX.FTZ R28, R25, R12, !PT ;  /* 0x0000000c191c7209 */ /* 0x000fe20007810000 */
[--C-:B------:R-:W-:Y:S01]  /*b960*/  FFMA.FTZ R29, R33, UR33, -R9.reuse ;  /* 0x00000021211d7c23 */ /* 0x100fe20008010809 */
[--C-:B------:R-:W-:Y:S01]  /*b970*/  FFMA.FTZ R26, R32, UR33, -R9.reuse ;  /* 0x00000021201a7c23 */ /* 0x100fe20008010809 */
[----:B------:R-:W-:Y:S01]  /*b980*/  ISETP.GT.AND P3, PT, R13, 0x30, P2 ;  /* 0x000000300d00780c */ /* 0x000fe20001764270 */
[--C-:B------:R-:W-:Y:S01]  /*b990*/  FFMA.FTZ R36, R36, UR33, -R9.reuse ;  /* 0x0000002124247c23 */ /* 0x100fe20008010809 */
[----:B------:R-:W-:Y:S01]  /*b9a0*/  FMNMX.FTZ R33, R27, R28, !PT ;  /* 0x0000001c1b217209 */ /* 0x000fe20007810000 */
[--C-:B------:R-:W-:Y:S01]  /*b9b0*/  FFMA.FTZ R40, R40, UR33, -R9.reuse ;  /* 0x0000002128287c23 */ /* 0x100fe20008010809 */
[----:B------:R-:W-:Y:S01]  /*b9c0*/  ISETP.LT.OR P3, PT, R20, 0x31, P3 ;  /* 0x000000311400780c */ /* 0x000fe20001f61670 */
[--C-:B------:R-:W-:Y:S01]  /*b9d0*/  FFMA.FTZ R44, R44, UR33, -R9.reuse ;  /* 0x000000212c2c7c23 */ /* 0x100fe20008010809 */
[----:B------:R-:W-:Y:S01]  /*b9e0*/  FMNMX.FTZ R28, R30, R33, !PT ;  /* 0x000000211e1c7209 */ /* 0x000fe20007810000 */
[--C-:B------:R-:W-:Y:S01]  /*b9f0*/  FFMA.FTZ R48, R48, UR33, -R9.reuse ;  /* 0x0000002130307c23 */ /* 0x100fe20008010809 */
[----:B------:R-:W-:Y:S01]  /*ba00*/  FSEL R50, R50, -INF , !P3 ;  /* 0xff80000032327808 */ /* 0x000fe20005800000 */
[--C-:B------:R-:W-:Y:S01]  /*ba10*/  FFMA.FTZ R52, R52, UR33, -R9.reuse ;  /* 0x0000002134347c23 */ /* 0x100fe20008010809 */
[----:B------:R-:W-:Y:S01]  /*ba20*/  FMNMX.FTZ R33, R31, R28, !PT ;  /* 0x0000001c1f217209 */ /* 0x000fe20007810000 */
[--C-:B------:R-:W-:Y:S01]  /*ba30*/  FFMA.FTZ R56, R56, UR33, -R9.reuse ;  /* 0x0000002138387c23 */ /* 0x100fe20008010809 */
[----:B------:R1:W-:Y:S01]  /*ba40*/  MUFU.EX2 R28, R36 ;  /* 0x00000024001c7308 */ /* 0x0003e20000000800 */
[----:B------:R-:W-:Y:S01]  /*ba50*/  ISETP.GT.AND P3, PT, R13, 0x38, P2 ;  /* 0x000000380d00780c */ /* 0x000fe20001764270 */
[--C-:B------:R-:W-:Y:S01]  /*ba60*/  FFMA.FTZ R142, R64, UR33, -R9.reuse ;  /* 0x00000021408e7c23 */ /* 0x100fe20008010809 */
[----:B------:R-:W-:Y:S01]  /*ba70*/  FMNMX.FTZ R32, R34, R33, !PT ;  /* 0x0000002122207209 */ /* 0x000fe20007810000 */
[--C-:B------:R-:W-:Y:S01]  /*ba80*/  FFMA.FTZ R33, R37, UR33, -R9.reuse ;  /* 0x0000002125217c23 */ /* 0x100fe20008010809 */
[----:B------:R-:W-:Y:S01]  /*ba90*/  ISETP.LT.OR P3, PT, R20, 0x39, P3 ;  /* 0x000000391400780c */ /* 0x000fe20001f61670 */
[--C-:B------:R-:W-:Y:S01]  /*baa0*/  FFMA.FTZ R60, R60, UR33, -R9.reuse ;  /* 0x000000213c3c7c23 */ /* 0x100fe20008010809 */
[----:B------:R-:W-:Y:S01]  /*bab0*/  FMNMX.FTZ R37, R35, R32, !PT ;  /* 0x0000002023257209 */ /* 0x000fe20007810000 */
[----:B------:R-:W-:Y:S01]  /*bac0*/  FFMA.FTZ R85, R85, UR33, -R9 ;  /* 0x0000002155557c23 */ /* 0x000fe20008010809 */
[----:B------:R-:W-:Y:S01]  /*bad0*/  FSEL R54, R54, -INF , !P3 ;  /* 0xff80000036367808 */ /* 0x000fe20005800000 */
[----:B------:R-:W-:Y:S01]  /*bae0*/  MUFU.EX2 R15, R15 ;  /* 0x0000000f000f7308 */ /* 0x000fe20000000800 */
[----:B------:R-:W-:-:S02]  /*baf0*/  FMNMX.FTZ R32, R38, R37, !PT ;  /* 0x0000002526207209 */ /* 0x000fc40007810000 */
[----:B------:R-:W-:Y:S02]  /*bb00*/  ISETP.GT.AND P3, PT, R13, 0x40, P2 ;  /* 0x000000400d00780c */ /* 0x000fe40001764270 */
[----:B------:R-:W-:Y:S02]  /*bb10*/  FMNMX.FTZ R37, R39, R32, !PT ;  /* 0x0000002027257209 */ /* 0x000fe40007810000 */
[----:B------:R-:W-:Y:S01]  /*bb20*/  ISETP.LT.OR P3, PT, R20, 0x41, P3 ;  /* 0x000000411400780c */ /* 0x000fe20001f61670 */
[----:B------:R2:W-:Y:S01]  /*bb30*/  MUFU.EX2 R32, R40 ;  /* 0x0000002800207308 */ /* 0x0005e20000000800 */
[----:B-1----:R-:W-:Y:S01]  /*bb40*/  FMNMX.FTZ R36, R42, R37, !PT ;  /* 0x000000252a247209 */ /* 0x002fe20007810000 */
[----:B------:R-:W-:Y:S01]  /*bb50*/  FFMA.FTZ R37, R41, UR33, -R9 ;  /* 0x0000002129257c23 */ /* 0x000fe20008010809 */
[----:B------:R-:W-:Y:S02]  /*bb60*/  FSEL R58, R58, -INF , !P3 ;  /* 0xff8000003a3a7808 */ /* 0x000fe40005800000 */
[----:B------:R-:W-:-:S02]  /*bb70*/  FMNMX.FTZ R41, R43, R36, !PT ;  /* 0x000000242b297209 */ /* 0x000fc40007810000 */
[----:B------:R-:W-:Y:S01]  /*bb80*/  ISETP.GT.AND P3, PT, R13, 0x48, P2 ;  /* 0x000000480d00780c */ /* 0x000fe20001764270 */
[----:B------:R-:W-:Y:S01]  /*bb90*/  MUFU.EX2 R14, R14 ;  /* 0x0000000e000e7308 */ /* 0x000fe20000000800 */
[----:B------:R-:W-:Y:S02]  /*bba0*/  FMNMX.FTZ R36, R46, R41, !PT ;  /* 0x000000292e247209 */ /* 0x000fe40007810000 */
[----:B------:R-:W-:Y:S02]  /*bbb0*/  ISETP.LT.OR P3, PT, R20, 0x49, P3 ;  /* 0x000000491400780c */ /* 0x000fe40001f61670 */
[----:B------:R-:W-:Y:S02]  /*bbc0*/  FMNMX.FTZ R41, R47, R36, !PT ;  /* 0x000000242f297209 */ /* 0x000fe40007810000 */
[----:B------:R-:W-:Y:S01]  /*bbd0*/  FSEL R62, R62, -INF , !P3 ;  /* 0xff8000003e3e7808 */ /* 0x000fe20005800000 */
        /* <DEDUP_REMOVED lines=14> */
[----:B------:R-:W-:-:S02]  /*bcc0*/  ISETP.LT.OR P3, PT, R20, 0x59, P3 ;  /* 0x000000591400780c */ /* 0x000fc40001f61670 */
[----:B------:R-:W-:Y:S02]  /*bcd0*/  FMNMX.FTZ R49, R59, R44, !PT ;  /* 0x0000002c3b317209 */ /* 0x000fe40007810000 */
[----:B------:R-:W-:Y:S01]  /*bce0*/  FSEL R70, R70, -INF , !P3 ;  /* 0xff80000046467808 */ /* 0x000fe20005800000 */
[----:B------:R-:W-:Y:S01]  /*bcf0*/  MUFU.EX2 R24, R24 ;  /* 0x0000001800187308 */ /* 0x000fe20000000800 */
[----:B------:R-:W-:Y:S02]  /*bd00*/  FMNMX.FTZ R44, R62, R49, !PT ;  /* 0x000000313e2c7209 */ /* 0x000fe40007810000 */
[----:B------:R-:W-:Y:S02]  /*bd10*/  ISETP.GT.AND P3, PT, R13, 0x60, P2 ;  /* 0x000000600d00780c */ /* 0x000fe40001764270 */
[----:B------:R-:W-:Y:S02]  /*bd20*/  FMNMX.FTZ R49, R63, R44, !PT ;  /* 0x0000002c3f317209 */ /* 0x000fe40007810000 */
[----:B------:R-:W-:Y:S01]  /*bd30*/  ISETP.LT.OR P3, PT, R20, 0x61, P3 ;  /* 0x000000611400780c */ /* 0x000fe20001f61670 */
[----:B------:R1:W-:Y:S01]  /*bd40*/  MUFU.EX2 R44, R52 ;  /* 0x00000034002c7308 */ /* 0x0003e20000000800 */
[----:B--2---:R-:W-:Y:S01]  /*bd50*/  FMNMX.FTZ R48, R66, R49, !PT ;  /* 0x0000003142307209 */ /* 0x004fe20007810000 */
[----:B------:R-:W-:Y:S01]  /*bd60*/  FFMA.FTZ R49, R53, UR33, -R9 ;  /* 0x0000002135317c23 */ /* 0x000fe20008010809 */
[----:B------:R-:W-:-:S02]  /*bd70*/  FSEL R71, R71, -INF , !P4 ;  /* 0xff80000047477808 */ /* 0x000fc40006000000 */
[----:B------:R-:W-:Y:S02]  /*bd80*/  FMNMX.FTZ R53, R67, R48, !PT ;  /* 0x0000003043357209 */ /* 0x000fe40007810000 */
[C---:B------:R-:W-:Y:S01]  /*bd90*/  ISETP.GT.AND P4, PT, R13.reuse, 0x61, P2 ;  /* 0x000000610d00780c */ /* 0x040fe20001784270 */
[----:B------:R-:W-:Y:S01]  /*bda0*/  MUFU.EX2 R26, R26 ;  /* 0x0000001a001a7308 */ /* 0x000fe20000000800 */
[----:B------:R-:W-:Y:S02]  /*bdb0*/  FSEL R74, R74, -INF , !P3 ;  /* 0xff8000004a4a7808 */ /* 0x000fe40005800000 */
[----:B------:R-:W-:Y:S02]  /*bdc0*/  ISETP.GT.AND P3, PT, R13, 0x68, P2 ;  /* 0x000000680d00780c */ /* 0x000fe40001764270 */
[----:B------:R-:W-:Y:S02]  /*bdd0*/  FMNMX.FTZ R48, R70, R53, !PT ;  /* 0x0000003546307209 */ /* 0x000fe40007810000 */
[C---:B------:R-:W-:Y:S01]  /*bde0*/  ISETP.LT.OR P4, PT, R20.reuse, 0x62, P4 ;  /* 0x000000621400780c */ /* 0x040fe20002781670 */
[----:B------:R-:W-:Y:S01]  /*bdf0*/  MUFU.EX2 R29, R29 ;  /* 0x0000001d001d7308 */ /* 0x000fe20000000800 */
[----:B------:R-:W-:-:S02]  /*be00*/  ISETP.LT.OR P3, PT, R20, 0x69, P3 ;  /* 0x000000691400780c */ /* 0x000fc40001f61670 */
[----:B------:R-:W-:Y:S02]  /*be10*/  FMNMX.FTZ R53, R71, R48, !PT ;  /* 0x0000003047357209 */ /* 0x000fe40007810000 */
[----:B------:R-:W-:Y:S02]  /*be20*/  FSEL R75, R75, -INF , !P4 ;  /* 0xff8000004b4b7808 */ /* 0x000fe40006000000 */
[----:B------:R-:W-:Y:S01]  /*be30*/  ISETP.GT.AND P4, PT, R13, 0x69, P2 ;  /* 0x000000690d00780c */ /* 0x000fe20001784270 */
[----:B------:R2:W-:Y:S01]  /*be40*/  MUFU.EX2 R48, R56 ;  /* 0x0000003800307308 */ /* 0x0005e20000000800 */
[----:B------:R-:W-:Y:S02]  /*be50*/  FSEL R78, R78, -INF , !P3 ;  /* 0xff8000004e4e7808 */ /* 0x000fe40005800000 */
[----:B-1----:R-:W-:Y:S01]  /*be60*/  FMNMX.FTZ R52, R74, R53, !PT ;  /* 0x000000354a347209 */ /* 0x002fe20007810000 */
[----:B------:R-:W-:Y:S01]  /*be70*/  FFMA.FTZ R53, R57, UR33, -R9 ;  /* 0x0000002139357c23 */ /* 0x000fe20008010809 */
[----:B------:R-:W-:-:S02]  /*be80*/  ISETP.GT.AND P3, PT, R13, 0x70, P2 ;  /* 0x000000700d00780c */ /* 0x000fc40001764270 */
[C---:B------:R-:W-:Y:S01]  /*be90*/  ISETP.LT.OR P4, PT, R20.reuse, 0x6a, P4 ;  /* 0x0000006a1400780c */ /* 0x040fe20002781670 */
[----:B------:R-:W-:Y:S01]  /*bea0*/  MUFU.EX2 R33, R33 ;  /* 0x0000002100217308 */ /* 0x000fe20000000800 */
[----:B------:R-:W-:Y:S02]  /*beb0*/  FMNMX.FTZ R57, R75, R52, !PT ;  /* 0x000000344b397209 */ /* 0x000fe40007810000 */
[----:B------:R-:W-:Y:S02]  /*bec0*/  ISETP.LT.OR P3, PT, R20, 0x71, P3 ;  /* 0x000000711400780c */ /* 0x000fe40001f61670 */
[----:B------:R-:W-:Y:S01]  /*bed0*/  FSEL R139, R79, -INF , !P4 ;  /* 0xff8000004f8b7808 */ /* 0x000fe20006000000 */
[--C-:B------:R-:W-:Y:S01]  /*bee0*/  FFMA.FTZ R79, R61, UR33, -R9.reuse ;  /* 0x000000213d4f7c23 */ /* 0x100fe20008010809 */
[----:B------:R-:W-:Y:S01]  /*bef0*/  ISETP.GT.AND P4, PT, R13, 0x71, P2 ;  /* 0x000000710d00780c */ /* 0x000fe20001784270 */
[--C-:B------:R-:W-:Y:S01]  /*bf00*/  FFMA.FTZ R61, R69, UR33, -R9.reuse ;  /* 0x00000021453d7c23 */ /* 0x100fe20008010809 */
[----:B------:R-:W-:Y:S01]  /*bf10*/  FMNMX.FTZ R52, R78, R57, !PT ;  /* 0x000000394e347209 */ /* 0x000fe20007810000 */
[--C-:B------:R-:W-:Y:S01]  /*bf20*/  FFMA.FTZ R57, R65, UR33, -R9.reuse ;  /* 0x0000002141397c23 */ /* 0x100fe20008010809 */
[----:B------:R-:W-:Y:S01]  /*bf30*/  FSEL R82, R82, -INF , !P3 ;  /* 0xff80000052527808 */ /* 0x000fe20005800000 */
[--C-:B------:R-:W-:Y:S01]  /*bf40*/  FFMA.FTZ R65, R73, UR33, -R9.reuse ;  /* 0x0000002149417c23 */ /* 0x100fe20008010809 */
[----:B------:R-:W-:Y:S01]  /*bf50*/  ISETP.GT.AND P3, PT, R13, 0x78, P2 ;  /* 0x000000780d00780c */ /* 0x000fe20001764270 */
[--C-:B------:R-:W-:Y:S01]  /*bf60*/  FFMA.FTZ R69, R77, UR33, -R9.reuse ;  /* 0x000000214d457c23 */ /* 0x100fe20008010809 */
[----:B------:R-:W-:Y:S01]  /*bf70*/  ISETP.GT.AND P2, PT, R13, 0x79, P2 ;  /* 0x000000790d00780c */ /* 0x000fe20001744270 */
[----:B------:R-:W-:Y:S01]  /*bf80*/  FFMA.FTZ R73, R81, UR33, -R9 ;  /* 0x0000002151497c23 */ /* 0x000fe20008010809 */
[----:B------:R-:W-:Y:S01]  /*bf90*/  ISETP.LT.OR P4, PT, R20, 0x72, P4 ;  /* 0x000000721400780c */ /* 0x000fe20002781670 */
[----:B------:R-:W-:Y:S01]  /*bfa0*/  MUFU.EX2 R37, R37 ;  /* 0x0000002500257308 */ /* 0x000fe20000000800 */
[----:B------:R-:W-:-:S02]  /*bfb0*/  FMNMX.FTZ R13, R139, R52, !PT ;  /* 0x000000348b0d7209 */ /* 0x000fc40007810000 */
[----:B------:R-:W-:Y:S02]  /*bfc0*/  ISETP.LT.OR P3, PT, R20, 0x79, P3 ;  /* 0x000000791400780c */ /* 0x000fe40001f61670 */
[----:B------:R-:W-:Y:S02]  /*bfd0*/  FSEL R83, R83, -INF , !P4 ;  /* 0xff80000053537808 */ /* 0x000fe40006000000 */
[----:B--2---:R-:W-:Y:S01]  /*bfe0*/  FMNMX.FTZ R56, R82, R13, !PT ;  /* 0x0000000d52387209 */ /* 0x004fe20007810000 */
[----:B------:R1:W-:Y:S01]  /*bff0*/  MUFU.EX2 R52, R60 ;  /* 0x0000003c00347308 */ /* 0x0003e20000000800 */
[----:B------:R-:W-:Y:S02]  /*c000*/  ISETP.LT.OR P2, PT, R20, 0x7a, P2 ;  /* 0x0000007a1400780c */ /* 0x000fe40001741670 */
[----:B------:R-:W-:Y:S02]  /*c010*/  FSEL R86, R86, -INF , !P3 ;  /* 0xff80000056567808 */ /* 0x000fe40005800000 */
[----:B------:R-:W-:Y:S01]  /*c020*/  FMNMX.FTZ R13, R83, R56, !PT ;  /* 0x00000038530d7209 */ /* 0x000fe20007810000 */
[--C-:B------:R-:W-:Y:S01]  /*c030*/  FFMA.FTZ R56, R68, UR33, -R9.reuse ;  /* 0x0000002144387c23 */ /* 0x100fe20008010809 */
[----:B------:R-:W-:Y:S01]  /*c040*/  FSEL R87, R87, -INF , !P2 ;  /* 0xff80000057577808 */ /* 0x000fe20005000000 */
[--C-:B------:R-:W-:Y:S01]  /*c050*/  FFMA.FTZ R68, R84, UR33, -R9.reuse ;  /* 0x0000002154447c23 */ /* 0x100fe20008010809 */
[----:B------:R-:W-:Y:S01]  /*c060*/  FMNMX.FTZ R20, R86, R13, !PT ;  /* 0x0000000d56147209 */ /* 0x000fe20007810000 */
[--C-:B-1----:R-:W-:Y:S01]  /*c070*/  FFMA.FTZ R60, R72, UR33, -R9.reuse ;  /* 0x00000021483c7c23 */ /* 0x102fe20008010809 */
[----:B------:R-:W-:Y:S01]  /*c080*/  FFMA.FTZ R72, R80, UR33, -R9 ;  /* 0x0000002150487c23 */ /* 0x000fe20008010809 */
[----:B------:R-:W-:Y:S01]  /*c090*/  MUFU.EX2 R41, R41 ;  /* 0x0000002900297308 */ /* 0x000fe20000000800 */
[----:B------:R-:W-:-:S05]  /*c0a0*/  FMNMX.FTZ R13, R87, R20, !PT ;  /* 0x00000014570d7209 */ /* 0x000fca0007810000 */
[----:B------:R-:W1:Y:S02]  /*c0b0*/  SHFL.BFLY PT, R64, R13, 0x2, 0x1f ;  /* 0x0c401f000d407f89 */ /* 0x000e6400000e0000 */
[----:B------:R1:W-:Y:S08]  /*c0c0*/  MUFU.EX2 R20, R142 ;  /* 0x0000008e00147308 */ /* 0x0003f00000000800 */
[----:B------:R-:W-:Y:S08]  /*c0d0*/  MUFU.EX2 R45, R45 ;  /* 0x0000002d002d7308 */ /* 0x000ff00000000800 */
[----:B------:R-:W-:Y:S01]  /*c0e0*/  MUFU.EX2 R49, R49 ;  /* 0x0000003100317308 */ /* 0x000fe20000000800 */
[----:B-1----:R-:W-:Y:S01]  /*c0f0*/  FMNMX.FTZ R142, R13, R64, !PT ;  /* 0x000000400d8e7209 */ /* 0x002fe20007810000 */
[----:B------:R-:W-:Y:S01]  /*c100*/  FFMA.FTZ R64, R76, UR33, -R9 ;  /* 0x000000214c407c23 */ /* 0x000fe20008010809 */
[----:B------:R-:W-:-:S05]  /*c110*/  FSEL R76, R7, RZ, P6 ;  /* 0x000000ff074c7208 */ /* 0x000fca0003000000 */
[----:B------:R-:W-:Y:S01]  /*c120*/  MUFU.EX2 R53, R53 ;  /* 0x0000003500357308 */ /* 0x000fe20000000800 */
[----:B------:R-:W1:Y:S01]  /*c130*/  SHFL.BFLY PT, R13, R142, 0x1, 0x1f ;  /* 0x0c201f008e0d7f89 */ /* 0x000e6200000e0000 */
[----:B------:R-:W-:-:S04]  /*c140*/  FADD.FTZ R76, -R76, R11 ;  /* 0x0000000b4c4c7221 */ /* 0x000fc80000010100 */
[----:B------:R-:W-:Y:S02]  /*c150*/  FMUL.FTZ R76, R76, UR33 ;  /* 0x000000214c4c7c20 */ /* 0x000fe40008410000 */
[----:B------:R-:W-:Y:S08]  /*c160*/  MUFU.EX2 R79, R79 ;  /* 0x0000004f004f7308 */ /* 0x000ff00000000800 */
[----:B------:R-:W2:Y:S08]  /*c170*/  MUFU.EX2 R76, R76 ;  /* 0x0000004c004c7308 */ /* 0x000eb00000000800 */
[----:B------:R-:W-:Y:S01]  /*c180*/  MUFU.EX2 R57, R57 ;  /* 0x0000003900397308 */ /* 0x000fe20000000800 */
[----:B-1----:R-:W-:-:S04]  /*c190*/  FMNMX.FTZ R9, R142, R13, !PT ;  /* 0x0000000d8e097209 */ /* 0x002fc80007810000 */
[C---:B------:R-:W-:Y:S01]  /*c1a0*/  FSETP.NEU.FTZ.AND P2, PT, R9.reuse, -INF , PT ;  /* 0xff8000000900780b */ /* 0x040fe20003f5d000 */
[----:B------:R-:W-:Y:S02]  /*c1b0*/  FMUL.FTZ R80, R9, UR33 ;  /* 0x0000002109507c20 */ /* 0x000fe40008410000 */
[----:B------:R-:W-:Y:S01]  /*c1c0*/  MUFU.EX2 R56, R56 ;  /* 0x0000003800387308 */ /* 0x000fe20000000800 */
[-C--:B--2---:R-:W-:Y:S01]  /*c1d0*/  FMUL.FTZ R88, R88, R76.reuse ;  /* 0x0000004c58587220 */ /* 0x084fe20000410000 */
[-C--:B------:R-:W-:Y:S01]  /*c1e0*/  FMUL.FTZ R89, R89, R76.reuse ;  /* 0x0000004c59597220 */ /* 0x080fe20000410000 */
[----:B------:R-:W-:Y:S01]  /*c1f0*/  FSEL R80, R80, RZ, P2 ;  /* 0x000000ff50507208 */ /* 0x000fe20001000000 */
[-C--:B------:R-:W-:Y:S01]  /*c200*/  FMUL.FTZ R92, R92, R76.reuse ;  /* 0x0000004c5c5c7220 */ /* 0x080fe20000410000 */
[-C--:B------:R-:W-:Y:S01]  /*c210*/  FMUL.FTZ R93, R93, R76.reuse ;  /* 0x0000004c5d5d7220 */ /* 0x080fe20000410000 */
[-C--:B------:R-:W-:Y:S01]  /*c220*/  FMUL.FTZ R96, R96, R76.reuse ;  /* 0x0000004c60607220 */ /* 0x080fe20000410000 */
[----:B------:R-:W-:Y:S01]  /*c230*/  FMUL.FTZ R97, R97, R76 ;  /* 0x0000004c61617220 */ /* 0x000fe20000410000 */
[--C-:B------:R-:W-:Y:S01]  /*c240*/  FFMA.FTZ R144, R31, UR33, -R80.reuse ;  /* 0x000000211f907c23 */ /* 0x100fe20008010850 */
[----:B------:R-:W-:Y:S01]  /*c250*/  FSEL R31, R9, RZ, P2 ;  /* 0x000000ff091f7208 */ /* 0x000fe20001000000 */
[--C-:B------:R-:W-:Y:S01]  /*c260*/  FFMA.FTZ R142, R25, UR33, -R80.reuse ;  /* 0x00000021198e7c23 */ /* 0x100fe20008010850 */
[--C-:B------:R-:W-:Y:S01]  /*c270*/  FFMA.FTZ R13, R27, UR33, -R80.reuse ;  /* 0x000000211b0d7c23 */ /* 0x100fe20008010850 */
[--C-:B------:R-:W-:Y:S01]  /*c280*/  FFMA.FTZ R81, R30, UR33, -R80.reuse ;  /* 0x000000211e517c23 */ /* 0x100fe20008010850 */
[----:B------:R-:W-:Y:S01]  /*c290*/  FFMA.FTZ R84, R35, UR33, -R80 ;  /* 0x0000002123547c23 */ /* 0x000fe20008010850 */
[----:B------:R-:W-:Y:S01]  /*c2a0*/  FADD.FTZ R31, -R31, R12 ;  /* 0x0000000c1f1f7221 */ /* 0x000fe20000010100 */
[----:B------:R-:W-:Y:S01]  /*c2b0*/  IMAD.U32 R12, RZ, RZ, UR54 ;  /* 0x00000036ff0c7e24 */ /* 0x000fe2000f8e00ff */
[----:B------:R-:W-:Y:S01]  /*c2c0*/  MUFU.EX2 R142, R142 ;  /* 0x0000008e008e7308 */ /* 0x000fe20000000800 */
[--C-:B------:R-:W-:Y:S01]  /*c2d0*/  FFMA.FTZ R35, R42, UR33, -R80.reuse ;  /* 0x000000212a237c23 */ /* 0x100fe20008010850 */
[----:B------:R-:W-:Y:S01]  /*c2e0*/  FMUL.FTZ R31, R31, UR33 ;  /* 0x000000211f1f7c20 */ /* 0x000fe20008410000 */
[--C-:B------:R-:W-:Y:S01]  /*c2f0*/  FFMA.FTZ R42, R43, UR33, -R80.reuse ;  /* 0x000000212b2a7c23 */ /* 0x100fe20008010850 */
[--C-:B------:R-:W-:Y:S01]  /*c300*/  FFMA.FTZ R43, R54, UR33, -R80.reuse ;  /* 0x00000021362b7c23 */ /* 0x100fe20008010850 */
[--C-:B------:R-:W-:Y:S01]  /*c310*/  FFMA.FTZ R54, R55, UR33, -R80.reuse ;  /* 0x0000002137367c23 */ /* 0x100fe20008010850 */
[----:B------:R-:W-:Y:S01]  /*c320*/  @!P1 LEA R12, R12, UR39, 0x3 ;  /* 0x000000270c0c9c11 */ /* 0x000fe2000f8e18ff */
[--C-:B------:R-:W-:Y:S01]  /*c330*/  FFMA.FTZ R25, R34, UR33, -R80.reuse ;  /* 0x0000002122197c23 */ /* 0x100fe20008010850 */
[----:B------:R-:W1:Y:S01]  /*c340*/  MUFU.EX2 R31, R31 ;  /* 0x0000001f001f7308 */ /* 0x000e620000000800 */
[----:B------:R-:W-:Y:S01]  /*c350*/  FFMA.FTZ R55, R76, R6, R15 ;  /* 0x000000064c377223 */ /* 0x000fe2000001000f */
[----:B------:R-:W-:Y:S01]  /*c360*/  FFMA.FTZ R27, R38, UR33, -R80 ;  /* 0x00000021261b7c23 */ /* 0x000fe20008010850 */
[----:B------:R-:W-:-:S02]  /*c370*/  @!P1 VIADD R12, R12, 0x2d860 ;  /* 0x0002d8600c0c9836 */ /* 0x000fc40000000000 */
[--C-:B------:R-:W-:Y:S01]  /*c380*/  FFMA.FTZ R38, R39, UR33, -R80.reuse ;  /* 0x0000002127267c23 */ /* 0x100fe20008010850 */
[----:B------:R-:W-:Y:S01]  /*c390*/  FADD.FTZ R6, R14, R55 ;  /* 0x000000370e067221 */ /* 0x000fe20000010000 */
[--C-:B------:R-:W-:Y:S01]  /*c3a0*/  FFMA.FTZ R77, R47, UR33, -R80.reuse ;  /* 0x000000212f4d7c23 */ /* 0x100fe20008010850 */
[----:B------:R-:W-:Y:S01]  /*c3b0*/  FFMA.FTZ R47, R58, UR33, -R80 ;  /* 0x000000213a2f7c23 */ /* 0x000fe20008010850 */
[----:B------:R-:W2:Y:S01]  /*c3c0*/  MUFU.EX2 R13, R13 ;  /* 0x0000000d000d7308 */ /* 0x000ea20000000800 */
[----:B------:R-:W-:Y:S01]  /*c3d0*/  FADD.FTZ R55, R21, R6 ;  /* 0x0000000615377221 */ /* 0x000fe20000010000 */
[----:B------:R-:W-:Y:S01]  /*c3e0*/  @!P1 PRMT R12, RZ, 0x654, R12 ;  /* 0x00000654ff0c9816 */ /* 0x000fe2000000000c */
[--C-:B------:R-:W-:Y:S01]  /*c3f0*/  FFMA.FTZ R58, R59, UR33, -R80.reuse ;  /* 0x000000213b3a7c23 */ /* 0x100fe20008010850 */
[--C-:B------:R-:W-:Y:S01]  /*c400*/  FFMA.FTZ R46, R46, UR33, -R80.reuse ;  /* 0x000000212e2e7c23 */ /* 0x100fe20008010850 */
[----:B------:R-:W-:Y:S01]  /*c410*/  FADD.FTZ R55, R24, R55 ;  /* 0x0000003718377221 */ /* 0x000fe20000010000 */
[----:B------:R3:W-:Y:S01]  /*c420*/  @!P1 SYNCS.ARRIVE.TRANS64.RED.A1T0 RZ, [R12+URZ], RZ ;  /* 0x000000ff0cff99a7 */ /* 0x0007e2000810043f */
[----:B------:R-:W-:Y:S01]  /*c430*/  FFMA.FTZ R6, R63, UR33, -R80 ;  /* 0x000000213f067c23 */ /* 0x000fe20008010850 */
[----:B------:R-:W4:Y:S01]  /*c440*/  MUFU.EX2 R81, R81 ;  /* 0x0000005100517308 */ /* 0x000f220000000800 */
[----:B-1----:R-:W-:Y:S01]  /*c450*/  FFMA.FTZ R4, R31, R4, R142 ;  /* 0x000000041f047223 */ /* 0x002fe2000001008e */
[----:B------:R-:W-:Y:S01]  /*c460*/  FADD.FTZ R34, R26, R55 ;  /* 0x000000371a227221 */ /* 0x000fe20000010000 */
[--C-:B------:R-:W-:Y:S01]  /*c470*/  FFMA.FTZ R30, R50, UR33, -R80.reuse ;  /* 0x00000021321e7c23 */ /* 0x100fe20008010850 */
[--C-:B------:R-:W-:Y:S01]  /*c480*/  FFMA.FTZ R39, R51, UR33, -R80.reuse ;  /* 0x0000002133277c23 */ /* 0x100fe20008010850 */
[----:B------:R-:W-:Y:S01]  /*c490*/  FFMA.FTZ R51, R62, UR33, -R80 ;  /* 0x000000213e337c23 */ /* 0x000fe20008010850 */
[----:B---3--:R-:W-:Y:S01]  /*c4a0*/  F2FP.F16.F32.PACK_AB R12, R14, R15 ;  /* 0x0000000f0e0c723e */ /* 0x008fe200000000ff */
[----:B------:R-:W-:Y:S01]  /*c4b0*/  FADD.FTZ R55, R29, R34 ;  /* 0x000000221d377221 */ /* 0x000fe20000010000 */
[----:B------:R-:W1:Y:S01]  /*c4c0*/  MUFU.EX2 R144, R144 ;  /* 0x0000009000907308 */ /* 0x000e620000000800 */
[----:B--2---:R-:W-:Y:S01]  /*c4d0*/  FADD.FTZ R4, R13, R4 ;  /* 0x000000040d047221 */ /* 0x004fe20000010000 */
[----:B------:R-:W-:Y:S01]  /*c4e0*/  F2FP.F16.F32.PACK_AB R14, R24, R21 ;  /* 0x00000015180e723e */ /* 0x000fe200000000ff */
[----:B------:R-:W-:Y:S01]  /*c4f0*/  FADD.FTZ R34, R28, R55 ;  /* 0x000000371c227221 */ /* 0x000fe20000010000 */
[--C-:B------:R-:W-:Y:S01]  /*c500*/  FFMA.FTZ R21, R67, UR33, -R80.reuse ;  /* 0x0000002143157c23 */ /* 0x100fe20008010850 */
[----:B------:R-:W-:Y:S01]  /*c510*/  F2FP.F16.F32.PACK_AB R13, R13, R142 ;  /* 0x0000008e0d0d723e */ /* 0x000fe200000000ff */
[----:B------:R-:W-:Y:S01]  /*c520*/  FFMA.FTZ R55, R70, UR33, -R80 ;  /* 0x0000002146377c23 */ /* 0x000fe20008010850 */
[----:B------:R-:W-:Y:S01]  /*c530*/  FADD.FTZ R67, R33, R34 ;  /* 0x0000002221437221 */ /* 0x000fe20000010000 */
[----:B------:R-:W2:Y:S01]  /*c540*/  MUFU.EX2 R25, R25 ;  /* 0x0000001900197308 */ /* 0x000ea20000000800 */
[----:B----4-:R-:W-:Y:S01]  /*c550*/  FADD.FTZ R15, R81, R4 ;  /* 0x00000004510f7221 */ /* 0x010fe20000010000 */
        /* <DEDUP_REMOVED lines=9> */
[--C-:B------:R-:W-:Y:S01]  /*c5f0*/  FFMA.FTZ R139, R139, UR33, -R80.reuse ;  /* 0x000000218b8b7c23 */ /* 0x100fe20008010850 */
[--C-:B------:R-:W-:Y:S01]  /*c600*/  FFMA.FTZ R82, R82, UR33, -R80.reuse ;  /* 0x0000002152527c23 */ /* 0x100fe20008010850 */
[--C-:B------:R-:W-:Y:S01]  /*c610*/  FFMA.FTZ R83, R83, UR33, -R80.reuse ;  /* 0x0000002153537c23 */ /* 0x100fe20008010850 */
[----:B------:R-:W-:Y:S01]  /*c620*/  FFMA.FTZ R86, R86, UR33, -R80 ;  /* 0x0000002156567c23 */ /* 0x000fe20008010850 */
[----:B------:R1:W-:Y:S01]  /*c630*/  STSM.16.M88.4 [R136+0x21800], R12 ;  /* 0x0218000c88007844 */ /* 0x0003e20000000200 */
[----:B------:R-:W4:Y:S01]  /*c640*/  MUFU.EX2 R27, R27 ;  /* 0x0000001b001b7308 */ /* 0x000f220000000800 */
[----:B--2---:R-:W-:Y:S01]  /*c650*/  FADD.FTZ R59, R25, R24 ;  /* 0x00000018193b7221 */ /* 0x004fe20000010000 */
[----:B------:R-:W-:Y:S01]  /*c660*/  F2FP.F16.F32.PACK_AB R32, R37, R32 ;  /* 0x000000202520723e */ /* 0x000fe200000000ff */
[----:B------:R-:W-:Y:S01]  /*c670*/  UMOV UR54, UR36 ;  /* 0x0000002400367c82 */ /* 0x000fe20008000000 */
[----:B------:R-:W-:Y:S01]  /*c680*/  ISETP.GT.AND P2, PT, R8, UR40, PT ;  /* 0x0000002808007c0c */ /* 0x000fe2000bf44270 */
[-C--:B------:R-:W-:Y:S01]  /*c690*/  FMUL.FTZ R100, R100, R76.reuse ;  /* 0x0000004c64647220 */ /* 0x080fe20000410000 */
[-C--:B------:R-:W-:Y:S01]  /*c6a0*/  FMUL.FTZ R101, R101, R76.reuse ;  /* 0x0000004c65657220 */ /* 0x080fe20000410000 */
[-C--:B------:R-:W-:Y:S01]  /*c6b0*/  FMUL.FTZ R104, R104, R76.reuse ;  /* 0x0000004c68687220 */ /* 0x080fe20000410000 */
[----:B------:R-:W2:Y:S01]  /*c6c0*/  MUFU.EX2 R38, R38 ;  /* 0x0000002600267308 */ /* 0x000ea20000000800 */
[----:B---3--:R-:W-:Y:S01]  /*c6d0*/  FADD.FTZ R24, R84, R59 ;  /* 0x0000003b54187221 */ /* 0x008fe20000010000 */
[--C-:B------:R-:W-:Y:S01]  /*c6e0*/  FFMA.FTZ R59, R74, UR33, -R80.reuse ;  /* 0x000000214a3b7c23 */ /* 0x100fe20008010850 */
[----:B------:R-:W-:Y:S01]  /*c6f0*/  FFMA.FTZ R80, R87, UR33, -R80 ;  /* 0x0000002157507c23 */ /* 0x000fe20008010850 */
[----:B------:R-:W-:Y:S01]  /*c700*/  F2FP.F16.F32.PACK_AB R25, R84, R25 ;  /* 0x000000195419723e */ /* 0x000fe200000000ff */
[-C--:B------:R-:W-:Y:S01]  /*c710*/  FMUL.FTZ R105, R105, R76.reuse ;  /* 0x0000004c69697220 */ /* 0x080fe20000410000 */
[-C--:B------:R-:W-:Y:S01]  /*c720*/  FMUL.FTZ R108, R108, R76.reuse ;  /* 0x0000004c6c6c7220 */ /* 0x080fe20000410000 */
[-C--:B------:R-:W-:Y:S01]  /*c730*/  FMUL.FTZ R109, R109, R76.reuse ;  /* 0x0000004c6d6d7220 */ /* 0x080fe20000410000 */
[----:B------:R-:W3:Y:S01]  /*c740*/  MUFU.EX2 R35, R35 ;  /* 0x0000002300237308 */ /* 0x000ee20000000800 */
        /* <DEDUP_REMOVED lines=8> */
[C---:B--2---:R-:W-:Y:S01]  /*c7d0*/  FADD.FTZ R24, R38.reuse, R63 ;  /* 0x0000003f26187221 */ /* 0x044fe20000010000 */
[----:B------:R-:W-:Y:S01]  /*c7e0*/  F2FP.F16.F32.PACK_AB R27, R38, R27 ;  /* 0x0000001b261b723e */ /* 0x000fe200000000ff */
[-C--:B------:R-:W-:Y:S01]  /*c7f0*/  FMUL.FTZ R124, R124, R76.reuse ;  /* 0x0000004c7c7c7220 */ /* 0x080fe20000410000 */
[-C--:B------:R-:W-:Y:S01]  /*c800*/  FMUL.FTZ R125, R125, R76.reuse ;  /* 0x0000004c7d7d7220 */ /* 0x080fe20000410000 */
[-C--:B------:R-:W-:Y:S01]  /*c810*/  FMUL.FTZ R128, R128, R76.reuse ;  /* 0x0000004c80807220 */ /* 0x080fe20000410000 */
[-C--:B------:R-:W-:Y:S01]  /*c820*/  FMUL.FTZ R129, R129, R76.reuse ;  /* 0x0000004c81817220 */ /* 0x080fe20000410000 */
[-C--:B------:R-:W-:Y:S01]  /*c830*/  FMUL.FTZ R132, R132, R76.reuse ;  /* 0x0000004c84847220 */ /* 0x080fe20000410000 */
[----:B------:R-:W2:Y:S01]  /*c840*/  MUFU.EX2 R46, R46 ;  /* 0x0000002e002e7308 */ /* 0x000ea20000000800 */
[----:B---3--:R-:W-:Y:S01]  /*c850*/  FADD.FTZ R63, R35, R24 ;  /* 0x00000018233f7221 */ /* 0x008fe20000010000 */
[----:B------:R-:W-:Y:S01]  /*c860*/  FADD.FTZ R24, R36, R67 ;  /* 0x0000004324187221 */ /* 0x000fe20000010000 */
[----:B------:R-:W-:Y:S01]  /*c870*/  FMUL.FTZ R133, R133, R76 ;  /* 0x0000004c85857220 */ /* 0x000fe20000410000 */
[----:B------:R-:W-:-:S02]  /*c880*/  VIADD R8, R8, 0xffffffff ;  /* 0xffffffff08087836 */ /* 0x000fc40000000000 */
[-C--:B------:R-:W-:Y:S01]  /*c890*/  FMUL.FTZ R90, R90, R31.reuse ;  /* 0x0000001f5a5a7220 */ /* 0x080fe20000410000 */
[----:B------:R-:W-:Y:S01]  /*c8a0*/  FADD.FTZ R67, R41, R24 ;  /* 0x0000001829437221 */ /* 0x000fe20000010000 */
[-C--:B------:R-:W-:Y:S01]  /*c8b0*/  FMUL.FTZ R91, R91, R31.reuse ;  /* 0x0000001f5b5b7220 */ /* 0x080fe20000410000 */
[----:B------:R-:W3:Y:S01]  /*c8c0*/  MUFU.EX2 R77, R77 ;  /* 0x0000004d004d7308 */ /* 0x000ee20000000800 */
[----:B----4-:R-:W-:Y:S01]  /*c8d0*/  FADD.FTZ R63, R42, R63 ;  /* 0x0000003f2a3f7221 */ /* 0x010fe20000010000 */
[----:B------:R-:W-:Y:S01]  /*c8e0*/  FADD.FTZ R34, R40, R67 ;  /* 0x0000004328227221 */ /* 0x000fe20000010000 */
[----:B------:R-:W-:Y:S01]  /*c8f0*/  F2FP.F16.F32.PACK_AB R40, R45, R40 ;  /* 0x000000282d28723e */ /* 0x000fe200000000ff */
[-C--:B------:R-:W-:Y:S01]  /*c900*/  FMUL.FTZ R94, R94, R31.reuse ;  /* 0x0000001f5e5e7220 */ /* 0x080fe20000410000 */
[-C--:B------:R-:W-:Y:S01]  /*c910*/  FMUL.FTZ R95, R95, R31.reuse ;  /* 0x0000001f5f5f7220 */ /* 0x080fe20000410000 */
[----:B------:R-:W-:Y:S01]  /*c920*/  FADD.FTZ R67, R45, R34 ;  /* 0x000000222d437221 */ /* 0x000fe20000010000 */
[-C--:B------:R-:W-:Y:S01]  /*c930*/  FMUL.FTZ R98, R98, R31.reuse ;  /* 0x0000001f62627220 */ /* 0x080fe20000410000 */
[----:B------:R-:W4:Y:S01]  /*c940*/  MUFU.EX2 R30, R30 ;  /* 0x0000001e001e7308 */ /* 0x000f220000000800 */
[----:B--2---:R-:W-:Y:S01]  /*c950*/  FADD.FTZ R24, R46, R63 ;  /* 0x0000003f2e187221 */ /* 0x004fe20000010000 */
[----:B------:R-:W-:Y:S01]  /*c960*/  FADD.FTZ R62, R44, R67 ;  /* 0x000000432c3e7221 */ /* 0x000fe20000010000 */
[-C--:B------:R-:W-:Y:S01]  /*c970*/  FMUL.FTZ R99, R99, R31.reuse ;  /* 0x0000001f63637220 */ /* 0x080fe20000410000 */
[-C--:B------:R-:W-:Y:S01]  /*c980*/  FMUL.FTZ R102, R102, R31.reuse ;  /* 0x0000001f66667220 */ /* 0x080fe20000410000 */
[-C--:B------:R-:W-:Y:S01]  /*c990*/  FMUL.FTZ R103, R103, R31.reuse ;  /* 0x0000001f67677220 */ /* 0x080fe20000410000 */
[-C--:B------:R-:W-:Y:S01]  /*c9a0*/  FMUL.FTZ R106, R106, R31.reuse ;  /* 0x0000001f6a6a7220 */ /* 0x080fe20000410000 */
[-C--:B------:R-:W-:Y:S01]  /*c9b0*/  FMUL.FTZ R107, R107, R31.reuse ;  /* 0x0000001f6b6b7220 */ /* 0x080fe20000410000 */
[----:B------:R-:W2:Y:S01]  /*c9c0*/  MUFU.EX2 R39, R39 ;  /* 0x0000002700277308 */ /* 0x000ea20000000800 */
[----:B---3--:R-:W-:Y:S01]  /*c9d0*/  FADD.FTZ R63, R77, R24 ;  /* 0x000000184d3f7221 */ /* 0x008fe20000010000 */
[----:B------:R-:W-:Y:S01]  /*c9e0*/  F2FP.F16.F32.PACK_AB R24, R29, R26 ;  /* 0x0000001a1d18723e */ /* 0x000fe200000000ff */
[----:B------:R-:W-:Y:S01]  /*c9f0*/  FADD.FTZ R29, R49, R62 ;  /* 0x0000003e311d7221 */ /* 0x000fe20000010000 */
[----:B------:R-:W-:Y:S01]  /*ca00*/  F2FP.F16.F32.PACK_AB R26, R33, R28 ;  /* 0x0000001c211a723e */ /* 0x000fe200000000ff */
[----:B------:R-:W-:Y:S01]  /*ca10*/  FMUL.FTZ R110, R110, R31 ;  /* 0x0000001f6e6e7220 */ /* 0x000fe20000410000 */
[----:B------:R-:W-:Y:S01]  /*ca20*/  F2FP.F16.F32.PACK_AB R33, R42, R35 ;  /* 0x000000232a21723e */ /* 0x000fe200000000ff */
[----:B-1----:R-:W-:Y:S01]  /*ca30*/  FADD.FTZ R14, R48, R29 ;  /* 0x0000001d300e7221 */ /* 0x002fe20000010000 */
[----:B------:R-:W1:Y:S01]  /*ca40*/  MUFU.EX2 R43, R43 ;  /* 0x0000002b002b7308 */ /* 0x000e620000000800 */
[----:B----4-:R-:W-:Y:S01]  /*ca50*/  FADD.FTZ R34, R30, R63 ;  /* 0x0000003f1e227221 */ /* 0x010fe20000010000 */
[----:B------:R3:W-:Y:S01]  /*ca60*/  STSM.16.M88.4 [R23], R24 ;  /* 0x0000001817007844 */ /* 0x0007e20000000200 */
[----:B------:R-:W-:Y:S01]  /*ca70*/  FADD.FTZ R15, R53, R14 ;  /* 0x0000000e350f7221 */ /* 0x000fe20000010000 */
[----:B------:R-:W-:Y:S01]  /*ca80*/  F2FP.F16.F32.PACK_AB R35, R77, R46 ;  /* 0x0000002e4d23723e */ /* 0x000fe200000000ff */
[-C--:B------:R-:W-:Y:S01]  /*ca90*/  FMUL.FTZ R111, R111, R31.reuse ;  /* 0x0000001f6f6f7220 */ /* 0x080fe20000410000 */
[----:B------:R-:W-:Y:S01]  /*caa0*/  F2FP.F16.F32.PACK_AB R42, R49, R44 ;  /* 0x0000002c312a723e */ /* 0x000fe200000000ff */
[----:B------:R-:W-:Y:S01]  /*cab0*/  FADD.FTZ R14, R52, R15 ;  /* 0x0000000f340e7221 */ /* 0x000fe20000010000 */
[----:B------:R-:W4:Y:S01]  /*cac0*/  MUFU.EX2 R54, R54 ;  /* 0x0000003600367308 */ /* 0x000f220000000800 */
[----:B--2---:R-:W-:Y:S01]  /*cad0*/  FADD.FTZ R50, R39, R34 ;  /* 0x0000002227327221 */ /* 0x004fe20000010000 */
[----:B------:R-:W-:Y:S01]  /*cae0*/  F2FP.F16.F32.PACK_AB R34, R41, R36 ;  /* 0x000000242922723e */ /* 0x000fe200000000ff */
[----:B------:R-:W-:Y:S01]  /*caf0*/  FADD.FTZ R15, R79, R14 ;  /* 0x0000000e4f0f7221 */ /* 0x000fe20000010000 */
[----:B------:R-:W-:Y:S01]  /*cb00*/  F2FP.F16.F32.PACK_AB R41, R39, R30 ;  /* 0x0000001e2729723e */ /* 0x000fe200000000ff */
[-C--:B------:R-:W-:Y:S01]  /*cb10*/  FMUL.FTZ R114, R114, R31.reuse ;  /* 0x0000001f72727220 */ /* 0x080fe20000410000 */
[----:B------:R-:W-:Y:S01]  /*cb20*/  F2FP.F16.F32.PACK_AB R48, R53, R48 ;  /* 0x000000303530723e */ /* 0x000fe200000000ff */
[----:B------:R-:W-:Y:S01]  /*cb30*/  STSM.16.M88.4 [R22], R32 ;  /* 0x0000002016007844 */ /* 0x000fe20000000200 */
[----:B------:R-:W2:Y:S01]  /*cb40*/  MUFU.EX2 R47, R47 ;  /* 0x0000002f002f7308 */ /* 0x000ea20000000800 */
[----:B-1----:R-:W-:Y:S01]  /*cb50*/  FADD.FTZ R13, R43, R50 ;  /* 0x000000322b0d7221 */ /* 0x002fe20000010000 */
[----:B------:R-:W-:Y:S01]  /*cb60*/  F2FP.F16.F32.PACK_AB R50, R79, R52 ;  /* 0x000000344f32723e */ /* 0x000fe200000000ff */
[-C--:B------:R-:W-:Y:S01]  /*cb70*/  FMUL.FTZ R115, R115, R31.reuse ;  /* 0x0000001f73737220 */ /* 0x080fe20000410000 */
[-C--:B------:R-:W-:Y:S01]  /*cb80*/  FMUL.FTZ R118, R118, R31.reuse ;  /* 0x0000001f76767220 */ /* 0x080fe20000410000 */
[-C--:B------:R-:W-:Y:S01]  /*cb90*/  FMUL.FTZ R119, R119, R31.reuse ;  /* 0x0000001f77777220 */ /* 0x080fe20000410000 */
[-C--:B------:R-:W-:Y:S01]  /*cba0*/  FMUL.FTZ R122, R122, R31.reuse ;  /* 0x0000001f7a7a7220 */ /* 0x080fe20000410000 */
[----:B------:R-:W-:Y:S01]  /*cbb0*/  FMUL.FTZ R123, R123, R31 ;  /* 0x0000001f7b7b7220 */ /* 0x000fe20000410000 */
[----:B------:R-:W1:Y:S01]  /*cbc0*/  MUFU.EX2 R58, R58 ;  /* 0x0000003a003a7308 */ /* 0x000e620000000800 */
[C---:B----4-:R-:W-:Y:S01]  /*cbd0*/  FADD.FTZ R12, R54.reuse, R13 ;  /* 0x0000000d360c7221 */ /* 0x050fe20000010000 */
[----:B------:R-:W-:Y:S01]  /*cbe0*/  F2FP.F16.F32.PACK_AB R43, R54, R43 ;  /* 0x0000002b362b723e */ /* 0x000fe200000000ff */
[-C--:B------:R-:W-:Y:S01]  /*cbf0*/  FMUL.FTZ R126, R126, R31.reuse ;  /* 0x0000001f7e7e7220 */ /* 0x080fe20000410000 */
[-C--:B------:R-:W-:Y:S01]  /*cc00*/  FMUL.FTZ R127, R127, R31.reuse ;  /* 0x0000001f7f7f7220 */ /* 0x080fe20000410000 */
[-C--:B------:R-:W-:Y:S01]  /*cc10*/  FMUL.FTZ R130, R130, R31.reuse ;  /* 0x0000001f82827220 */ /* 0x080fe20000410000 */
[-C--:B------:R-:W-:Y:S01]  /*cc20*/  FMUL.FTZ R131, R131, R31.reuse ;  /* 0x0000001f83837220 */ /* 0x080fe20000410000 */
[----:B------:R-:W-:Y:S01]  /*cc30*/  STSM.16.M88.4 [R18], R40 ;  /* 0x0000002812007844 */ /* 0x000fe20000000200 */
[----:B------:R-:W4:Y:S01]  /*cc40*/  MUFU.EX2 R51, R51 ;  /* 0x0000003300337308 */ /* 0x000f220000000800 */
[----:B--2---:R-:W-:Y:S01]  /*cc50*/  FADD.FTZ R13, R47, R12 ;  /* 0x0000000c2f0d7221 */ /* 0x004fe20000010000 */
[-C--:B------:R-:W-:Y:S01]  /*cc60*/  FMUL.FTZ R134, R134, R31.reuse ;  /* 0x0000001f86867220 */ /* 0x080fe20000410000 */
[----:B------:R-:W-:-:S05]  /*cc70*/  FMUL.FTZ R135, R135, R31 ;  /* 0x0000001f87877220 */ /* 0x000fca0000410000 */
[----:B------:R-:W2:Y:S01]  /*cc80*/  MUFU.EX2 R6, R6 ;  /* 0x0000000600067308 */ /* 0x000ea20000000800 */
[C---:B-1----:R-:W-:Y:S01]  /*cc90*/  FADD.FTZ R12, R58.reuse, R13 ;  /* 0x0000000d3a0c7221 */ /* 0x042fe20000010000 */
[----:B------:R-:W-:-:S06]  /*cca0*/  F2FP.F16.F32.PACK_AB R49, R58, R47 ;  /* 0x0000002f3a31723e */ /* 0x000fcc00000000ff */
[----:B------:R-:W1:Y:S01]  /*ccb0*/  MUFU.EX2 R4, R4 ;  /* 0x0000000400047308 */ /* 0x000e620000000800 */
[----:B----4-:R-:W-:Y:S01]  /*ccc0*/  FADD.FTZ R13, R51, R12 ;  /* 0x0000000c330d7221 */ /* 0x010fe20000010000 */
[----:B------:R-:W-:-:S04]  /*ccd0*/  FADD.FTZ R12, R20, R15 ;  /* 0x0000000f140c7221 */ /* 0x000fc80000010000 */
[----:B------:R-:W-:Y:S02]  /*cce0*/  FADD.FTZ R15, R57, R12 ;  /* 0x0000000c390f7221 */ /* 0x000fe40000010000 */
[----:B------:R-:W4:Y:S01]  /*ccf0*/  MUFU.EX2 R21, R21 ;  /* 0x0000001500157308 */ /* 0x000f220000000800 */
[----:B--2---:R-:W-:Y:S01]  /*cd00*/  FADD.FTZ R13, R6, R13 ;  /* 0x0000000d060d7221 */ /* 0x004fe20000010000 */
[----:B------:R-:W-:Y:S01]  /*cd10*/  FADD.FTZ R14, R56, R15 ;  /* 0x0000000f380e7221 */ /* 0x000fe20000010000 */
[----:B------:R-:W-:-:S05]  /*cd20*/  F2FP.F16.F32.PACK_AB R51, R6, R51 ;  /* 0x000000330633723e */ /* 0x000fca00000000ff */
[----:B------:R-:W2:Y:S01]  /*cd30*/  MUFU.EX2 R61, R61 ;  /* 0x0000003d003d7308 */ /* 0x000ea20000000800 */
[----:B-1----:R-:W-:Y:S01]  /*cd40*/  FADD.FTZ R12, R4, R13 ;  /* 0x0000000d040c7221 */ /* 0x002fe20000010000 */
[----:B------:R-:W-:Y:S06]  /*cd50*/  STSM.16.M88.4 [R136+0x27800], R48 ;  /* 0x0278003088007844 */ /* 0x000fec0000000200 */
[----:B------:R-:W1:Y:S01]  /*cd60*/  MUFU.EX2 R55, R55 ;  /* 0x0000003700377308 */ /* 0x000e620000000800 */
[----:B----4-:R-:W-:-:S07]  /*cd70*/  FADD.FTZ R12, R21, R12 ;  /* 0x0000000c150c7221 */ /* 0x010fce0000010000 */
[----:B------:R-:W4:Y:S01]  /*cd80*/  MUFU.EX2 R60, R60 ;  /* 0x0000003c003c7308 */ /* 0x000f220000000800 */
[----:B--2---:R-:W-:-:S07]  /*cd90*/  FADD.FTZ R15, R61, R14 ;  /* 0x0000000e3d0f7221 */ /* 0x004fce0000010000 */
[----:B------:R-:W2:Y:S01]  /*cda0*/  MUFU.EX2 R66, R66 ;  /* 0x0000004200427308 */ /* 0x000ea20000000800 */
[----:B-1----:R-:W-:-:S07]  /*cdb0*/  FADD.FTZ R13, R55, R12 ;  /* 0x0000000c370d7221 */ /* 0x002fce0000010000 */
[----:B------:R-:W1:Y:S01]  /*cdc0*/  MUFU.EX2 R65, R65 ;  /* 0x0000004100417308 */ /* 0x000e620000000800 */
[----:B----4-:R-:W-:-:S07]  /*cdd0*/  FADD.FTZ R12, R60, R15 ;  /* 0x0000000f3c0c7221 */ /* 0x010fce0000010000 */
[----:B------:R-:W4:Y:S01]  /*cde0*/  MUFU.EX2 R59, R59 ;  /* 0x0000003b003b7308 */ /* 0x000f220000000800 */
[----:B--2---:R-:W-:-:S07]  /*cdf0*/  FADD.FTZ R6, R66, R13 ;  /* 0x0000000d42067221 */ /* 0x004fce0000010000 */
[----:B------:R-:W2:Y:S01]  /*ce00*/  MUFU.EX2 R64, R64 ;  /* 0x0000004000407308 */ /* 0x000ea20000000800 */
[----:B-1----:R-:W-:Y:S01]  /*ce10*/  FADD.FTZ R15, R65, R12 ;  /* 0x0000000c410f7221 */ /* 0x002fe20000010000 */
[----:B------:R-:W-:Y:S02]  /*ce20*/  F2FP.F16.F32.PACK_AB R12, R57, R20 ;  /* 0x00000014390c723e */ /* 0x000fe400000000ff */
[----:B------:R-:W-:-:S04]  /*ce30*/  F2FP.F16.F32.PACK_AB R60, R65, R60 ;  /* 0x0000003c413c723e */ /* 0x000fc800000000ff */
[----:B------:R-:W1:Y:S01]  /*ce40*/  MUFU.EX2 R28, R75 ;  /* 0x0000004b001c7308 */ /* 0x000e620000000800 */
[----:B----4-:R-:W-:-:S07]  /*ce50*/  FADD.FTZ R13, R59, R6 ;  /* 0x000000063b0d7221 */ /* 0x010fce0000010000 */
[----:B------:R-:W4:Y:S01]  /*ce60*/  MUFU.EX2 R69, R69 ;  /* 0x0000004500457308 */ /* 0x000f220000000800 */
[----:B--2---:R-:W-:Y:S01]  /*ce70*/  FADD.FTZ R14, R64, R15 ;  /* 0x0000000f400e7221 */ /* 0x004fe20000010000 */
[----:B------:R-:W-:-:S06]  /*ce80*/  F2FP.F16.F32.PACK_AB R15, R66, R55 ;  /* 0x00000037420f723e */ /* 0x000fcc00000000ff */
[----:B------:R-:W2:Y:S01]  /*ce90*/  MUFU.EX2 R72, R72 ;  /* 0x0000004800487308 */ /* 0x000ea20000000800 */
[----:B-1----:R-:W-:-:S07]  /*cea0*/  FADD.FTZ R6, R28, R13 ;  /* 0x0000000d1c067221 */ /* 0x002fce0000010000 */
[----:B------:R-:W1:Y:S01]  /*ceb0*/  MUFU.EX2 R63, R78 ;  /* 0x0000004e003f7308 */ /* 0x000e620000000800 */
[----:B----4-:R-:W-:Y:S01]  /*cec0*/  FADD.FTZ R13, R69, R14 ;  /* 0x0000000e450d7221 */ /* 0x010fe20000010000 */
[----:B------:R-:W-:Y:S02]  /*ced0*/  F2FP.F16.F32.PACK_AB R14, R61, R56 ;  /* 0x000000383d0e723e */ /* 0x000fe400000000ff */
[----:B------:R-:W-:Y:S02]  /*cee0*/  F2FP.F16.F32.PACK_AB R62, R69, R64 ;  /* 0x00000040453e723e */ /* 0x000fe400000000ff */
[----:B------:R-:W-:Y:S02]  /*cef0*/  F2FP.F16.F32.PACK_AB R61, R28, R59 ;  /* 0x0000003b1c3d723e */ /* 0x000fe400000000ff */
[----:B------:R-:W3:Y:S01]  /*cf00*/  MUFU.EX2 R73, R73 ;  /* 0x0000004900497308 */ /* 0x000ee20000000800 */
[----:B--2---:R-:W-:Y:S01]  /*cf10*/  FADD.FTZ R20, R72, R13 ;  /* 0x0000000d48147221 */ /* 0x004fe20000010000 */
[----:B------:R-:W-:-:S05]  /*cf20*/  F2FP.F16.F32.PACK_AB R13, R21, R4 ;  /* 0x00000004150d723e */ /* 0x000fca00000000ff */
[----:B------:R2:W-:Y:S01]  /*cf30*/  STSM.16.M88.4 [R17], R12 ;  /* 0x0000000c11007844 */ /* 0x0005e20000000200 */
[----:B------:R-:W4:Y:S01]  /*cf40*/  MUFU.EX2 R139, R139 ;  /* 0x0000008b008b7308 */ /* 0x000f220000000800 */
[----:B-1----:R-:W-:-:S07]  /*cf50*/  FADD.FTZ R6, R63, R6 ;  /* 0x000000063f067221 */ /* 0x002fce0000010000 */
[----:B------:R-:W-:Y:S01]  /*cf60*/  MUFU.EX2 R68, R68 ;  /* 0x0000004400447308 */ /* 0x000fe20000000800 */
[C---:B---3--:R-:W-:Y:S01]  /*cf70*/  FADD.FTZ R25, R73.reuse, R20 ;  /* 0x0000001449197221 */ /* 0x048fe20000010000 */
[----:B------:R-:W-:Y:S01]  /*cf80*/  F2FP.F16.F32.PACK_AB R72, R73, R72 ;  /* 0x000000484948723e */ /* 0x000fe200000000ff */
[----:B--2---:R-:W-:-:S05]  /*cf90*/  IMAD.MOV.U32 R12, RZ, RZ, R9 ;  /* 0x000000ffff0c7224 */ /* 0x004fca00078e0009 */
[----:B------:R-:W1:Y:S01]  /*cfa0*/  MUFU.EX2 R11, R85 ;  /* 0x00000055000b7308 */ /* 0x000e620000000800 */
[C---:B----4-:R-:W-:Y:S01]  /*cfb0*/  F2FP.F16.F32.PACK_AB R63, R139.reuse, R63 ;  /* 0x0000003f8b3f723e */ /* 0x050fe200000000ff */
[----:B------:R-:W-:-:S04]  /*cfc0*/  FADD.FTZ R6, R139, R6 ;  /* 0x000000068b067221 */ /* 0x000fc80000010000 */
[----:B------:R3:W-:Y:S02]  /*cfd0*/  STSM.16.M88.4 [R22+0x6000], R60 ;  /* 0x0060003c16007844 */ /* 0x0007e40000000200 */
[----:B------:R-:W2:Y:S08]  /*cfe0*/  MUFU.EX2 R27, R82 ;  /* 0x00000052001b7308 */ /* 0x000eb00000000800 */
[----:B------:R-:W4:Y:S01]  /*cff0*/  MUFU.EX2 R83, R83 ;  /* 0x0000005300537308 */ /* 0x000f220000000800 */
[----:B-1----:R-:W-:Y:S01]  /*d000*/  F2FP.F16.F32.PACK_AB R74, R11, R68 ;  /* 0x000000440b4a723e */ /* 0x002fe200000000ff */
[----:B------:R-:W-:-:S06]  /*d010*/  FADD.FTZ R68, R68, R25 ;  /* 0x0000001944447221 */ /* 0x000fcc0000010000 */
[----:B------:R-:W1:Y:S01]  /*d020*/  MUFU.EX2 R29, R86 ;  /* 0x00000056001d7308 */ /* 0x000e620000000800 */
[----:B--2---:R-:W-:-:S07]  /*d030*/  FADD.FTZ R6, R27, R6 ;  /* 0x000000061b067221 */ /* 0x004fce0000010000 */
[----:B------:R-:W2:Y:S01]  /*d040*/  MUFU.EX2 R80, R80 ;  /* 0x0000005000507308 */ /* 0x000ea20000000800 */
[C---:B----4-:R-:W-:Y:S01]  /*d050*/  F2FP.F16.F32.PACK_AB R73, R83.reuse, R27 ;  /* 0x0000001b5349723e */ /* 0x050fe200000000ff */
[----:B------:R-:W-:-:S04]  /*d060*/  FADD.FTZ R6, R83, R6 ;  /* 0x0000000653067221 */ /* 0x000fc80000010000 */
[----:B-1----:R-:W-:Y:S01]  /*d070*/  FADD.FTZ R4, R29, R6 ;  /* 0x000000061d047221 */ /* 0x002fe20000010000 */
[----:B------:R-:W-:Y:S01]  /*d080*/  FADD.FTZ R6, R11, R68 ;  /* 0x000000440b067221 */ /* 0x000fe20000010000 */
[----:B------:R-:W-:Y:S01]  /*d090*/  IMAD.MOV.U32 R11, RZ, RZ, R7 ;  /* 0x000000ffff0b7224 */ /* 0x000fe200078e0007 */
[C---:B--2---:R-:W-:Y:S01]  /*d0a0*/  F2FP.F16.F32.PACK_AB R75, R80.reuse, R29 ;  /* 0x0000001d504b723e */ /* 0x044fe200000000ff */
[----:B------:R-:W-:-:S04]  /*d0b0*/  FADD.FTZ R4, R80, R4 ;  /* 0x0000000450047221 */ /* 0x000fc80000010000 */
[----:B------:R3:W-:Y:S01]  /*d0c0*/  STSM.16.M88.4 [R18+0x6000], R72 ;  /* 0x0060004812007844 */ /* 0x0007e20000000200 */
[----:B------:R1:W-:Y:S06]  /*d0d0*/  MEMBAR.ALL.CTA ;  /* 0x0000000000007992 */ /* 0x0003ec0000008000 */
[----:B-1----:R-:W1:Y:S02]  /*d0e0*/  FENCE.VIEW.ASYNC.S ;  /* 0x00000000000073c6 */ /* 0x002e640000000000 */
[----:B-1----:R-:W-:Y:S01]  /*d0f0*/  NOP ;  /* 0x0000000000007918 */ /* 0x002fe20000000000 */
[----:B------:R-:W-:Y:S05]  /*d100*/  @P2 BRA `(.L_x_729) ;  /* 0xffffffd000042947 */ /* 0x000fea000383ffff */
.L_x_712:
[----:B------:R-:W-:Y:S06]  /*d110*/  BAR.ARV 0x8, 0x1a0 ;  /* 0x0206800000007b1d */ /* 0x000fec0000002000 */
[----:B------:R-:W-:Y:S05]  /*d120*/  @!P0 BRA `(.L_x_730) ;  /* 0x0000000000048947 */ /* 0x000fea0003800000 */
[----:B------:R-:W-:Y:S01]  /*d130*/  BPT.TRAP 0x1 ;  /* 0x000000040000795c */ /* 0x000fe20000300000 */
.L_x_730:
[----:B------:R-:W-:Y:S01]  /*d140*/  ULEA UR9, UR36, UR39, 0x3 ;  /* 0x0000002724097291 */ /* 0x000fe2000f8e183f */
[----:B------:R-:W-:-:S05]  /*d150*/  IMAD.U32 R0, RZ, RZ, UR49 ;  /* 0x00000031ff007e24 */ /* 0x000fca000f8e00ff */
[----:B------:R-:W-:-:S04]  /*d160*/  SHF.L.U32 R0, R0, 0x1f, RZ ;  /* 0x0000001f00007819 */ /* 0x000fc800000006ff */
[----:B------:R1:W1:Y:S01]  /*d170*/  SYNCS.PHASECHK.TRANS64.TRYWAIT P2, [UR9+0x2d850], R0 ;  /* 0x02d85000ff0075a7 */ /* 0x0002620008040149 */
[----:B------:R-:W-:Y:S05]  /*d180*/  @!P0 BRA `(.L_x_731) ;  /* 0x0000000000048947 */ /* 0x000fea0003800000 */
[----:B------:R-:W-:Y:S01]  /*d190*/  BPT.TRAP 0x1 ;  /* 0x000000040000795c */ /* 0x000fe20000300000 */
.L_x_731:
[----:B-1----:R-:W-:Y:S05]  /*d1a0*/  @P2 BRA `(.L_x_732) ;  /* 0x0000000000082947 */ /* 0x002fea0003800000 */
[----:B------:R-:W1:Y:S02]  /*d1b0*/  SYNCS.PHASECHK.TRANS64.TRYWAIT P0, [UR9+0x2d850], R0 ;  /* 0x02d85000ff0075a7 */ /* 0x000e640008000149 */
[----:B-1----:R-:W-:Y:S05]  /*d1c0*/  @!P0 BRA `(.L_x_733) ;  /* 0x0000004c00c48947 */ /* 0x002fea0003800000 */
.L_x_732:
[----:B------:R-:W-:Y:S01]  /*d1d0*/  UIADD3 UR39, UR39, 0x400, URZ ;  /* 0x0000040027277890 */ /* 0x000fe2000fffe03f */
[----:B------:R-:W-:Y:S01]  /*d1e0*/  WARPGROUP.ARRIVE ;  /* 0x00000000000079c5 */ /* 0x000fe20000000000 */
[----:B------:R-:W-:Y:S01]  /*d1f0*/  ULOP3.LUT UR41, UR41, 0x10000, URZ, 0xfc, !UPT ;  /* 0x0001000029297892 */ /* 0x000fe2000f8efc3f */
[----:B------:R-:W1:Y:S01]  /*d200*/  SHFL.BFLY PT, R3, R6, 0x2, 0x1f ;  /* 0x0c401f0006037f89 */ /* 0x000e6200000e0000 */
[----:B------:R-:W-:Y:S01]  /*d210*/  USHF.R.U32.HI UR39, URZ, 0x4, UR39 ;  /* 0x000000043f277899 */ /* 0x000fe20008011627 */
[----:B--2---:R-:W-:Y:S01]  /*d220*/  IMAD.U32 R14, RZ, RZ, UR9 ;  /* 0x00000009ff0e7e24 */ /* 0x004fe2000f8e00ff */
[----:B------:R-:W-:Y:S01]  /*d230*/  UMOV UR5, 0x40000040 ;  /* 0x4000004000057882 */ /* 0x000fe20000000000 */
[----:B------:R-:W-:Y:S01]  /*d240*/  UMOV UR7, 0x80000020 ;  /* 0x8000002000077882 */ /* 0x000fe20000000000 */
[----:B------:R-:W-:Y:S01]  /*d250*/  ULOP3.LUT UR39, UR39, 0x3fff, URZ, 0xc0, !UPT ;  /* 0x00003fff27277892 */ /* 0x000fe2000f8ec03f */
[----:B------:R-:W2:Y:S01]  /*d260*/  SHFL.BFLY PT, R5, R4, 0x2, 0x1f ;  /* 0x0c401f0004057f89 */ /* 0x000ea200000e0000 */
[----:B------:R-:W-:Y:S01]  /*d270*/  UMOV UR4, UR41 ;  /* 0x0000002900047c82 */ /* 0x000fe20008000000 */
[----:B------:R-:W-:Y:S01]  /*d280*/  IMAD.MOV.U32 R10, RZ, RZ, RZ ;  /* 0x000000ffff0a7224 */ /* 0x000fe200078e00ff */
[----:B------:R-:W-:Y:S01]  /*d290*/  ULOP3.LUT UR8, UR39, 0x2000000, URZ, 0xfc, !UPT ;  /* 0x0200000027087892 */ /* 0x000fe2000f8efc3f */
[----:B------:R-:W-:Y:S01]  /*d2a0*/  IMAD.U32 R15, RZ, RZ, UR33 ;  /* 0x00000021ff0f7e24 */ /* 0x000fe2000f8e00ff */
[----:B------:R-:W-:-:S02]  /*d2b0*/  UIADD3 UR37, UR37, 0x1, URZ ;  /* 0x0000000125257890 */ /* 0x000fc4000fffe03f */
        /* <DEDUP_REMOVED lines=8> */
[----:B------:R-:W-:Y:S01]  /*d340*/  IMAD.U32 R6, RZ, RZ, UR33 ;  /* 0x00000021ff067e24 */ /* 0x000fe2000f8e00ff */
[----:B------:R-:W-:Y:S01]  /*d350*/  UMOV UR5, 0x40000040 ;  /* 0x4000004000057882 */ /* 0x000fe20000000000 */
[----:B------:R-:W-:Y:S01]  /*d360*/  UMOV UR7, 0x80000020 ;  /* 0x8000002000077882 */ /* 0x000fe20000000000 */
[----:B--2---:R-:W-:Y:S01]  /*d370*/  FADD.FTZ R5, R5, R4 ;  /* 0x0000000405057221 */ /* 0x004fe20000010000 */
[----:B------:R-:W1:Y:S01]  /*d380*/  SHFL.BFLY PT, R0, R3, 0x1, 0x1f ;  /* 0x0c201f0003007f89 */ /* 0x000e6200000e0000 */
[----:B------:R-:W-:Y:S01]  /*d390*/  IMAD.MOV.U32 R4, RZ, RZ, RZ ;  /* 0x000000ffff047224 */ /* 0x000fe200078e00ff */
[----:B------:R-:W-:-:S02]  /*d3a0*/  USEL UR36, UR36, URZ, UP0 ;  /* 0x0000003f24247287 */ /* 0x000fc40008000000 */
[----:B------:R-:W2:Y:S01]  /*d3b0*/  SHFL.BFLY PT, R8, R5, 0x1, 0x1f ;  /* 0x0c201f0005087f89 */ /* 0x000ea200000e0000 */
[----:B-1----:R-:W-:Y:S01]  /*d3c0*/  FADD.FTZ R12, R3, R0 ;  /* 0x00000000030c7221 */ /* 0x002fe20000010000 */
[----:B------:R-:W-:Y:S02]  /*d3d0*/  IMAD.MOV.U32 R3, RZ, RZ, -0x800000 ;  /* 0xff800000ff037424 */ /* 0x000fe400078e00ff */
[----:B------:R-:W-:Y:S02]  /*d3e0*/  IMAD.MOV.U32 R0, RZ, RZ, -0x800000 ;  /* 0xff800000ff007424 */ /* 0x000fe400078e00ff */
[----:B--2---:R-:W-:Y:S01]  /*d3f0*/  FADD.FTZ R13, R5, R8 ;  /* 0x00000008050d7221 */ /* 0x004fe20000010000 */
[----:B------:R-:W-:-:S04]  /*d400*/  FSETP.NE.FTZ.AND P0, PT, R12, RZ, PT ;  /* 0x000000ff0c00720b */ /* 0x000fc80003f15000 */
[----:B------:R-:W-:-:S09]  /*d410*/  FSETP.NE.FTZ.AND P2, PT, R13, RZ, PT ;  /* 0x000000ff0d00720b */ /* 0x000fd20003f55000 */
[----:B------:R-:W1:Y:S01]  /*d420*/  @P0 MUFU.LG2 R8, R12 ;  /* 0x0000000c00080308 */ /* 0x000e620000000c00 */
[----:B------:R-:W-:-:S03]  /*d430*/  @P0 FMUL.FTZ R6, R6, 0.69314718246459960938 ;  /* 0x3f31721806060820 */ /* 0x000fc60000410000 */
[----:B------:R-:W-:-:S04]  /*d440*/  @P2 FMUL.FTZ R15, R15, 0.69314718246459960938 ;  /* 0x3f3172180f0f2820 */ /* 0x000fc80000410000 */
[----:B------:R-:W2:Y:S08]  /*d450*/  @P2 MUFU.LG2 R11, R13 ;  /* 0x0000000d000b2308 */ /* 0x000eb00000000c00 */
[----:B------:R-:W5:Y:S01]  /*d460*/  @P2 MUFU.RCP R10, R13 ;  /* 0x0000000d000a2308 */ /* 0x000f620000001000 */
[----:B-1----:R-:W-:-:S04]  /*d470*/  @P0 FMUL.FTZ R5, R8, 0.69314718246459960938 ;  /* 0x3f31721808050820 */ /* 0x002fc80000410000 */
[----:B------:R-:W-:-:S03]  /*d480*/  @P0 FFMA.FTZ R3, R6, R7, R5 ;  /* 0x0000000706030223 */ /* 0x000fc60000010005 */
[----:B------:R-:W1:Y:S01]  /*d490*/  @P0 MUFU.RCP R4, R12 ;  /* 0x0000000c00040308 */ /* 0x000e620000001000 */
[----:B--2---:R-:W-:Y:S01]  /*d4a0*/  @P2 FMUL.FTZ R8, R11, 0.69314718246459960938 ;  /* 0x3f3172180b082820 */ /* 0x004fe20000410000 */
[----:B------:R-:W-:Y:S01]  /*d4b0*/  @!P1 VIADD R11, R14, 0x2d860 ;  /* 0x0002d8600e0b9836 */ /* 0x000fe20000000000 */
[----:B------:R-:W-:Y:S02]  /*d4c0*/  PLOP3.LUT P0, PT, PT, PT, PT, 0x8, 0x0 ;  /* 0x000000000000781c */ /* 0x000fe40003f0e170 */
[----:B------:R-:W-:Y:S02]  /*d4d0*/  @P2 FFMA.FTZ R0, R15, R9, R8 ;  /* 0x000000090f002223 */ /* 0x000fe40000010008 */
[----:B------:R-:W-:Y:S01]  /*d4e0*/  @!P1 PRMT R11, RZ, 0x654, R11 ;  /* 0x00000654ff0b9816 */ /* 0x000fe2000000000b */
        /* <DEDUP_REMOVED lines=45> */
[----:B------:R-:W-:-:S04]  /*d7c0*/  USEL UR4, URZ, 0x1, UP0 ;  /* 0x000000013f047887 */ /* 0x000fc80008000000 */
[----:B------:R-:W-:Y:S01]  /*d7d0*/  ULOP3.LUT UR49, UR49, UR4, URZ, 0x3c, !UPT ;  /* 0x0000000431317292 */ /* 0x000fe2000f8e3c3f */
[----:B------:R-:W-:Y:S02]  /*d7e0*/  WARPGROUP.DEPBAR.LE gsb0, 0x0 ;  /* 0x00008000000079c5 */ /* 0x000fe40000010000 */
[----:B------:R2:W-:Y:S01]  /*d7f0*/  @!P1 SYNCS.ARRIVE.TRANS64.RED.A1T0 RZ, [R11+URZ], RZ ;  /* 0x000000ff0bff99a7 */ /* 0x0005e2000810043f */
[----:B-----5:R-:W-:Y:S01]  /*d800*/  FMUL.FTZ R26, R123, R10 ;  /* 0x0000000a7b1a7220 */ /* 0x020fe20000410000 */
[-C--:B-1----:R-:W-:Y:S01]  /*d810*/  FMUL.FTZ R28, R88, R4.reuse ;  /* 0x00000004581c7220 */ /* 0x082fe20000410000 */
        /* <DEDUP_REMOVED lines=45> */
[----:B--2---:R-:W-:-:S07]  /*daf0*/  FMUL.FTZ R135, R135, R10 ;  /* 0x0000000a87877220 */ /* 0x004fce0000410000 */
.L_x_663:
[----:B------:R-:W1:Y:S08]  /*db00*/  S2UR UR4, SR_CgaCtaId ;  /* 0x00000000000479c3 */ /* 0x000e700000008800 */
[----:B------:R-:W-:Y:S01]  /*db10*/  BAR.SYNC.DEFER_BLOCKING 0x5, 0x1a0 ;  /* 0x0146800000007b1d */ /* 0x000fe20000010000 */
[----:B------:R-:W-:-:S05]  /*db20*/  VIADD R29, R2, 0xffffff80 ;  /* 0xffffff80021d7836 */ /* 0x000fca0000000000 */
[----:B------:R-:W-:Y:S02]  /*db30*/  UMOV UR39, 0x400 ;  /* 0x0000040000277882 */ /* 0x000fe40000000000 */
[----:B-1----:R-:W-:-:S09]  /*db40*/  ULEA UR39, UR4, UR39, 0x18 ;  /* 0x0000002704277291 */ /* 0x002fd2000f8ec03f */
[----:B------:R-:W1:Y:S02]  /*db50*/  LDS R4, [UR39+0x2d8d0] ;  /* 0x02d8d027ff047984 */ /* 0x000e640008000800 */
[----:B-1----:R-:W-:Y:S01]  /*db60*/  R2UR UR4, R4 ;  /* 0x00000000040472ca */ /* 0x002fe200000e0000 */
[----:B------:R-:W-:Y:S06]  /*db70*/  BAR.ARV 0x4, 0x1a0 ;  /* 0x0106800000007b1d */ /* 0x000fec0000002000 */
[----:B------:R-:W-:Y:S08]  /*db80*/  @P0 BRA `(.L_x_734) ;  /* 0x0000000800280947 */ /* 0x000ff00003800000 */
[C---:B------:R-:W-:Y:S01]  /*db90*/  IADD3 R5, P5, R140.reuse, 0x20, RZ ;  /* 0x000000208c057810 */ /* 0x040fe20007fbe0ff */
[----:B------:R-:W-:Y:S01]  /*dba0*/  BAR.SYNC.DEFER_BLOCKING 0x1, 0x180 ;  /* 0x0046000000007b1d */ /* 0x000fe20000010000 */
[C---:B------:R-:W-:Y:S01]  /*dbb0*/  IADD3 R11, P4, R140.reuse, 0x3000, RZ ;  /* 0x000030008c0b7810 */ /* 0x040fe20007f9e0ff */
[----:B------:R-:W-:Y:S01]  /*dbc0*/  USHF.R.S32.HI UR5, URZ, 0x1f, UR43 ;  /* 0x0000001f3f057899 */ /* 0x000fe2000801142b */
[----:B------:R-:W-:Y:S02]  /*dbd0*/  LOP3.LUT R8, R5, 0x180, RZ, 0xc0, !PT ;  /* 0x0000018005087812 */ /* 0x000fe400078ec0ff */
[----:B------:R-:W-:-:S03]  /*dbe0*/  IADD3 R25, P1, R140, 0x6020, RZ ;  /* 0x000060208c197810 */ /* 0x000fc60007f3e0ff */
[----:B----4-:R-:W1:Y:S01]  /*dbf0*/  LDC.64 R34, c[0x0][0xb78] ;  /* 0x0002de00ff227b82 */ /* 0x010e620000000a00 */
[----:B------:R-:W-:Y:S01]  /*dc00*/  SHF.R.U64 R8, R8, 0x3, RZ ;  /* 0x0000000308087819 */ /* 0x000fe200000012ff */
[----:B------:R-:W-:Y:S01]  /*dc10*/  ULDC.64 UR6, c[0x0][0xb70] ;  /* 0x0002dc0000067ab9 */ /* 0x000fe20000000a00 */
[----:B------:R-:W-:Y:S01]  /*dc20*/  IADD3 R13, P3, R140, 0x3020, RZ ;  /* 0x000030208c0d7810 */ /* 0x000fe20007f7e0ff */
[----:B------:R-:W-:Y:S01]  /*dc30*/  UIMAD UR5, UR5, UR6, URZ ;  /* 0x00000006050572a4 */ /* 0x000fe2000f8e023f */
[----:B------:R-:W-:Y:S01]  /*dc40*/  LOP3.LUT R8, R8, R5, RZ, 0x3c, !PT ;  /* 0x0000000508087212 */ /* 0x000fe200078e3cff */
[----:B------:R-:W-:Y:S01]  /*dc50*/  UIMAD.WIDE.U32 UR8, UR43, UR6, URZ ;  /* 0x000000062b0872a5 */ /* 0x000fe2000f8e003f */
[----:B------:R-:W-:Y:S01]  /*dc60*/  LOP3.LUT R5, R140, 0x180, RZ, 0xc0, !PT ;  /* 0x000001808c057812 */ /* 0x000fe200078ec0ff */
[----:B------:R-:W-:Y:S01]  /*dc70*/  UIMAD UR5, UR43, UR7, UR5 ;  /* 0x000000072b0572a4 */ /* 0x000fe2000f8e0205 */
[----:B------:R-:W-:Y:S01]  /*dc80*/  LOP3.LUT R10, R11, 0x180, RZ, 0xc0, !PT ;  /* 0x000001800b0a7812 */ /* 0x000fe200078ec0ff */
[----:B------:R-:W-:Y:S01]  /*dc90*/  USHF.R.S32.HI UR6, URZ, 0x1f, UR44 ;  /* 0x0000001f3f067899 */ /* 0x000fe2000801142c */
[----:B------:R-:W-:Y:S01]  /*dca0*/  SHF.R.U64 R5, R5, 0x3, RZ ;  /* 0x0000000305057819 */ /* 0x000fe200000012ff */
[----:B------:R-:W-:Y:S01]  /*dcb0*/  UIADD3 UR5, UR9, UR5, URZ ;  /* 0x0000000509057290 */ /* 0x000fe2000fffe03f */
[----:B------:R-:W-:-:S02]  /*dcc0*/  LOP3.LUT R24, R25, 0x180, RZ, 0xc0, !PT ;  /* 0x0000018019187812 */ /* 0x000fc400078ec0ff */
[----:B------:R-:W-:Y:S02]  /*dcd0*/  LOP3.LUT R12, R13, 0x180, RZ, 0xc0, !PT ;  /* 0x000001800d0c7812 */ /* 0x000fe400078ec0ff */
[----:B------:R-:W-:Y:S01]  /*dce0*/  LOP3.LUT R4, R5, R140, RZ, 0x3c, !PT ;  /* 0x0000008c05047212 */ /* 0x000fe200078e3cff */
[----:B------:R-:W-:Y:S01]  /*dcf0*/  IMAD.MOV.U32 R5, RZ, RZ, R141 ;  /* 0x000000ffff057224 */ /* 0x000fe200078e008d */
[----:B------:R-:W-:Y:S02]  /*dd00*/  SHF.R.U64 R10, R10, 0x3, RZ ;  /* 0x000000030a0a7819 */ /* 0x000fe400000012ff */
[----:B------:R-:W-:Y:S02]  /*dd10*/  SHF.R.U64 R24, R24, 0x3, RZ ;  /* 0x0000000318187819 */ /* 0x000fe400000012ff */
[----:B------:R-:W-:Y:S02]  /*dd20*/  SHF.R.S32.HI R30, RZ, 0x1f, R29 ;  /* 0x0000001fff1e7819 */ /* 0x000fe4000001141d */
[----:B------:R-:W-:-:S02]  /*dd30*/  SHF.R.U64 R12, R12, 0x3, RZ ;  /* 0x000000030c0c7819 */ /* 0x000fc400000012ff */
[----:B------:R-:W-:Y:S02]  /*dd40*/  LOP3.LUT R10, R10, R11, RZ, 0x3c, !PT ;  /* 0x0000000b0a0a7212 */ /* 0x000fe400078e3cff */
[----:B------:R-:W-:Y:S02]  /*dd50*/  IADD3 R21, P2, R140, 0x6000, RZ ;  /* 0x000060008c157810 */ /* 0x000fe40007f5e0ff */
[----:B------:R-:W-:Y:S02]  /*dd60*/  LOP3.LUT R24, R24, R25, RZ, 0x3c, !PT ;  /* 0x0000001918187212 */ /* 0x000fe400078e3cff */
[----:B------:R-:W-:Y:S02]  /*dd70*/  LEA.HI R11, R30, R29, RZ, 0x7 ;  /* 0x0000001d1e0b7211 */ /* 0x000fe400078f38ff */
[----:B------:R-:W-:Y:S02]  /*dd80*/  MOV R25, R4 ;  /* 0x0000000400197202 */ /* 0x000fe40000000f00 */
[----:B------:R-:W-:-:S02]  /*dd90*/  F2FP.F16.F32.PACK_AB R4, R89, R28 ;  /* 0x0000001c5904723e */ /* 0x000fc400000000ff */
[----:B------:R-:W-:Y:S02]  /*dda0*/  F2FP.F16.F32.PACK_AB R5, R91, R90 ;  /* 0x0000005a5b05723e */ /* 0x000fe400000000ff */
[----:B------:R-:W-:Y:S01]  /*ddb0*/  F2FP.F16.F32.PACK_AB R6, R6, R9 ;  /* 0x000000090606723e */ /* 0x000fe200000000ff */
[--C-:B------:R-:W-:Y:S01]  /*ddc0*/  IMAD.X R9, RZ, RZ, R141.reuse, P5 ;  /* 0x000000ffff097224 */ /* 0x100fe200028e068d */
[----:B------:R-:W-:Y:S02]  /*ddd0*/  F2FP.F16.F32.PACK_AB R7, R7, R94 ;  /* 0x0000005e0707723e */ /* 0x000fe400000000ff */
[----:B------:R-:W-:Y:S01]  /*dde0*/  LOP3.LUT R12, R12, R13, RZ, 0x3c, !PT ;  /* 0x0000000d0c0c7212 */ /* 0x000fe200078e3cff */
[--C-:B------:R-:W-:Y:S01]  /*ddf0*/  IMAD.X R13, RZ, RZ, R141.reuse, P3 ;  /* 0x000000ffff0d7224 */ /* 0x100fe200018e068d */
[----:B------:R-:W-:Y:S01]  /*de00*/  LOP3.LUT R20, R21, 0x180, RZ, 0xc0, !PT ;  /* 0x0000018015147812 */ /* 0x000fe200078ec0ff */
[----:B------:R2:W-:Y:S01]  /*de10*/  STSM.16.M88.4 [R25], R4 ;  /* 0x0000000419007844 */ /* 0x0005e20000000200 */
[----:B------:R-:W-:Y:S01]  /*de20*/  LOP3.LUT R32, R11, 0xffffff80, RZ, 0xc0, !PT ;  /* 0xffffff800b207812 */ /* 0x000fe200078ec0ff */
[----:B------:R-:W-:Y:S01]  /*de30*/  IMAD.X R11, RZ, RZ, R141, P4 ;  /* 0x000000ffff0b7224 */ /* 0x000fe200020e068d */
[----:B------:R-:W-:-:S02]  /*de40*/  SHF.R.U64 R20, R20, 0x3, RZ ;  /* 0x0000000314147819 */ /* 0x000fc400000012ff */
[----:B------:R-:W-:Y:S01]  /*de50*/  MOV R28, R12 ;  /* 0x0000000c001c7202 */ /* 0x000fe20000000f00 */
[----:B------:R-:W-:Y:S01]  /*de60*/  IMAD.IADD R32, R29, 0x1, -R32 ;  /* 0x000000011d207824 */ /* 0x000fe200078e0a20 */
[----:B------:R-:W-:Y:S01]  /*de70*/  LOP3.LUT R20, R20, R21, RZ, 0x3c, !PT ;  /* 0x0000001514147212 */ /* 0x000fe200078e3cff */
[----:B------:R-:W-:Y:S01]  /*de80*/  IMAD.U32 R13, RZ, RZ, UR9 ;  /* 0x00000009ff0d7e24 */ /* 0x000fe2000f8e00ff */
[----:B------:R-:W-:Y:S01]  /*de90*/  LEA.HI R31, R30, R29, RZ, 0x5 ;  /* 0x0000001d1e1f7211 */ /* 0x000fe200078f28ff */
[----:B------:R-:W-:Y:S01]  /*dea0*/  IMAD.U32 R12, RZ, RZ, UR8 ;  /* 0x00000008ff0c7e24 */ /* 0x000fe2000f8e00ff */
[----:B------:R-:W-:Y:S01]  /*deb0*/  LOP3.LUT P0, RZ, R32, 0x3, RZ, 0xc0, !PT ;  /* 0x0000000320ff7812 */ /* 0x000fe2000780c0ff */
[----:B------:R-:W-:Y:S01]  /*dec0*/  IMAD.U32 R13, RZ, RZ, UR5 ;  /* 0x00000005ff0d7e24 */ /* 0x000fe2000f8e00ff */
[----:B------:R-:W-:Y:S01]  /*ded0*/  ULDC UR5, c[0x0][0xa88] ;  /* 0x0002a20000057ab9 */ /* 0x000fe20000000800 */
[--C-:B------:R-:W-:Y:S01]  /*dee0*/  IMAD.X R21, RZ, RZ, R141.reuse, P2 ;  /* 0x000000ffff157224 */ /* 0x100fe200010e068d */
[----:B------:R-:W-:Y:S01]  /*def0*/  MOV R30, R8 ;  /* 0x00000008001e7202 */ /* 0x000fe20000000f00 */
[----:B--2---:R-:W-:Y:S01]  /*df00*/  IMAD.X R25, RZ, RZ, R141, P1 ;  /* 0x000000ffff197224 */ /* 0x004fe200008e068d */
[----:B------:R-:W-:Y:S01]  /*df10*/  MOV R29, R10 ;  /* 0x0000000a001d7202 */ /* 0x000fe20000000f00 */
[C---:B-1----:R-:W-:Y:S01]  /*df20*/  IMAD R4, R34.reuse, UR6, RZ ;  /* 0x0000000622047c24 */ /* 0x042fe2000f8e02ff */
[----:B------:R-:W-:Y:S01]  /*df30*/  MOV R20, R20 ;  /* 0x0000001400147202 */ /* 0x000fe20000000f00 */
[----:B------:R-:W-:Y:S01]  /*df40*/  IMAD.WIDE.U32 R12, R34, UR44, R12 ;  /* 0x0000002c220c7c25 */ /* 0x000fe2000f8e000c */
[----:B------:R-:W-:Y:S01]  /*df50*/  MOV R24, R24 ;  /* 0x0000001800187202 */ /* 0x000fe20000000f00 */
[----:B------:R-:W-:Y:S01]  /*df60*/  ULDC.64 UR6, c[0x0][0xb40] ;  /* 0x0002d00000067ab9 */ /* 0x000fe20000000a00 */
[----:B------:R-:W-:Y:S01]  /*df70*/  F2FP.F16.F32.PACK_AB R5, R99, R98 ;  /* 0x000000626305723e */ /* 0x000fe200000000ff */
[----:B------:R-:W-:Y:S01]  /*df80*/  VIADD R25, R137, UR42 ;  /* 0x0000002a89197c36 */ /* 0x000fe20008000000 */
[----:B------:R-:W-:Y:S01]  /*df90*/  F2FP.F16.F32.PACK_AB R6, R101, R100 ;  /* 0x000000646506723e */ /* 0x000fe200000000ff */
[----:B------:R-:W-:Y:S01]  /*dfa0*/  IMAD R32, R35, UR44, R4 ;  /* 0x0000002c23207c24 */ /* 0x000fe2000f8e0204 */
[----:B------:R-:W-:Y:S01]  /*dfb0*/  F2FP.F16.F32.PACK_AB R4, R97, R96 ;  /* 0x000000606104723e */ /* 0x000fe200000000ff */
[----:B------:R-:W-:Y:S01]  /*dfc0*/  VIADD R33, R25, 0x8 ;  /* 0x0000000819217836 */ /* 0x000fe20000000000 */
[----:B------:R-:W-:-:S02]  /*dfd0*/  SHF.R.S32.HI R21, RZ, 0x1f, R25 ;  /* 0x0000001fff157819 */ /* 0x000fc40000011419 */
[C---:B------:R-:W-:Y:S02]  /*dfe0*/  ISETP.GE.OR P1, PT, R25.reuse, UR5, P0 ;  /* 0x0000000519007c0c */ /* 0x040fe40008726670 */
[----:B------:R-:W-:Y:S02]  /*dff0*/  IADD3 R25, P2, R25, R12, RZ ;  /* 0x0000000c19197210 */ /* 0x000fe40007f5e0ff */
[----:B------:R-:W-:Y:S02]  /*e000*/  F2FP.F16.F32.PACK_AB R7, R103, R102 ;  /* 0x000000666707723e */ /* 0x000fe400000000ff */
[----:B------:R-:W-:Y:S02]  /*e010*/  F2FP.F16.F32.PACK_AB R8, R105, R104 ;  /* 0x000000686908723e */ /* 0x000fe400000000ff */
[----:B------:R-:W-:Y:S01]  /*e020*/  F2FP.F16.F32.PACK_AB R9, R107, R106 ;  /* 0x0000006a6b09723e */ /* 0x000fe200000000ff */
[----:B------:R1:W-:Y:S01]  /*e030*/  STSM.16.M88.4 [R30], R4 ;  /* 0x000000041e007844 */ /* 0x0003e20000000200 */
[----:B------:R-:W-:-:S02]  /*e040*/  F2FP.F16.F32.PACK_AB R10, R109, R108 ;  /* 0x0000006c6d0a723e */ /* 0x000fc400000000ff */
[----:B------:R-:W-:Y:S02]  /*e050*/  F2FP.F16.F32.PACK_AB R11, R111, R110 ;  /* 0x0000006e6f0b723e */ /* 0x000fe400000000ff */
[----:B------:R-:W-:Y:S02]  /*e060*/  IADD3.X R32, R21, R13, R32, P2, !PT ;  /* 0x0000000d15207210 */ /* 0x000fe400017fe420 */
[----:B------:R-:W-:Y:S01]  /*e070*/  F2FP.F16.F32.PACK_AB R12, R113, R112 ;  /* 0x00000070710c723e */ /* 0x000fe200000000ff */
[----:B------:R-:W-:Y:S01]  /*e080*/  STSM.16.M88.4 [R29], R8 ;  /* 0x000000081d007844 */ /* 0x000fe20000000200 */
[----:B------:R-:W-:Y:S02]  /*e090*/  F2FP.F16.F32.PACK_AB R13, R115, R114 ;  /* 0x00000072730d723e */ /* 0x000fe400000000ff */
[----:B------:R-:W-:Y:S02]  /*e0a0*/  F2FP.F16.F32.PACK_AB R14, R117, R14 ;  /* 0x0000000e750e723e */ /* 0x000fe400000000ff */
[----:B------:R-:W-:-:S02]  /*e0b0*/  F2FP.F16.F32.PACK_AB R15, R15, R118 ;  /* 0x000000760f0f723e */ /* 0x000fc400000000ff */
[----:B------:R-:W-:Y:S02]  /*e0c0*/  F2FP.F16.F32.PACK_AB R120, R121, R120 ;  /* 0x000000787978723e */ /* 0x000fe400000000ff */
[----:B------:R-:W-:Y:S01]  /*e0d0*/  F2FP.F16.F32.PACK_AB R128, R129, R128 ;  /* 0x000000808180723e */ /* 0x000fe200000000ff */
[----:B------:R-:W-:Y:S01]  /*e0e0*/  STSM.16.M88.4 [R28], R12 ;  /* 0x0000000c1c007844 */ /* 0x000fe20000000200 */
[----:B------:R-:W-:Y:S02]  /*e0f0*/  F2FP.F16.F32.PACK_AB R121, R26, R27 ;  /* 0x0000001b1a79723e */ /* 0x000fe400000000ff */
[----:B------:R-:W-:Y:S02]  /*e100*/  F2FP.F16.F32.PACK_AB R122, R125, R124 ;  /* 0x0000007c7d7a723e */ /* 0x000fe400000000ff */
[----:B------:R-:W-:Y:S02]  /*e110*/  F2FP.F16.F32.PACK_AB R123, R123, R126 ;  /* 0x0000007e7b7b723e */ /* 0x000fe400000000ff */
[----:B------:R-:W-:-:S02]  /*e120*/  F2FP.F16.F32.PACK_AB R129, R131, R130 ;  /* 0x000000828381723e */ /* 0x000fc400000000ff */
[----:B------:R-:W-:Y:S01]  /*e130*/  F2FP.F16.F32.PACK_AB R130, R133, R132 ;  /* 0x000000848582723e */ /* 0x000fe200000000ff */
[----:B------:R-:W-:Y:S01]  /*e140*/  STSM.16.M88.4 [R20], R120 ;  /* 0x0000007814007844 */ /* 0x000fe20000000200 */
[----:B------:R-:W-:Y:S02]  /*e150*/  F2FP.F16.F32.PACK_AB R131, R135, R134 ;  /* 0x000000868783723e */ /* 0x000fe400000000ff */
[----:B-1----:R-:W-:Y:S02]  /*e160*/  SHF.R.S32.HI R6, RZ, 0x5, R31 ;  /* 0x00000005ff067819 */ /* 0x002fe4000001141f */
[----:B------:R-:W-:Y:S01]  /*e170*/  ISETP.GE.OR P0, PT, R33, UR5, P0 ;  /* 0x0000000521007c0c */ /* 0x000fe20008706670 */
[----:B------:R-:W-:Y:S01]  /*e180*/  STSM.16.M88.4 [R24], R128 ;  /* 0x0000008018007844 */ /* 0x000fe20000000200 */
[C---:B------:R-:W-:Y:S01]  /*e190*/  LEA R4, P2, R25.reuse, UR6, 0x2 ;  /* 0x0000000619047c11 */ /* 0x040fe2000f8410ff */
[----:B------:R-:W-:Y:S01]  /*e1a0*/  @!PT LDS RZ, [RZ] ;  /* 0x00000000fffff984 */ /* 0x000fe20000000800 */
[----:B------:R-:W-:Y:S01]  /*e1b0*/  @!PT LDS RZ, [RZ] ;  /* 0x00000000fffff984 */ /* 0x000fe20000000800 */
[----:B------:R-:W-:Y:S01]  /*e1c0*/  @!PT LDS RZ, [RZ] ;  /* 0x00000000fffff984 */ /* 0x000fe20000000800 */
[----:B------:R-:W-:Y:S01]  /*e1d0*/  @!PT LDS RZ, [RZ] ;  /* 0x00000000fffff984 */ /* 0x000fe20000000800 */
[----:B------:R1:W-:Y:S06]  /*e1e0*/  MEMBAR.ALL.CTA ;  /* 0x0000000000007992 */ /* 0x0003ec0000008000 */
[----:B-1----:R-:W1:Y:S01]  /*e1f0*/  FENCE.VIEW.ASYNC.S ;  /* 0x00000000000073c6 */ /* 0x002e620000000000 */
[----:B------:R-:W-:-:S03]  /*e200*/  LEA.HI.X R5, R25, UR7, R32, 0x2, P2 ;  /* 0x0000000719057c11 */ /* 0x000fc600090f1420 */
[----:B-1----:R-:W1:Y:S01]  /*e210*/  SHFL.IDX PT, R6, R6, RZ, 0x1f ;  /* 0x00001fff06067589 */ /* 0x002e6200000e0000 */
[----:B------:R-:W-:Y:S06]  /*e220*/  BAR.ARV 0x1, 0x1a0 ;  /* 0x0046800000007b1d */ /* 0x000fec0000002000 */
[----:B------:R2:W-:Y:S04]  /*e230*/  @!P1 STG.E desc[UR50][R4.64], R3 ;  /* 0x0000000304009986 */ /* 0x0005e8000c101932 */
[----:B------:R2:W-:Y:S01]  /*e240*/  @!P0 STG.E desc[UR50][R4.64+0x20], R0 ;  /* 0x0000200004008986 */ /* 0x0005e2000c101932 */
[----:B-1----:R-:W-:-:S13]  /*e250*/  ISETP.NE.AND P0, PT, R6, 0xb, PT ;  /* 0x0000000b0600780c */ /* 0x002fda0003f05270 */
[----:B--2---:R-:W-:Y:S05]  /*e260*/  @P0 BRA `(.L_x_735) ;  /* 0x0000000800000947 */ /* 0x004fea0003800000 */
        /* <DEDUP_REMOVED lines=26> */
.L_x_737:
[----:B------:R-:W-:Y:S05]  /*e410*/  BSYNC B0 ;  /* 0x0000000000007941 */ /* 0x000fea0003800000 */
.L_x_736:
[----:B------:R-:W-:Y:S05]  /*e420*/  BRA `(.L_x_735) ;  /* 0x0000000400907947 */ /* 0x000fea0003800000 */
.L_x_734:
[----:B------:R-:W1:Y:S01]  /*e430*/  LDC.64 R12, c[0x0][0xae0] ;  /* 0x0002b800ff0c7b82 */ /* 0x000e620000000a00 */
[----:B------:R-:W-:Y:S01]  /*e440*/  SHF.R.S32.HI R0, RZ, 0x1f, R29 ;  /* 0x0000001fff007819 */ /* 0x000fe2000001141d */
[----:B------:R-:W-:Y:S01]  /*e450*/  USHF.R.S32.HI UR5, URZ, 0x1f, UR43 ;  /* 0x0000001f3f057899 */ /* 0x000fe2000801142b */
[----:B------:R-:W-:Y:S01]  /*e460*/  ISETP.GT.AND P0, PT, R29, 0xbf, PT ;  /* 0x000000bf1d00780c */ /* 0x000fe20003f04270 */
[----:B------:R-:W-:Y:S01]  /*e470*/  USHF.R.S32.HI UR6, URZ, 0x1f, UR44 ;  /* 0x0000001f3f067899 */ /* 0x000fe2000801142c */
[----:B------:R-:W-:Y:S01]  /*e480*/  LEA.HI R25, R0, R29, RZ, 0x2 ;  /* 0x0000001d00197211 */ /* 0x000fe200078f10ff */
[----:B------:R-:W-:Y:S02]  /*e490*/  BSSY B0, `(.L_x_738) ;  /* 0x000001e000007945 */ /* 0x000fe40003800000 */
[----:B------:R-:W2:Y:S01]  /*e4a0*/  LDC R11, c[0x0][0xdac] ;  /* 0x00036b00ff0b7b82 */ /* 0x000ea20000000800 */
[----:B------:R-:W-:-:S05]  /*e4b0*/  LOP3.LUT R0, R25, 0x1ffffffc, RZ, 0xc0, !PT ;  /* 0x1ffffffc19007812 */ /* 0x000fca00078ec0ff */
[----:B------:R-:W-:Y:S02]  /*e4c0*/  IMAD.IADD R0, R29, 0x1, -R0 ;  /* 0x000000011d007824 */ /* 0x000fe400078e0a00 */
[----:B------:R-:W2:Y:S02]  /*e4d0*/  LDC R24, c[0x0][0xa88] ;  /* 0x0002a200ff187b82 */ /* 0x000ea40000000800 */
[----:B------:R-:W-:-:S06]  /*e4e0*/  IMAD.SHL.U32 R8, R0, 0x8, RZ ;  /* 0x0000000800087824 */ /* 0x000fcc00078e00ff */
[----:B------:R-:W2:Y:S01]  /*e4f0*/  LDC.64 R14, c[0x0][0xae8] ;  /* 0x0002ba00ff0e7b82 */ /* 0x000ea20000000a00 */
[----:B-1----:R-:W-:Y:S01]  /*e500*/  IMAD R10, R12, UR5, RZ ;  /* 0x000000050c0a7c24 */ /* 0x002fe2000f8e02ff */
[----:B------:R-:W-:Y:S06]  /*e510*/  @P0 BRA `(.L_x_739) ;  /* 0x0000000000540947 */ /* 0x000fec0003800000 */
[----:B------:R-:W-:Y:S01]  /*e520*/  IMAD.U32 R5, RZ, RZ, UR42 ;  /* 0x0000002aff057e24 */ /* 0x000fe2000f8e00ff */
[----:B------:R-:W-:-:S04]  /*e530*/  ULDC UR7, c[0x0][0xa88] ;  /* 0x0002a20000077ab9 */ /* 0x000fc80000000800 */
[----:B------:R-:W-:-:S04]  /*e540*/  IADD3 R4, R5, -0x80, R2 ;  /* 0xffffff8005047810 */ /* 0x000fc80007ffe002 */
[----:B------:R-:W-:-:S13]  /*e550*/  ISETP.GE.AND P0, PT, R4, UR7, PT ;  /* 0x0000000704007c0c */ /* 0x000fda000bf06270 */
[----:B------:R-:W-:Y:S05]  /*e560*/  @P0 BRA `(.L_x_739) ;  /* 0x0000000000400947 */ /* 0x000fea0003800000 */
[----:B------:R-:W1:Y:S01]  /*e570*/  LDC.64 R6, c[0x0][0xb70] ;  /* 0x0002dc00ff067b82 */ /* 0x000e620000000a00 */
[----:B------:R-:W-:Y:S01]  /*e580*/  SHF.R.S32.HI R5, RZ, 0x1f, R4 ;  /* 0x0000001fff057819 */ /* 0x000fe20000011404 */
[----:B------:R-:W-:-:S06]  /*e590*/  ULDC.64 UR8, c[0x0][0xb40] ;  /* 0x0002d00000087ab9 */ /* 0x000fcc0000000a00 */
[----:B------:R-:W5:Y:S01]  /*e5a0*/  LDC.64 R20, c[0x0][0xb78] ;  /* 0x0002de00ff147b82 */ /* 0x000f620000000a00 */
[C---:B-1----:R-:W-:Y:S02]  /*e5b0*/  IMAD R0, R6.reuse, UR5, RZ ;  /* 0x0000000506007c24 */ /* 0x042fe4000f8e02ff */
[----:B------:R-:W-:-:S04]  /*e5c0*/  IMAD.WIDE.U32 R4, R6, UR43, R4 ;  /* 0x0000002b06047c25 */ /* 0x000fc8000f8e0004 */
[----:B------:R-:W-:Y:S02]  /*e5d0*/  IMAD R3, R7, UR43, R0 ;  /* 0x0000002b07037c24 */ /* 0x000fe4000f8e0200 */
[C---:B-----5:R-:W-:Y:S02]  /*e5e0*/  IMAD R0, R20.reuse, UR6, RZ ;  /* 0x0000000614007c24 */ /* 0x060fe4000f8e02ff */
[----:B------:R-:W-:Y:S02]  /*e5f0*/  IMAD.IADD R5, R5, 0x1, R3 ;  /* 0x0000000105057824 */ /* 0x000fe400078e0203 */
[----:B------:R-:W-:Y:S02]  /*e600*/  IMAD R3, R21, UR44, R0 ;  /* 0x0000002c15037c24 */ /* 0x000fe4000f8e0200 */
[----:B------:R-:W-:-:S04]  /*e610*/  IMAD.WIDE.U32 R4, R20, UR44, R4 ;  /* 0x0000002c14047c25 */ /* 0x000fc8000f8e0004 */
[----:B------:R-:W-:Y:S01]  /*e620*/  IMAD.IADD R3, R5, 0x1, R3 ;  /* 0x0000000105037824 */ /* 0x000fe200078e0203 */
[----:B------:R-:W-:-:S04]  /*e630*/  LEA R6, P0, R4, UR8, 0x2 ;  /* 0x0000000804067c11 */ /* 0x000fc8000f8010ff */
[----:B------:R-:W-:Y:S01]  /*e640*/  LEA.HI.X R7, R4, UR9, R3, 0x2, P0 ;  /* 0x0000000904077c11 */ /* 0x000fe200080f1403 */
[----:B------:R-:W-:-:S05]  /*e650*/  IMAD.MOV.U32 R3, RZ, RZ, -0x800000 ;  /* 0xff800000ff037424 */ /* 0x000fca00078e00ff */
[----:B------:R1:W-:Y:S03]  /*e660*/  STG.E desc[UR50][R6.64], R3 ;  /* 0x0000000306007986 */ /* 0x0003e6000c101932 */
.L_x_739:
[----:B------:R-:W-:Y:S05]  /*e670*/  BSYNC B0 ;  /* 0x0000000000007941 */ /* 0x000fea0003800000 */
.L_x_738:
[----:B------:R-:W-:Y:S01]  /*e680*/  ULOP3.LUT UR48, URZ, UR48, URZ, 0x33, !UPT ;  /* 0x000000303f307292 */ /* 0x000fe2000f8e333f */
[----:B-1----:R-:W-:Y:S01]  /*e690*/  IMAD R3, R13, UR43, R10 ;  /* 0x0000002b0d037c24 */ /* 0x002fe2000f8e020a */
[----:B------:R-:W-:Y:S01]  /*e6a0*/  SHF.R.S32.HI R4, RZ, 0x2, R25 ;  /* 0x00000002ff047819 */ /* 0x000fe20000011419 */
[----:B--2---:R-:W-:Y:S01]  /*e6b0*/  IMAD R10, R14, UR6, RZ ;  /* 0x000000060e0a7c24 */ /* 0x004fe2000f8e02ff */
[----:B------:R-:W-:Y:S01]  /*e6c0*/  SHF.R.S32.HI R9, RZ, 0x1f, R8 ;  /* 0x0000001fff097819 */ /* 0x000fe20000011408 */
[----:B------:R-:W-:Y:S01]  /*e6d0*/  BSSY B0, `(.L_x_740) ;  /* 0x0000021000007945 */ /* 0x000fe20003800000 */
[----:B------:R-:W-:Y:S02]  /*e6e0*/  VIADD R13, R11, UR48 ;  /* 0x000000300b0d7c36 */ /* 0x000fe40008000000 */
[----:B------:R-:W-:Y:S02]  /*e6f0*/  VIADD R0, R4, 0x60 ;  /* 0x0000006004007836 */ /* 0x000fe40000000000 */
[----:B------:R-:W-:-:S02]  /*e700*/  IMAD R5, R13, -0xc0, R24 ;  /* 0xffffff400d057824 */ /* 0x000fc400078e0218 */
[----:B------:R-:W-:-:S03]  /*e710*/  IMAD.WIDE.U32 R6, R12, UR43, R8 ;  /* 0x0000002b0c067c25 */ /* 0x000fc6000f8e0008 */
[-C--:B------:R-:W-:Y:S01]  /*e720*/  ISETP.GE.AND P0, PT, R4, R5.reuse, PT ;  /* 0x000000050400720c */ /* 0x080fe20003f06270 */
[----:B------:R-:W-:Y:S01]  /*e730*/  IMAD.IADD R7, R7, 0x1, R3 ;  /* 0x0000000107077824 */ /* 0x000fe200078e0203 */
[----:B------:R-:W-:Y:S01]  /*e740*/  ISETP.GE.AND P3, PT, R0, R5, PT ;  /* 0x000000050000720c */ /* 0x000fe20003f66270 */
[----:B------:R-:W-:Y:S01]  /*e750*/  IMAD R3, R15, UR44, R10 ;  /* 0x0000002c0f037c24 */ /* 0x000fe2000f8e020a */
[----:B------:R-:W-:Y:S01]  /*e760*/  SHF.R.S32.HI R5, RZ, 0x1f, R4 ;  /* 0x0000001fff057819 */ /* 0x000fe20000011404 */
[----:B------:R-:W-:-:S04]  /*e770*/  IMAD.WIDE.U32 R10, R14, UR44, R6 ;  /* 0x0000002c0e0a7c25 */ /* 0x000fc8000f8e0006 */
        /* <DEDUP_REMOVED lines=22> */
.L_x_741:
[----:B------:R-:W-:Y:S05]  /*e8e0*/  BSYNC B0 ;  /* 0x0000000000007941 */ /* 0x000fea0003800000 */
.L_x_740:
[----:B------:R-:W-:Y:S04]  /*e8f0*/  BSSY B0, `(.L_x_735) ;  /* 0x0000017000007945 */ /* 0x000fe80003800000 */
[----:B------:R-:W-:Y:S05]  /*e900*/  @P3 BRA `(.L_x_742) ;  /* 0x0000000000543947 */ /* 0x000fea0003800000 */
[----:B------:R-:W-:Y:S01]  /*e910*/  IADD3 R3, P0, R6, 0x60, RZ ;  /* 0x0000006006037810 */ /* 0x000fe20007f1e0ff */
[----:B------:R-:W-:Y:S01]  /*e920*/  ULDC UR5, c[0x0][0xa8c] ;  /* 0x0002a30000057ab9 */ /* 0x000fe20000000800 */
[----:B------:R-:W-:Y:S01]  /*e930*/  ULDC.64 UR6, c[0x0][0xad8] ;  /* 0x0002b60000067ab9 */ /* 0x000fe20000000a00 */
[----:B------:R-:W-:Y:S01]  /*e940*/  IMAD.MOV.U32 R4, RZ, RZ, R10 ;  /* 0x000000ffff047224 */ /* 0x000fe200078e000a */
[C---:B------:R-:W-:Y:S01]  /*e950*/  ISETP.GE.AND P1, PT, R8.reuse, UR5, PT ;  /* 0x0000000508007c0c */ /* 0x040fe2000bf26270 */
[----:B------:R-:W-:Y:S02]  /*e960*/  IMAD.X R6, RZ, RZ, R7, P0 ;  /* 0x000000ffff067224 */ /* 0x000fe400000e0607 */
[----:B------:R-:W-:Y:S02]  /*e970*/  IMAD.MOV.U32 R5, RZ, RZ, R13 ;  /* 0x000000ffff057224 */ /* 0x000fe400078e000d */
[----:B------:R-:W-:Y:S02]  /*e980*/  VIADD R0, R8, 0x20 ;  /* 0x0000002008007836 */ /* 0x000fe40000000000 */
[----:B------:R-:W-:-:S02]  /*e990*/  IMAD R6, R6, UR6, RZ ;  /* 0x0000000606067c24 */ /* 0x000fc4000f8e02ff */
[----:B------:R-:W-:Y:S01]  /*e9a0*/  VIADD R8, R8, 0x40 ;  /* 0x0000004008087836 */ /* 0x000fe20000000000 */
[----:B------:R-:W-:Y:S01]  /*e9b0*/  ISETP.GE.AND P2, PT, R0, UR5, PT ;  /* 0x0000000500007c0c */ /* 0x000fe2000bf46270 */
        /* <DEDUP_REMOVED lines=10> */
.L_x_742:
[----:B------:R-:W-:Y:S05]  /*ea60*/  BSYNC B0 ;  /* 0x0000000000007941 */ /* 0x000fea0003800000 */
.L_x_735:
[----:B------:R-:W5:Y:S02]  /*ea70*/  LDC R0, c[0x0][0xda8] ;  /* 0x00036a00ff007b82 */ /* 0x000f640000000800 */
[----:B-----5:R-:W-:-:S13]  /*ea80*/  ISETP.LE.AND P0, PT, R0, UR4, PT ;  /* 0x0000000400007c0c */ /* 0x020fda000bf03270 */
[----:B------:R-:W-:Y:S05]  /*ea90*/  @!P0 BRA `(.L_x_743) ;  /* 0xffffff24000c8947 */ /* 0x000fea000383ffff */
[----:B------:R-:W-:Y:S05]  /*eaa0*/  EXIT ;  /* 0x000000000000794d */ /* 0x000fea0003800000 */
.L_x_653:
[----:B------:R-:W-:-:S08]  /*eab0*/  NOP ;  /* 0x0000000000007918 */ /* 0x000fd00000000000 */
[----:B------:R-:W1:-:S00]  /*eac0*/  USETMAXREG.DEALLOC.CTAPOOL 0x20 ;  /* 0x00000020000079c8 */ /* 0x000e4000080e0500 */
[----:B-1----:R-:W-:-:S05]  /*ead0*/  LOP3.LUT R16, R0, 0x3, RZ, 0xc0, !PT ;  /* 0x0000000300107812 */ /* 0x002fca00078ec0ff */
[----:B------:R-:W1:Y:S02]  /*eae0*/  SHFL.IDX PT, R0, R16, RZ, 0x1f ;  /* 0x00001fff10007589 */ /* 0x000e6400000e0000 */
[----:B-1----:R-:W-:-:S13]  /*eaf0*/  ISETP.NE.AND P0, PT, R0, RZ, PT ;  /* 0x000000ff0000720c */ /* 0x002fda0003f05270 */
[----:B------:R-:W-:Y:S05]  /*eb00*/  @P0 EXIT ;  /* 0x000000000000094d */ /* 0x000fea0003800000 */
[----:B------:R-:W1:Y:S01]  /*eb10*/  S2UR UR4, SR_CTAID.X ;  /* 0x00000000000479c3 */ /* 0x000e620000002500 */
[----:B------:R-:W-:Y:S01]  /*eb20*/  UMOV UR47, URZ ;  /* 0x0000003f002f7c82 */ /* 0x000fe20008000000 */
[----:B------:R-:W-:Y:S02]  /*eb30*/  IMAD.MOV.U32 R19, RZ, RZ, RZ ;  /* 0x000000ffff137224 */ /* 0x000fe400078e00ff */
[----:B------:R-:W-:-:S04]  /*eb40*/  IMAD.MOV.U32 R18, RZ, RZ, 0x1 ;  /* 0x00000001ff127424 */ /* 0x000fc800078e00ff */
[----:B------:R-:W1:Y:S02]  /*eb50*/  LDC R0, c[0x0][0xda8] ;  /* 0x00036a00ff007b82 */ /* 0x000e640000000800 */
[----:B-1----:R-:W-:-:S13]  /*eb60*/  ISETP.LE.AND P0, PT, R0, UR4, PT ;  /* 0x0000000400007c0c */ /* 0x002fda000bf03270 */
[----:B------:R-:W-:Y:S05]  /*eb70*/  @P0 BRA `(.L_x_744) ;  /* 0x0000002c00d80947 */ /* 0x000fea0003800000 */
[----:B------:R-:W-:Y:S01]  /*eb80*/  LOP3.LUT R23, R2, 0x1f, RZ, 0xc0, !PT ;  /* 0x0000001f02177812 */ /* 0x000fe200078ec0ff */
[----:B------:R-:W-:Y:S01]  /*eb90*/  IMAD.U32 R22, RZ, RZ, UR4 ;  /* 0x00000004ff167e24 */ /* 0x000fe2000f8e00ff */
[----:B------:R-:W-:Y:S01]  /*eba0*/  ULDC UR45, c[0x0][0xc] ;  /* 0x00000300002d7ab9 */ /* 0x000fe20000000800 */
[----:B------:R-:W-:Y:S01]  /*ebb0*/  IMAD.MOV.U32 R18, RZ, RZ, 0x1 ;  /* 0x00000001ff127424 */ /* 0x000fe200078e00ff */
[----:B------:R-:W-:Y:S01]  /*ebc0*/  ULDC.64 UR48, c[0x0][0x198] ;  /* 0x0000660000307ab9 */ /* 0x000fe20000000a00 */
[----:B------:R-:W-:Y:S01]  /*ebd0*/  IMAD.MOV.U32 R19, RZ, RZ, RZ ;  /* 0x000000ffff137224 */ /* 0x000fe200078e00ff */
[----:B------:R-:W-:-:S06]  /*ebe0*/  UMOV UR47, URZ ;  /* 0x0000003f002f7c82 */ /* 0x000fcc0008000000 */
.L_x_798:
[----:B------:R-:W-:Y:S01]  /*ebf0*/  ULDC UR8, c[0x0][0xdd0] ;  /* 0x0003740000087ab9 */ /* 0x000fe20000000800 */
[----:B-1----:R-:W1:Y:S01]  /*ec00*/  LDC R0, c[0x0][0xde8] ;  /* 0x00037a00ff007b82 */ /* 0x002e620000000800 */
[C---:B------:R-:W-:Y:S01]  /*ec10*/  R2UR UR6, R22.reuse ;  /* 0x00000000160672ca */ /* 0x040fe200000e0000 */
[----:B------:R-:W-:Y:S01]  /*ec20*/  UISETP.NE.AND UP0, UPT, UR8, 0x1, UPT ;  /* 0x000000010800788c */ /* 0x000fe2000bf05270 */
[----:B------:R-:W-:-:S10]  /*ec30*/  R2UR UR7, R22 ;  /* 0x00000000160772ca */ /* 0x000fd400000e0000 */
[----:B------:R-:W-:Y:S01]  /*ec40*/  @UP0 ULDC UR4, c[0x0][0xdd4] ;  /* 0x0003750000040ab9 */ /* 0x000fe20000000800 */
[----:B------:R-:W-:Y:S01]  /*ec50*/  @UP0 ULDC UR9, c[0x0][0xdd8] ;  /* 0x0003760000090ab9 */ /* 0x000fe20000000800 */
[----:B------:R-:W-:-:S04]  /*ec60*/  UIMAD.WIDE.U32 UR4, UR6, UR4, URZ ;  /* 0x00000004060472a5 */ /* 0x000fc8000f8e003f */
[----:B------:R-:W-:-:S04]  /*ec70*/  @UP0 USHF.R.U32.HI UR6, URZ, UR9, UR5 ;  /* 0x000000093f060299 */ /* 0x000fc80008011605 */
[----:B------:R-:W-:Y:S02]  /*ec80*/  UIADD3 UR4, -UR6, URZ, URZ ;  /* 0x0000003f06047290 */ /* 0x000fe4000fffe13f */
[----:B-1----:R-:W-:Y:S02]  /*ec90*/  ISETP.LE.AND P0, PT, R0, UR6, PT ;  /* 0x0000000600007c0c */ /* 0x002fe4000bf03270 */
[----:B------:R-:W-:-:S11]  /*eca0*/  UIMAD UR8, UR8, UR4, UR7 ;  /* 0x00000004080872a4 */ /* 0x000fd6000f8e0207 */
[----:B------:R-:W-:Y:S05]  /*ecb0*/  @!P0 BRA `(.L_x_745) ;  /* 0x0000000000208947 */ /* 0x000fea0003800000 */
        /* <DEDUP_REMOVED lines=8> */
.L_x_745:
[----:B------:R-:W-:Y:S01]  /*ed40*/  ULDC UR9, c[0x0][0xdc4] ;  /* 0x0003710000097ab9 */ /* 0x000fe20000000800 */
[----:B------:R-:W-:Y:S01]  /*ed50*/  UMOV UR7, UR8 ;  /* 0x0000000800077c82 */ /* 0x000fe20008000000 */
[----:B------:R-:W-:-:S11]  /*ed60*/  UISETP.NE.AND UP0, UPT, UR9, 0x1, UPT ;  /* 0x000000010900788c */ /* 0x000fd6000bf05270 */
[----:B------:R-:W-:Y:S02]  /*ed70*/  @UP0 ULDC.64 UR10, c[0x0][0xdc8] ;  /* 0x00037200000a0ab9 */ /* 0x000fe40000000a00 */
[----:B------:R-:W-:-:S04]  /*ed80*/  UIMAD.WIDE.U32 UR4, UR8, UR10, URZ ;  /* 0x0000000a080472a5 */ /* 0x000fc8000f8e003f */
[----:B------:R-:W-:-:S04]  /*ed90*/  @UP0 USHF.R.U32.HI UR7, URZ, UR11, UR5 ;  /* 0x0000000b3f070299 */ /* 0x000fc80008011605 */
[----:B------:R-:W-:-:S12]  /*eda0*/  UIMAD UR4, UR7, UR9, URZ ;  /* 0x00000009070472a4 */ /* 0x000fd8000f8e023f */
.L_x_746:
[----:B------:R-:W-:Y:S01]  /*edb0*/  ULDC.64 UR10, c[0x0][0x3f8] ;  /* 0x0000fe00000a7ab9 */ /* 0x000fe20000000a00 */
[----:B------:R-:W-:Y:S02]  /*edc0*/  UIADD3 UR8, UR8, -UR4, URZ ;  /* 0x8000000408087290 */ /* 0x000fe4000fffe03f */
[----:B------:R-:W-:Y:S02]  /*edd0*/  UISETP.NE.U32.AND UP0, UPT, UR10, URZ, UPT ;  /* 0x0000003f0a00728c */ /* 0x000fe4000bf05070 */
[----:B------:R-:W-:Y:S01]  /*ede0*/  ULOP3.LUT UR7, URZ, UR7, URZ, 0x33, !UPT ;  /* 0x000000073f077292 */ /* 0x000fe2000f8e333f */
[----:B------:R-:W-:Y:S01]  /*edf0*/  ULDC UR10, c[0x0][0xdb8] ;  /* 0x00036e00000a7ab9 */ /* 0x000fe20000000800 */
[----:B------:R-:W-:Y:S01]  /*ee00*/  ULDC.64 UR4, c[0x0][0x9e0] ;  /* 0x0002780000047ab9 */ /* 0x000fe20000000a00 */
[----:B------:R-:W-:Y:S01]  /*ee10*/  UISETP.NE.AND UP1, UPT, UR10, 0x1, UPT ;  /* 0x000000010a00788c */ /* 0x000fe2000bf25270 */
[----:B------:R-:W-:Y:S01]  /*ee20*/  ULDC UR9, c[0x0][0xdc4] ;  /* 0x0003710000097ab9 */ /* 0x000fe20000000800 */
[----:B------:R-:W-:Y:S01]  /*ee30*/  ULDC UR37, c[0x0][0xdac] ;  /* 0x00036b0000257ab9 */ /* 0x000fe20000000800 */
[----:B------:R-:W-:-:S02]  /*ee40*/  UISETP.GE.AND UP2, UPT, UR5, 0x1, UPT ;  /* 0x000000010500788c */ /* 0x000fc4000bf46270 */
[----:B------:R-:W-:Y:S02]  /*ee50*/  UIMAD UR9, UR6, UR9, UR8 ;  /* 0x00000009060972a4 */ /* 0x000fe4000f8e0208 */
[----:B------:R-:W-:Y:S02]  /*ee60*/  UIADD3 UR37, UR7, UR37, URZ ;  /* 0x0000002507257290 */ /* 0x000fe4000fffe03f */
[----:B------:R-:W-:Y:S01]  /*ee70*/  UISETP.NE.AND.EX UP0, UPT, UR11, URZ, UPT, UP0 ;  /* 0x0000003f0b00728c */ /* 0x000fe2000bf05300 */
[----:B------:R-:W-:Y:S01]  /*ee80*/  PLOP3.LUT P1, PT, PT, PT, UP2, 0x80, 0x0 ;  /* 0x000000000000781c */ /* 0x000fe20003f2f028 */
[----:B------:R-:W-:Y:S01]  /*ee90*/  @UP1 ULDC UR6, c[0x0][0xdbc] ;  /* 0x00036f0000061ab9 */ /* 0x000fe20000000800 */
[----:B------:R-:W-:Y:S02]  /*eea0*/  UIMAD UR37, UR37, 0xc0, URZ ;  /* 0x000000c0252578a4 */ /* 0x000fe4000f8e023f */
[----:B------:R-:W-:Y:S01]  /*eeb0*/  UIMAD.WIDE.U32 UR6, UR9, UR6, URZ ;  /* 0x00000006090672a5 */ /* 0x000fe2000f8e003f */
[----:B------:R-:W-:Y:S01]  /*eec0*/  ULDC UR11, c[0x0][0x404] ;  /* 0x00010100000b7ab9 */ /* 0x000fe20000000800 */
[----:B------:R-:W-:Y:S01]  /*eed0*/  ULDC UR12, c[0x0][0x288] ;  /* 0x0000a200000c7ab9 */ /* 0x000fe20000000800 */
[----:B------:R-:W-:Y:S01]  /*eee0*/  @UP1 ULDC UR14, c[0x0][0xdc0] ;  /* 0x00037000000e1ab9 */ /* 0x000fe20000000800 */
[----:B------:R-:W-:Y:S01]  /*eef0*/  UMOV UR39, UR9 ;  /* 0x0000000900277c82 */ /* 0x000fe20008000000 */
[----:B------:R-:W-:-:S02]  /*ef00*/  USEL UR11, UR11, 0x1, UP0 ;  /* 0x000000010b0b7887 */ /* 0x000fc40008000000 */
[----:B------:R-:W-:Y:S02]  /*ef10*/  UIADD3 UR8, UR37, 0xc0, -UR12 ;  /* 0x000000c025087890 */ /* 0x000fe4000fffe80c */
[----:B------:R-:W-:Y:S01]  /*ef20*/  @UP1 USHF.R.U32.HI UR39, URZ, UR14, UR7 ;  /* 0x0000000e3f271299 */ /* 0x000fe20008011607 */
[----:B------:R-:W-:Y:S02]  /*ef30*/  ULDC UR13, c[0x0][0x2e0] ;  /* 0x0000b800000d7ab9 */ /* 0x000fe40000000800 */
[----:B------:R-:W-:Y:S02]  /*ef40*/  UIMAD UR6, UR11, UR13, UR8 ;  /* 0x0000000d0b0672a4 */ /* 0x000fe4000f8e0208 */
[----:B------:R-:W-:Y:S02]  /*ef50*/  UIADD3 UR38, -UR39, URZ, URZ ;  /* 0x0000003f27267290 */ /* 0x000fe4000fffe13f */
[----:B------:R-:W-:Y:S02]  /*ef60*/  UIADD3 UR4, UR6, UR4, URZ ;  /* 0x0000000406047290 */ /* 0x000fe4000fffe03f */
[----:B------:R-:W-:Y:S01]  /*ef70*/  UIMAD UR38, UR10, UR38, UR9 ;  /* 0x000000260a2672a4 */ /* 0x000fe2000f8e0209 */
[----:B------:R-:W-:Y:S11]  /*ef80*/  @!P1 BRA `(.L_x_747) ;  /* 0x0000000000449947 */ /* 0x000ff60003800000 */
        /* <DEDUP_REMOVED lines=10> */
.L_x_748:
[----:B------:R-:W-:-:S11]  /*f030*/  UISETP.NE.AND UP0, UPT, UR5, 0x1, UPT ;  /* 0x000000010500788c */ /* 0x000fd6000bf05270 */
[----:B------:R-:W-:Y:S02]  /*f040*/  @UP0 ULDC.64 UR14, c[0x0][0x9e8] ;  /* 0x00027a00000e0ab9 */ /* 0x000fe40000000a00 */
[----:B------:R-:W-:-:S04]  /*f050*/  UIMAD.WIDE.U32 UR6, UR8, UR14, URZ ;  /* 0x0000000e080672a5 */ /* 0x000fc8000f8e003f */
[----:B------:R-:W-:-:S12]  /*f060*/  @UP0 USHF.R.U32.HI UR8, URZ, UR15, UR7 ;  /* 0x0000000f3f080299 */ /* 0x000fd80008011607 */
.L_x_749:
[----:B------:R-:W-:-:S04]  /*f070*/  UIMAD UR8, UR8, UR5, UR5 ;  /* 0x00000005080872a4 */ /* 0x000fc8000f8e0205 */
[----:B------:R-:W-:-:S04]  /*f080*/  UISETP.LT.AND UP0, UPT, UR4, UR8, UPT ;  /* 0x000000080400728c */ /* 0x000fc8000bf01270 */
[----:B------:R-:W-:-:S12]  /*f090*/  USEL UR4, UR4, UR8, UP0 ;  /* 0x0000000804047287 */ /* 0x000fd80008000000 */
.L_x_747:
[----:B------:R-:W-:Y:S02]  /*f0a0*/  UIMAD UR7, UR11, UR13, 0x7f ;  /* 0x0000007f0b0774a4 */ /* 0x000fe4000f8e020d */
[----:B------:R-:W-:Y:S02]  /*f0b0*/  UIADD3 UR4, UR4, 0x7f, URZ ;  /* 0x0000007f04047890 */ /* 0x000fe4000fffe03f */
[----:B------:R-:W-:Y:S02]  /*f0c0*/  USHF.R.S32.HI UR8, URZ, 0x1f, UR7 ;  /* 0x0000001f3f087899 */ /* 0x000fe40008011407 */
[----:B------:R-:W-:Y:S02]  /*f0d0*/  USHF.R.S32.HI UR6, URZ, 0x1f, UR4 ;  /* 0x0000001f3f067899 */ /* 0x000fe40008011404 */
[----:B------:R-:W-:Y:S02]  /*f0e0*/  ULEA.HI UR8, UR8, UR7, URZ, 0x7 ;  /* 0x0000000708087291 */ /* 0x000fe4000f8f383f */
[----:B------:R-:W-:-:S02]  /*f0f0*/  ULEA.HI UR6, UR6, UR4, URZ, 0x7 ;  /* 0x0000000406067291 */ /* 0x000fc4000f8f383f */
[----:B------:R-:W-:Y:S02]  /*f100*/  UIADD3 UR4, UR37, -UR12, URZ ;  /* 0x8000000c25047290 */ /* 0x000fe4000fffe03f */
[----:B------:R-:W-:Y:S02]  /*f110*/  USHF.R.S32.HI UR44, URZ, 0x7, UR8 ;  /* 0x000000073f2c7899 */ /* 0x000fe40008011408 */
[----:B------:R-:W-:Y:S02]  /*f120*/  USHF.R.S32.HI UR6, URZ, 0x7, UR6 ;  /* 0x000000073f067899 */ /* 0x000fe40008011406 */
[----:B------:R-:W-:Y:S02]  /*f130*/  UIMAD UR4, UR11, UR13, UR4 ;  /* 0x0000000d0b0472a4 */ /* 0x000fe4000f8e0204 */
[----:B------:R-:W-:Y:S01]  /*f140*/  UISETP.LT.AND UP0, UPT, UR44, UR6, UPT ;  /* 0x000000062c00728c */ /* 0x000fe2000bf01270 */
[----:B------:R-:W-:Y:S02]  /*f150*/  ULDC UR8, c[0x0][0x9dc] ;  /* 0x0002770000087ab9 */ /* 0x000fe40000000800 */
[----:B------:R-:W-:-:S02]  /*f160*/  UIADD3 UR8, UR4, -UR8, URZ ;  /* 0x8000000804087290 */ /* 0x000fc4000fffe03f */
[----:B------:R-:W-:Y:S01]  /*f170*/  USEL UR44, UR44, UR6, UP0 ;  /* 0x000000062c2c7287 */ /* 0x000fe20008000000 */
[----:B------:R-:W-:Y:S11]  /*f180*/  @!P1 BRA `(.L_x_750) ;  /* 0x0000000000449947 */ /* 0x000ff60003800000 */
        /* <DEDUP_REMOVED lines=10> */
.L_x_751:
[----:B------:R-:W-:-:S11]  /*f230*/  UISETP.NE.AND UP0, UPT, UR5, 0x1, UPT ;  /* 0x000000010500788c */ /* 0x000fd6000bf05270 */
[----:B------:R-:W-:Y:S02]  /*f240*/  @UP0 ULDC.64 UR10, c[0x0][0x9e8] ;  /* 0x00027a00000a0ab9 */ /* 0x000fe40000000a00 */
[----:B------:R-:W-:-:S04]  /*f250*/  UIMAD.WIDE.U32 UR6, UR4, UR10, URZ ;  /* 0x0000000a040672a5 */ /* 0x000fc8000f8e003f */
[----:B------:R-:W-:-:S12]  /*f260*/  @UP0 USHF.R.U32.HI UR4, URZ, UR11, UR7 ;  /* 0x0000000b3f040299 */ /* 0x000fd80008011607 */
.L_x_752:
[----:B------:R-:W-:-:S04]  /*f270*/  UIMAD UR4, UR4, UR5, URZ ;  /* 0x00000005040472a4 */ /* 0x000fc8000f8e023f */
[----:B------:R-:W-:-:S04]  /*f280*/  UISETP.LT.AND UP0, UPT, UR8, UR4, UPT ;  /* 0x000000040800728c */ /* 0x000fc8000bf01270 */
[----:B------:R-:W-:-:S12]  /*f290*/  USEL UR8, UR8, UR4, !UP0 ;  /* 0x0000000408087287 */ /* 0x000fd8000c000000 */
.L_x_750:
[----:B------:R-:W-:Y:S01]  /*f2a0*/  USHF.R.S32.HI UR4, URZ, 0x1f, UR8 ;  /* 0x0000001f3f047899 */ /* 0x000fe20008011408 */
[----:B------:R-:W-:Y:S03]  /*f2b0*/  BSSY B6, `(.L_x_753) ;  /* 0x0000273000067945 */ /* 0x000fe60003800000 */
[----:B------:R-:W-:-:S04]  /*f2c0*/  ULEA.HI UR4, UR4, UR8, URZ, 0x7 ;  /* 0x0000000804047291 */ /* 0x000fc8000f8f383f */
[----:B------:R-:W-:-:S04]  /*f2d0*/  USHF.R.S32.HI UR4, URZ, 0x7, UR4 ;  /* 0x000000073f047899 */ /* 0x000fc80008011404 */
[----:B------:R-:W-:-:S04]  /*f2e0*/  UISETP.LT.AND UP0, UPT, URZ, UR4, UPT ;  /* 0x000000043f00728c */ /* 0x000fc8000bf01270 */
[----:B------:R-:W-:-:S04]  /*f2f0*/  USEL UR43, URZ, UR4, !UP0 ;  /* 0x000000043f2b7287 */ /* 0x000fc8000c000000 */
[----:B------:R-:W-:-:S06]  /*f300*/  UISETP.GT.AND UP0, UPT, UR44, UR43, UPT ;  /* 0x0000002b2c00728c */ /* 0x000fcc000bf04270 */
[----:B------:R-:W-:-:S13]  /*f310*/  PLOP3.LUT P0, PT, PT, PT, UP0, 0x80, 0x0 ;  /* 0x000000000000781c */ /* 0x000fda0003f0f008 */
[----:B------:R-:W-:Y:S05]  /*f320*/  @P0 BRA `(.L_x_754) ;  /* 0x0000000000400947 */ /* 0x000fea0003800000 */
[----:B------:R-:W-:Y:S01]  /*f330*/  ISETP.NE.AND P0, PT, R23, RZ, PT ;  /* 0x000000ff1700720c */ /* 0x000fe20003f05270 */
[----:B------:R-:W-:-:S12]  /*f340*/  IMAD.MOV.U32 R13, RZ, RZ, R22 ;  /* 0x000000ffff0d7224 */ /* 0x000fd800078e0016 */
[----:B------:R-:W-:Y:S05]  /*f350*/  @P0 BRA `(.L_x_755) ;  /* 0x0000002400a00947 */ /* 0x000fea0003800000 */
[----:B------:R-:W1:Y:S01]  /*f360*/  S2R R7, SR_LANEID ;  /* 0x0000000000077919 */ /* 0x000e620000000000 */
[----:B------:R-:W-:Y:S01]  /*f370*/  VOTEU.ANY UR4, UPT, PT ;  /* 0x0000000000047886 */ /* 0x000fe200038e0100 */
[----:B------:R-:W2:Y:S01]  /*f380*/  LDC.64 R2, c[0x0][0xdf0] ;  /* 0x00037c00ff027b82 */ /* 0x000ea20000000a00 */
[----:B------:R-:W1:Y:S08]  /*f390*/  FLO.U32 R0, UR4 ;  /* 0x0000000400007d00 */ /* 0x000e7000080e0000 */
[----:B------:R-:W2:Y:S01]  /*f3a0*/  POPC R5, UR4 ;  /* 0x0000000400057d09 */ /* 0x000ea20008000000 */
[----:B-1----:R-:W-:-:S13]  /*f3b0*/  ISETP.EQ.U32.AND P0, PT, R0, R7, PT ;  /* 0x000000070000720c */ /* 0x002fda0003f02070 */
[----:B--2---:R-:W2:Y:S01]  /*f3c0*/  @P0 ATOMG.E.ADD.STRONG.GPU PT, R3, desc[UR50][R2.64], R5 ;  /* 0x00000005020309a8 */ /* 0x004ea200081ee1f2 */
[----:B------:R-:W1:Y:S02]  /*f3d0*/  S2R R4, SR_LTMASK ;  /* 0x0000000000047919 */ /* 0x000e640000003900 */
[----:B-1----:R-:W-:-:S04]  /*f3e0*/  LOP3.LUT R4, R4, UR4, RZ, 0xc0, !PT ;  /* 0x0000000404047c12 */ /* 0x002fc8000f8ec0ff */
[----:B------:R-:W1:Y:S01]  /*f3f0*/  POPC R13, R4 ;  /* 0x00000004000d7309 */ /* 0x000e620000000000 */
[----:B--2---:R-:W1:Y:S02]  /*f400*/  SHFL.IDX PT, R0, R3, R0, 0x1f ;  /* 0x00001f0003007589 */ /* 0x004e6400000e0000 */
[----:B-1----:R-:W-:Y:S01]  /*f410*/  IADD3 R13, R0, UR45, R13 ;  /* 0x0000002d000d7c10 */ /* 0x002fe2000fffe00d */
[----:B------:R-:W-:Y:S06]  /*f420*/  BRA `(.L_x_755) ;  /* 0x00000024006c7947 */ /* 0x000fec0003800000 */
.L_x_754:
[----:B------:R-:W1:Y:S01]  /*f430*/  S2UR UR4, SR_CgaCtaId ;  /* 0x00000000000479c3 */ /* 0x000e620000008800 */
[----:B------:R-:W-:Y:S02]  /*f440*/  UMOV UR42, 0x400 ;  /* 0x00000400002a7882 */ /* 0x000fe40000000000 */
[----:B-1----:R-:W-:-:S04]  /*f450*/  ULEA UR42, UR4, UR42, 0x18 ;  /* 0x0000002a042a7291 */ /* 0x002fc8000f8ec03f */
[----:B------:R-:W-:-:S04]  /*f460*/  UIADD3 UR4, UR42, 0x15400, URZ ;  /* 0x000154002a047890 */ /* 0x000fc8000fffe03f */
[----:B------:R-:W-:-:S06]  /*f470*/  ULOP3.LUT UP0, URZ, UR4, 0x1bf, URZ, 0xc0, !UPT ;  /* 0x000001bf043f7892 */ /* 0x000fcc000f80c03f */
[----:B------:R-:W-:-:S13]  /*f480*/  PLOP3.LUT P0, PT, PT, PT, UP0, 0x80, 0x0 ;  /* 0x000000000000781c */ /* 0x000fda0003f0f008 */
[----:B------:R-:W-:Y:S05]  /*f490*/  @!P0 BRA `(.L_x_756) ;  /* 0x0000000000408947 */ /* 0x000fea0003800000 */
[----:B------:R-:W-:Y:S01]  /*f4a0*/  MOV R2, 0x0 ;  /* 0x0000000000027802 */ /* 0x000fe20000000f00 */
[----:B------:R-:W-:Y:S01]  /*f4b0*/  ULDC.64 UR4, c[0x4][0xa8] ;  /* 0x01002a0000047ab9 */ /* 0x000fe20000000a00 */
[----:B------:R-:W-:Y:S01]  /*f4c0*/  ULDC.64 UR6, c[0x4][0xb0] ;  /* 0x01002c0000067ab9 */ /* 0x000fe20000000a00 */
[----:B------:R-:W-:Y:S02]  /*f4d0*/  IMAD.U32 R4, RZ, RZ, UR4 ;  /* 0x00000004ff047e24 */ /* 0x000fe4000f8e00ff */
[----:B------:R-:W-:Y:S01]  /*f4e0*/  IMAD.U32 R5, RZ, RZ, UR5 ;  /* 0x00000005ff057e24 */ /* 0x000fe2000f8e00ff */
[----:B------:R-:W1:Y:S01]  /*f4f0*/  LDC.64 R2, c[0x4][R2] ;  /* 0x0100000002027b82 */ /* 0x000e620000000a00 */
[----:B------:R-:W-:Y:S01]  /*f500*/  ULDC.64 UR4, c[0x4][0x30] ;  /* 0x01000c0000047ab9 */ /* 0x000fe20000000a00 */
        /* <DEDUP_REMOVED lines=9> */
.L_x_756:
[----:B------:R-:W-:-:S04]  /*f5a0*/  UIADD3 UR4, UR42, 0x400, URZ ;  /* 0x000004002a047890 */ /* 0x000fc8000fffe03f */
[----:B------:R-:W-:-:S06]  /*f5b0*/  ULOP3.LUT UP0, URZ, UR4, 0x1bf, URZ, 0xc0, !UPT ;  /* 0x000001bf043f7892 */ /* 0x000fcc000f80c03f */
[----:B------:R-:W-:-:S13]  /*f5c0*/  PLOP3.LUT P0, PT, PT, PT, UP0, 0x80, 0x0 ;  /* 0x000000000000781c */ /* 0x000fda0003f0f008 */
[----:B------:R-:W-:Y:S05]  /*f5d0*/  @!P0 BRA `(.L_x_757) ;  /* 0x00000000007c8947 */ /* 0x000fea0003800000 */
        /* <DEDUP_REMOVED lines=16> */
.L_x_758:
[----:B------:R1:W2:Y:S01]  /*f6e0*/  LDC.64 R2, c[0x4][R24] ;  /* 0x0100000018027b82 */ /* 0x0002a20000000a00 */
[----:B------:R-:W-:Y:S01]  /*f6f0*/  ULDC.64 UR4, c[0x4][0xa8] ;  /* 0x01002a0000047ab9 */ /* 0x000fe20000000a00 */
[----:B------:R-:W-:Y:S01]  /*f700*/  ULDC.64 UR6, c[0x4][0xb0] ;  /* 0x01002c0000067ab9 */ /* 0x000fe20000000a00 */
[----:B------:R-:W-:Y:S02]  /*f710*/  IMAD.U32 R4, RZ, RZ, UR4 ;  /* 0x00000004ff047e24 */ /* 0x000fe4000f8e00ff */
        /* <DEDUP_REMOVED lines=11> */
.L_x_757:
[----:B------:R-:W-:Y:S01]  /*f7d0*/  ULDC.64 UR4, c[0x0][0x9f8] ;  /* 0x00027e0000047ab9 */ /* 0x000fe20000000a00 */
[----:B------:R-:W-:Y:S01]  /*f7e0*/  IMAD.U32 R5, RZ, RZ, UR39 ;  /* 0x00000027ff057e24 */ /* 0x000fe2000f8e00ff */
[----:B------:R-:W-:Y:S01]  /*f7f0*/  ISETP.NE.U32.AND P0, PT, RZ, UR4, PT ;  /* 0x00000004ff007c0c */ /* 0x000fe2000bf05070 */
[----:B------:R-:W-:-:S03]  /*f800*/  IMAD.U32 R0, RZ, RZ, UR39 ;  /* 0x00000027ff007e24 */ /* 0x000fc6000f8e00ff */
[----:B------:R-:W-:-:S13]  /*f810*/  ISETP.NE.AND.EX P0, PT, RZ, UR5, PT, P0 ;  /* 0x00000005ff007c0c */ /* 0x000fda000bf05300 */
[----:B------:R-:W1:Y:S02]  /*f820*/  @P0 LDC.64 R2, c[0x0][0x9f8] ;  /* 0x00027e00ff020b82 */ /* 0x000e640000000a00 */
[----:B-1----:R-:W-:-:S06]  /*f830*/  @P0 IMAD.WIDE R4, R5, 0x4, R2 ;  /* 0x0000000405040825 */ /* 0x002fcc00078e0202 */
[----:B------:R-:W1:Y:S01]  /*f840*/  LDC R2, c[0x0][0x428] ;  /* 0x00010a00ff027b82 */ /* 0x000e620000000800 */
[----:B------:R2:W3:Y:S01]  /*f850*/  @P0 LDG.E R0, desc[UR50][R4.64] ;  /* 0x0000003204000981 */ /* 0x0004e2000c1e1900 */
[----:B------:R-:W-:Y:S01]  /*f860*/  ISETP.NE.AND P1, PT, R23, RZ, PT ;  /* 0x000000ff1700720c */ /* 0x000fe20003f25270 */
[----:B------:R-:W-:Y:S01]  /*f870*/  UMOV UR36, URZ ;  /* 0x0000003f00247c82 */ /* 0x000fe20008000000 */
[----:B------:R-:W-:Y:S01]  /*f880*/  UMOV UR12, 0x20 ;  /* 0x00000020000c7882 */ /* 0x000fe20000000000 */
[----:B------:R-:W-:Y:S01]  /*f890*/  UMOV UR13, UR37 ;  /* 0x00000025000d7c82 */ /* 0x000fe20008000000 */
[----:B------:R-:W-:Y:S01]  /*f8a0*/  UMOV UR14, UR38 ;  /* 0x00000026000e7c82 */ /* 0x000fe20008000000 */
[----:B------:R-:W-:Y:S01]  /*f8b0*/  UMOV UR15, UR39 ;  /* 0x00000027000f7c82 */ /* 0x000fe20008000000 */
[----:B------:R-:W-:Y:S01]  /*f8c0*/  UMOV UR8, 0x40 ;  /* 0x0000004000087882 */ /* 0x000fe20000000000 */
[----:B------:R-:W-:Y:S01]  /*f8d0*/  UMOV UR9, UR37 ;  /* 0x0000002500097c82 */ /* 0x000fe20008000000 */
[----:B------:R-:W-:Y:S01]  /*f8e0*/  UMOV UR10, UR38 ;  /* 0x00000026000a7c82 */ /* 0x000fe20008000000 */
[----:B------:R-:W-:Y:S01]  /*f8f0*/  UMOV UR11, UR39 ;  /* 0x00000027000b7c82 */ /* 0x000fe20008000000 */
[----:B------:R-:W-:Y:S01]  /*f900*/  UMOV UR6, 0xffffffff ;  /* 0xffffffff00067882 */ /* 0x000fe20000000000 */
[----:B------:R-:W-:-:S02]  /*f910*/  IMAD.U32 R7, RZ, RZ, UR44 ;  /* 0x0000002cff077e24 */ /* 0x000fc4000f8e00ff */
[----:B------:R-:W-:Y:S02]  /*f920*/  VOTEU.ALL UP1, P1 ;  /* 0x00000000003f7886 */ /* 0x000fe40000820000 */
[----:B------:R-:W-:-:S03]  /*f930*/  VIADD R7, R7, 0xffffffff ;  /* 0xffffffff07077836 */ /* 0x000fc60000000000 */
[----:B------:R-:W-:Y:S01]  /*f940*/  @!UP1 UIADD3 UR4, UP0, UR48, 0x270, URZ ;  /* 0x0000027030049890 */ /* 0x000fe2000ff1e03f */
[----:B-1----:R-:W-:Y:S02]  /*f950*/  ISETP.NE.AND P2, PT, R2, 0x1, PT ;  /* 0x000000010200780c */ /* 0x002fe40003f45270 */
[----:B------:R-:W1:Y:S01]  /*f960*/  LDC.64 R2, c[0x0][0x3f8] ;  /* 0x0000fe00ff027b82 */ /* 0x000e620000000a00 */
[----:B------:R-:W-:-:S09]  /*f970*/  @!UP1 UIADD3.X UR5, URZ, UR49, URZ, UP0, !UPT ;  /* 0x000000313f059290 */ /* 0x000fd200087fe43f */
[----:B------:R4:W-:Y:S01]  /*f980*/  @!UP1 UTMAPF.L2.4D [UR36], [UR4] ;  /* 0x00000024040095b8 */ /* 0x0009e20008018000 */
[----:B------:R-:W2:Y:S01]  /*f990*/  @P2 LDC R6, c[0x0][0x42c] ;  /* 0x00010b00ff062b82 */ /* 0x000ea20000000800 */
[----:B------:R4:W-:Y:S07]  /*f9a0*/  @!UP1 UTMAPF.L2.4D [UR12], [UR4] ;  /* 0x0000000c040095b8 */ /* 0x0009ee0008018000 */
[----:B------:R-:W5:Y:S01]  /*f9b0*/  @P2 LDC R9, c[0x0][0x430] ;  /* 0x00010c00ff092b82 */ /* 0x000f620000000800 */
[----:B-1----:R-:W-:Y:S01]  /*f9c0*/  ISETP.NE.U32.AND P0, PT, R2, RZ, PT ;  /* 0x000000ff0200720c */ /* 0x002fe20003f05070 */
[----:B------:R4:W-:Y:S03]  /*f9d0*/  @!UP1 UTMAPF.L2.4D [UR8], [UR4] ;  /* 0x00000008040095b8 */ /* 0x0009e60008018000 */
[----:B------:R-:W-:Y:S01]  /*f9e0*/  ISETP.NE.AND.EX P0, PT, R3, RZ, PT, P0 ;  /* 0x000000ff0300720c */ /* 0x000fe20003f05300 */
[----:B--2---:R-:W-:-:S04]  /*f9f0*/  @P2 IMAD.HI.U32 R4, R6, UR38, RZ ;  /* 0x0000002606042c27 */ /* 0x004fc8000f8e00ff */
[----:B------:R-:W-:Y:S01]  /*fa00*/  IMAD.U32 R6, RZ, RZ, UR38 ;  /* 0x00000026ff067e24 */ /* 0x000fe2000f8e00ff */
[----:B-----5:R-:W-:Y:S02]  /*fa10*/  @P2 SHF.R.U32.HI R6, RZ, R9, R4 ;  /* 0x00000009ff062219 */ /* 0x020fe40000011604 */
[----:B---3--:R-:W-:Y:S01]  /*fa20*/  SEL R9, R0, RZ, !P0 ;  /* 0x000000ff00097207 */ /* 0x008fe20004000000 */
[----:B----4-:R-:W-:Y:S06]  /*fa30*/  BRA.DIV UR6, `(.L_x_759) ;  /* 0x0000002606c07947 */ /* 0x010fec000b800000 */
.L_x_810:
[----:B------:R-:W-:Y:S01]  /*fa40*/  UMOV UR4, 0xffffffff ;  /* 0xffffffff00047882 */ /* 0x000fe20000000000 */
[----:B------:R-:W-:Y:S02]  /*fa50*/  SHF.R.S32.HI R8, RZ, 0x1f, R0 ;  /* 0x0000001fff087819 */ /* 0x000fe40000011400 */
[----:B------:R-:W-:Y:S05]  /*fa60*/  BRA.DIV UR4, `(.L_x_760) ;  /* 0x0000002604d47947 */ /* 0x000fea000b800000 */
[----:B------:R-:W-:-:S13]  /*fa70*/  ELECT P6, URZ, PT ;  /* 0x00000000003f782f */ /* 0x000fda00038c0000 */
.L_x_813:
[----:B------:R-:W-:Y:S05]  /*fa80*/  @!P6 BRA `(.L_x_761) ;  /* 0x0000000000e8e947 */ /* 0x000fea0003800000 */
[----:B------:R-:W-:Y:S01]  /*fa90*/  LEA R13, R19, UR42, 0x3 ;  /* 0x0000002a130d7c11 */ /* 0x000fe2000f8e18ff */
[----:B------:R-:W-:Y:S01]  /*faa0*/  IMAD.MOV.U32 R9, RZ, RZ, R0 ;  /* 0x000000ffff097224 */ /* 0x000fe200078e0000 */
[----:B------:R-:W-:Y:S01]  /*fab0*/  SHF.L.U32 R12, R18, 0x1f, RZ ;  /* 0x0000001f120c7819 */ /* 0x000fe200000006ff */
[----:B------:R-:W-:Y:S06]  /*fac0*/  @!P0 BRA `(.L_x_762) ;  /* 0x0000000000488947 */ /* 0x000fec0003800000 */
[----:B------:R-:W1:Y:S01]  /*fad0*/  LDC R14, c[0x0][0x41c] ;  /* 0x00010700ff0e7b82 */ /* 0x000e620000000800 */
[----:B------:R-:W-:Y:S01]  /*fae0*/  IMAD.MOV.U32 R15, RZ, RZ, R7 ;  /* 0x000000ffff0f7224 */ /* 0x000fe200078e0007 */
[----:B------:R-:W-:Y:S02]  /*faf0*/  ULDC.64 UR4, c[0x0][0x408] ;  /* 0x0001020000047ab9 */ /* 0x000fe40000000a00 */
        /* <DEDUP_REMOVED lines=15> */
.L_x_762:
[----:B------:R-:W2:Y:S01]  /*fbf0*/  SYNCS.PHASECHK.TRANS64.TRYWAIT P2, [R13+URZ+0x2d840], R12 ;  /* 0x02d8400c0d0075a7 */ /* 0x000ea2000804017f */
[----:B------:R-:W-:Y:S01]  /*fc00*/  ISETP.NE.AND P3, PT, R17, RZ, PT ;  /* 0x000000ff1100720c */ /* 0x000fe20003f65270 */
[----:B--2---:R-:W-:-:S12]  /*fc10*/  @!P2 BRA `(.L_x_763) ;  /* 0x000000240088a947 */ /* 0x004fd80003800000 */
.L_x_814:
[----:B------:R-:W-:Y:S05]  /*fc20*/  @P3 BRA `(.L_x_764) ;  /* 0x0000000000143947 */ /* 0x000fea0003800000 */
[----:B------:R-:W-:Y:S01]  /*fc30*/  ISETP.NE.AND P2, PT, R23, RZ, PT ;  /* 0x000000ff1700720c */ /* 0x000fe20003f45270 */
[----:B-1----:R-:W-:-:S04]  /*fc40*/  IMAD.MOV.U32 R4, RZ, RZ, 0x6000 ;  /* 0x00006000ff047424 */ /* 0x002fc800078e00ff */
[----:B------:R3:W-:Y:S08]  /*fc50*/  SYNCS.ARRIVE.TRANS64 RZ, [R13+URZ+0x2d830], R4 ;  /* 0x02d830040dff79a7 */ /* 0x0007f0000800003f */
[----:B------:R-:W-:Y:S05]  /*fc60*/  @!P2 BRA `(.L_x_764) ;  /* 0x000000000004a947 */ /* 0x000fea0003800000 */
[----:B------:R-:W-:Y:S01]  /*fc70*/  BPT.TRAP 0x1 ;  /* 0x000000040000795c */ /* 0x000fe20000300000 */
.L_x_764:
        /* <DEDUP_REMOVED lines=11> */
[----:B------:R-:W-:Y:S02]  /*fd30*/  UIMAD UR8, UR8, 0x6000, UR42 ;  /* 0x00006000080878a4 */ /* 0x000fe4000f8e022a */
[----:B------:R-:W-:Y:S02]  /*fd40*/  USHF.L.U32 UR11, UR11, 0x7, URZ ;  /* 0x000000070b0b7899 */ /* 0x000fe4000800063f */
[----:B------:R-:W-:Y:S02]  /*fd50*/  UIADD3 UR9, UR9, 0x2d830, URZ ;  /* 0x0002d83009097890 */ /* 0x000fe4000fffe03f */
[----:B------:R-:W-:Y:S02]  /*fd60*/  UIADD3 UR14, UR8, 0x15400, URZ ;  /* 0x00015400080e7890 */ /* 0x000fe4000fffe03f */
[----:B------:R-:W-:Y:S02]  /*fd70*/  UIADD3 UR15, UR8, 0x17400, URZ ;  /* 0x00017400080f7890 */ /* 0x000fe4000fffe03f */
[----:B------:R-:W-:-:S03]  /*fd80*/  UIADD3 UR17, UR8, 0x19400, URZ ;  /* 0x0001940008117890 */ /* 0x000fc6000fffe03f */
[----:B------:R-:W-:Y:S01]  /*fd90*/  UMOV UR8, UR14 ;  /* 0x0000000e00087c82 */ /* 0x000fe20008000000 */
[----:B------:R-:W-:Y:S01]  /*fda0*/  UMOV UR14, 0x40 ;  /* 0x00000040000e7882 */ /* 0x000fe20000000000 */
[----:B------:R4:W-:Y:S02]  /*fdb0*/  UTMALDG.4D [UR8], [UR4], desc[UR6] ;  /* 0x00000608040075b4 */ /* 0x0009e40008019000 */
[----:B----4-:R-:W-:Y:S01]  /*fdc0*/  UMOV UR8, UR15 ;  /* 0x0000000f00087c82 */ /* 0x010fe20008000000 */
[----:B------:R-:W-:Y:S02]  /*fdd0*/  UMOV UR10, UR16 ;  /* 0x00000010000a7c82 */ /* 0x000fe40008000000 */
[----:B------:R4:W-:Y:S02]  /*fde0*/  UTMALDG.4D [UR8], [UR4], desc[UR6] ;  /* 0x00000608040075b4 */ /* 0x0009e40008019000 */
[----:B----4-:R-:W-:Y:S01]  /*fdf0*/  UMOV UR8, UR17 ;  /* 0x0000001100087c82 */ /* 0x010fe20008000000 */
[----:B------:R-:W-:-:S02]  /*fe00*/  UMOV UR10, UR14 ;  /* 0x0000000e000a7c82 */ /* 0x000fc40008000000 */
[----:B------:R4:W-:Y:S02]  /*fe10*/  UTMALDG.4D [UR8], [UR4], desc[UR6] ;  /* 0x00000608040075b4 */ /* 0x0009e40008019000 */
[----:B----4-:R-:W-:Y:S01]  /*fe20*/  NOP ;  /* 0x0000000000007918 */ /* 0x010fe20000000000 */
.L_x_761:
[----:B------:R-:W-:Y:S05]  /*fe30*/  WARPSYNC.ALL ;  /* 0x0000000000007948 */ /* 0x000fea0003800000 */
[----:B------:R-:W-:Y:S01]  /*fe40*/  BAR.SYNC.DEFER_BLOCKING 0x8, 0x1a0 ;  /* 0x0206800000007b1d */ /* 0x000fe20000010000 */
[----:B------:R-:W-:Y:S01]  /*fe50*/  ELECT P2, URZ, PT ;  /* 0x00000000003f782f */ /* 0x000fe20003840000 */
[----:B------:R-:W-:Y:S02]  /*fe60*/  UIADD3 UR47, UR47, 0x1, URZ ;  /* 0x000000012f2f7890 */ /* 0x000fe4000fffe03f */
[----:B------:R-:W-:Y:S02]  /*fe70*/  UIADD3 UR4, UP0, UR48, 0x270, URZ ;  /* 0x0000027030047890 */ /* 0x000fe4000ff1e03f */
[----:B------:R-:W-:-:S02]  /*fe80*/  ULEA.HI UR5, UR47, UR47, URZ, 0x1 ;  /* 0x0000002f2f057291 */ /* 0x000fc4000f8f083f */
[----:B------:R-:W-:Y:S02]  /*fe90*/  UIADD3 UR24, UR42, 0xc400, URZ ;  /* 0x0000c4002a187890 */ /* 0x000fe4000fffe03f */
[----:B------:R-:W-:Y:S02]  /*fea0*/  ULOP3.LUT UR5, UR5, 0xfffffffe, URZ, 0xc0, !UPT ;  /* 0xfffffffe05057892 */ /* 0x000fe4000f8ec03f */
[----:B------:R-:W-:Y:S02]  /*feb0*/  UIADD3 UR25, UR42, 0x2d800, URZ ;  /* 0x0002d8002a197890 */ /* 0x000fe4000fffe03f */
[----:B-1-3--:R-:W-:Y:S01]  /*fec0*/  @P2 IMAD.MOV.U32 R4, RZ, RZ, 0x9000 ;  /* 0x00009000ff042424 */ /* 0x00afe200078e00ff */
[----:B------:R-:W-:Y:S02]  /*fed0*/  UIADD3 UR9, UR47, -UR5, URZ ;  /* 0x800000052f097290 */ /* 0x000fe4000fffe03f */
[----:B------:R-:W-:Y:S02]  /*fee0*/  UIADD3.X UR5, URZ, UR49, URZ, UP0, !UPT ;  /* 0x000000313f057290 */ /* 0x000fe400087fe43f */
[----:B------:R-:W-:-:S02]  /*fef0*/  UIADD3 UR16, UR42, 0xf400, URZ ;  /* 0x0000f4002a107890 */ /* 0x000fc4000fffe03f */
[----:B------:R-:W-:Y:S01]  /*ff00*/  UIADD3 UR8, UR42, 0x12400, URZ ;  /* 0x000124002a087890 */ /* 0x000fe2000fffe03f */
[----:B------:R-:W-:Y:S01]  /*ff10*/  UMOV UR27, UR37 ;  /* 0x00000025001b7c82 */ /* 0x000fe20008000000 */
[----:B------:R1:W-:Y:S01]  /*ff20*/  @P2 SYNCS.ARRIVE.TRANS64 RZ, [UR42+0x2d800], R4 ;  /* 0x02d80004ffff29a7 */ /* 0x0003e2000800002a */
[----:B------:R-:W-:Y:S01]  /*ff30*/  UMOV UR28, UR38 ;  /* 0x00000026001c7c82 */ /* 0x000fe20008000000 */
[----:B------:R-:W-:Y:S01]  /*ff40*/  UMOV UR29, UR39 ;  /* 0x00000027001d7c82 */ /* 0x000fe20008000000 */
[----:B------:R-:W-:Y:S01]  /*ff50*/  UMOV UR6, 0x0 ;  /* 0x0000000000067882 */ /* 0x000fe20000000000 */
[----:B------:R-:W-:Y:S01]  /*ff60*/  UMOV UR7, 0x12f00000 ;  /* 0x12f0000000077882 */ /* 0x000fe20000000000 */
[----:B------:R-:W-:Y:S01]  /*ff70*/  UMOV UR26, URZ ;  /* 0x0000003f001a7c82 */ /* 0x000fe20008000000 */
[----:B------:R-:W-:Y:S01]  /*ff80*/  UMOV UR19, UR37 ;  /* 0x0000002500137c82 */ /* 0x000fe20008000000 */
[----:B------:R-:W-:Y:S01]  /*ff90*/  UMOV UR20, UR38 ;  /* 0x0000002600147c82 */ /* 0x000fe20008000000 */
[----:B-1----:R-:W-:Y:S01]  /*ffa0*/  IMAD.U32 R4, RZ, RZ, UR9 ;  /* 0x00000009ff047e24 */ /* 0x002fe2000f8e00ff */
[----:B------:R-:W-:Y:S01]  /*ffb0*/  UMOV UR21, UR39 ;  /* 0x0000002700157c82 */ /* 0x000fe20008000000 */
[----:B------:R-:W-:Y:S01]  /*ffc0*/  UMOV UR18, 0x20 ;  /* 0x0000002000127882 */ /* 0x000fe20000000000 */
[----:B------:R-:W-:Y:S01]  /*ffd0*/  UMOV UR17, UR25 ;  /* 0x0000001900117c82 */ /* 0x000fe20008000000 */
[----:B------:R-:W-:Y:S01]  /*ffe0*/  UMOV UR11, UR37 ;  /* 0x00000025000b7c82 */ /* 0x000fe20008000000 */
[----:B------:R-:W-:Y:S01]  /*fff0*/  SHF.L.U32 R4, R4, 0x1f, RZ ;  /* 0x0000001f04047819 */ /* 0x000fe200000006ff */
[----:B------:R-:W-:Y:S01]  /*10000*/  UMOV UR12, UR38 ;  /* 0x00000026000c7c82 */ /* 0x000fe20008000000 */
[----:B------:R-:W-:Y:S01]  /*10010*/  UMOV UR13, UR39 ;  /* 0x00000027000d7c82 */ /* 0x000fe20008000000 */
[----:B------:R-:W-:Y:S01]  /*10020*/  UMOV UR10, 0x40 ;  /* 0x00000040000a7882 */ /* 0x000fe20000000000 */
[----:B------:R1:W-:Y:S01]  /*10030*/  UTMALDG.4D [UR24], [UR4], desc[UR6] ;  /* 0x00000618040075b4 */ /* 0x0003e20008019000 */
[----:B------:R-:W-:Y:S01]  /*10040*/  UMOV UR9, UR25 ;  /* 0x0000001900097c82 */ /* 0x000fe20008000000 */
[----:B------:R1:W-:Y:S01]  /*10050*/  UTMALDG.4D [UR16], [UR4], desc[UR6] ;  /* 0x00000610040075b4 */ /* 0x0003e20008019000 */
[----:B------:R1:W-:Y:S01]  /*10060*/  UTMALDG.4D [UR8], [UR4], desc[UR6] ;  /* 0x00000608040075b4 */ /* 0x0003e20008019000 */
[----:B------:R-:W3:Y:S02]  /*10070*/  SYNCS.PHASECHK.TRANS64.TRYWAIT P2, [UR42+0x2d820], R4 ;  /* 0x02d82004ff0075a7 */ /* 0x000ee4000804016a */
[----:B-1-3--:R-:W-:Y:S05]  /*10080*/  @!P2 BRA `(.L_x_765) ;  /* 0x000000200080a947 */ /* 0x00afea0003800000 */
.L_x_815:
[----:B------:R-:W-:-:S04]  /*10090*/  UIADD3 UR4, UR44, -0x2, URZ ;  /* 0xfffffffe2c047890 */ /* 0x000fc8000fffe03f */
[----:B------:R-:W-:-:S06]  /*100a0*/  UISETP.GE.AND UP0, UPT, UR4, UR43, UPT ;  /* 0x0000002b0400728c */ /* 0x000fcc000bf06270 */
[----:B------:R-:W-:-:S13]  /*100b0*/  PLOP3.LUT P2, PT, PT, PT, UP0, 0x80, 0x0 ;  /* 0x000000000000781c */ /* 0x000fda0003f4f008 */
[----:B------:R-:W-:Y:S05]  /*100c0*/  @!P2 BRA `(.L_x_766) ;  /* 0x00000014004ca947 */ /* 0x000fea0003800000 */
[----:B-1----:R-:W-:Y:S01]  /*100d0*/  IMAD R5, RZ, RZ, -UR44 ;  /* 0x8000002cff057e24 */ /* 0x002fe2000f8e02ff */
[----:B------:R-:W-:Y:S01]  /*100e0*/  LOP3.LUT R10, RZ, UR43, RZ, 0x33, !PT ;  /* 0x0000002bff0a7c12 */ /* 0x000fe2000f8e33ff */
[----:B------:R-:W-:Y:S01]  /*100f0*/  IMAD.U32 R11, RZ, RZ, UR4 ;  /* 0x00000004ff0b7e24 */ /* 0x000fe2000f8e00ff */
[----:B------:R-:W-:Y:S02]  /*10100*/  ULDC.64 UR40, c[0x0][0x408] ;  /* 0x0001020000287ab9 */ /* 0x000fe40000000a00 */
[----:B------:R-:W-:-:S05]  /*10110*/  VIADDMNMX R10, R5, 0x1, R10, !PT ;  /* 0x00000001050a7846 */ /* 0x000fca000780010a */
[----:B------:R-:W-:-:S05]  /*10120*/  VIADD R4, R10, UR44 ;  /* 0x0000002c0a047c36 */ /* 0x000fca0008000000 */
[----:B------:R-:W-:-:S04]  /*10130*/  LOP3.LUT R4, R4, 0x1, RZ, 0xc0, !PT ;  /* 0x0000000104047812 */ /* 0x000fc800078ec0ff */
[----:B------:R-:W-:-:S13]  /*10140*/  ISETP.NE.U32.AND P2, PT, R4, 0x1, PT ;  /* 0x000000010400780c */ /* 0x000fda0003f45070 */
[----:B------:R-:W-:Y:S05]  /*10150*/  @P2 BRA `(.L_x_767) ;  /* 0x0000000400b42947 */ /* 0x000fea0003800000 */
[----:B--2---:R-:W-:Y:S01]  /*10160*/  VIADD R12, R19, 0x1 ;  /* 0x00000001130c7836 */ /* 0x004fe20000000000 */
        /* <DEDUP_REMOVED lines=26> */
.L_x_770:
[----:B-1----:R-:W-:Y:S02]  /*10310*/  LEA R3, R12, UR42, 0x3 ;  /* 0x0000002a0c037c11 */ /* 0x002fe4000f8e18ff */
[----:B------:R-:W-:Y:S02]  /*10320*/  SHF.L.U32 R2, R13, 0x1f, RZ ;  /* 0x0000001f0d027819 */ /* 0x000fe400000006ff */
[----:B------:R-:W-:Y:S02]  /*10330*/  ISETP.NE.AND P2, PT, R17, RZ, PT ;  /* 0x000000ff1100720c */ /* 0x000fe40003f45270 */
[----:B------:R-:W1:Y:S02]  /*10340*/  SYNCS.PHASECHK.TRANS64.TRYWAIT P3, [R3+URZ+0x2d840], R2 ;  /* 0x02d84002030075a7 */ /* 0x000e64000806017f */
[----:B-1----:R-:W-:Y:S09]  /*10350*/  @!P3 BRA `(.L_x_771) ;  /* 0x0000001c00e4b947 */ /* 0x002ff20003800000 */
.L_x_816:
[----:B------:R-:W-:Y:S05]  /*10360*/  @P2 BRA `(.L_x_772) ;  /* 0x0000000000142947 */ /* 0x000fea0003800000 */
[----:B------:R-:W-:Y:S01]  /*10370*/  ISETP.NE.AND P3, PT, R23, RZ, PT ;  /* 0x000000ff1700720c */ /* 0x000fe20003f65270 */
[----:B-1----:R-:W-:-:S04]  /*10380*/  IMAD.MOV.U32 R2, RZ, RZ, 0x6000 ;  /* 0x00006000ff027424 */ /* 0x002fc800078e00ff */
[----:B------:R2:W-:Y:S08]  /*10390*/  SYNCS.ARRIVE.TRANS64 RZ, [R3+URZ+0x2d830], R2 ;  /* 0x02d8300203ff79a7 */ /* 0x0005f0000800003f */
[----:B------:R-:W-:Y:S05]  /*103a0*/  @!P3 BRA `(.L_x_772) ;  /* 0x000000000004b947 */ /* 0x000fea0003800000 */
[----:B------:R-:W-:Y:S01]  /*103b0*/  BPT.TRAP 0x1 ;  /* 0x000000040000795c */ /* 0x000fe20000300000 */
.L_x_772:
[----:B------:R-:W-:Y:S01]  /*103c0*/  R2UR UR8, R12 ;  /* 0x000000000c0872ca */ /* 0x000fe200000e0000 */
[----:B------:R-:W-:Y:S01]  /*103d0*/  UIADD3 UR4, UP0, UR48, 0x370, URZ ;  /* 0x0000037030047890 */ /* 0x000fe2000ff1e03f */
[----:B------:R-:W-:Y:S01]  /*103e0*/  R2UR UR9, R3 ;  /* 0x00000000030972ca */ /* 0x000fe200000e0000 */
[----:B------:R-:W-:Y:S01]  /*103f0*/  UIADD3 UR19, UR42, 0x2d800, URZ ;  /* 0x0002d8002a137890 */ /* 0x000fe2000fffe03f */
[----:B------:R-:W-:Y:S01]  /*10400*/  R2UR UR11, R11 ;  /* 0x000000000b0b72ca */ /* 0x000fe200000e0000 */
[----:B------:R-:W-:Y:S01]  /*10410*/  UIADD3.X UR5, URZ, UR49, URZ, UP0, !UPT ;  /* 0x000000313f057290 */ /* 0x000fe200087fe43f */
[----:B------:R-:W-:Y:S01]  /*10420*/  R2UR UR12, R6 ;  /* 0x00000000060c72ca */ /* 0x000fe200000e0000 */
[----:B------:R-:W-:Y:S01]  /*10430*/  UMOV UR10, URZ ;  /* 0x0000003f000a7c82 */ /* 0x000fe20008000000 */
[----:B-----5:R-:W-:Y:S01]  /*10440*/  R2UR UR13, R4 ;  /* 0x00000000040d72ca */ /* 0x020fe200000e0000 */
[----:B------:R-:W-:Y:S01]  /*10450*/  UMOV UR6, 0x0 ;  /* 0x0000000000067882 */ /* 0x000fe20000000000 */
[----:B------:R-:W-:Y:S01]  /*10460*/  UMOV UR7, 0x14f00000 ;  /* 0x14f0000000077882 */ /* 0x000fe20000000000 */
[----:B------:R-:W-:Y:S01]  /*10470*/  UMOV UR17, 0x20 ;  /* 0x0000002000117882 */ /* 0x000fe20000000000 */
[----:B------:R-:W-:Y:S01]  /*10480*/  UMOV UR18, 0x40 ;  /* 0x0000004000127882 */ /* 0x000fe20000000000 */
[----:B------:R-:W-:Y:S01]  /*10490*/  UIMAD UR8, UR8, 0x6000, UR42 ;  /* 0x00006000080878a4 */ /* 0x000fe2000f8e022a */
[----:B-12---:R-:W-:Y:S01]  /*104a0*/  SHF.L.U32 R3, R18, 0x1f, RZ ;  /* 0x0000001f12037819 */ /* 0x006fe200000006ff */
[----:B------:R-:W-:Y:S01]  /*104b0*/  UIADD3 UR9, UR9, 0x2d830, URZ ;  /* 0x0002d83009097890 */ /* 0x000fe2000fffe03f */
[----:B------:R-:W-:Y:S01]  /*104c0*/  LEA R2, R19, UR19, 0x3 ;  /* 0x0000001313027c11 */ /* 0x000fe2000f8e18ff */
[----:B------:R-:W-:-:S02]  /*104d0*/  USHF.L.U32 UR11, UR11, 0x7, URZ ;  /* 0x000000070b0b7899 */ /* 0x000fc4000800063f */
[----:B------:R-:W-:Y:S02]  /*104e0*/  UIADD3 UR14, UR8, 0x15400, URZ ;  /* 0x00015400080e7890 */ /* 0x000fe4000fffe03f */
[----:B------:R-:W-:Y:S02]  /*104f0*/  UIADD3 UR15, UR8, 0x17400, URZ ;  /* 0x00017400080f7890 */ /* 0x000fe4000fffe03f */
[----:B------:R-:W-:-:S03]  /*10500*/  UIADD3 UR16, UR8, 0x19400, URZ ;  /* 0x0001940008107890 */ /* 0x000fc6000fffe03f */
[----:B------:R-:W-:Y:S02]  /*10510*/  UMOV UR8, UR14 ;  /* 0x0000000e00087c82 */ /* 0x000fe40008000000 */
[----:B------:R1:W-:Y:S02]  /*10520*/  UTMALDG.4D [UR8], [UR4], desc[UR6] ;  /* 0x00000608040075b4 */ /* 0x0003e40008019000 */
[----:B-1----:R-:W-:Y:S01]  /*10530*/  UMOV UR8, UR15 ;  /* 0x0000000f00087c82 */ /* 0x002fe20008000000 */
[----:B------:R-:W-:Y:S02]  /*10540*/  UMOV UR10, UR17 ;  /* 0x00000011000a7c82 */ /* 0x000fe40008000000 */
[----:B------:R1:W-:Y:S02]  /*10550*/  UTMALDG.4D [UR8], [UR4], desc[UR6] ;  /* 0x00000608040075b4 */ /* 0x0003e40008019000 */
[----:B-1----:R-:W-:Y:S01]  /*10560*/  UMOV UR8, UR16 ;  /* 0x0000001000087c82 */ /* 0x002fe20008000000 */
[----:B------:R-:W-:-:S02]  /*10570*/  UMOV UR10, UR18 ;  /* 0x00000012000a7c82 */ /* 0x000fc40008000000 */
[----:B------:R1:W-:Y:S01]  /*10580*/  UTMALDG.4D [UR8], [UR4], desc[UR6] ;  /* 0x00000608040075b4 */ /* 0x0003e20008019000 */
[----:B------:R-:W2:Y:S02]  /*10590*/  SYNCS.PHASECHK.TRANS64.TRYWAIT P3, [R2+URZ+0x60], R3 ;  /* 0x00006003020075a7 */ /* 0x000ea4000806017f */
[----:B-12---:R-:W-:Y:S05]  /*105a0*/  @!P3 BRA `(.L_x_773) ;  /* 0x0000001c0064b947 */ /* 0x006fea0003800000 */
.L_x_817:
[----:B------:R-:W-:Y:S05]  /*105b0*/  @P2 BRA `(.L_x_774) ;  /* 0x0000000000182947 */ /* 0x000fea0003800000 */
[----:B------:R-:W-:Y:S01]  /*105c0*/  ISETP.NE.AND P2, PT, R23, RZ, PT ;  /* 0x000000ff1700720c */ /* 0x000fe20003f45270 */
[----:B-1----:R-:W-:Y:S01]  /*105d0*/  IMAD.MOV.U32 R3, RZ, RZ, 0x6000 ;  /* 0x00006000ff037424 */ /* 0x002fe200078e00ff */
[----:B------:R-:W-:-:S04]  /*105e0*/  LEA R2, R19, UR42, 0x3 ;  /* 0x0000002a13027c11 */ /* 0x000fc8000f8e18ff */
[----:B------:R2:W-:Y:S07]  /*105f0*/  SYNCS.ARRIVE.TRANS64 RZ, [R2+URZ+0x2d850], R3 ;  /* 0x02d8500302ff79a7 */ /* 0x0005ee000800003f */
[----:B------:R-:W-:Y:S05]  /*10600*/  @!P2 BRA `(.L_x_774) ;  /* 0x000000000004a947 */ /* 0x000fea0003800000 */
[----:B------:R-:W-:Y:S01]  /*10610*/  BPT.TRAP 0x1 ;  /* 0x000000040000795c */ /* 0x000fe20000300000 */
.L_x_774:
        /* <DEDUP_REMOVED lines=10> */
[----:B------:R-:W-:-:S02]  /*106c0*/  IMAD.MOV.U32 R9, RZ, RZ, R4 ;  /* 0x000000ffff097224 */ /* 0x000fc400078e0004 */
[----:B------:R-:W-:Y:S01]  /*106d0*/  IMAD.MOV.U32 R7, RZ, RZ, R11 ;  /* 0x000000ffff077224 */ /* 0x000fe200078e000b */
[----:B------:R-:W-:Y:S02]  /*106e0*/  UIMAD UR15, UR9, 0x6000, UR42 ;  /* 0x00006000090f78a4 */ /* 0x000fe4000f8e022a */
[----:B------:R-:W-:Y:S02]  /*106f0*/  ULEA UR9, UR9, UR42, 0x3 ;  /* 0x0000002a09097291 */ /* 0x000fe4000f8e183f */
[----:B------:R-:W-:Y:S02]  /*10700*/  USHF.L.U32 UR11, UR11, 0x7, URZ ;  /* 0x000000070b0b7899 */ /* 0x000fe4000800063f */
[----:B------:R-:W-:Y:S02]  /*10710*/  UIADD3 UR8, UR15, 0x400, URZ ;  /* 0x000004000f087890 */ /* 0x000fe4000fffe03f */
[----:B------:R-:W-:Y:S02]  /*10720*/  UIADD3 UR9, UR9, 0x2d850, URZ ;  /* 0x0002d85009097890 */ /* 0x000fe4000fffe03f */
        /* <DEDUP_REMOVED lines=11> */
.L_x_769:
[----:B------:R-:W-:Y:S05]  /*107e0*/  BSYNC B0 ;  /* 0x0000000000007941 */ /* 0x000fea0003800000 */
.L_x_768:
[----:B------:R-:W-:Y:S01]  /*107f0*/  UIADD3 UR4, UR44, -0x3, URZ ;  /* 0xfffffffd2c047890 */ /* 0x000fe2000fffe03f */
[----:B------:R-:W-:Y:S02]  /*10800*/  IMAD.MOV.U32 R19, RZ, RZ, R12 ;  /* 0x000000ffff137224 */ /* 0x000fe400078e000c */
[----:B------:R-:W-:-:S03]  /*10810*/  IMAD.MOV.U32 R18, RZ, RZ, R13 ;  /* 0x000000ffff127224 */ /* 0x000fc600078e000d */
[----:B------:R-:W-:-:S07]  /*10820*/  IMAD.U32 R11, RZ, RZ, UR4 ;  /* 0x00000004ff0b7e24 */ /* 0x000fce000f8e00ff */
.L_x_767:
[----:B------:R-:W-:Y:S01]  /*10830*/  ULOP3.LUT UR4, URZ, UR44, URZ, 0x33, !UPT ;  /* 0x0000002c3f047292 */ /* 0x000fe2000f8e333f */
[----:B------:R-:W-:Y:S01]  /*10840*/  VIADD R10, R10, 0xfffffffe ;  /* 0xfffffffe0a0a7836 */ /* 0x000fe20000000000 */
[----:B------:R-:W-:Y:S04]  /*10850*/  BSSY B0, `(.L_x_766) ;  /* 0x00000da000007945 */ /* 0x000fe80003800000 */
[----:B------:R-:W-:-:S13]  /*10860*/  ISETP.NE.AND P2, PT, R10, UR4, PT ;  /* 0x000000040a007c0c */ /* 0x000fda000bf45270 */
[----:B------:R-:W-:Y:S05]  /*10870*/  @!P2 BRA `(.L_x_775) ;  /* 0x0000000c005ca947 */ /* 0x000fea0003800000 */
[----:B-12---:R-:W-:-:S07]  /*10880*/  IMAD.MOV.U32 R2, RZ, RZ, R9 ;  /* 0x000000ffff027224 */ /* 0x006fce00078e0009 */
.L_x_790:
[----:B------:R-:W-:Y:S01]  /*10890*/  VIADD R10, R19, 0x1 ;  /* 0x00000001130a7836 */ /* 0x000fe20000000000 */
[----:B------:R-:W-:Y:S05]  /*108a0*/  YIELD ;  /* 0x0000000000007946 */ /* 0x000fea0003800000 */
[----:B------:R-:W-:Y:S01]  /*108b0*/  ISETP.NE.AND P2, PT, R10, 0x2, PT ;  /* 0x000000020a00780c */ /* 0x000fe20003f45270 */
[----:B------:R-:W-:Y:S03]  /*108c0*/  BSSY B1, `(.L_x_776) ;  /* 0x0000066000017945 */ /* 0x000fe60003800000 */
[----:B-12---:R-:W-:-:S02]  /*108d0*/  SEL R3, RZ, 0x1, P2 ;  /* 0x00000001ff037807 */ /* 0x006fc40001000000 */
[----:B------:R-:W-:Y:S02]  /*108e0*/  SEL R10, R10, RZ, P2 ;  /* 0x000000ff0a0a7207 */ /* 0x000fe40001000000 */
[----:B------:R-:W-:Y:S01]  /*108f0*/  LOP3.LUT R12, R18, R3, RZ, 0x3c, !PT ;  /* 0x00000003120c7212 */ /* 0x000fe200078e3cff */
[----:B------:R-:W-:Y:S06]  /*10900*/  @!P6 BRA `(.L_x_777) ;  /* 0x000000040084e947 */ /* 0x000fec0003800000 */
[----:B------:R-:W-:Y:S01]  /*10910*/  IMAD.MOV.U32 R14, RZ, RZ, R11 ;  /* 0x000000ffff0e7224 */ /* 0x000fe200078e000b */
[----:B------:R-:W-:Y:S06]  /*10920*/  @!P0 BRA `(.L_x_778) ;  /* 0x0000000000488947 */ /* 0x000fec0003800000 */
[----:B------:R-:W1:Y:S01]  /*10930*/  LDC R14, c[0x0][0x41c] ;  /* 0x00010700ff0e7b82 */ /* 0x000e620000000800 */
[----:B------:R-:W-:Y:S02]  /*10940*/  IMAD.MOV.U32 R13, RZ, RZ, R11 ;  /* 0x000000ffff0d7224 */ /* 0x000fe400078e000b */
[----:B------:R-:W-:-:S04]  /*10950*/  IMAD R15, R8, UR40, RZ ;  /* 0x00000028080f7c24 */ /* 0x000fc8000f8e02ff */
[----:B------:R-:W-:Y:S01]  /*10960*/  IMAD R15, R0, UR41, R15 ;  /* 0x00000029000f7c24 */ /* 0x000fe2000f8e020f */
[----:B------:R-:W2:Y:S01]  /*10970*/  LDC.64 R2, c[0x0][0x3f8] ;  /* 0x0000fe00ff027b82 */ /* 0x000ea20000000a00 */
        /* <DEDUP_REMOVED lines=13> */
.L_x_778:
[----:B------:R-:W-:Y:S02]  /*10a50*/  LEA R4, R10, UR42, 0x3 ;  /* 0x0000002a0a047c11 */ /* 0x000fe4000f8e18ff */
[----:B-1----:R-:W-:Y:S02]  /*10a60*/  SHF.L.U32 R3, R12, 0x1f, RZ ;  /* 0x0000001f0c037819 */ /* 0x002fe400000006ff */
[----:B------:R-:W-:Y:S02]  /*10a70*/  ISETP.NE.AND P2, PT, R17, RZ, PT ;  /* 0x000000ff1100720c */ /* 0x000fe40003f45270 */
[----:B------:R-:W1:Y:S02]  /*10a80*/  SYNCS.PHASECHK.TRANS64.TRYWAIT P3, [R4+URZ+0x2d840], R3 ;  /* 0x02d84003040075a7 */ /* 0x000e64000806017f */
[----:B-1----:R-:W-:Y:S09]  /*10a90*/  @!P3 BRA `(.L_x_779) ;  /* 0x00000018003cb947 */ /* 0x002ff20003800000 */
.L_x_818:
[----:B------:R-:W-:Y:S05]  /*10aa0*/  @P2 BRA `(.L_x_780) ;  /* 0x0000000000142947 */ /* 0x000fea0003800000 */
[----:B------:R-:W-:Y:S01]  /*10ab0*/  ISETP.NE.AND P3, PT, R23, RZ, PT ;  /* 0x000000ff1700720c */ /* 0x000fe20003f65270 */
[----:B-1----:R-:W-:-:S04]  /*10ac0*/  IMAD.MOV.U32 R3, RZ, RZ, 0x6000 ;  /* 0x00006000ff037424 */ /* 0x002fc800078e00ff */
[----:B------:R2:W-:Y:S08]  /*10ad0*/  SYNCS.ARRIVE.TRANS64 RZ, [R4+URZ+0x2d830], R3 ;  /* 0x02d8300304ff79a7 */ /* 0x0005f0000800003f */
[----:B------:R-:W-:Y:S05]  /*10ae0*/  @!P3 BRA `(.L_x_780) ;  /* 0x000000000004b947 */ /* 0x000fea0003800000 */
[----:B------:R-:W-:Y:S01]  /*10af0*/  BPT.TRAP 0x1 ;  /* 0x000000040000795c */ /* 0x000fe20000300000 */
.L_x_780:
        /* <DEDUP_REMOVED lines=14> */
[----:B------:R-:W-:Y:S01]  /*10be0*/  SHF.L.U32 R18, R18, 0x1f, RZ ;  /* 0x0000001f12127819 */ /* 0x000fe200000006ff */
[----:B------:R-:W-:Y:S01]  /*10bf0*/  UIADD3 UR9, UR9, 0x2d830, URZ ;  /* 0x0002d83009097890 */ /* 0x000fe2000fffe03f */
[----:B-12---:R-:W-:Y:S01]  /*10c00*/  LEA R3, R19, UR19, 0x3 ;  /* 0x0000001313037c11 */ /* 0x006fe2000f8e18ff */
        /* <DEDUP_REMOVED lines=14> */
.L_x_819:
[----:B------:R-:W-:Y:S05]  /*10cf0*/  @P2 BRA `(.L_x_782) ;  /* 0x0000000000142947 */ /* 0x000fea0003800000 */
[----:B------:R-:W-:Y:S01]  /*10d00*/  ISETP.NE.AND P2, PT, R23, RZ, PT ;  /* 0x000000ff1700720c */ /* 0x000fe20003f45270 */
[----:B------:R-:W-:-:S04]  /*10d10*/  IMAD.MOV.U32 R4, RZ, RZ, 0x6000 ;  /* 0x00006000ff047424 */ /* 0x000fc800078e00ff */
[----:B------:R2:W-:Y:S08]  /*10d20*/  SYNCS.ARRIVE.TRANS64 RZ, [R3+URZ+0x50], R4 ;  /* 0x0000500403ff79a7 */ /* 0x0005f0000800003f */
[----:B------:R-:W-:Y:S05]  /*10d30*/  @!P2 BRA `(.L_x_782) ;  /* 0x000000000004a947 */ /* 0x000fea0003800000 */
[----:B------:R-:W-:Y:S01]  /*10d40*/  BPT.TRAP 0x1 ;  /* 0x000000040000795c */ /* 0x000fe20000300000 */
.L_x_782:
        /* <DEDUP_REMOVED lines=12> */
[----:B------:R-:W-:Y:S01]  /*10e10*/  UIMAD UR8, UR8, 0x6000, UR42 ;  /* 0x00006000080878a4 */ /* 0x000fe2000f8e022a */
[----:B------:R-:W-:Y:S01]  /*10e20*/  IMAD.MOV.U32 R9, RZ, RZ, R2 ;  /* 0x000000ffff097224 */ /* 0x000fe200078e0002 */
        /* <DEDUP_REMOVED lines=15> */
.L_x_777:
[----:B------:R-:W-:Y:S05]  /*10f20*/  BSYNC B1 ;  /* 0x0000000000017941 */ /* 0x000fea0003800000 */
.L_x_776:
[----:B------:R-:W-:Y:S01]  /*10f30*/  VIADD R19, R10, 0x1 ;  /* 0x000000010a137836 */ /* 0x000fe20000000000 */
[----:B------:R-:W-:Y:S01]  /*10f40*/  BSSY B1, `(.L_x_783) ;  /* 0x0000067000017945 */ /* 0x000fe20003800000 */
[----:B------:R-:W-:-:S03]  /*10f50*/  VIADD R13, R11, 0xffffffff ;  /* 0xffffffff0b0d7836 */ /* 0x000fc60000000000 */
[----:B------:R-:W-:-:S04]  /*10f60*/  ISETP.NE.AND P2, PT, R19, 0x2, PT ;  /* 0x000000021300780c */ /* 0x000fc80003f45270 */
[----:B-12---:R-:W-:Y:S02]  /*10f70*/  SEL R3, RZ, 0x1, P2 ;  /* 0x00000001ff037807 */ /* 0x006fe40001000000 */
        /* <DEDUP_REMOVED lines=9> */
[----:B-1----:R-:W-:-:S13]  /*11010*/  ISETP.NE.AND P2, PT, R14, 0x1, PT ;  /* 0x000000010e00780c */ /* 0x002fda0003f45270 */
[----:B------:R-:W1:Y:S02]  /*11020*/  @P2 LDC.64 R2, c[0x0][0x420] ;  /* 0x00010800ff022b82 */ /* 0x000e640000000a00 */
[----:B-1----:R-:W-:-:S05]  /*11030*/  @P2 IMAD.HI.U32 R2, R13, R2, RZ ;  /* 0x000000020d022227 */ /* 0x002fca00078e00ff */
[----:B------:R-:W-:Y:S02]  /*11040*/  @P2 SHF.R.U32.HI R15, RZ, R3, R2 ;  /* 0x00000003ff0f2219 */ /* 0x000fe40000011602 */
[----:B------:R-:W1:Y:S02]  /*11050*/  LDC.64 R2, c[0x0][0x3f8] ;  /* 0x0000fe00ff027b82 */ /* 0x000e640000000a00 */
[--C-:B------:R-:W-:Y:S01]  /*11060*/  SHF.R.S32.HI R5, RZ, 0x1f, R15.reuse ;  /* 0x0000001fff057819 */ /* 0x100fe2000001140f */
[----:B------:R-:W-:-:S04]  /*11070*/  IMAD.MOV.U32 R4, RZ, RZ, R15 ;  /* 0x000000ffff047224 */ /* 0x000fc800078e000f */
[----:B------:R-:W-:-:S04]  /*11080*/  IMAD.WIDE.U32 R4, R0, UR40, R4 ;  /* 0x0000002800047c25 */ /* 0x000fc8000f8e0004 */
[----:B------:R-:W-:Y:S01]  /*11090*/  IMAD.IADD R5, R21, 0x1, R5 ;  /* 0x0000000115057824 */ /* 0x000fe200078e0205 */
[----:B-1----:R-:W-:-:S04]  /*110a0*/  LEA R2, P2, R4, R2, 0x2 ;  /* 0x0000000204027211 */ /* 0x002fc800078410ff */
[----:B------:R-:W-:-:S05]  /*110b0*/  LEA.HI.X R3, R4, R3, R5, 0x2, P2 ;  /* 0x0000000304037211 */ /* 0x000fca00010f1405 */
[----:B------:R1:W5:Y:S01]  /*110c0*/  LDG.E R2, desc[UR50][R2.64] ;  /* 0x0000003202027981 */ /* 0x000362000c1e1900 */
[----:B------:R-:W-:-:S04]  /*110d0*/  IMAD.MOV R4, RZ, RZ, -R15 ;  /* 0x000000ffff047224 */ /* 0x000fc800078e0a0f */
[----:B------:R-:W-:-:S07]  /*110e0*/  IMAD R14, R14, R4, R13 ;  /* 0x000000040e0e7224 */ /* 0x000fce00078e020d */
.L_x_785:
[----:B-1----:R-:W-:Y:S02]  /*110f0*/  LEA R3, R19, UR42, 0x3 ;  /* 0x0000002a13037c11 */ /* 0x002fe4000f8e18ff */
[----:B------:R-:W-:Y:S02]  /*11100*/  SHF.L.U32 R4, R18, 0x1f, RZ ;  /* 0x0000001f12047819 */ /* 0x000fe400000006ff */
[----:B------:R-:W-:Y:S02]  /*11110*/  ISETP.NE.AND P2, PT, R17, RZ, PT ;  /* 0x000000ff1100720c */ /* 0x000fe40003f45270 */
[----:B------:R-:W1:Y:S02]  /*11120*/  SYNCS.PHASECHK.TRANS64.TRYWAIT P3, [R3+URZ+0x2d840], R4 ;  /* 0x02d84004030075a7 */ /* 0x000e64000806017f */
[----:B-1----:R-:W-:Y:S09]  /*11130*/  @!P3 BRA `(.L_x_786) ;  /* 0x0000001000bcb947 */ /* 0x002ff20003800000 */
.L_x_820:
[----:B------:R-:W-:Y:S05]  /*11140*/  @P2 BRA `(.L_x_787) ;  /* 0x0000000000142947 */ /* 0x000fea0003800000 */
[----:B------:R-:W-:Y:S01]  /*11150*/  ISETP.NE.AND P3, PT, R23, RZ, PT ;  /* 0x000000ff1700720c */ /* 0x000fe20003f65270 */
[----:B-1----:R-:W-:-:S04]  /*11160*/  IMAD.MOV.U32 R4, RZ, RZ, 0x6000 ;  /* 0x00006000ff047424 */ /* 0x002fc800078e00ff */
[----:B------:R2:W-:Y:S08]  /*11170*/  SYNCS.ARRIVE.TRANS64 RZ, [R3+URZ+0x2d830], R4 ;  /* 0x02d8300403ff79a7 */ /* 0x0005f0000800003f */
[----:B------:R-:W-:Y:S05]  /*11180*/  @!P3 BRA `(.L_x_787) ;  /* 0x000000000004b947 */ /* 0x000fea0003800000 */
[----:B------:R-:W-:Y:S01]  /*11190*/  BPT.TRAP 0x1 ;  /* 0x000000040000795c */ /* 0x000fe20000300000 */
.L_x_787:
[----:B------:R-:W-:Y:S01]  /*111a0*/  R2UR UR9, R19 ;  /* 0x00000000130972ca */ /* 0x000fe200000e0000 */
[----:B------:R-:W-:Y:S01]  /*111b0*/  UIADD3 UR19, UR42, 0x2d800, URZ ;  /* 0x0002d8002a137890 */ /* 0x000fe2000fffe03f */
[----:B------:R-:W-:Y:S01]  /*111c0*/  R2UR UR11, R14 ;  /* 0x000000000e0b72ca */ /* 0x000fe200000e0000 */
[----:B------:R-:W-:Y:S01]  /*111d0*/  UIADD3 UR4, UP0, UR48, 0x370, URZ ;  /* 0x0000037030047890 */ /* 0x000fe2000ff1e03f */
[----:B------:R-:W-:Y:S01]  /*111e0*/  R2UR UR12, R6 ;  /* 0x00000000060c72ca */ /* 0x000fe200000e0000 */
[----:B------:R-:W-:Y:S01]  /*111f0*/  UMOV UR10, URZ ;  /* 0x0000003f000a7c82 */ /* 0x000fe20008000000 */
[----:B-----5:R-:W-:Y:S01]  /*11200*/  R2UR UR13, R2 ;  /* 0x00000000020d72ca */ /* 0x020fe200000e0000 */
[----:B------:R-:W-:Y:S01]  /*11210*/  UIADD3.X UR5, URZ, UR49, URZ, UP0, !UPT ;  /* 0x000000313f057290 */ /* 0x000fe200087fe43f */
[----:B------:R-:W-:Y:S01]  /*11220*/  SHF.L.U32 R12, R12, 0x1f, RZ ;  /* 0x0000001f0c0c7819 */ /* 0x000fe200000006ff */
[----:B------:R-:W-:Y:S01]  /*11230*/  UMOV UR6, 0x0 ;  /* 0x0000000000067882 */ /* 0x000fe20000000000 */
[----:B------:R-:W-:Y:S01]  /*11240*/  UMOV UR7, 0x14f00000 ;  /* 0x14f0000000077882 */ /* 0x000fe20000000000 */
[----:B------:R-:W-:Y:S01]  /*11250*/  UMOV UR17, 0x20 ;  /* 0x0000002000117882 */ /* 0x000fe20000000000 */
[----:B------:R-:W-:Y:S01]  /*11260*/  UMOV UR18, 0x40 ;  /* 0x0000004000127882 */ /* 0x000fe20000000000 */
[----:B------:R-:W-:Y:S01]  /*11270*/  UIMAD UR8, UR9, 0x6000, UR42 ;  /* 0x00006000090878a4 */ /* 0x000fe2000f8e022a */
[----:B-12---:R-:W-:Y:S01]  /*11280*/  LEA R3, R10, UR19, 0x3 ;  /* 0x000000130a037c11 */ /* 0x006fe2000f8e18ff */
[----:B------:R-:W-:-:S02]  /*11290*/  ULEA UR9, UR9, UR19, 0x3 ;  /* 0x0000001309097291 */ /* 0x000fc4000f8e183f */
[----:B------:R-:W-:Y:S02]  /*112a0*/  USHF.L.U32 UR11, UR11, 0x7, URZ ;  /* 0x000000070b0b7899 */ /* 0x000fe4000800063f */
[----:B------:R-:W-:Y:S02]  /*112b0*/  UIADD3 UR14, UR8, 0x15400, URZ ;  /* 0x00015400080e7890 */ /* 0x000fe4000fffe03f */
        /* <DEDUP_REMOVED lines=13> */
.L_x_821:
[----:B------:R-:W-:Y:S05]  /*11390*/  @P2 BRA `(.L_x_789) ;  /* 0x0000000000142947 */ /* 0x000fea0003800000 */
[----:B------:R-:W-:Y:S01]  /*113a0*/  ISETP.NE.AND P2, PT, R23, RZ, PT ;  /* 0x000000ff1700720c */ /* 0x000fe20003f45270 */
[----:B------:R-:W-:-:S04]  /*113b0*/  IMAD.MOV.U32 R4, RZ, RZ, 0x6000 ;  /* 0x00006000ff047424 */ /* 0x000fc800078e00ff */
[----:B------:R2:W-:Y:S08]  /*113c0*/  SYNCS.ARRIVE.TRANS64 RZ, [R3+URZ+0x50], R4 ;  /* 0x0000500403ff79a7 */ /* 0x0005f0000800003f */
[----:B------:R-:W-:Y:S05]  /*113d0*/  @!P2 BRA `(.L_x_789) ;  /* 0x000000000004a947 */ /* 0x000fea0003800000 */
[----:B------:R-:W-:Y:S01]  /*113e0*/  BPT.TRAP 0x1 ;  /* 0x000000040000795c */ /* 0x000fe20000300000 */
.L_x_789:
        /* <DEDUP_REMOVED lines=28> */
.L_x_784:
[----:B------:R-:W-:Y:S05]  /*115b0*/  BSYNC B1 ;  /* 0x0000000000017941 */ /* 0x000fea0003800000 */
.L_x_783:
[----:B------:R-:W-:Y:S01]  /*115c0*/  ISETP.GT.AND P2, PT, R13, UR43, PT ;  /* 0x0000002b0d007c0c */ /* 0x000fe2000bf44270 */
[----:B------:R-:W-:-:S12]  /*115d0*/  VIADD R11, R11, 0xfffffffe ;  /* 0xfffffffe0b0b7836 */ /* 0x000fd80000000000 */
[----:B------:R-:W-:Y:S05]  /*115e0*/  @P2 BRA `(.L_x_790) ;  /* 0xfffffff000a82947 */ /* 0x000fea000383ffff */
.L_x_775:
[----:B------:R-:W-:Y:S05]  /*115f0*/  BSYNC B0 ;  /* 0x0000000000007941 */ /* 0x000fea0003800000 */
.L_x_766:
[----:B------:R-:W-:Y:S04]  /*11600*/  BSSY B0, `(.L_x_791) ;  /* 0x000000e000007945 */ /* 0x000fe80003800000 */
[----:B------:R-:W-:Y:S05]  /*11610*/  @P1 BRA `(.L_x_792) ;  /* 0x0000000000301947 */ /* 0x000fea0003800000 */
[----:B------:R-:W3:Y:S01]  /*11620*/  S2R R11, SR_LANEID ;  /* 0x00000000000b7919 */ /* 0x000ee20000000000 */
[----:B------:R-:W-:Y:S01]  /*11630*/  VOTEU.ANY UR4, UPT, PT ;  /* 0x0000000000047886 */ /* 0x000fe200038e0100 */
[----:B-12---:R-:W1:Y:S01]  /*11640*/  LDC.64 R2, c[0x0][0xdf0] ;  /* 0x00037c00ff027b82 */ /* 0x006e620000000a00 */
[----:B------:R-:W3:Y:S08]  /*11650*/  FLO.U32 R0, UR4 ;  /* 0x0000000400007d00 */ /* 0x000ef000080e0000 */
[----:B------:R-:W1:Y:S01]  /*11660*/  POPC R5, UR4 ;  /* 0x0000000400057d09 */ /* 0x000e620008000000 */
[----:B---3--:R-:W-:-:S13]  /*11670*/  ISETP.EQ.U32.AND P0, PT, R0, R11, PT ;  /* 0x0000000b0000720c */ /* 0x008fda0003f02070 */
[----:B-1----:R-:W2:Y:S01]  /*11680*/  @P0 ATOMG.E.ADD.STRONG.GPU PT, R3, desc[UR50][R2.64], R5 ;  /* 0x00000005020309a8 */ /* 0x002ea200081ee1f2 */
[----:B------:R-:W1:Y:S02]  /*11690*/  S2R R4, SR_LTMASK ;  /* 0x0000000000047919 */ /* 0x000e640000003900 */
[----:B-1----:R-:W-:-:S04]  /*116a0*/  LOP3.LUT R4, R4, UR4, RZ, 0xc0, !PT ;  /* 0x0000000404047c12 */ /* 0x002fc8000f8ec0ff */
[----:B------:R-:W1:Y:S01]  /*116b0*/  POPC R11, R4 ;  /* 0x00000004000b7309 */ /* 0x000e620000000000 */
[----:B--2---:R-:W1:Y:S02]  /*116c0*/  SHFL.IDX PT, R0, R3, R0, 0x1f ;  /* 0x00001f0003007589 */ /* 0x004e6400000e0000 */
[----:B-1----:R-:W-:-:S07]  /*116d0*/  IADD3 R22, R0, UR45, R11 ;  /* 0x0000002d00167c10 */ /* 0x002fce000fffe00b */
.L_x_792:
[----:B------:R-:W-:Y:S05]  /*116e0*/  BSYNC B0 ;  /* 0x0000000000007941 */ /* 0x000fea0003800000 */
.L_x_791:
[----:B------:R-:W-:Y:S04]  /*116f0*/  BSSY B0, `(.L_x_793) ;  /* 0x0000028000007945 */ /* 0x000fe80003800000 */
[----:B------:R-:W-:Y:S05]  /*11700*/  @!P6 BRA `(.L_x_794) ;  /* 0x000000000098e947 */ /* 0x000fea0003800000 */
[----:B-12---:R-:W-:Y:S02]  /*11710*/  LEA R3, R19, UR42, 0x3 ;  /* 0x0000002a13037c11 */ /* 0x006fe4000f8e18ff */
[----:B------:R-:W-:Y:S02]  /*11720*/  SHF.L.U32 R0, R18, 0x1f, RZ ;  /* 0x0000001f12007819 */ /* 0x000fe400000006ff */
[----:B------:R-:W-:Y:S02]  /*11730*/  ISETP.NE.AND P1, PT, R17, RZ, PT ;  /* 0x000000ff1100720c */ /* 0x000fe40003f25270 */
[----:B------:R-:W1:Y:S02]  /*11740*/  SYNCS.PHASECHK.TRANS64.TRYWAIT P0, [R3+URZ+0x2d860], R0 ;  /* 0x02d86000030075a7 */ /* 0x000e64000800017f */
[----:B-1----:R-:W-:Y:S09]  /*11750*/  @!P0 BRA `(.L_x_795) ;  /* 0x0000000c005c8947 */ /* 0x002ff20003800000 */
.L_x_822:
[----:B------:R-:W-:Y:S05]  /*11760*/  @P1 BRA `(.L_x_796) ;  /* 0x0000000000141947 */ /* 0x000fea0003800000 */
[----:B------:R-:W-:Y:S01]  /*11770*/  ISETP.NE.AND P0, PT, R23, RZ, PT ;  /* 0x000000ff1700720c */ /* 0x000fe20003f05270 */
[----:B-1----:R-:W-:-:S04]  /*11780*/  IMAD.MOV.U32 R0, RZ, RZ, 0x6000 ;  /* 0x00006000ff007424 */ /* 0x002fc800078e00ff */
[----:B------:R2:W-:Y:S08]  /*11790*/  SYNCS.ARRIVE.TRANS64 RZ, [R3+URZ+0x2d850], R0 ;  /* 0x02d8500003ff79a7 */ /* 0x0005f0000800003f */
[----:B------:R-:W-:Y:S05]  /*117a0*/  @!P0 BRA `(.L_x_796) ;  /* 0x0000000000048947 */ /* 0x000fea0003800000 */
[----:B------:R-:W-:Y:S01]  /*117b0*/  BPT.TRAP 0x1 ;  /* 0x000000040000795c */ /* 0x000fe20000300000 */
.L_x_796:
        /* <DEDUP_REMOVED lines=27> */
.L_x_794:
[----:B------:R-:W-:Y:S05]  /*11970*/  BSYNC B0 ;  /* 0x0000000000007941 */ /* 0x000fea0003800000 */
.L_x_793:
[----:B------:R-:W-:Y:S02]  /*11980*/  VIADD R19, R19, 0x1 ;  /* 0x0000000113137836 */ /* 0x000fe40000000000 */
[----:B--2---:R-:W-:-:S03]  /*11990*/  IMAD.MOV.U32 R13, RZ, RZ, R22 ;  /* 0x000000ffff0d7224 */ /* 0x004fc600078e0016 */
[----:B------:R-:W-:-:S04]  /*119a0*/  ISETP.NE.AND P0, PT, R19, 0x2, PT ;  /* 0x000000021300780c */ /* 0x000fc80003f05270 */
[----:B-1----:R-:W-:Y:S02]  /*119b0*/  SEL R3, RZ, 0x1, P0 ;  /* 0x00000001ff037807 */ /* 0x002fe40000000000 */
[----:B------:R-:W-:Y:S02]  /*119c0*/  SEL R19, R19, RZ, P0 ;  /* 0x000000ff13137207 */ /* 0x000fe40000000000 */
[----:B------:R-:W-:-:S07]  /*119d0*/  LOP3.LUT R18, R18, R3, RZ, 0x3c, !PT ;  /* 0x0000000312127212 */ /* 0x000fce00078e3cff */
.L_x_755:
[----:B------:R-:W-:Y:S05]  /*119e0*/  BSYNC B6 ;  /* 0x0000000000067941 */ /* 0x000fea0003800000 */
.L_x_753:
[----:B------:R-:W-:-:S03]  /*119f0*/  UMOV UR4, 0xffffffff ;  /* 0xffffffff00047882 */ /* 0x000fc60000000000 */
[----:B------:R-:W-:Y:S05]  /*11a00*/  BRA.DIV UR4, `(.L_x_797) ;  /* 0x0000000a04c47947 */ /* 0x000fea000b800000 */
[----:B------:R1:W2:Y:S02]  /*11a10*/  SHFL.IDX PT, R14, R13, RZ, 0x1f ;  /* 0x00001fff0d0e7589 */ /* 0x0002a400000e0000 */
.L_x_825:
[----:B------:R-:W-:Y:S01]  /*11a20*/  ISETP.NE.AND P0, PT, R23, RZ, PT ;  /* 0x000000ff1700720c */ /* 0x000fe20003f05270 */
[----:B------:R-:W-:Y:S05]  /*11a30*/  WARPSYNC.ALL ;  /* 0x0000000000007948 */ /* 0x000fea0003800000 */
[----:B------:R-:W-:Y:S01]  /*11a40*/  BAR.SYNC.DEFER_BLOCKING 0x4, 0x1a0 ;  /* 0x0106800000007b1d */ /* 0x000fe20000010000 */
[----:B--2---:R-:W-:-:S05]  /*11a50*/  IMAD.MOV.U32 R22, RZ, RZ, R14 ;  /* 0x000000ffff167224 */ /* 0x004fca00078e000e */
[----:B------:R-:W-:Y:S01]  /*11a60*/  ULDC UR4, c[0x0][0xda8] ;  /* 0x00036a0000047ab9 */ /* 0x000fe20000000800 */
[----:B------:R-:W-:Y:S01]  /*11a70*/  @!P0 MOV R0, 0x400 ;  /* 0x0000040000008802 */ /* 0x000fe20000000f00 */
[----:B------:R-:W2:Y:S03]  /*11a80*/  @!P0 S2R R3, SR_CgaCtaId ;  /* 0x0000000000038919 */ /* 0x000ea60000008800 */
[----:B--2---:R-:W-:-:S05]  /*11a90*/  @!P0 LEA R0, R3, R0, 0x18 ;  /* 0x0000000003008211 */ /* 0x004fca00078ec0ff */
[----:B------:R2:W-:Y:S01]  /*11aa0*/  @!P0 STS [R0+0x2d8d0], R13 ;  /* 0x02d8d00d00008388 */ /* 0x0005e20000000800 */
[----:B------:R-:W-:Y:S06]  /*11ab0*/  BAR.ARV 0x5, 0x1a0 ;  /* 0x0146800000007b1d */ /* 0x000fec0000002000 */
[----:B------:R-:W-:-:S13]  /*11ac0*/  ISETP.GE.AND P0, PT, R22, UR4, PT ;  /* 0x0000000416007c0c */ /* 0x000fda000bf06270 */
[----:B--2---:R-:W-:Y:S05]  /*11ad0*/  @!P0 BRA `(.L_x_798) ;  /* 0xffffffd000448947 */ /* 0x004fea000383ffff */
.L_x_744:
[----:B------:R-:W2:Y:S01]  /*11ae0*/  S2R R3, SR_CgaCtaId ;  /* 0x0000000000037919 */ /* 0x000ea20000008800 */
[----:B------:R-:W-:Y:S01]  /*11af0*/  UIADD3 UR47, UR47, 0x1, URZ ;  /* 0x000000012f2f7890 */ /* 0x000fe2000fffe03f */
[----:B------:R-:W-:-:S03]  /*11b00*/  MOV R0, 0x400 ;  /* 0x0000040000007802 */ /* 0x000fc60000000f00 */
[----:B------:R-:W-:-:S04]  /*11b10*/  ULEA.HI UR4, UR47, UR47, URZ, 0x1 ;  /* 0x0000002f2f047291 */ /* 0x000fc8000f8f083f */
[----:B------:R-:W-:-:S04]  /*11b20*/  ULOP3.LUT UR4, UR4, 0xfffffffe, URZ, 0xc0, !UPT ;  /* 0xfffffffe04047892 */ /* 0x000fc8000f8ec03f */
[----:B------:R-:W-:-:S06]  /*11b30*/  UIADD3 UR4, UR47, -UR4, URZ ;  /* 0x800000042f047290 */ /* 0x000fcc000fffe03f */
[----:B------:R-:W-:Y:S01]  /*11b40*/  IMAD.U32 R2, RZ, RZ, UR4 ;  /* 0x00000004ff027e24 */ /* 0x000fe2000f8e00ff */
[----:B--2---:R-:W-:-:S04]  /*11b50*/  LEA R9, R3, R0, 0x18 ;  /* 0x0000000003097211 */ /* 0x004fc800078ec0ff */
[----:B------:R-:W-:-:S04]  /*11b60*/  SHF.L.U32 R0, R2, 0x1f, RZ ;  /* 0x0000001f02007819 */ /* 0x000fc800000006ff */
[----:B------:R-:W2:Y:S02]  /*11b70*/  SYNCS.PHASECHK.TRANS64.TRYWAIT P0, [R9+URZ+0x2d820], R0 ;  /* 0x02d82000090075a7 */ /* 0x000ea4000800017f */
[----:B--2---:R-:W-:Y:S05]  /*11b80*/  @!P0 BRA `(.L_x_799) ;  /* 0x0000000800888947 */ /* 0x004fea0003800000 */
.L_x_826:
[----:B------:R-:W3:Y:S02]  /*11b90*/  SHFL.IDX PT, R16, R16, RZ, 0x1f ;  /* 0x00001fff10107589 */ /* 0x000ee400000e0000 */
[----:B---3--:R-:W-:-:S13]  /*11ba0*/  ISETP.NE.AND P0, PT, R16, RZ, PT ;  /* 0x000000ff1000720c */ /* 0x008fda0003f05270 */
[----:B------:R-:W-:Y:S05]  /*11bb0*/  @P0 EXIT ;  /* 0x000000000000094d */ /* 0x000fea0003800000 */
[----:B------:R-:W-:Y:S01]  /*11bc0*/  ELECT P0, URZ, PT ;  /* 0x00000000003f782f */ /* 0x000fe20003800000 */
[----:B------:R-:W-:-:S12]  /*11bd0*/  BSSY B0, `(.L_x_800) ;  /* 0x0000020000007945 */ /* 0x000fd80003800000 */
[----:B------:R-:W-:Y:S05]  /*11be0*/  @!P0 BRA `(.L_x_801) ;  /* 0x0000000000788947 */ /* 0x000fea0003800000 */
[----:B------:R-:W-:-:S06]  /*11bf0*/  ULOP3.LUT UR4, UR46, 0x2, URZ, 0xfc, !UPT ;  /* 0x000000022e047892 */ /* 0x000fcc000f8efc3f */
[----:B--2---:R-:W-:-:S05]  /*11c00*/  IMAD.U32 R0, RZ, RZ, UR4 ;  /* 0x00000004ff007e24 */ /* 0x004fca000f8e00ff */
[----:B------:R-:W-:-:S13]  /*11c10*/  ISETP.NE.AND P2, PT, R0, 0x3, PT ;  /* 0x000000030000780c */ /* 0x000fda0003f45270 */
[----:B------:R-:W-:Y:S05]  /*11c20*/  @!P2 BRA `(.L_x_802) ;  /* 0x000000000004a947 */ /* 0x000fea0003800000 */
[----:B------:R-:W-:Y:S01]  /*11c30*/  BPT.TRAP 0x1 ;  /* 0x000000040000795c */ /* 0x000fe20000300000 */
.L_x_802:
        /* <DEDUP_REMOVED lines=12> */
.L_x_827:
[----:B------:R-:W3:Y:S02]  /*11d00*/  SYNCS.PHASECHK.TRANS64.TRYWAIT P0, [R3+URZ], R2 ;  /* 0x00000002030075a7 */ /* 0x000ee4000800017f */
[----:B---3--:R-:W-:Y:S05]  /*11d10*/  @!P0 BRA `(.L_x_804) ;  /* 0x00000008004c8947 */ /* 0x008fea0003800000 */
.L_x_828:
[----:B------:R-:W-:Y:S05]  /*11d20*/  @!P2 BRA `(.L_x_805) ;  /* 0x000000000004a947 */ /* 0x000fea0003800000 */
[----:B------:R-:W-:Y:S01]  /*11d30*/  BPT.TRAP 0x1 ;  /* 0x000000040000795c */ /* 0x000fe20000300000 */
.L_x_805:
[----:B------:R-:W-:-:S04]  /*11d40*/  VIADD R0, R9, 0x2d860 ;  /* 0x0002d86009007836 */ /* 0x000fc80000000000 */
[----:B------:R-:W-:-:S04]  /*11d50*/  IMAD R19, R19, 0x8, R0 ;  /* 0x0000000813137824 */ /* 0x000fc800078e0200 */
[----:B------:R-:W4:Y:S02]  /*11d60*/  SYNCS.PHASECHK.TRANS64.TRYWAIT P0, [R19+URZ], R4 ;  /* 0x00000004130075a7 */ /* 0x000f24000800017f */
[----:B----4-:R-:W-:Y:S05]  /*11d70*/  @!P0 BRA `(.L_x_806) ;  /* 0x0000000800488947 */ /* 0x010fea0003800000 */
.L_x_829:
[----:B------:R-:W-:-:S07]  /*11d80*/  IMAD R7, R7, 0x8, R0 ;  /* 0x0000000807077824 */ /* 0x000fce00078e0200 */
.L_x_807:
[----:B------:R1:W1:Y:S02]  /*11d90*/  SYNCS.PHASECHK.TRANS64.TRYWAIT P0, [R7+URZ], R2 ;  /* 0x00000002070075a7 */ /* 0x000264000800017f */
[----:B-1----:R-:W-:Y:S05]  /*11da0*/  @!P0 NANOSLEEP.SYNCS 0x989680 ;  /* 0x009896800000895d */ /* 0x002fea0003900000 */
[----:B------:R-:W1:Y:S02]  /*11db0*/  @!P0 SYNCS.PHASECHK.TRANS64 P0, [R7+URZ], R2 ;  /* 0x00000002070085a7 */ /* 0x000e64000800007f */
[----:B-1----:R-:W-:Y:S05]  /*11dc0*/  @!P0 BRA `(.L_x_807) ;  /* 0xfffffffc00f08947 */ /* 0x002fea000383ffff */
.L_x_801:
[----:B------:R-:W-:Y:S05]  /*11dd0*/  BSYNC B0 ;  /* 0x0000000000007941 */ /* 0x000fea0003800000 */
.L_x_800:
[----:B------:R-:W-:Y:S05]  /*11de0*/  EXIT ;  /* 0x000000000000794d */ /* 0x000fea0003800000 */
.L_x_665:
[----:B-1----:R-:W-:-:S04]  /*11df0*/  IMAD.U32 R3, RZ, RZ, UR39 ;  /* 0x00000027ff037e24 */ /* 0x002fc8000f8e00ff */
[----:B------:R1:W2:Y:S03]  /*11e00*/  SYNCS.PHASECHK.TRANS64.TRYWAIT P1, [R3+URZ+0x2d800], R0 ;  /* 0x02d80000030075a7 */ /* 0x0002a6000802017f */
[----:B--2---:R-:W-:Y:S05]  /*11e10*/  @!P1 NANOSLEEP.SYNCS 0x989680 ;  /* 0x009896800000995d */ /* 0x004fea0003900000 */
[----:B------:R-:W2:Y:S02]  /*11e20*/  @!P1 SYNCS.PHASECHK.TRANS64 P1, [R3+URZ+0x2d800], R0 ;  /* 0x02d80000030095a7 */ /* 0x000ea4000802007f */
[----:B--2---:R-:W-:Y:S05]  /*11e30*/  @!P1 BRA `(.L_x_665) ;  /* 0xfffffffc00ec9947 */ /* 0x004fea000383ffff */
[----:B------:R-:W-:Y:S05]  /*11e40*/  BRA `(.L_x_808) ;  /* 0xfffffefc00147947 */ /* 0x000fea000383ffff */
.L_x_669:
[----:B--2---:R2:W3:Y:S02]  /*11e50*/  SYNCS.PHASECHK.TRANS64.TRYWAIT P2, [R7+URZ+0x2d830], R0 ;  /* 0x02d83000070075a7 */ /* 0x0044e4000804017f */
[----:B---3--:R-:W-:Y:S05]  /*11e60*/  @!P2 NANOSLEEP.SYNCS 0x989680 ;  /* 0x009896800000a95d */ /* 0x008fea0003900000 */
[----:B------:R-:W3:Y:S02]  /*11e70*/  @!P2 SYNCS.PHASECHK.TRANS64 P2, [R7+URZ+0x2d830], R0 ;  /* 0x02d830000700a5a7 */ /* 0x000ee4000804007f */
[----:B---3--:R-:W-:Y:S05]  /*11e80*/  @!P2 BRA `(.L_x_669) ;  /* 0xfffffffc00f0a947 */ /* 0x008fea000383ffff */
[----:B------:R-:W-:Y:S05]  /*11e90*/  BRA `(.L_x_668) ;  /* 0xfffffefc00347947 */ /* 0x000fea000383ffff */
.L_x_685:
[----:B---3--:R-:W-:-:S04]  /*11ea0*/  IMAD.U32 R11, RZ, RZ, UR6 ;  /* 0x00000006ff0b7e24 */ /* 0x008fc8000f8e00ff */
[----:B------:R3:W4:Y:S03]  /*11eb0*/  SYNCS.PHASECHK.TRANS64.TRYWAIT P2, [R11+URZ+0x2d830], R10 ;  /* 0x02d8300a0b0075a7 */ /* 0x000726000804017f */
[----:B----4-:R-:W-:Y:S05]  /*11ec0*/  @!P2 NANOSLEEP.SYNCS 0x989680 ;  /* 0x009896800000a95d */ /* 0x010fea0003900000 */
[----:B------:R-:W4:Y:S02]  /*11ed0*/  @!P2 SYNCS.PHASECHK.TRANS64 P2, [R11+URZ+0x2d830], R10 ;  /* 0x02d8300a0b00a5a7 */ /* 0x000f24000804007f */
[----:B----4-:R-:W-:Y:S05]  /*11ee0*/  @!P2 BRA `(.L_x_685) ;  /* 0xfffffffc00eca947 */ /* 0x010fea000383ffff */
[----:B------:R-:W-:Y:S05]  /*11ef0*/  BRA `(.L_x_682) ;  /* 0xffffff2c00f07947 */ /* 0x000fea000383ffff */
.L_x_689:
[----:B--2---:R-:W-:-:S04]  /*11f00*/  IMAD.U32 R11, RZ, RZ, UR6 ;  /* 0x00000006ff0b7e24 */ /* 0x004fc8000f8e00ff */
[----:B------:R2:W3:Y:S03]  /*11f10*/  SYNCS.PHASECHK.TRANS64.TRYWAIT P2, [R11+URZ+0x2d850], R10 ;  /* 0x02d8500a0b0075a7 */ /* 0x0004e6000804017f */
[----:B---3--:R-:W-:Y:S05]  /*11f20*/  @!P2 NANOSLEEP.SYNCS 0x989680 ;  /* 0x009896800000a95d */ /* 0x008fea0003900000 */
[----:B------:R-:W3:Y:S02]  /*11f30*/  @!P2 SYNCS.PHASECHK.TRANS64 P2, [R11+URZ+0x2d850], R10 ;  /* 0x02d8500a0b00a5a7 */ /* 0x000ee4000804007f */
[----:B---3--:R-:W-:Y:S05]  /*11f40*/  @!P2 BRA `(.L_x_689) ;  /* 0xfffffffc00eca947 */ /* 0x008fea000383ffff */
[----:B------:R-:W-:Y:S05]  /*11f50*/  BRA `(.L_x_686) ;  /* 0xffffff3000887947 */ /* 0x000fea000383ffff */
.L_x_706:
[----:B--2---:R-:W-:-:S04]  /*11f60*/  IMAD.U32 R12, RZ, RZ, UR6 ;  /* 0x00000006ff0c7e24 */ /* 0x004fc8000f8e00ff */
[----:B------:R2:W3:Y:S03]  /*11f70*/  SYNCS.PHASECHK.TRANS64.TRYWAIT P2, [R12+URZ+0x2d830], R7 ;  /* 0x02d830070c0075a7 */ /* 0x0004e6000804017f */
[----:B---3--:R-:W-:Y:S05]  /*11f80*/  @!P2 NANOSLEEP.SYNCS 0x989680 ;  /* 0x009896800000a95d */ /* 0x008fea0003900000 */
[----:B------:R-:W3:Y:S02]  /*11f90*/  @!P2 SYNCS.PHASECHK.TRANS64 P2, [R12+URZ+0x2d830], R7 ;  /* 0x02d830070c00a5a7 */ /* 0x000ee4000804007f */
[----:B---3--:R-:W-:Y:S05]  /*11fa0*/  @!P2 BRA `(.L_x_706) ;  /* 0xfffffffc00eca947 */ /* 0x008fea000383ffff */
[----:B------:R-:W-:Y:S05]  /*11fb0*/  BRA `(.L_x_703) ;  /* 0xffffff6000707947 */ /* 0x000fea000383ffff */
.L_x_710:
[----:B--2---:R-:W-:-:S04]  /*11fc0*/  IMAD.U32 R12, RZ, RZ, UR6 ;  /* 0x00000006ff0c7e24 */ /* 0x004fc8000f8e00ff */
[----:B------:R2:W3:Y:S03]  /*11fd0*/  SYNCS.PHASECHK.TRANS64.TRYWAIT P2, [R12+URZ+0x2d850], R7 ;  /* 0x02d850070c0075a7 */ /* 0x0004e6000804017f */
[----:B---3--:R-:W-:Y:S05]  /*11fe0*/  @!P2 NANOSLEEP.SYNCS 0x989680 ;  /* 0x009896800000a95d */ /* 0x008fea0003900000 */
[----:B------:R-:W3:Y:S02]  /*11ff0*/  @!P2 SYNCS.PHASECHK.TRANS64 P2, [R12+URZ+0x2d850], R7 ;  /* 0x02d850070c00a5a7 */ /* 0x000ee4000804007f */
[----:B---3--:R-:W-:Y:S05]  /*12000*/  @!P2 BRA `(.L_x_710) ;  /* 0xfffffffc00eca947 */ /* 0x008fea000383ffff */
[----:B------:R-:W-:Y:S05]  /*12010*/  BRA `(.L_x_707) ;  /* 0xffffff6400087947 */ /* 0x000fea000383ffff */
.L_x_716:
[----:B--2---:R-:W-:-:S04]  /*12020*/  IMAD.U32 R14, RZ, RZ, UR6 ;  /* 0x00000006ff0e7e24 */ /* 0x004fc8000f8e00ff */
[----:B------:R2:W3:Y:S03]  /*12030*/  SYNCS.PHASECHK.TRANS64.TRYWAIT P2, [R14+URZ+0x2d830], R7 ;  /* 0x02d830070e0075a7 */ /* 0x0004e6000804017f */
[----:B---3--:R-:W-:Y:S05]  /*12040*/  @!P2 NANOSLEEP.SYNCS 0x989680 ;  /* 0x009896800000a95d */ /* 0x008fea0003900000 */
[----:B------:R-:W3:Y:S02]  /*12050*/  @!P2 SYNCS.PHASECHK.TRANS64 P2, [R14+URZ+0x2d830], R7 ;  /* 0x02d830070e00a5a7 */ /* 0x000ee4000804007f */
[----:B---3--:R-:W-:Y:S05]  /*12060*/  @!P2 BRA `(.L_x_716) ;  /* 0xfffffffc00eca947 */ /* 0x008fea000383ffff */
[----:B------:R-:W-:Y:S05]  /*12070*/  BRA `(.L_x_713) ;  /* 0xffffff8000707947 */ /* 0x000fea000383ffff */
.L_x_720:
[----:B--2---:R-:W-:-:S04]  /*12080*/  IMAD.U32 R14, RZ, RZ, UR6 ;  /* 0x00000006ff0e7e24 */ /* 0x004fc8000f8e00ff */
[----:B------:R2:W3:Y:S03]  /*12090*/  SYNCS.PHASECHK.TRANS64.TRYWAIT P2, [R14+URZ+0x2d850], R7 ;  /* 0x02d850070e0075a7 */ /* 0x0004e6000804017f */
[----:B---3--:R-:W-:Y:S05]  /*120a0*/  @!P2 NANOSLEEP.SYNCS 0x989680 ;  /* 0x009896800000a95d */ /* 0x008fea0003900000 */
[----:B------:R-:W3:Y:S02]  /*120b0*/  @!P2 SYNCS.PHASECHK.TRANS64 P2, [R14+URZ+0x2d850], R7 ;  /* 0x02d850070e00a5a7 */ /* 0x000ee4000804007f */
[----:B---3--:R-:W-:Y:S05]  /*120c0*/  @!P2 BRA `(.L_x_720) ;  /* 0xfffffffc00eca947 */ /* 0x008fea000383ffff */
[----:B------:R-:W-:Y:S05]  /*120d0*/  BRA `(.L_x_717) ;  /* 0xffffff8400087947 */ /* 0x000fea000383ffff */
.L_x_733:
[----:B------:R-:W-:-:S04]  /*120e0*/  IMAD.U32 R3, RZ, RZ, UR9 ;  /* 0x00000009ff037e24 */ /* 0x000fc8000f8e00ff */
[----:B------:R1:W1:Y:S03]  /*120f0*/  SYNCS.PHASECHK.TRANS64.TRYWAIT P0, [R3+URZ+0x2d850], R0 ;  /* 0x02d85000030075a7 */ /* 0x000266000800017f */
[----:B-1----:R-:W-:Y:S05]  /*12100*/  @!P0 NANOSLEEP.SYNCS 0x989680 ;  /* 0x009896800000895d */ /* 0x002fea0003900000 */
[----:B------:R-:W1:Y:S02]  /*12110*/  @!P0 SYNCS.PHASECHK.TRANS64 P0, [R3+URZ+0x2d850], R0 ;  /* 0x02d85000030085a7 */ /* 0x000e64000800007f */
[----:B-1----:R-:W-:Y:S05]  /*12120*/  @!P0 BRA `(.L_x_733) ;  /* 0xfffffffc00ec8947 */ /* 0x002fea000383ffff */
[----:B------:R-:W-:Y:S05]  /*12130*/  BRA `(.L_x_732) ;  /* 0xffffffb000247947 */ /* 0x000fea000383ffff */
.L_x_759:
[----:B------:R-:W-:Y:S02]  /*12140*/  IMAD.MOV.U32 R13, RZ, RZ, R16 ;  /* 0x000000ffff0d7224 */ /* 0x000fe400078e0010 */
[----:B------:R-:W-:Y:S02]  /*12150*/  IMAD.MOV.U32 R12, RZ, RZ, RZ ;  /* 0x000000ffff0c7224 */ /* 0x000fe400078e00ff */
[----:B------:R-:W-:Y:S02]  /*12160*/  IMAD.MOV.U32 R11, RZ, RZ, 0x1f ;  /* 0x0000001fff0b7424 */ /* 0x000fe400078e00ff */
[----:B------:R-:W-:-:S07]  /*12170*/  IMAD.MOV.U32 R15, RZ, RZ, -0x1 ;  /* 0xffffffffff0f7424 */ /* 0x000fce00078e00ff */
[----:B------:R-:W-:Y:S05]  /*12180*/  WARPSYNC.COLLECTIVE R15, `(.L_x_809) ;  /* 0x000000000f087348 */ /* 0x000fea0003c00000 */
[----:B------:R1:W2:Y:S02]  /*12190*/  SHFL.IDX P6, R14, R13, R12, R11 ;  /* 0x0000000c0d0e7389 */ /* 0x0002a400000c000b */
[----:B-12---:R-:W-:Y:S01]  /*121a0*/  ENDCOLLECTIVE ;  /* 0x000000000000791b */ /* 0x006fe20003800000 */
.L_x_809:
[----:B------:R-:W-:Y:S05]  /*121b0*/  BRA `(.L_x_810) ;  /* 0xffffffd800207947 */ /* 0x000fea000383ffff */
.L_x_760:
[----:B------:R-:W-:Y:S01]  /*121c0*/  BSSY B0, `(.L_x_811) ;  /* 0x0000006000007945 */ /* 0x000fe20003800000 */
[----:B------:R-:W-:-:S07]  /*121d0*/  IMAD.MOV.U32 R15, RZ, RZ, -0x1 ;  /* 0xffffffffff0f7424 */ /* 0x000fce00078e00ff */
[----:B------:R-:W-:Y:S05]  /*121e0*/  WARPSYNC.COLLECTIVE R15, `(.L_x_812) ;  /* 0x000000000f0c7348 */ /* 0x000fea0003c00000 */
[----:B------:R-:W-:Y:S02]  /*121f0*/  ELECT P6, UR62, PT ;  /* 0x00000000003e782f */ /* 0x000fe400038c0000 */
[----:B------:R-:W-:Y:S01]  /*12200*/  MOV R14, UR62 ;  /* 0x0000003e000e7c02 */ /* 0x000fe20008000f00 */
[----:B------:R-:W-:Y:S10]  /*12210*/  ENDCOLLECTIVE ;  /* 0x000000000000791b */ /* 0x000ff40003800000 */
.L_x_812:
[----:B------:R-:W-:Y:S05]  /*12220*/  BSYNC B0 ;  /* 0x0000000000007941 */ /* 0x000fea0003800000 */
.L_x_811:
[----:B------:R-:W-:Y:S05]  /*12230*/  BRA `(.L_x_813) ;  /* 0xffffffd800107947 */ /* 0x000fea000383ffff */
.L_x_763:
[----:B--2---:R2:W3:Y:S02]  /*12240*/  SYNCS.PHASECHK.TRANS64.TRYWAIT P2, [R13+URZ+0x2d840], R12 ;  /* 0x02d8400c0d0075a7 */ /* 0x0044e4000804017f */
[----:B---3--:R-:W-:Y:S05]  /*12250*/  @!P2 NANOSLEEP.SYNCS 0x989680 ;  /* 0x009896800000a95d */ /* 0x008fea0003900000 */
[----:B------:R-:W3:Y:S02]  /*12260*/  @!P2 SYNCS.PHASECHK.TRANS64 P2, [R13+URZ+0x2d840], R12 ;  /* 0x02d8400c0d00a5a7 */ /* 0x000ee4000804007f */
[----:B---3--:R-:W-:Y:S05]  /*12270*/  @!P2 BRA `(.L_x_763) ;  /* 0xfffffffc00f0a947 */ /* 0x008fea000383ffff */
[----:B------:R-:W-:Y:S05]  /*12280*/  BRA `(.L_x_814) ;  /* 0xffffffd800647947 */ /* 0x000fea000383ffff */
.L_x_765:
[----:B-1----:R-:W-:-:S04]  /*12290*/  IMAD.U32 R5, RZ, RZ, UR42 ;  /* 0x0000002aff057e24 */ /* 0x002fc8000f8e00ff */
[----:B------:R1:W3:Y:S03]  /*122a0*/  SYNCS.PHASECHK.TRANS64.TRYWAIT P2, [R5+URZ+0x2d820], R4 ;  /* 0x02d82004050075a7 */ /* 0x0002e6000804017f */
[----:B---3--:R-:W-:Y:S05]  /*122b0*/  @!P2 NANOSLEEP.SYNCS 0x989680 ;  /* 0x009896800000a95d */ /* 0x008fea0003900000 */
[----:B------:R-:W3:Y:S02]  /*122c0*/  @!P2 SYNCS.PHASECHK.TRANS64 P2, [R5+URZ+0x2d820], R4 ;  /* 0x02d820040500a5a7 */ /* 0x000ee4000804007f */
[----:B---3--:R-:W-:Y:S05]  /*122d0*/  @!P2 BRA `(.L_x_765) ;  /* 0xfffffffc00eca947 */ /* 0x008fea000383ffff */
[----:B------:R-:W-:Y:S05]  /*122e0*/  BRA `(.L_x_815) ;  /* 0xffffffdc00687947 */ /* 0x000fea000383ffff */
.L_x_771:
[----:B-1----:R1:W2:Y:S02]  /*122f0*/  SYNCS.PHASECHK.TRANS64.TRYWAIT P3, [R3+URZ+0x2d840], R2 ;  /* 0x02d84002030075a7 */ /* 0x0022a4000806017f */
[----:B--2---:R-:W-:Y:S05]  /*12300*/  @!P3 NANOSLEEP.SYNCS 0x989680 ;  /* 0x009896800000b95d */ /* 0x004fea0003900000 */
[----:B------:R-:W2:Y:S02]  /*12310*/  @!P3 SYNCS.PHASECHK.TRANS64 P3, [R3+URZ+0x2d840], R2 ;  /* 0x02d840020300b5a7 */ /* 0x000ea4000806007f */
[----:B--2---:R-:W-:Y:S05]  /*12320*/  @!P3 BRA `(.L_x_771) ;  /* 0xfffffffc00f0b947 */ /* 0x004fea000383ffff */
[----:B------:R-:W-:Y:S05]  /*12330*/  BRA `(.L_x_816) ;  /* 0xffffffe000087947 */ /* 0x000fea000383ffff */
.L_x_773:
[----:B-1----:R1:W2:Y:S02]  /*12340*/  SYNCS.PHASECHK.TRANS64.TRYWAIT P3, [R2+URZ+0x60], R3 ;  /* 0x00006003020075a7 */ /* 0x0022a4000806017f */
[----:B--2---:R-:W-:Y:S05]  /*12350*/  @!P3 NANOSLEEP.SYNCS 0x989680 ;  /* 0x009896800000b95d */ /* 0x004fea0003900000 */
[----:B------:R-:W2:Y:S02]  /*12360*/  @!P3 SYNCS.PHASECHK.TRANS64 P3, [R2+URZ+0x60], R3 ;  /* 0x000060030200b5a7 */ /* 0x000ea4000806007f */
[----:B--2---:R-:W-:Y:S05]  /*12370*/  @!P3 BRA `(.L_x_773) ;  /* 0xfffffffc00f0b947 */ /* 0x004fea000383ffff */
[----:B------:R-:W-:Y:S05]  /*12380*/  BRA `(.L_x_817) ;  /* 0xffffffe000887947 */ /* 0x000fea000383ffff */
.L_x_779:
[----:B-1----:R1:W2:Y:S02]  /*12390*/  SYNCS.PHASECHK.TRANS64.TRYWAIT P3, [R4+URZ+0x2d840], R3 ;  /* 0x02d84003040075a7 */ /* 0x0022a4000806017f */
[----:B--2---:R-:W-:Y:S05]  /*123a0*/  @!P3 NANOSLEEP.SYNCS 0x989680 ;  /* 0x009896800000b95d */ /* 0x004fea0003900000 */
[----:B------:R-:W2:Y:S02]  /*123b0*/  @!P3 SYNCS.PHASECHK.TRANS64 P3, [R4+URZ+0x2d840], R3 ;  /* 0x02d840030400b5a7 */ /* 0x000ea4000806007f */
[----:B--2---:R-:W-:Y:S05]  /*123c0*/  @!P3 BRA `(.L_x_779) ;  /* 0xfffffffc00f0b947 */ /* 0x004fea000383ffff */
[----:B------:R-:W-:Y:S05]  /*123d0*/  BRA `(.L_x_818) ;  /* 0xffffffe400b07947 */ /* 0x000fea000383ffff */
.L_x_781:
[----:B-1----:R1:W2:Y:S02]  /*123e0*/  SYNCS.PHASECHK.TRANS64.TRYWAIT P3, [R3+URZ+0x60], R18 ;  /* 0x00006012030075a7 */ /* 0x0022a4000806017f */
[----:B--2---:R-:W-:Y:S05]  /*123f0*/  @!P3 NANOSLEEP.SYNCS 0x989680 ;  /* 0x009896800000b95d */ /* 0x004fea0003900000 */
[----:B------:R-:W2:Y:S02]  /*12400*/  @!P3 SYNCS.PHASECHK.TRANS64 P3, [R3+URZ+0x60], R18 ;  /* 0x000060120300b5a7 */ /* 0x000ea4000806007f */
[----:B--2---:R-:W-:Y:S05]  /*12410*/  @!P3 BRA `(.L_x_781) ;  /* 0xfffffffc00f0b947 */ /* 0x004fea000383ffff */
[----:B------:R-:W-:Y:S05]  /*12420*/  BRA `(.L_x_819) ;  /* 0xffffffe800307947 */ /* 0x000fea000383ffff */
.L_x_786:
[----:B-1----:R1:W2:Y:S02]  /*12430*/  SYNCS.PHASECHK.TRANS64.TRYWAIT P3, [R3+URZ+0x2d840], R4 ;  /* 0x02d84004030075a7 */ /* 0x0022a4000806017f */
[----:B--2---:R-:W-:Y:S05]  /*12440*/  @!P3 NANOSLEEP.SYNCS 0x989680 ;  /* 0x009896800000b95d */ /* 0x004fea0003900000 */
[----:B------:R-:W2:Y:S02]  /*12450*/  @!P3 SYNCS.PHASECHK.TRANS64 P3, [R3+URZ+0x2d840], R4 ;  /* 0x02d840040300b5a7 */ /* 0x000ea4000806007f */
[----:B--2---:R-:W-:Y:S05]  /*12460*/  @!P3 BRA `(.L_x_786) ;  /* 0xfffffffc00f0b947 */ /* 0x004fea000383ffff */
[----:B------:R-:W-:Y:S05]  /*12470*/  BRA `(.L_x_820) ;  /* 0xffffffec00307947 */ /* 0x000fea000383ffff */
.L_x_788:
[----:B-1----:R1:W2:Y:S02]  /*12480*/  SYNCS.PHASECHK.TRANS64.TRYWAIT P3, [R3+URZ+0x60], R12 ;  /* 0x0000600c030075a7 */ /* 0x0022a4000806017f */
[----:B--2---:R-:W-:Y:S05]  /*12490*/  @!P3 NANOSLEEP.SYNCS 0x989680 ;  /* 0x009896800000b95d */ /* 0x004fea0003900000 */
[----:B------:R-:W2:Y:S02]  /*124a0*/  @!P3 SYNCS.PHASECHK.TRANS64 P3, [R3+URZ+0x60], R12 ;  /* 0x0000600c0300b5a7 */ /* 0x000ea4000806007f */
[----:B--2---:R-:W-:Y:S05]  /*124b0*/  @!P3 BRA `(.L_x_788) ;  /* 0xfffffffc00f0b947 */ /* 0x004fea000383ffff */
[----:B------:R-:W-:Y:S05]  /*124c0*/  BRA `(.L_x_821) ;  /* 0xffffffec00b07947 */ /* 0x000fea000383ffff */
.L_x_795:
[----:B-1----:R1:W2:Y:S02]  /*124d0*/  SYNCS.PHASECHK.TRANS64.TRYWAIT P0, [R3+URZ+0x2d860], R0 ;  /* 0x02d86000030075a7 */ /* 0x0022a4000800017f */
[----:B--2---:R-:W-:Y:S05]  /*124e0*/  @!P0 NANOSLEEP.SYNCS 0x989680 ;  /* 0x009896800000895d */ /* 0x004fea0003900000 */
[----:B------:R-:W2:Y:S02]  /*124f0*/  @!P0 SYNCS.PHASECHK.TRANS64 P0, [R3+URZ+0x2d860], R0 ;  /* 0x02d86000030085a7 */ /* 0x000ea4000800007f */
[----:B--2---:R-:W-:Y:S05]  /*12500*/  @!P0 BRA `(.L_x_795) ;  /* 0xfffffffc00f08947 */ /* 0x004fea000383ffff */
[----:B------:R-:W-:Y:S05]  /*12510*/  BRA `(.L_x_822) ;  /* 0xfffffff000907947 */ /* 0x000fea000383ffff */
.L_x_797:
[----:B------:R-:W-:Y:S01]  /*12520*/  BSSY B0, `(.L_x_823) ;  /* 0x0000007000007945 */ /* 0x000fe20003800000 */
[----:B------:R-:W-:Y:S02]  /*12530*/  IMAD.MOV.U32 R12, RZ, RZ, RZ ;  /* 0x000000ffff0c7224 */ /* 0x000fe400078e00ff */
[----:B------:R-:W-:Y:S02]  /*12540*/  IMAD.MOV.U32 R11, RZ, RZ, 0x1f ;  /* 0x0000001fff0b7424 */ /* 0x000fe400078e00ff */
[----:B------:R-:W-:-:S07]  /*12550*/  IMAD.MOV.U32 R15, RZ, RZ, -0x1 ;  /* 0xffffffffff0f7424 */ /* 0x000fce00078e00ff */
[----:B------:R-:W-:Y:S05]  /*12560*/  WARPSYNC.COLLECTIVE R15, `(.L_x_824) ;  /* 0x000000000f087348 */ /* 0x000fea0003c00000 */
[----:B------:R1:W2:Y:S02]  /*12570*/  SHFL.IDX P6, R14, R13, R12, R11 ;  /* 0x0000000c0d0e7389 */ /* 0x0002a400000c000b */
[----:B-12---:R-:W-:Y:S01]  /*12580*/  ENDCOLLECTIVE ;  /* 0x000000000000791b */ /* 0x006fe20003800000 */
.L_x_824:
[----:B------:R-:W-:Y:S05]  /*12590*/  BSYNC B0 ;  /* 0x0000000000007941 */ /* 0x000fea0003800000 */
.L_x_823:
[----:B------:R-:W-:Y:S05]  /*125a0*/  BRA `(.L_x_825) ;  /* 0xfffffff4001c7947 */ /* 0x000fea000383ffff */
.L_x_799:
[----:B--2---:R2:W3:Y:S02]  /*125b0*/  SYNCS.PHASECHK.TRANS64.TRYWAIT P0, [R9+URZ+0x2d820], R0 ;  /* 0x02d82000090075a7 */ /* 0x0044e4000800017f */
[----:B---3--:R-:W-:Y:S05]  /*125c0*/  @!P0 NANOSLEEP.SYNCS 0x989680 ;  /* 0x009896800000895d */ /* 0x008fea0003900000 */
[----:B------:R-:W3:Y:S02]  /*125d0*/  @!P0 SYNCS.PHASECHK.TRANS64 P0, [R9+URZ+0x2d820], R0 ;  /* 0x02d82000090085a7 */ /* 0x000ee4000800007f */
[----:B---3--:R-:W-:Y:S05]  /*125e0*/  @!P0 BRA `(.L_x_799) ;  /* 0xfffffffc00f08947 */ /* 0x008fea000383ffff */
[----:B------:R-:W-:Y:S05]  /*125f0*/  BRA `(.L_x_826) ;  /* 0xfffffff400647947 */ /* 0x000fea000383ffff */
.L_x_803:
[----:B--2---:R2:W3:Y:S02]  /*12600*/  SYNCS.PHASECHK.TRANS64.TRYWAIT P0, [R5+URZ], R4 ;  /* 0x00000004050075a7 */ /* 0x0044e4000800017f */
[----:B---3--:R-:W-:Y:S05]  /*12610*/  @!P0 NANOSLEEP.SYNCS 0x989680 ;  /* 0x009896800000895d */ /* 0x008fea0003900000 */
[----:B------:R-:W3:Y:S02]  /*12620*/  @!P0 SYNCS.PHASECHK.TRANS64 P0, [R5+URZ], R4 ;  /* 0x00000004050085a7 */ /* 0x000ee4000800007f */
[----:B---3--:R-:W-:Y:S05]  /*12630*/  @!P0 BRA `(.L_x_803) ;  /* 0xfffffffc00f08947 */ /* 0x008fea000383ffff */
[----:B------:R-:W-:Y:S05]  /*12640*/  BRA `(.L_x_827) ;  /* 0xfffffff400ac7947 */ /* 0x000fea000383ffff */
.L_x_804:
[----:B---3--:R3:W4:Y:S02]  /*12650*/  SYNCS.PHASECHK.TRANS64.TRYWAIT P0, [R3+URZ], R2 ;  /* 0x00000002030075a7 */ /* 0x008724000800017f */
[----:B----4-:R-:W-:Y:S05]  /*12660*/  @!P0 NANOSLEEP.SYNCS 0x989680 ;  /* 0x009896800000895d */ /* 0x010fea0003900000 */
[----:B------:R-:W4:Y:S02]  /*12670*/  @!P0 SYNCS.PHASECHK.TRANS64 P0, [R3+URZ], R2 ;  /* 0x00000002030085a7 */ /* 0x000f24000800007f */
[----:B----4-:R-:W-:Y:S05]  /*12680*/  @!P0 BRA `(.L_x_804) ;  /* 0xfffffffc00f08947 */ /* 0x010fea000383ffff */
[----:B------:R-:W-:Y:S05]  /*12690*/  BRA `(.L_x_828) ;  /* 0xfffffff400a07947 */ /* 0x000fea000383ffff */
.L_x_806:
[----:B----4-:R4:W1:Y:S02]  /*126a0*/  SYNCS.PHASECHK.TRANS64.TRYWAIT P0, [R19+URZ], R4 ;  /* 0x00000004130075a7 */ /* 0x010864000800017f */
[----:B-1----:R-:W-:Y:S05]  /*126b0*/  @!P0 NANOSLEEP.SYNCS 0x989680 ;  /* 0x009896800000895d */ /* 0x002fea0003900000 */
[----:B------:R-:W1:Y:S02]  /*126c0*/  @!P0 SYNCS.PHASECHK.TRANS64 P0, [R19+URZ], R4 ;  /* 0x00000004130085a7 */ /* 0x000e64000800007f */
[----:B-1----:R-:W-:Y:S05]  /*126d0*/  @!P0 BRA `(.L_x_806) ;  /* 0xfffffffc00f08947 */ /* 0x002fea000383ffff */
[----:B------:R-:W-:Y:S05]  /*126e0*/  BRA `(.L_x_829) ;  /* 0xfffffff400a47947 */ /* 0x000fea000383ffff */
.L_x_830:
        /* <DEDUP_REMOVED lines=9> */
.L_x_2210:


//--------------------- .text._ZN7cutlass13device_kernelIN5flash11enable_sm90INS1_16FlashAttnFwdSm90INS1_25CollectiveMainloopFwdSm90ILi2EN4cute5tupleIJNS5_1CILi1EEES8_S8_EEENS6_IJNS7_ILi192EEENS7_ILi128EEENS7_ILi96EEEEEELi96ENS_6half_tEfNS_4arch4Sm90ELb0ELb1ELb0ELb1ELb0ELb0ELb0ELb0ELb1ELb0ELb0ELb0EEENS1_21CollectiveEpilogueFwdINS6_IJSA_SC_SB_EEES9_SE_SG_Li384ELb1ELb0ELb0ELb0EEENS1_36VarlenDynamicPersistentTileSchedulerILi192ELi128ELi384ELi32ELb0ELb0ELb1ELb1ELb0ELb1EEEEEEEEEvNT_6ParamsE --------------------------
	.section	.text._ZN7cutlass13device_kernelIN5flash11enable_sm90INS1_16FlashAttnFwdSm90INS1_25CollectiveMainloopFwdSm90ILi2EN4cute5tupleIJNS5_1CILi1EEES8_S8_EEENS6_IJNS7_ILi192EEENS7_ILi128EEENS7_ILi96EEEEEELi96ENS_6half_tEfNS_4arch4Sm90ELb0ELb1ELb0ELb1ELb0ELb0ELb0ELb0ELb1ELb0ELb0ELb0EEENS1_21CollectiveEpilogueFwdINS6_IJSA_SC_SB_EEES9_SE_SG_Li384ELb1ELb0ELb0ELb0EEENS1_36VarlenDynamicPersistentTileSchedulerILi192ELi128ELi384ELi32ELb0ELb0ELb1ELb1ELb0ELb1EEEEEEEEEvNT_6ParamsE,"ax",@progbits
	.align	128
.text._ZN7cutlass13device_kernelIN5flash11enable_sm90INS1_16FlashAttnFwdSm90INS1_25CollectiveMainloopFwdSm90ILi2EN4cute5tupleIJNS5_1CILi1EEES8_S8_EEENS6_IJNS7_ILi192EEENS7_ILi128EEENS7_ILi96EEEEEELi96ENS_6half_tEfNS_4arch4Sm90ELb0ELb1ELb0ELb1ELb0ELb0ELb0ELb0ELb1ELb0ELb0ELb0EEENS1_21CollectiveEpilogueFwdINS6_IJSA_SC_SB_EEES9_SE_SG_Li384ELb1ELb0ELb0ELb0EEENS1_36VarlenDynamicPersistentTileSchedulerILi192ELi128ELi384ELi32ELb0ELb0ELb1ELb1ELb0ELb1EEEEEEEEEvNT_6ParamsE:
        .type           _ZN7cutlass13device_kernelIN5flash11enable_sm90INS1_16FlashAttnFwdSm90INS1_25CollectiveMainloopFwdSm90ILi2EN4cute5tupleIJNS5_1CILi1EEES8_S8_EEENS6_IJNS7_ILi192EEENS7_ILi128EEENS7_ILi96EEEEEELi96ENS_6half_tEfNS_4arch4Sm90ELb0ELb1ELb0ELb1ELb0ELb0ELb0ELb0ELb1ELb0ELb0ELb0EEENS1_21CollectiveEpilogueFwdINS6_IJSA_SC_SB_EEES9_SE_SG_Li384ELb1ELb0ELb0ELb0EEENS1_36VarlenDynamicPersistentTileSchedulerILi192ELi128ELi384ELi32ELb0ELb0ELb1ELb1ELb0ELb1EEEEEEEEEvNT_6ParamsE,@function
        .size           _ZN7cutlass13device_kernelIN5flash11enable_sm90INS1_16FlashAttnFwdSm90INS1_25CollectiveMainloopFwdSm90ILi2EN4cute5tupleIJNS5_1CILi1EEES8_S8_EEENS6_IJNS7_ILi192EEENS7_ILi128EEENS7_ILi96EEEEEELi96ENS_6half_tEfNS_4arch4Sm90ELb0ELb1ELb0ELb1ELb0ELb0ELb0ELb0ELb1ELb0ELb0ELb0EEENS1_21CollectiveEpilogueFwdINS6_IJSA_SC_SB_EEES9_SE_SG_Li384ELb1ELb0ELb0ELb0EEENS1_36VarlenDynamicPersistentTileSchedulerILi192ELi128ELi384ELi32ELb0ELb0ELb1ELb1ELb0ELb1EEEEEEEEEvNT_6ParamsE,(.L_x_2211 - _ZN7cutlass13device_kernelIN5flash11enable_sm90INS1_16FlashAttnFwdSm90INS1_25CollectiveMainloopFwdSm90ILi2EN4cute5tupleIJNS5_1CILi1EEES8_S8_EEENS6_IJNS7_ILi192EEENS7_ILi128EEENS7_ILi96EEEEEELi96ENS_6half_tEfNS_4arch4Sm90ELb0ELb1ELb0ELb1ELb0ELb0ELb0ELb0ELb1ELb0ELb0ELb0EEENS1_21CollectiveEpilogueFwdINS6_IJSA_SC_SB_EEES9_SE_SG_Li384ELb1ELb0ELb0ELb0EEENS1_36VarlenDynamicPersistentTileSchedulerILi192ELi128ELi384ELi32ELb0ELb0ELb1ELb1ELb0ELb1EEEEEEEEEvNT_6ParamsE)
        .other          _ZN7cutlass13device_kernelIN5flash11enable_sm90INS1_16FlashAttnFwdSm90INS1_25CollectiveMainloopFwdSm90ILi2EN4cute5tupleIJNS5_1CILi1EEES8_S8_EEENS6_IJNS7_ILi192EEENS7_ILi128EEENS7_ILi96EEEEEELi96ENS_6half_tEfNS_4arch4Sm90ELb0ELb1ELb0ELb1ELb0ELb0ELb0ELb0ELb1ELb0ELb0ELb0EEENS1_21CollectiveEpilogueFwdINS6_IJSA_SC_SB_EEES9_SE_SG_Li384ELb1ELb0ELb0ELb0EEENS1_36VarlenDynamicPersistentTileSchedulerILi192ELi128ELi384ELi32ELb0ELb0ELb1ELb1ELb0ELb1EEEEEEEEEvNT_6ParamsE,@"STO_CUDA_ENTRY STV_DEFAULT"
_ZN7cutlass13device_kernelIN5flash11enable_sm90INS1_16FlashAttnFwdSm90INS1_25CollectiveMainloopFwdSm90ILi2EN4cute5tupleIJNS5_1CILi1EEES8_S8_EEENS6_IJNS7_ILi192EEENS7_ILi128EEENS7_ILi96EEEEEELi96ENS_6half_tEfNS_4arch4Sm90ELb0ELb1ELb0ELb1ELb0ELb0ELb0ELb0ELb1ELb0ELb0ELb0EEENS1_21CollectiveEpilogueFwdINS6_IJSA_SC_SB_EEES9_SE_SG_Li384ELb1ELb0ELb0ELb0EEENS1_36VarlenDynamicPersistentTileSchedulerILi192ELi128ELi384ELi32ELb0ELb0ELb1ELb1ELb0ELb1EEEEEEEEEvNT_6ParamsE:
        /* <DEDUP_REMOVED lines=21> */
.L_x_832:
[----:B------:R-:W-:Y:S05]  /*0150*/  BSYNC B0 ;  /* 0x0000000000007941 */ /* 0x000fea0003800000 */
.L_x_831:
        /* <DEDUP_REMOVED lines=41> */
.L_x_833:
        /* <DEDUP_REMOVED lines=22> */
.L_x_834:
        /* <DEDUP_REMOVED lines=18> */
.L_x_835:
        /* <DEDUP_REMOVED lines=22> */
.L_x_836:
        /* <DEDUP_REMOVED lines=22> */
.L_x_837:
[----:B------:R-:W-:Y:S01]  /*0930*/  PLOP3.LUT P0, PT, PT, PT, UP0, 0x80, 0x0 ;  /* 0x000000000000781c */ /* 0x000fe20003f0f008 */
[----:B------:R-:W-:Y:S01]  /*0940*/  UMOV UR36, 0x1 ;  /* 0x0000000100247882 */ /* 0x000fe20000000000 */
[----:B------:R-:W-:Y:S01]  /*0950*/  NOP ;  /* 0x0000000000007918 */ /* 0x000fe20000000000 */
[----:B------:R-:W-:Y:S01]  /*0960*/  USEL UR36, UR36, 0x2, !UP0 ;  /* 0x0000000224247887 */ /* 0x000fe2000c000000 */
[----:B------:R-:W-:Y:S01]  /*0970*/  ULDC.64 UR48, c[0x0][0x208] ;  /* 0x0000820000307ab9 */ /* 0x000fe20000000a00 */
[----:B012-4-:R-:W-:Y:S08]  /*0980*/  BAR.SYNC.DEFER_BLOCKING 0x0 ;  /* 0x0000000000007b1d */ /* 0x017ff00000010000 */
[----:B------:R-:W-:Y:S05]  /*0990*/  @!P0 BRA `(.L_x_838) ;  /* 0x000000e800ac8947 */ /* 0x000fea0003800000 */
.L_x_839:
        /* <DEDUP_REMOVED lines=10> */
[----:B0-----:R-:W-:-:S04]  /*0a40*/  LOP3.LUT R0, R2, 0xffffff80, RZ, 0xc0, !PT ;  /* 0xffffff8002007812 */ /* 0x001fc800078ec0ff */
[----:B------:R-:W-:-:S13]  /*0a50*/  ISETP.NE.AND P0, PT, R0, 0x80, PT ;  /* 0x000000800000780c */ /* 0x000fda0003f05270 */
[----:B------:R-:W-:Y:S08]  /*0a60*/  @!P0 BAR.ARV 0x9, 0x100 ;  /* 0x0244000000008b1d */ /* 0x000ff00000002000 */
[----:B------:R-:W-:Y:S06]  /*0a70*/  BAR.SYNC.DEFER_BLOCKING 0x5, 0x1a0 ;  /* 0x0146800000007b1d */ /* 0x000fec0000010000 */
[----:B------:R-:W0:Y:S02]  /*0a80*/  LDS.128 R144, [UR42+0x2d8d0] ;  /* 0x02d8d02aff907984 */ /* 0x000e240008000c00 */
[----:B------:R-:W-:Y:S06]  /*0a90*/  BAR.ARV 0x4, 0x1a0 ;  /* 0x0106800000007b1d */ /* 0x000fec0000002000 */
[----:B0-----:R-:W-:-:S13]  /*0aa0*/  ISETP.GE.AND P0, PT, R147, UR4, PT ;  /* 0x0000000493007c0c */ /* 0x001fda000bf06270 */
[----:B------:R-:W-:Y:S05]  /*0ab0*/  @P0 EXIT ;  /* 0x000000000000094d */ /* 0x000fea0003800000 */
[----:B------:R-:W-:Y:S01]  /*0ac0*/  VIADD R153, R2, 0xffffff80 ;  /* 0xffffff8002997836 */ /* 0x000fe20000000000 */
[----:B------:R-:W-:Y:S01]  /*0ad0*/  R2UR UR6, R146 ;  /* 0x00000000920672ca */ /* 0x000fe200000e0000 */
[----:B------:R-:W-:Y:S01]  /*0ae0*/  IMAD.MOV.U32 R18, RZ, RZ, 0x40 ;  /* 0x00000040ff127424 */ /* 0x000fe200078e00ff */
[----:B------:R-:W-:Y:S01]  /*0af0*/  R2UR UR5, R147 ;  /* 0x00000000930572ca */ /* 0x000fe200000e0000 */
[----:B------:R-:W-:Y:S01]  /*0b00*/  ULOP3.LUT UR45, UR36, 0x1, URZ, 0xfc, !UPT ;  /* 0x00000001242d7892 */ /* 0x000fe2000f8efc3f */
[----:B------:R-:W-:Y:S01]  /*0b10*/  SHF.R.S32.HI R0, RZ, 0x1f, R153 ;  /* 0x0000001fff007819 */ /* 0x000fe20000011499 */
[----:B------:R-:W-:Y:S01]  /*0b20*/  UMOV UR44, URZ ;  /* 0x0000003f002c7c82 */ /* 0x000fe20008000000 */
[----:B------:R-:W-:Y:S01]  /*0b30*/  UMOV UR46, URZ ;  /* 0x0000003f002e7c82 */ /* 0x000fe20008000000 */
[----:B------:R-:W-:Y:S01]  /*0b40*/  UMOV UR43, URZ ;  /* 0x0000003f002b7c82 */ /* 0x000fe20008000000 */
[CC--:B------:R-:W-:Y:S02]  /*0b50*/  LEA.HI R151, R0.reuse, R153.reuse, RZ, 0x7 ;  /* 0x0000009900977211 */ /* 0x0c0fe400078f38ff */
[----:B------:R-:W-:-:S02]  /*0b60*/  LEA.HI R2, R0, R153, RZ, 0x4 ;  /* 0x0000009900027211 */ /* 0x000fc400078f20ff */
[----:B------:R-:W-:Y:S02]  /*0b70*/  LOP3.LUT R4, R151, 0xffffff80, RZ, 0xc0, !PT ;  /* 0xffffff8097047812 */ /* 0x000fe400078ec0ff */
[----:B------:R-:W-:Y:S02]  /*0b80*/  SHF.R.S32.HI R7, RZ, 0x4, R2 ;  /* 0x00000004ff077819 */ /* 0x000fe40000011402 */
[----:B------:R-:W-:Y:S01]  /*0b90*/  LEA.HI R6, R0, R153, RZ, 0x5 ;  /* 0x0000009900067211 */ /* 0x000fe200078f28ff */
[C---:B------:R-:W-:Y:S01]  /*0ba0*/  IMAD.IADD R149, R153.reuse, 0x1, -R4 ;  /* 0x0000000199957824 */ /* 0x040fe200078e0a04 */
[C---:B------:R-:W-:Y:S02]  /*0bb0*/  LOP3.LUT R4, R2.reuse, 0xfffffff0, RZ, 0xc0, !PT ;  /* 0xfffffff002047812 */ /* 0x040fe400078ec0ff */
[----:B------:R-:W-:Y:S02]  /*0bc0*/  LEA.HI R2, R2, R7, RZ, 0x1 ;  /* 0x0000000702027211 */ /* 0x000fe400078f08ff */
[----:B------:R-:W-:Y:S01]  /*0bd0*/  SHF.R.S32.HI R10, RZ, 0x1f, R149 ;  /* 0x0000001fff0a7819 */ /* 0x000fe20000011495 */
[----:B------:R-:W-:Y:S01]  /*0be0*/  IMAD.IADD R4, R153, 0x1, -R4 ;  /* 0x0000000199047824 */ /* 0x000fe200078e0a04 */
[----:B------:R-:W-:-:S02]  /*0bf0*/  LOP3.LUT R2, R2, 0x1ffffffe, RZ, 0xc0, !PT ;  /* 0x1ffffffe02027812 */ /* 0x000fc400078ec0ff */
[----:B------:R-:W-:Y:S02]  /*0c00*/  LEA.HI R11, R10, R149, RZ, 0x2 ;  /* 0x000000950a0b7211 */ /* 0x000fe400078f10ff */
[----:B------:R-:W-:Y:S01]  /*0c10*/  SHF.R.S32.HI R3, RZ, 0x1f, R4 ;  /* 0x0000001fff037819 */ /* 0x000fe20000011404 */
[----:B------:R-:W-:Y:S01]  /*0c20*/  IMAD.IADD R2, R7, 0x1, -R2 ;  /* 0x0000000107027824 */ /* 0x000fe200078e0a02 */
[--C-:B------:R-:W-:Y:S02]  /*0c30*/  SHF.R.S32.HI R8, RZ, 0x2, R11.reuse ;  /* 0x00000002ff087819 */ /* 0x100fe4000001140b */
[----:B------:R-:W-:Y:S02]  /*0c40*/  SHF.R.S32.HI R5, RZ, 0x1f, R11 ;  /* 0x0000001fff057819 */ /* 0x000fe4000001140b */
[----:B------:R-:W-:Y:S02]  /*0c50*/  LEA.HI R3, R3, R4, RZ, 0x3 ;  /* 0x0000000403037211 */ /* 0x000fe400078f18ff */
[----:B------:R-:W-:-:S02]  /*0c60*/  LEA.HI R9, R5, R8, RZ, 0x3 ;  /* 0x0000000805097211 */ /* 0x000fc400078f18ff */
[C---:B------:R-:W-:Y:S02]  /*0c70*/  LOP3.LUT R5, R3.reuse, 0xfffffff8, RZ, 0xc0, !PT ;  /* 0xfffffff803057812 */ /* 0x040fe400078ec0ff */
[----:B------:R-:W-:Y:S01]  /*0c80*/  SHF.R.S32.HI R7, RZ, 0x5, R6 ;  /* 0x00000005ff077819 */ /* 0x000fe20000011406 */
[----:B------:R-:W-:Y:S01]  /*0c90*/  IMAD.SHL.U32 R6, R3, 0x40, RZ ;  /* 0x0000004003067824 */ /* 0x000fe200078e00ff */
[----:B------:R-:W-:Y:S01]  /*0ca0*/  LOP3.LUT R9, R9, 0xfffffff8, RZ, 0xc0, !PT ;  /* 0xfffffff809097812 */ /* 0x000fe200078ec0ff */
[----:B------:R-:W-:Y:S01]  /*0cb0*/  IMAD.IADD R5, R4, 0x1, -R5 ;  /* 0x0000000104057824 */ /* 0x000fe200078e0a05 */
[----:B------:R-:W-:Y:S01]  /*0cc0*/  SHF.R.S32.HI R151, RZ, 0x7, R151 ;  /* 0x00000007ff977819 */ /* 0x000fe20000011497 */
[----:B------:R-:W-:Y:S01]  /*0cd0*/  IMAD R152, R7, 0x10, R4 ;  /* 0x0000001007987824 */ /* 0x000fe200078e0204 */
[----:B------:R-:W-:Y:S01]  /*0ce0*/  LOP3.LUT R6, R6, 0x7ffffe00, RZ, 0xc0, !PT ;  /* 0x7ffffe0006067812 */ /* 0x000fe200078ec0ff */
[C---:B------:R-:W-:Y:S01]  /*0cf0*/  IMAD.SHL.U32 R4, R5.reuse, 0x40, RZ ;  /* 0x0000004005047824 */ /* 0x040fe200078e00ff */
[----:B------:R-:W-:Y:S01]  /*0d00*/  R2P PR, R5, 0x6 ;  /* 0x0000000605007804 */ /* 0x000fe20000000000 */
[----:B------:R-:W-:Y:S01]  /*0d10*/  IMAD.SHL.U32 R3, R2, 0x8, RZ ;  /* 0x0000000802037824 */ /* 0x000fe200078e00ff */
[----:B------:R-:W-:Y:S01]  /*0d20*/  LEA.HI R10, R10, R149, RZ, 0x5 ;  /* 0x000000950a0a7211 */ /* 0x000fe200078f28ff */
[----:B------:R-:W-:Y:S01]  /*0d30*/  IMAD.IADD R13, R8, 0x1, -R9 ;  /* 0x00000001080d7824 */ /* 0x000fe200078e0a09 */
[----:B------:R-:W-:Y:S01]  /*0d40*/  LOP3.LUT R4, R4, 0x1c0, RZ, 0xc0, !PT ;  /* 0x000001c004047812 */ /* 0x000fe200078ec0ff */
[----:B------:R-:W-:Y:S01]  /*0d50*/  IMAD R6, R7, 0x400, R6 ;  /* 0x0000040007067824 */ /* 0x000fe200078e0206 */
[----:B------:R-:W-:Y:S01]  /*0d60*/  LEA.HI R0, R0, R153, RZ, 0x2 ;  /* 0x0000009900007211 */ /* 0x000fe200078f10ff */
[----:B------:R-:W-:Y:S01]  /*0d70*/  IMAD.HI R8, R151, 0x55555556, RZ ;  /* 0x5555555697087827 */ /* 0x000fe200078e02ff */
[----:B------:R-:W-:-:S02]  /*0d80*/  LOP3.LUT R2, R4, 0x8, R3, 0xf8, !PT ;  /* 0x0000000804027812 */ /* 0x000fc400078ef803 */
[----:B------:R-:W-:Y:S01]  /*0d90*/  SHF.R.U32.HI R9, RZ, 0x3, R4 ;  /* 0x00000003ff097819 */ /* 0x000fe20000011604 */
[----:B------:R-:W-:Y:S01]  /*0da0*/  IMAD.U32 R152, R152, 0x20, R3 ;  /* 0x0000002098987824 */ /* 0x000fe200078e0003 */
[----:B------:R-:W-:Y:S02]  /*0db0*/  LEA.HI R8, R8, R8, RZ, 0x1 ;  /* 0x0000000808087211 */ /* 0x000fe400078f08ff */
[----:B------:R-:W-:Y:S02]  /*0dc0*/  LOP3.LUT R9, R2, R9, RZ, 0x3c, !PT ;  /* 0x0000000902097212 */ /* 0x000fe400078e3cff */
[----:B------:R-:W-:Y:S01]  /*0dd0*/  SHF.R.S32.HI R10, RZ, 0x5, R10 ;  /* 0x00000005ff0a7819 */ /* 0x000fe2000001140a */
[----:B------:R-:W-:Y:S01]  /*0de0*/  IMAD R8, R8, -0x3, R151 ;  /* 0xfffffffd08087824 */ /* 0x000fe200078e0297 */
[----:B------:R-:W-:Y:S01]  /*0df0*/  LOP3.LUT R2, R0, 0x1ffffffc, RZ, 0xc0, !PT ;  /* 0x1ffffffc00027812 */ /* 0x000fe200078ec0ff */
[----:B------:R-:W-:Y:S01]  /*0e00*/  IMAD.IADD R6, R6, 0x1, R9 ;  /* 0x0000000106067824 */ /* 0x000fe200078e0209 */
[----:B------:R-:W-:Y:S01]  /*0e10*/  SEL R18, R18, 0xffffffc0, !P2 ;  /* 0xffffffc012127807 */ /* 0x000fe20005000000 */
[----:B------:R-:W-:Y:S01]  /*0e20*/  IMAD R13, R10, 0x10, R13 ;  /* 0x000000100a0d7824 */ /* 0x000fe200078e020d */
[----:B------:R-:W-:Y:S01]  /*0e30*/  LOP3.LUT R16, R11, 0x7ffffffc, RZ, 0xc0, !PT ;  /* 0x7ffffffc0b107812 */ /* 0x000fe200078ec0ff */
[----:B------:R-:W-:Y:S01]  /*0e40*/  IMAD.IADD R2, R153, 0x1, -R2 ;  /* 0x0000000199027824 */ /* 0x000fe200078e0a02 */
[----:B------:R-:W-:Y:S01]  /*0e50*/  LEA R17, R6, UR42, 0x1 ;  /* 0x0000002a06117c11 */ /* 0x000fe2000f8e08ff */
[----:B------:R-:W-:Y:S01]  /*0e60*/  IMAD R150, R8, 0x40, R13 ;  /* 0x0000004008967824 */ /* 0x000fe200078e020d */
[----:B------:R-:W-:Y:S01]  /*0e70*/  SHF.R.S32.HI R142, RZ, 0x2, R0 ;  /* 0x00000002ff8e7819 */ /* 0x000fe20000011400 */
[----:B------:R-:W-:-:S02]  /*0e80*/  IMAD.SHL.U32 R140, R2, 0x8, RZ ;  /* 0x00000008028c7824 */ /* 0x000fc400078e00ff */
[C---:B------:R-:W-:Y:S02]  /*0e90*/  VIADD R19, R17.reuse, 0x21800 ;  /* 0x0002180011137836 */ /* 0x040fe40000000000 */
[----:B------:R-:W-:Y:S02]  /*0ea0*/  VIADD R23, R17, 0x21820 ;  /* 0x0002182011177836 */ /* 0x000fe40000000000 */
[C---:B------:R-:W-:Y:S02]  /*0eb0*/  @P1 VIADD R23, R19.reuse, 0xffffffe0 ;  /* 0xffffffe013171836 */ /* 0x040fe40000000000 */
[----:B------:R-:W-:Y:S02]  /*0ec0*/  IMAD.IADD R19, R19, 0x1, R18 ;  /* 0x0000000113137824 */ /* 0x000fe400078e0212 */
[----:B------:R-:W-:Y:S02]  /*0ed0*/  IMAD.IADD R16, R149, 0x1, -R16 ;  /* 0x0000000195107824 */ /* 0x000fe400078e0a10 */
[----:B------:R-:W-:-:S02]  /*0ee0*/  IMAD.IADD R18, R18, 0x1, R23 ;  /* 0x0000000112127824 */ /* 0x000fc400078e0217 */
[----:B------:R-:W-:-:S07]  /*0ef0*/  VIADD R136, R23, 0x6000 ;  /* 0x0000600017887836 */ /* 0x000fce0000000000 */
.L_x_931:
[----:B------:R-:W-:Y:S01]  /*0f00*/  ULDC.64 UR8, c[0x0][0xa28] ;  /* 0x00028a0000087ab9 */ /* 0x000fe20000000a00 */
[----:B0-----:R-:W0:Y:S01]  /*0f10*/  LDC R139, c[0x0][0x288] ;  /* 0x0000a200ff8b7b82 */ /* 0x001e220000000800 */
[----:B------:R-:W-:Y:S01]  /*0f20*/  UISETP.NE.U32.AND UP0, UPT, UR8, URZ, UPT ;  /* 0x0000003f0800728c */ /* 0x000fe2000bf05070 */
[----:B-1---5:R-:W-:-:S03]  /*0f30*/  IMAD.MOV.U32 R6, RZ, RZ, RZ ;  /* 0x000000ffff067224 */ /* 0x022fc600078e00ff */
[----:B------:R-:W-:-:S03]  /*0f40*/  UISETP.NE.AND.EX UP0, UPT, UR9, URZ, UPT, UP0 ;  /* 0x0000003f0900728c */ /* 0x000fc6000bf05300 */
[----:B------:R-:W-:Y:S01]  /*0f50*/  ULDC.64 UR8, c[0x0][0xa18] ;  /* 0x0002860000087ab9 */ /* 0x000fe20000000a00 */
[----:B--2---:R-:W1:Y:S01]  /*0f60*/  LDC.64 R8, c[0x0][0x3f8] ;  /* 0x0000fe00ff087b82 */ /* 0x004e620000000a00 */
[----:B------:R-:W-:Y:S01]  /*0f70*/  UISETP.NE.U32.AND UP1, UPT, UR8, URZ, UPT ;  /* 0x0000003f0800728c */ /* 0x000fe2000bf25070 */
[----:B------:R-:W-:-:S03]  /*0f80*/  PLOP3.LUT P0, PT, PT, PT, UP0, 0x80, 0x0 ;  /* 0x000000000000781c */ /* 0x000fc60003f0f008 */
[----:B------:R-:W-:-:S03]  /*0f90*/  UISETP.NE.AND.EX UP1, UPT, UR9, URZ, UPT, UP1 ;  /* 0x0000003f0900728c */ /* 0x000fc6000bf25310 */
[----:B------:R-:W-:Y:S01]  /*0fa0*/  @UP0 ULDC.64 UR8, c[0x0][0xa28] ;  /* 0x00028a0000080ab9 */ /* 0x000fe20000000a00 */
[----:B------:R-:W2:Y:S01]  /*0fb0*/  LDC R0, c[0x0][0x404] ;  /* 0x00010100ff007b82 */ /* 0x000ea20000000800 */
[----:B------:R-:W-:Y:S01]  /*0fc0*/  @UP0 UIMAD.WIDE UR8, UR5, 0x4, UR8 ;  /* 0x00000004050808a5 */ /* 0x000fe2000f8e0208 */
[----:B------:R-:W-:-:S05]  /*0fd0*/  PLOP3.LUT P2, PT, PT, PT, UP1, 0x80, 0x0 ;  /* 0x000000000000781c */ /* 0x000fca0003f4f018 */
[----:B------:R-:W-:Y:S01]  /*0fe0*/  @UP1 ULDC.64 UR10, c[0x0][0xa18] ;  /* 0x00028600000a1ab9 */ /* 0x000fe20000000a00 */
[----:B------:R-:W-:Y:S01]  /*0ff0*/  IMAD.U32 R2, RZ, RZ, UR8 ;  /* 0x00000008ff027e24 */ /* 0x000fe2000f8e00ff */
[----:B---3--:R-:W3:Y:S01]  /*1000*/  LDC R137, c[0x0][0x2e0] ;  /* 0x0000b800ff897b82 */ /* 0x008ee20000000800 */
[----:B------:R-:W-:Y:S01]  /*1010*/  IMAD.U32 R3, RZ, RZ, UR9 ;  /* 0x00000009ff037e24 */ /* 0x000fe2000f8e00ff */
[----:B------:R-:W-:-:S04]  /*1020*/  @UP1 UIMAD.WIDE UR8, UR5, 0x4, UR10 ;  /* 0x00000004050818a5 */ /* 0x000fc8000f8e020a */
[----:B----4-:R4:W5:Y:S02]  /*1030*/  @P0 LDG.E R6, desc[UR48][R2.64] ;  /* 0x0000003002060981 */ /* 0x010964000c1e1900 */
[----:B------:R-:W-:Y:S02]  /*1040*/  IMAD.U32 R4, RZ, RZ, UR8 ;  /* 0x00000008ff047e24 */ /* 0x000fe4000f8e00ff */
[----:B------:R-:W-:Y:S01]  /*1050*/  IMAD.U32 R5, RZ, RZ, UR9 ;  /* 0x00000009ff057e24 */ /* 0x000fe2000f8e00ff */
[----:B------:R-:W-:-:S04]  /*1060*/  ULDC.64 UR8, c[0x0][0xa20] ;  /* 0x0002880000087ab9 */ /* 0x000fc80000000a00 */
[----:B0-----:R4:W5:Y:S01]  /*1070*/  @P2 LDG.E R139, desc[UR48][R4.64] ;  /* 0x00000030048b2981 */ /* 0x001962000c1e1900 */
[----:B-1----:R-:W-:Y:S01]  /*1080*/  ISETP.NE.U32.AND P0, PT, R8, RZ, PT ;  /* 0x000000ff0800720c */ /* 0x002fe20003f05070 */
[----:B------:R-:W-:Y:S01]  /*1090*/  UMOV UR41, UR6 ;  /* 0x0000000600297c82 */ /* 0x000fe20008000000 */
[----:B------:R-:W-:Y:S02]  /*10a0*/  ISETP.NE.U32.AND P1, PT, RZ, UR8, PT ;  /* 0x00000008ff007c0c */ /* 0x000fe4000bf25070 */
[----:B------:R-:W-:Y:S02]  /*10b0*/  ISETP.NE.AND.EX P0, PT, R9, RZ, PT, P0 ;  /* 0x000000ff0900720c */ /* 0x000fe40003f05300 */
[----:B------:R-:W-:Y:S02]  /*10c0*/  ISETP.NE.AND.EX P1, PT, RZ, UR9, PT, P1 ;  /* 0x00000009ff007c0c */ /* 0x000fe4000bf25310 */
[----:B--2---:R-:W-:Y:S01]  /*10d0*/  SEL R0, R0, 0x1, P0 ;  /* 0x0000000100007807 */ /* 0x004fe20000000000 */
[----:B----4-:R-:W-:Y:S10]  /*10e0*/  @P2 BRA `(.L_x_840) ;  /* 0x00000000002c2947 */ /* 0x010ff40003800000 */
[----:B------:R-:W-:Y:S02]  /*10f0*/  ULDC.64 UR6, c[0x0][0xa00] ;  /* 0x0002800000067ab9 */ /* 0x000fe40000000a00 */
[----:B------:R-:W-:-:S04]  /*1100*/  ISETP.NE.U32.AND P0, PT, RZ, UR6, PT ;  /* 0x00000006ff007c0c */ /* 0x000fc8000bf05070 */
[----:B------:R-:W-:-:S13]  /*1110*/  ISETP.NE.AND.EX P0, PT, RZ, UR7, PT, P0 ;  /* 0x00000007ff007c0c */ /* 0x000fda000bf05300 */
[----:B------:R-:W-:Y:S05]  /*1120*/  @!P0 BRA `(.L_x_840) ;  /* 0x00000000001c8947 */ /* 0x000fea0003800000 */
[----:B------:R-:W-:Y:S02]  /*1130*/  ULDC.64 UR6, c[0x0][0xa00] ;  /* 0x0002800000067ab9 */ /* 0x000fe40000000a00 */
[----:B------:R-:W-:-:S06]  /*1140*/  UIMAD.WIDE UR6, UR5, 0x4, UR6 ;  /* 0x00000004050678a5 */ /* 0x000fcc000f8e0206 */
[----:B------:R-:W-:Y:S02]  /*1150*/  IMAD.U32 R2, RZ, RZ, UR6 ;  /* 0x00000006ff027e24 */ /* 0x000fe4000f8e00ff */
[----:B------:R-:W-:-:S05]  /*1160*/  IMAD.U32 R3, RZ, RZ, UR7 ;  /* 0x00000007ff037e24 */ /* 0x000fca000f8e00ff */
[----:B-----5:R-:W2:Y:S04]  /*1170*/  LDG.E R139, desc[UR48][R2.64] ;  /* 0x00000030028b7981 */ /* 0x020ea8000c1e1900 */
[----:B------:R-:W2:Y:S02]  /*1180*/  LDG.E R4, desc[UR48][R2.64+0x4] ;  /* 0x0000043002047981 */ /* 0x000ea4000c1e1900 */
[----:B--2---:R-:W-:-:S07]  /*1190*/  IMAD.IADD R139, R4, 0x1, -R139 ;  /* 0x00000001048b7824 */ /* 0x004fce00078e0a8b */
.L_x_840:
[----:B------:R-:W-:Y:S01]  /*11a0*/  UMOV UR40, UR5 ;  /* 0x0000000500287c82 */ /* 0x000fe20008000000 */
[----:B---3--:R-:W-:Y:S02]  /*11b0*/  IMAD R137, R0, R137, RZ ;  /* 0x0000008900897224 */ /* 0x008fe400078e02ff */
[----:B------:R-:W-:Y:S01]  /*11c0*/  IMAD.MOV.U32 R148, RZ, RZ, R145 ;  /* 0x000000ffff947224 */ /* 0x000fe200078e0091 */
[----:B------:R-:W-:Y:S06]  /*11d0*/  @!P1 BRA `(.L_x_841) ;  /* 0x0000000000189947 */ /* 0x000fec0003800000 */
[----:B------:R-:W-:Y:S02]  /*11e0*/  ULDC.64 UR6, c[0x0][0xa20] ;  /* 0x0002880000067ab9 */ /* 0x000fe40000000a00 */
[----:B------:R-:W-:-:S06]  /*11f0*/  UIMAD.WIDE UR4, UR5, 0x4, UR6 ;  /* 0x00000004050478a5 */ /* 0x000fcc000f8e0206 */
[----:B------:R-:W-:Y:S02]  /*1200*/  IMAD.U32 R2, RZ, RZ, UR4 ;  /* 0x00000004ff027e24 */ /* 0x000fe4000f8e00ff */
[----:B------:R-:W-:-:S05]  /*1210*/  IMAD.U32 R3, RZ, RZ, UR5 ;  /* 0x00000005ff037e24 */ /* 0x000fca000f8e00ff */
[----:B------:R0:W5:Y:S01]  /*1220*/  LDG.E R137, desc[UR48][R2.64] ;  /* 0x0000003002897981 */ /* 0x000162000c1e1900 */
[----:B------:R-:W-:Y:S05]  /*1230*/  BRA `(.L_x_842) ;  /* 0x00000000002c7947 */ /* 0x000fea0003800000 */
.L_x_841:
        /* <DEDUP_REMOVED lines=8> */
[----:B------:R-:W2:Y:S04]  /*12c0*/  LDG.E R137, desc[UR48][R2.64] ;  /* 0x0000003002897981 */ /* 0x000ea8000c1e1900 */
[----:B------:R-:W2:Y:S02]  /*12d0*/  LDG.E R0, desc[UR48][R2.64+0x4] ;  /* 0x0000043002007981 */ /* 0x000ea4000c1e1900 */
[----:B--2---:R-:W-:-:S07]  /*12e0*/  IMAD.IADD R137, R0, 0x1, -R137 ;  /* 0x0000000100897824 */ /* 0x004fce00078e0a89 */
.L_x_842:
[----:B------:R-:W1:Y:S01]  /*12f0*/  LDC.64 R8, c[0x0][0x9e0] ;  /* 0x00027800ff087b82 */ /* 0x000e620000000a00 */
[----:B------:R-:W-:Y:S02]  /*1300*/  IMAD.MOV.U32 R0, RZ, RZ, 0xc0 ;  /* 0x000000c0ff007424 */ /* 0x000fe400078e00ff */
[----:B-----5:R-:W-:Y:S02]  /*1310*/  IMAD.IADD R137, R137, 0x1, -R6 ;  /* 0x0000000189897824 */ /* 0x020fe400078e0a06 */
[----:B------:R-:W-:-:S05]  /*1320*/  IMAD R0, R145, R0, 0xc0 ;  /* 0x000000c091007424 */ /* 0x000fca00078e0200 */
[----:B0-----:R-:W-:Y:S02]  /*1330*/  IADD3 R3, R137, R0, -R139 ;  /* 0x0000000089037210 */ /* 0x001fe40007ffe88b */
[----:B-1----:R-:W-:-:S03]  /*1340*/  ISETP.GE.AND P1, PT, R9, 0x1, PT ;  /* 0x000000010900780c */ /* 0x002fc60003f26270 */
[----:B------:R-:W-:-:S10]  /*1350*/  IMAD.IADD R0, R3, 0x1, R8 ;  /* 0x0000000103007824 */ /* 0x000fd400078e0208 */
[----:B------:R-:W-:Y:S05]  /*1360*/  @!P1 BRA `(.L_x_843) ;  /* 0x0000000000409947 */ /* 0x000fea0003800000 */
[C---:B------:R-:W-:Y:S01]  /*1370*/  ISETP.GT.AND P0, PT, R3.reuse, RZ, PT ;  /* 0x000000ff0300720c */ /* 0x040fe20003f04270 */
[----:B------:R-:W-:-:S12]  /*1380*/  VIADD R2, R3, 0xffffffff ;  /* 0xffffffff03027836 */ /* 0x000fd80000000000 */
[----:B------:R-:W-:Y:S05]  /*1390*/  @P0 BRA `(.L_x_844) ;  /* 0x00000000001c0947 */ /* 0x000fea0003800000 */
[----:B------:R-:W-:Y:S01]  /*13a0*/  ISETP.NE.AND P0, PT, R9, 0x1, PT ;  /* 0x000000010900780c */ /* 0x000fe20003f05270 */
[----:B------:R-:W-:-:S12]  /*13b0*/  IMAD.MOV R3, RZ, RZ, -R3 ;  /* 0x000000ffff037224 */ /* 0x000fd800078e0a03 */
[----:B------:R-:W0:Y:S02]  /*13c0*/  @P0 LDC.64 R4, c[0x0][0x9e8] ;  /* 0x00027a00ff040b82 */ /* 0x000e240000000a00 */
[----:B0-----:R-:W-:-:S05]  /*13d0*/  @P0 IMAD.HI.U32 R2, R3, R4, RZ ;  /* 0x0000000403020227 */ /* 0x001fca00078e00ff */
[----:B------:R-:W-:-:S04]  /*13e0*/  @P0 SHF.R.U32.HI R3, RZ, R5, R2 ;  /* 0x00000005ff030219 */ /* 0x000fc80000011602 */
[----:B------:R-:W-:Y:S01]  /*13f0*/  LOP3.LUT R2, RZ, R3, RZ, 0x33, !PT ;  /* 0x00000003ff027212 */ /* 0x000fe200078e33ff */
[----:B------:R-:W-:Y:S06]  /*1400*/  BRA `(.L_x_845) ;  /* 0x0000000000107947 */ /* 0x000fec0003800000 */
.L_x_844:
[----:B------:R-:W-:-:S13]  /*1410*/  ISETP.NE.AND P0, PT, R9, 0x1, PT ;  /* 0x000000010900780c */ /* 0x000fda0003f05270 */
[----:B------:R-:W0:Y:S02]  /*1420*/  @P0 LDC.64 R4, c[0x0][0x9e8] ;  /* 0x00027a00ff040b82 */ /* 0x000e240000000a00 */
[----:B0-----:R-:W-:-:S05]  /*1430*/  @P0 IMAD.HI.U32 R4, R2, R4, RZ ;  /* 0x0000000402040227 */ /* 0x001fca00078e00ff */
[----:B------:R-:W-:-:S07]  /*1440*/  @P0 SHF.R.U32.HI R2, RZ, R5, R4 ;  /* 0x00000005ff020219 */ /* 0x000fce0000011604 */
.L_x_845:
[----:B------:R-:W-:-:S05]  /*1450*/  IMAD R3, R2, R9, R9 ;  /* 0x0000000902037224 */ /* 0x000fca00078e0209 */
[----:B------:R-:W-:-:S07]  /*1460*/  VIMNMX R0, R0, R3, PT ;  /* 0x0000000300007248 */ /* 0x000fce0003fe0100 */
.L_x_843:
[----:B------:R-:W-:Y:S01]  /*1470*/  VIADD R2, R0, 0x7f ;  /* 0x0000007f00027836 */ /* 0x000fe20000000000 */
[----:B------:R-:W-:Y:S01]  /*1480*/  ULDC UR4, c[0x0][0x9dc] ;  /* 0x0002770000047ab9 */ /* 0x000fe20000000800 */
[----:B------:R-:W-:Y:S02]  /*1490*/  VIADD R0, R137, 0x7f ;  /* 0x0000007f89007836 */ /* 0x000fe40000000000 */
[----:B------:R-:W-:Y:S01]  /*14a0*/  IMAD R4, R145, 0xc0, -R139 ;  /* 0x000000c091047824 */ /* 0x000fe200078e0a8b */
[----:B------:R-:W-:Y:S02]  /*14b0*/  SHF.R.S32.HI R5, RZ, 0x1f, R2 ;  /* 0x0000001fff057819 */ /* 0x000fe40000011402 */
[----:B------:R-:W-:Y:S01]  /*14c0*/  SHF.R.S32.HI R3, RZ, 0x1f, R0 ;  /* 0x0000001fff037819 */ /* 0x000fe20000011400 */
[----:B------:R-:W-:Y:S01]  /*14d0*/  IMAD.IADD R4, R137, 0x1, R4 ;  /* 0x0000000189047824 */ /* 0x000fe200078e0204 */
[----:B------:R-:W-:Y:S02]  /*14e0*/  LEA.HI R5, R5, R2, RZ, 0x7 ;  /* 0x0000000205057211 */ /* 0x000fe400078f38ff */
[----:B------:R-:W-:Y:S01]  /*14f0*/  LEA.HI R3, R3, R0, RZ, 0x7 ;  /* 0x0000000003037211 */ /* 0x000fe200078f38ff */
[----:B------:R-:W-:Y:S01]  /*1500*/  VIADD R6, R4, -UR4 ;  /* 0x8000000404067c36 */ /* 0x000fe20008000000 */
[----:B------:R-:W-:-:S02]  /*1510*/  SHF.R.S32.HI R88, RZ, 0x7, R5 ;  /* 0x00000007ff587819 */ /* 0x000fc40000011405 */
[----:B------:R-:W-:Y:S02]  /*1520*/  SHF.R.S32.HI R3, RZ, 0x7, R3 ;  /* 0x00000007ff037819 */ /* 0x000fe40000011403 */
[----:B------:R-:W-:Y:S02]  /*1530*/  R2UR UR4, R6 ;  /* 0x00000000060472ca */ /* 0x000fe400000e0000 */
[----:B------:R-:W-:Y:S01]  /*1540*/  VIMNMX R88, R3, R88, PT ;  /* 0x0000005803587248 */ /* 0x000fe20003fe0100 */
[----:B------:R-:W-:-:S12]  /*1550*/  @!P1 BRA `(.L_x_846) ;  /* 0x0000000000449947 */ /* 0x000fd80003800000 */
[----:B------:R-:W-:-:S13]  /*1560*/  ISETP.GT.AND P0, PT, R4, -0x1, PT ;  /* 0xffffffff0400780c */ /* 0x000fda0003f04270 */
[----:B------:R-:W-:Y:S05]  /*1570*/  @P0 BRA `(.L_x_847) ;  /* 0x00000000001c0947 */ /* 0x000fea0003800000 */
[----:B------:R-:W-:Y:S02]  /*1580*/  ISETP.NE.AND P0, PT, R9, 0x1, PT ;  /* 0x000000010900780c */ /* 0x000fe40003f05270 */
[----:B------:R-:W-:-:S11]  /*1590*/  LOP3.LUT R3, RZ, R4, RZ, 0x33, !PT ;  /* 0x00000004ff037212 */ /* 0x000fd600078e33ff */
[----:B------:R-:W0:Y:S02]  /*15a0*/  @P0 LDC.64 R6, c[0x0][0x9e8] ;  /* 0x00027a00ff060b82 */ /* 0x000e240000000a00 */
[----:B0-----:R-:W-:-:S05]  /*15b0*/  @P0 IMAD.HI.U32 R0, R3, R6, RZ ;  /* 0x0000000603000227 */ /* 0x001fca00078e00ff */
[----:B------:R-:W-:-:S04]  /*15c0*/  @P0 SHF.R.U32.HI R3, RZ, R7, R0 ;  /* 0x00000007ff030219 */ /* 0x000fc80000011600 */
[----:B------:R-:W-:Y:S01]  /*15d0*/  LOP3.LUT R4, RZ, R3, RZ, 0x33, !PT ;  /* 0x00000003ff047212 */ /* 0x000fe200078e33ff */
[----:B------:R-:W-:Y:S06]  /*15e0*/  BRA `(.L_x_848) ;  /* 0x0000000000107947 */ /* 0x000fec0003800000 */
.L_x_847:
[----:B------:R-:W-:-:S13]  /*15f0*/  ISETP.NE.AND P0, PT, R9, 0x1, PT ;  /* 0x000000010900780c */ /* 0x000fda0003f05270 */
[----:B------:R-:W0:Y:S02]  /*1600*/  @P0 LDC.64 R2, c[0x0][0x9e8] ;  /* 0x00027a00ff020b82 */ /* 0x000e240000000a00 */
[----:B0-----:R-:W-:-:S05]  /*1610*/  @P0 IMAD.HI.U32 R0, R4, R2, RZ ;  /* 0x0000000204000227 */ /* 0x001fca00078e00ff */
[----:B------:R-:W-:-:S07]  /*1620*/  @P0 SHF.R.U32.HI R4, RZ, R3, R0 ;  /* 0x00000003ff040219 */ /* 0x000fce0000011600 */
.L_x_848:
[----:B------:R-:W-:-:S05]  /*1630*/  IMAD R4, R4, R9, RZ ;  /* 0x0000000904047224 */ /* 0x000fca00078e02ff */
[----:B------:R-:W-:-:S13]  /*1640*/  R2UR UR5, R4 ;  /* 0x00000000040572ca */ /* 0x000fda00000e0000 */
[----:B------:R-:W-:-:S04]  /*1650*/  UISETP.LT.AND UP0, UPT, UR4, UR5, UPT ;  /* 0x000000050400728c */ /* 0x000fc8000bf01270 */
[----:B------:R-:W-:-:S12]  /*1660*/  USEL UR4, UR4, UR5, !UP0 ;  /* 0x0000000504047287 */ /* 0x000fd8000c000000 */
.L_x_846:
[----:B------:R-:W-:Y:S01]  /*1670*/  USHF.R.S32.HI UR5, URZ, 0x1f, UR4 ;  /* 0x0000001f3f057899 */ /* 0x000fe20008011404 */
[----:B------:R-:W-:Y:S02]  /*1680*/  PLOP3.LUT P0, PT, PT, PT, PT, 0x80, 0x0 ;  /* 0x000000000000781c */ /* 0x000fe40003f0f070 */
[----:B------:R-:W-:Y:S02]  /*1690*/  CS2R R2, SRZ ;  /* 0x0000000000027805 */ /* 0x000fe4000001ff00 */
[----:B------:R-:W-:Y:S01]  /*16a0*/  CS2R R134, SRZ ;  /* 0x0000000000867805 */ /* 0x000fe2000001ff00 */
[----:B------:R-:W-:Y:S01]  /*16b0*/  ULEA.HI UR5, UR5, UR4, URZ, 0x7 ;  /* 0x0000000405057291 */ /* 0x000fe2000f8f383f */
[----:B------:R-:W-:Y:S02]  /*16c0*/  CS2R R132, SRZ ;  /* 0x0000000000847805 */ /* 0x000fe4000001ff00 */
        /* <DEDUP_REMOVED lines=11> */
[----:B------:R-:W-:Y:S02]  /*1780*/  CS2R R116, SRZ ;  /* 0x0000000000747805 */ /* 0x000fe4000001ff00 */
[----:B------:R-:W-:Y:S02]  /*1790*/  CS2R R114, SRZ ;  /* 0x0000000000727805 */ /* 0x000fe4000001ff00 */
[----:B------:R-:W-:Y:S02]  /*17a0*/  CS2R R112, SRZ ;  /* 0x0000000000707805 */ /* 0x000fe4000001ff00 */
[----:B------:R-:W-:Y:S02]  /*17b0*/  CS2R R110, SRZ ;  /* 0x00000000006e7805 */ /* 0x000fe4000001ff00 */
[----:B------:R-:W-:-:S02]  /*17c0*/  CS2R R108, SRZ ;  /* 0x00000000006c7805 */ /* 0x000fc4000001ff00 */
[----:B------:R-:W-:Y:S02]  /*17d0*/  ISETP.GT.AND P1, PT, R88, UR39, PT ;  /* 0x0000002758007c0c */ /* 0x000fe4000bf24270 */
        /* <DEDUP_REMOVED lines=21> */
[----:B------:R-:W-:Y:S02]  /*1930*/  ULEA UR4, UR5, UR42, 0xc ;  /* 0x0000002a05047291 */ /* 0x000fe4000f8e603f */
[----:B------:R-:W-:Y:S02]  /*1940*/  ULEA UR5, UR5, UR6, 0xd ;  /* 0x0000000605057291 */ /* 0x000fe4000f8e683f */
[----:B------:R-:W-:Y:S02]  /*1950*/  UIADD3 UR4, UR4, 0xc400, URZ ;  /* 0x0000c40004047890 */ /* 0x000fe4000fffe03f */
[----:B------:R-:W-:Y:S02]  /*1960*/  USHF.R.U32.HI UR5, URZ, 0x4, UR5 ;  /* 0x000000043f057899 */ /* 0x000fe40008011605 */
[----:B------:R-:W-:Y:S02]  /*1970*/  USHF.R.U32.HI UR4, URZ, 0x4, UR4 ;  /* 0x000000043f047899 */ /* 0x000fe40008011604 */
[----:B------:R-:W-:-:S02]  /*1980*/  ULOP3.LUT UR37, UR5, 0x3fff, URZ, 0xc0, !UPT ;  /* 0x00003fff05257892 */ /* 0x000fc4000f8ec03f */
        /* <DEDUP_REMOVED lines=18> */
.L_x_850:
[----:B------:R-:W-:Y:S01]  /*1ab0*/  ULEA.HI UR4, UR44, UR44, URZ, 0x1 ;  /* 0x0000002c2c047291 */ /* 0x000fe2000f8f083f */
[----:B------:R-:W-:-:S03]  /*1ac0*/  IMAD.U32 R2, RZ, RZ, UR45 ;  /* 0x0000002dff027e24 */ /* 0x000fc6000f8e00ff */
[----:B------:R-:W-:Y:S02]  /*1ad0*/  ULOP3.LUT UR4, UR4, 0xfffffffe, URZ, 0xc0, !UPT ;  /* 0xfffffffe04047892 */ /* 0x000fe4000f8ec03f */
[----:B------:R-:W-:Y:S02]  /*1ae0*/  ISETP.NE.AND P0, PT, R2, 0x3, PT ;  /* 0x000000030200780c */ /* 0x000fe40003f05270 */
[----:B------:R-:W-:-:S06]  /*1af0*/  UIADD3 UR4, UR44, -UR4, URZ ;  /* 0x800000042c047290 */ /* 0x000fcc000fffe03f */
[----:B------:R-:W-:-:S05]  /*1b00*/  IMAD.U32 R0, RZ, RZ, UR4 ;  /* 0x00000004ff007e24 */ /* 0x000fca000f8e00ff */
[----:B------:R-:W-:-:S04]  /*1b10*/  SHF.L.U32 R0, R0, 0x1f, RZ ;  /* 0x0000001f00007819 */ /* 0x000fc800000006ff */
[----:B------:R-:W0:Y:S02]  /*1b20*/  SYNCS.PHASECHK.TRANS64.TRYWAIT P1, [UR42+0x2d800], R0 ;  /* 0x02d80000ff0075a7 */ /* 0x000e24000802016a */
[----:B0-----:R-:W-:Y:S05]  /*1b30*/  @!P1 BRA `(.L_x_851) ;  /* 0x0000012400ac9947 */ /* 0x001fea0003800000 */
.L_x_1027:
[----:B------:R-:W-:Y:S05]  /*1b40*/  @!P0 BRA `(.L_x_852) ;  /* 0x0000000000048947 */ /* 0x000fea0003800000 */
[----:B------:R-:W-:Y:S01]  /*1b50*/  BPT.TRAP 0x1 ;  /* 0x000000040000795c */ /* 0x000fe20000300000 */
.L_x_852:
[----:B------:R-:W-:Y:S02]  /*1b60*/  IMAD.U32 R5, RZ, RZ, UR43 ;  /* 0x0000002bff057e24 */ /* 0x000fe4000f8e00ff */
[----:B0-----:R-:W-:-:S03]  /*1b70*/  IMAD.U32 R0, RZ, RZ, UR46 ;  /* 0x0000002eff007e24 */ /* 0x001fc6000f8e00ff */
[----:B------:R-:W-:Y:S02]  /*1b80*/  LEA R5, R5, UR42, 0x3 ;  /* 0x0000002a05057c11 */ /* 0x000fe4000f8e18ff */
[----:B------:R-:W-:-:S04]  /*1b90*/  SHF.L.U32 R0, R0, 0x1f, RZ ;  /* 0x0000001f00007819 */ /* 0x000fc800000006ff */
[----:B------:R0:W1:Y:S01]  /*1ba0*/  SYNCS.PHASECHK.TRANS64.TRYWAIT P2, [R5+URZ+0x2d830], R0 ;  /* 0x02d83000050075a7 */ /* 0x000062000804017f */
[----:B------:R-:W-:Y:S05]  /*1bb0*/  @!P0 BRA `(.L_x_853) ;  /* 0x0000000000048947 */ /* 0x000fea0003800000 */
[----:B------:R-:W-:Y:S01]  /*1bc0*/  BPT.TRAP 0x1 ;  /* 0x000000040000795c */ /* 0x000fe20000300000 */
.L_x_853:
[----:B------:R-:W2:Y:S02]  /*1bd0*/  S2R R2, SR_TID.X ;  /* 0x0000000000027919 */ /* 0x000ea40000002100 */
[----:B--2---:R-:W-:Y:S01]  /*1be0*/  LOP3.LUT P1, RZ, R2, 0x7f, RZ, 0xc0, !PT ;  /* 0x0000007f02ff7812 */ /* 0x004fe2000782c0ff */
[----:B-1----:R-:W-:-:S12]  /*1bf0*/  @P2 BRA `(.L_x_854) ;  /* 0x0000000000082947 */ /* 0x002fd80003800000 */
[----:B------:R-:W1:Y:S02]  /*1c00*/  SYNCS.PHASECHK.TRANS64.TRYWAIT P2, [R5+URZ+0x2d830], R0 ;  /* 0x02d83000050075a7 */ /* 0x000e64000804017f */
[----:B-1----:R-:W-:Y:S05]  /*1c10*/  @!P2 BRA `(.L_x_855) ;  /* 0x00000124008ca947 */ /* 0x002fea0003800000 */
.L_x_854:
[----:B------:R-:W-:Y:S05]  /*1c20*/  WARPSYNC.ALL ;  /* 0x0000000000007948 */ /* 0x000fea0003800000 */
[----:B------:R-:W-:Y:S01]  /*1c30*/  UIADD3 UR4, UR42, 0x15400, URZ ;  /* 0x000154002a047890 */ /* 0x000fe2000fffe03f */
[----:B------:R-:W-:Y:S01]  /*1c40*/  WARPGROUP.ARRIVE ;  /* 0x00000000000079c5 */ /* 0x000fe20000000000 */
[----:B------:R-:W-:Y:S01]  /*1c50*/  UMOV UR5, 0x80000020 ;  /* 0x8000002000057882 */ /* 0x000fe20000000000 */
[----:B------:R-:W-:Y:S01]  /*1c60*/  UMOV UR7, 0x80000020 ;  /* 0x8000002000077882 */ /* 0x000fe20000000000 */
[----:B------:R-:W-:Y:S01]  /*1c70*/  USHF.R.U32.HI UR4, URZ, 0x4, UR4 ;  /* 0x000000043f047899 */ /* 0x000fe20008011604 */
[----:B------:R-:W-:Y:S01]  /*1c80*/  IMAD.MOV.U32 R3, RZ, RZ, -0x80 ;  /* 0xffffff80ff037424 */ /* 0x000fe200078e00ff */
[----:B------:R-:W-:Y:S01]  /*1c90*/  UMOV UR9, 0x80000020 ;  /* 0x8000002000097882 */ /* 0x000fe20000000000 */
[----:B------:R-:W-:Y:S01]  /*1ca0*/  UMOV UR11, 0x80000020 ;  /* 0x80000020000b7882 */ /* 0x000fe20000000000 */
[----:B------:R-:W-:Y:S01]  /*1cb0*/  ULOP3.LUT UR4, UR4, 0x3fff, URZ, 0xc0, !UPT ;  /* 0x00003fff04047892 */ /* 0x000fe2000f8ec03f */
[----:B------:R-:W-:Y:S01]  /*1cc0*/  IMAD R4, R88, R3, 0x80 ;  /* 0x0000008058047424 */ /* 0x000fe200078e0203 */
[----:B------:R-:W-:Y:S01]  /*1cd0*/  UMOV UR13, 0x80000020 ;  /* 0x80000020000d7882 */ /* 0x000fe20000000000 */
[----:B------:R-:W-:Y:S01]  /*1ce0*/  UMOV UR15, 0x80000020 ;  /* 0x80000020000f7882 */ /* 0x000fe20000000000 */
[----:B------:R-:W-:Y:S01]  /*1cf0*/  ULOP3.LUT UR32, UR4, 0x10000, URZ, 0xfc, !UPT ;  /* 0x0001000004207892 */ /* 0x000fe2000f8efc3f */
[----:B------:R-:W-:Y:S01]  /*1d00*/  IMAD.IADD R2, R137, 0x1, R4 ;  /* 0x0000000189027824 */ /* 0x000fe200078e0204 */
[----:B------:R-:W-:Y:S01]  /*1d10*/  ULOP3.LUT UR4, UR47, 0x10000, URZ, 0xfc, !UPT ;  /* 0x000100002f047892 */ /* 0x000fe2000f8efc3f */
[----:B01----:R-:W-:Y:S01]  /*1d20*/  @!P1 VIADD R0, R5, 0x2d840 ;  /* 0x0002d84005009836 */ /* 0x003fe20000000000 */
[----:B------:R-:W-:Y:S01]  /*1d30*/  UIMAD UR6, UR43, 0x600, UR32 ;  /* 0x000006002b0678a4 */ /* 0x000fe2000f8e0220 */
[----:B------:R-:W-:Y:S01]  /*1d40*/  IMAD R6, R145, 0xc0, R150 ;  /* 0x000000c091067824 */ /* 0x000fe200078e0296 */
[----:B------:R-:W-:Y:S01]  /*1d50*/  UIADD3 UR8, UR4, 0x2, URZ ;  /* 0x0000000204087890 */ /* 0x000fe2000fffe03f */
[----:B------:R-:W-:Y:S01]  /*1d60*/  IADD3 R3, -R139, 0x1, R2 ;  /* 0x000000018b037810 */ /* 0x000fe20007ffe102 */
[----:B------:R-:W-:Y:S01]  /*1d70*/  UIADD3 UR10, UR6, 0x2, URZ ;  /* 0x00000002060a7890 */ /* 0x000fe2000fffe03f */
[----:B------:R-:W-:Y:S01]  /*1d80*/  @!P1 PRMT R0, RZ, 0x654, R0 ;  /* 0x00000654ff009816 */ /* 0x000fe20000000000 */
[----:B------:R-:W-:Y:S01]  /*1d90*/  UIADD3 UR12, UR4, 0x300, URZ ;  /* 0x00000300040c7890 */ /* 0x000fe2000fffe03f */
[----:B------:R-:W-:Y:S01]  /*1da0*/  IMAD R8, R16, -0x2, R2 ;  /* 0xfffffffe10087824 */ /* 0x000fe200078e0202 */
[----:B------:R-:W-:-:S02]  /*1db0*/  UIADD3 UR14, UR6, 0x200, URZ ;  /* 0x00000200060e7890 */ /* 0x000fc4000fffe03f */
[----:B------:R-:W-:Y:S01]  /*1dc0*/  HGMMA.64x128x16.F32 R24, gdesc[UR4], RZ, !UPT, gsb0 ;  /* 0x01e00000041879f0 */ /* 0x000fe2000c0008ff */
[----:B------:R-:W-:Y:S01]  /*1dd0*/  UIADD3 UR16, UR4, 0x302, URZ ;  /* 0x0000030204107890 */ /* 0x000fe2000fffe03f */
[----:B------:R-:W-:Y:S01]  /*1de0*/  IMAD R3, R16, -0x2, R3 ;  /* 0xfffffffe10037824 */ /* 0x000fe200078e0203 */
[----:B------:R-:W-:Y:S01]  /*1df0*/  UIADD3 UR18, UR6, 0x202, URZ ;  /* 0x0000020206127890 */ /* 0x000fe2000fffe03f */
[----:B------:R-:W-:Y:S01]  /*1e00*/  LEA R9, R88, 0xffffff80, 0x7 ;  /* 0xffffff8058097811 */ /* 0x000fe200078e38ff */
        /* <DEDUP_REMOVED lines=12> */
[----:B------:R-:W-:Y:S01]  /*1ed0*/  UISETP.GE.AND UP0, UPT, UR7, 0x1, UPT ;  /* 0x000000010700788c */ /* 0x000fe2000bf06270 */
[----:B------:R-:W-:-:S05]  /*1ee0*/  VIADD R11, R3, UR6 ;  /* 0x00000006030b7c36 */ /* 0x000fca0008000000 */
[----:B------:R-:W-:Y:S01]  /*1ef0*/  PLOP3.LUT P2, PT, PT, PT, UP0, 0x40, 0x0 ;  /* 0x000000000000781c */ /* 0x000fe20003f4e808 */
[----:B------:R-:W-:Y:S02]  /*1f00*/  WARPGROUP.DEPBAR.LE gsb0, 0x0 ;  /* 0x00008000000079c5 */ /* 0x000fe40000010000 */
[----:B------:R-:W-:-:S06]  /*1f10*/  WARPGROUP.ARRIVE ;  /* 0x00000000000079c5 */ /* 0x000fcc0000000000 */
[----:B------:R-:W-:Y:S01]  /*1f20*/  HGMMA.64x128x16.F32 R24, gdesc[UR8], R24, gsb0 ;  /* 0x01e00000081879f0 */ /* 0x000fe20008000818 */
[----:B------:R-:W-:-:S06]  /*1f30*/  ULOP3.LUT UR10, URZ, UR35, URZ, 0x33, !UPT ;  /* 0x000000233f0a7292 */ /* 0x000fcc000f8e333f */
[----:B------:R-:W-:-:S04]  /*1f40*/  VIADD R10, R3, UR10 ;  /* 0x0000000a030a7c36 */ /* 0x000fc80008000000 */
[----:B------:R-:W-:Y:S01]  /*1f50*/  IMAD.IADD R2, R10, 0x1, R6 ;  /* 0x000000010a027824 */ /* 0x000fe200078e0206 */
[----:B------:R-:W-:Y:S02]  /*1f60*/  WARPGROUP.DEPBAR.LE gsb0, 0x0 ;  /* 0x00008000000079c5 */ /* 0x000fe40000010000 */
[----:B------:R-:W-:-:S06]  /*1f70*/  WARPGROUP.ARRIVE ;  /* 0x00000000000079c5 */ /* 0x000fcc0000000000 */
        /* <DEDUP_REMOVED lines=12> */
[----:B0-----:R-:W-:Y:S01]  /*2040*/  VIADDMNMX R0, R6, R11, R8, PT ;  /* 0x0000000b06007246 */ /* 0x001fe20003800108 */
[----:B------:R-:W-:Y:S06]  /*2050*/  @P2 BRA `(.L_x_856) ;  /* 0x0000000000582947 */ /* 0x000fec0003800000 */
[----:B------:R-:W-:Y:S01]  /*2060*/  IADD3 R3, -R139, R137, R6 ;  /* 0x000000898b037210 */ /* 0x000fe20007ffe106 */
[----:B------:R-:W-:Y:S03]  /*2070*/  BSSY B0, `(.L_x_857) ;  /* 0x0000010000007945 */ /* 0x000fe60003800000 */
        /* <DEDUP_REMOVED lines=10> */
.L_x_858:
[----:B------:R-:W-:-:S06]  /*2120*/  UISETP.NE.AND UP1, UPT, UR7, 0x1, UPT ;  /* 0x000000010700788c */ /* 0x000fcc000bf25270 */
[----:B------:R-:W-:-:S05]  /*2130*/  PLOP3.LUT P2, PT, PT, PT, UP1, 0x80, 0x0 ;  /* 0x000000000000781c */ /* 0x000fca0003f4f018 */
[----:B------:R-:W-:-:S08]  /*2140*/  @UP1 ULDC.64 UR10, c[0x0][0x9e8] ;  /* 0x00027a00000a1ab9 */ /* 0x000fd00000000a00 */
[----:B------:R-:W-:-:S05]  /*2150*/  @P2 IMAD.HI.U32 R5, R3, UR10, RZ ;  /* 0x0000000a03052c27 */ /* 0x000fca000f8e00ff */
[----:B------:R-:W-:-:S07]  /*2160*/  @P2 SHF.R.U32.HI R3, RZ, UR11, R5 ;  /* 0x0000000bff032c19 */ /* 0x000fce0008011605 */
.L_x_859:
[----:B------:R-:W-:Y:S05]  /*2170*/  BSYNC B0 ;  /* 0x0000000000007941 */ /* 0x000fea0003800000 */
.L_x_857:
[----:B------:R-:W-:-:S04]  /*2180*/  IMAD R3, R3, UR7, -R9 ;  /* 0x0000000703037c24 */ /* 0x000fc8000f8e0a09 */
[----:B------:R-:W-:-:S05]  /*2190*/  IMAD R3, R16, -0x2, R3 ;  /* 0xfffffffe10037824 */ /* 0x000fca00078e0203 */
[----:B------:R-:W-:Y:S02]  /*21a0*/  VIMNMX R2, R2, R3, !PT ;  /* 0x0000000302027248 */ /* 0x000fe40007fe0100 */
[----:B------:R-:W-:-:S07]  /*21b0*/  VIADDMNMX R0, R3, UR7, R0, PT ;  /* 0x0000000703007c46 */ /* 0x000fce000b800100 */
.L_x_856:
[----:B------:R-:W-:Y:S01]  /*21c0*/  ISETP.GE.AND P4, PT, R4, 0x9, PT ;  /* 0x000000090400780c */ /* 0x000fe20003f86270 */
[----:B------:R-:W-:Y:S01]  /*21d0*/  VIADD R5, R6, 0x8 ;  /* 0x0000000806057836 */ /* 0x000fe20000000000 */
[C---:B------:R-:W-:Y:S02]  /*21e0*/  ISETP.GE.AND P2, PT, R4.reuse, 0x2, PT ;  /* 0x000000020400780c */ /* 0x040fe40003f46270 */
[----:B------:R-:W-:Y:S01]  /*21f0*/  ISETP.GE.AND P5, PT, R4, 0xa, PT ;  /* 0x0000000a0400780c */ /* 0x000fe20003fa6270 */
[----:B------:R-:W-:Y:S01]  /*2200*/  IMAD.IADD R3, R10, 0x1, R5 ;  /* 0x000000010a037824 */ /* 0x000fe200078e0205 */
        /* <DEDUP_REMOVED lines=178> */
[----:B------:R-:W-:Y:S02]  /*2d30*/  ISETP.GT.AND P6, PT, R2, 0x79, !P6 ;  /* 0x000000790200780c */ /* 0x000fe400077c4270 */
[----:B------:R-:W-:Y:S02]  /*2d40*/  VIADDMNMX R2, R5, R11, R8, PT ;  /* 0x0000000b05027246 */ /* 0x000fe40003800108 */
[----:B------:R-:W-:-:S04]  /*2d50*/  ISETP.LT.OR P6, PT, R0, 0x7a, P6 ;  /* 0x0000007a0000780c */ /* 0x000fc800037c1670 */
[----:B------:R-:W-:Y:S02]  /*2d60*/  FSEL R85, R85, -INF , !P6 ;  /* 0xff80000055557808 */ /* 0x000fe40007000000 */
[----:B------:R-:W-:-:S13]  /*2d70*/  PLOP3.LUT P6, PT, PT, PT, UP0, 0x40, 0x0 ;  /* 0x000000000000781c */ /* 0x000fda0003fce808 */
[----:B------:R-:W-:Y:S05]  /*2d80*/  @P6 BRA `(.L_x_860) ;  /* 0x0000000000646947 */ /* 0x000fea0003800000 */
[----:B------:R-:W-:Y:S01]  /*2d90*/  IADD3 R0, R137, 0x8, R6 ;  /* 0x0000000889007810 */ /* 0x000fe20007ffe006 */
[----:B------:R-:W-:Y:S04]  /*2da0*/  BSSY B0, `(.L_x_861) ;  /* 0x0000013000007945 */ /* 0x000fe80003800000 */
        /* <DEDUP_REMOVED lines=12> */
.L_x_862:
[----:B------:R-:W-:-:S06]  /*2e70*/  UISETP.NE.AND UP1, UPT, UR7, 0x1, UPT ;  /* 0x000000010700788c */ /* 0x000fcc000bf25270 */
[----:B------:R-:W-:-:S05]  /*2e80*/  PLOP3.LUT P6, PT, PT, PT, UP1, 0x80, 0x0 ;  /* 0x000000000000781c */ /* 0x000fca0003fcf018 */
[----:B------:R-:W-:-:S08]  /*2e90*/  @UP1 ULDC.64 UR10, c[0x0][0x9e8] ;  /* 0x00027a00000a1ab9 */ /* 0x000fd00000000a00 */
[----:B------:R-:W-:Y:S01]  /*2ea0*/  @P6 IMAD.HI.U32 R4, R0, UR10, RZ ;  /* 0x0000000a00046c27 */ /* 0x000fe2000f8e00ff */
[----:B------:R-:W-:-:S13]  /*2eb0*/  PLOP3.LUT P6, PT, PT, PT, UP1, 0x80, 0x0 ;  /* 0x000000000000781c */ /* 0x000fda0003fcf018 */
[----:B------:R-:W-:-:S07]  /*2ec0*/  @P6 SHF.R.U32.HI R0, RZ, UR11, R4 ;  /* 0x0000000bff006c19 */ /* 0x000fce0008011604 */
.L_x_863:
[----:B------:R-:W-:Y:S05]  /*2ed0*/  BSYNC B0 ;  /* 0x0000000000007941 */ /* 0x000fea0003800000 */
.L_x_861:
[----:B------:R-:W-:-:S04]  /*2ee0*/  IMAD R9, R0, UR7, -R9 ;  /* 0x0000000700097c24 */ /* 0x000fc8000f8e0a09 */
[----:B------:R-:W-:-:S05]  /*2ef0*/  IMAD R9, R16, -0x2, R9 ;  /* 0xfffffffe10097824 */ /* 0x000fca00078e0209 */
[----:B------:R-:W-:Y:S02]  /*2f00*/  VIMNMX R3, R3, R9, !PT ;  /* 0x0000000903037248 */ /* 0x000fe40007fe0100 */
[----:B------:R-:W-:-:S07]  /*2f10*/  VIADDMNMX R2, R9, UR7, R2, PT ;  /* 0x0000000709027c46 */ /* 0x000fce000b800102 */
.L_x_860:
[----:B------:R-:W-:Y:S01]  /*2f20*/  ISETP.GT.AND P2, PT, R3, 0x1, !P2 ;  /* 0x000000010300780c */ /* 0x000fe20005744270 */
[----:B------:R-:W-:Y:S01]  /*2f30*/  ULDC UR33, c[0x0][0x988] ;  /* 0x0002620000217ab9 */ /* 0x000fe20000000800 */
[----:B------:R-:W-:Y:S02]  /*2f40*/  LOP3.LUT P6, RZ, R22, 0x8, RZ, 0xc0, !PT ;  /* 0x0000000816ff7812 */ /* 0x000fe400078cc0ff */
        /* <DEDUP_REMOVED lines=76> */
[C---:B------:R-:W-:Y:S01]  /*3410*/  ISETP.GT.AND P3, PT, R3.reuse, 0x70, !P3 ;  /* 0x000000700300780c */ /* 0x040fe20005f64270 */
[----:B------:R-:W0:Y:S01]  /*3420*/  SHFL.BFLY PT, R9, R8, 0x2, 0x1f ;  /* 0x0c401f0008097f89 */ /* 0x000e2200000e0000 */
[----:B------:R-:W-:Y:S02]  /*3430*/  FSEL R50, R50, -INF , !P2 ;  /* 0xff80000032327808 */ /* 0x000fe40005000000 */
[----:B------:R-:W-:Y:S02]  /*3440*/  LOP3.LUT P2, RZ, R22, 0x20000, RZ, 0xc0, !PT ;  /* 0x0002000016ff7812 */ /* 0x000fe4000784c0ff */
[C---:B------:R-:W-:Y:S02]  /*3450*/  ISETP.GT.AND P4, PT, R3.reuse, 0x71, !P4 ;  /* 0x000000710300780c */ /* 0x040fe40006784270 */
[C---:B------:R-:W-:Y:S02]  /*3460*/  ISETP.GT.AND P2, PT, R3.reuse, 0x31, !P2 ;  /* 0x000000310300780c */ /* 0x040fe40005744270 */
[----:B------:R-:W-:-:S02]  /*3470*/  ISETP.GT.AND P5, PT, R3, 0x78, !P5 ;  /* 0x000000780300780c */ /* 0x000fc40006fa4270 */
[C---:B------:R-:W-:Y:S02]  /*3480*/  ISETP.LT.OR P2, PT, R2.reuse, 0x32, P2 ;  /* 0x000000320200780c */ /* 0x040fe40001741670 */
[----:B------:R-:W-:Y:S02]  /*3490*/  ISETP.LT.OR P3, PT, R2, 0x71, P3 ;  /* 0x000000710200780c */ /* 0x000fe40001f61670 */
[----:B------:R-:W-:Y:S02]  /*34a0*/  FSEL R51, R51, -INF , !P2 ;  /* 0xff80000033337808 */ /* 0x000fe40005000000 */
[----:B------:R-:W-:Y:S02]  /*34b0*/  LOP3.LUT P2, RZ, R22, 0x10000, RZ, 0xc0, !PT ;  /* 0x0001000016ff7812 */ /* 0x000fe4000784c0ff */
[----:B------:R-:W-:Y:S02]  /*34c0*/  ISETP.LT.OR P4, PT, R2, 0x72, P4 ;  /* 0x000000720200780c */ /* 0x000fe40002781670 */
[----:B------:R-:W-:-:S02]  /*34d0*/  ISETP.GT.AND P2, PT, R3, 0x38, !P2 ;  /* 0x000000380300780c */ /* 0x000fc40005744270 */
[----:B------:R-:W-:Y:S02]  /*34e0*/  FSEL R82, R82, -INF , !P3 ;  /* 0xff80000052527808 */ /* 0x000fe40005800000 */
[----:B------:R-:W-:Y:S02]  /*34f0*/  ISETP.LT.OR P2, PT, R2, 0x39, P2 ;  /* 0x000000390200780c */ /* 0x000fe40001741670 */
[----:B0-----:R-:W-:Y:S02]  /*3500*/  FMNMX.FTZ R9, R8, R9, !PT ;  /* 0x0000000908097209 */ /* 0x001fe40007810000 */
[----:B------:R-:W-:Y:S02]  /*3510*/  FSEL R54, R54, -INF , !P2 ;  /* 0xff80000036367808 */ /* 0x000fe40005000000 */
[----:B------:R-:W-:Y:S01]  /*3520*/  ISETP.GT.AND P2, PT, R3, 0x39, !P6 ;  /* 0x000000390300780c */ /* 0x000fe20007744270 */
[----:B------:R-:W0:Y:S01]  /*3530*/  SHFL.BFLY PT, R0, R9, 0x1, 0x1f ;  /* 0x0c201f0009007f89 */ /* 0x000e2200000e0000 */
        /* <DEDUP_REMOVED lines=8> */
[----:B------:R-:W-:-:S04]  /*35c0*/  ISETP.LT.OR P2, PT, R2, 0x41, P2 ;  /* 0x000000410200780c */ /* 0x000fc80001741670 */
[----:B------:R-:W-:Y:S02]  /*35d0*/  FSEL R58, R58, -INF , !P2 ;  /* 0xff8000003a3a7808 */ /* 0x000fe40005000000 */
[----:B------:R-:W-:Y:S02]  /*35e0*/  LOP3.LUT P2, RZ, R22, 0x2000, RZ, 0xc0, !PT ;  /* 0x0000200016ff7812 */ /* 0x000fe4000784c0ff */
[----:B0-----:R-:W-:Y:S02]  /*35f0*/  FMNMX.FTZ R0, R9, R0, !PT ;  /* 0x0000000009007209 */ /* 0x001fe40007810000 */
[----:B------:R-:W-:-:S03]  /*3600*/  ISETP.GT.AND P2, PT, R3, 0x41, !P2 ;  /* 0x000000410300780c */ /* 0x000fc60005744270 */
[----:B------:R-:W-:Y:S01]  /*3610*/  FMUL.FTZ R20, R0, UR33 ;  /* 0x0000002100147c20 */ /* 0x000fe20008410000 */
        /* <DEDUP_REMOVED lines=46> */
[----:B------:R-:W-:Y:S01]  /*3900*/  ISETP.GT.AND P6, PT, R3, 0x79, !P6 ;  /* 0x000000790300780c */ /* 0x000fe200077c4270 */
[--C-:B------:R-:W-:Y:S01]  /*3910*/  FFMA.FTZ R56, R56, UR33, -R20.reuse ;  /* 0x0000002138387c23 */ /* 0x100fe20008010814 */
[----:B------:R-:W-:Y:S01]  /*3920*/  FSEL R4, R26, -INF , !P2 ;  /* 0xff8000001a047808 */ /* 0x000fe20005000000 */
[--C-:B------:R-:W-:Y:S01]  /*3930*/  FFMA.FTZ R57, R57, UR33, -R20.reuse ;  /* 0x0000002139397c23 */ /* 0x100fe20008010814 */
[----:B------:R-:W-:Y:S01]  /*3940*/  LOP3.LUT P2, RZ, R22, 0x4000000, RZ, 0xc0, !PT ;  /* 0x0400000016ff7812 */ /* 0x000fe2000784c0ff */
[--C-:B------:R-:W-:Y:S01]  /*3950*/  FFMA.FTZ R9, R25, UR33, -R20.reuse ;  /* 0x0000002119097c23 */ /* 0x100fe20008010814 */
[----:B------:R-:W-:Y:S01]  /*3960*/  FMNMX.FTZ R7, R4, R27, !PT ;  /* 0x0000001b04077209 */ /* 0x000fe20007810000 */
[--C-:B------:R-:W-:Y:S01]  /*3970*/  FFMA.FTZ R11, R29, UR33, -R20.reuse ;  /* 0x000000211d0b7c23 */ /* 0x100fe20008010814 */
[----:B------:R-:W-:Y:S01]  /*3980*/  ISETP.GT.AND P2, PT, R3, 0x69, !P2 ;  /* 0x000000690300780c */ /* 0x000fe20005744270 */
        /* <DEDUP_REMOVED lines=16> */
[----:B------:R0:W-:Y:S01]  /*3a90*/  MUFU.EX2 R2, R57 ;  /* 0x0000003900027308 */ /* 0x0001e20000000800 */
[----:B------:R-:W-:Y:S01]  /*3aa0*/  FMNMX.FTZ R24, R38, R7, !PT ;  /* 0x0000000726187209 */ /* 0x000fe20007810000 */
[--C-:B------:R-:W-:Y:S01]  /*3ab0*/  FFMA.FTZ R41, R65, UR33, -R20.reuse ;  /* 0x0000002141297c23 */ /* 0x100fe20008010814 */
[--C-:B------:R-:W-:Y:S01]  /*3ac0*/  FFMA.FTZ R45, R68, UR33, -R20.reuse ;  /* 0x00000021442d7c23 */ /* 0x100fe20008010814 */
[--C-:B------:R-:W-:Y:S01]  /*3ad0*/  FFMA.FTZ R49, R72, UR33, -R20.reuse ;  /* 0x0000002148317c23 */ /* 0x100fe20008010814 */
[----:B------:R-:W-:Y:S01]  /*3ae0*/  FMNMX.FTZ R7, R39, R24, !PT ;  /* 0x0000001827077209 */ /* 0x000fe20007810000 */
[--C-:B------:R-:W-:Y:S01]  /*3af0*/  FFMA.FTZ R53, R81, UR33, -R20.reuse ;  /* 0x0000002151357c23 */ /* 0x100fe20008010814 */
[--C-:B------:R-:W-:Y:S01]  /*3b00*/  FFMA.FTZ R61, R85, UR33, -R20.reuse ;  /* 0x00000021553d7c23 */ /* 0x100fe20008010814 */
[----:B------:R-:W-:Y:S01]  /*3b10*/  MUFU.EX2 R8, R8 ;  /* 0x0000000800087308 */ /* 0x000fe20000000800 */
[----:B------:R-:W-:Y:S01]  /*3b20*/  FMNMX.FTZ R24, R42, R7, !PT ;  /* 0x000000072a187209 */ /* 0x000fe20007810000 */
[----:B0-----:R-:W-:-:S03]  /*3b30*/  FFMA.FTZ R57, R76, UR33, -R20 ;  /* 0x000000214c397c23 */ /* 0x001fc60008010814 */
[----:B------:R-:W-:Y:S01]  /*3b40*/  FMNMX.FTZ R7, R43, R24, !PT ;  /* 0x000000182b077209 */ /* 0x000fe20007810000 */
[----:B------:R-:W-:Y:S02]  /*3b50*/  FFMA.FTZ R24, R40, UR33, -R20 ;  /* 0x0000002128187c23 */ /* 0x000fe40008010814 */
[----:B------:R-:W0:Y:S01]  /*3b60*/  MUFU.EX2 R9, R9 ;  /* 0x0000000900097308 */ /* 0x000e220000000800 */
[----:B------:R-:W-:-:S04]  /*3b70*/  FMNMX.FTZ R26, R46, R7, !PT ;  /* 0x000000072e1a7209 */ /* 0x000fc80007810000 */
[----:B------:R-:W-:-:S03]  /*3b80*/  FMNMX.FTZ R7, R47, R26, !PT ;  /* 0x0000001a2f077209 */ /* 0x000fc60007810000 */
[----:B------:R-:W1:Y:S01]  /*3b90*/  MUFU.EX2 R10, R10 ;  /* 0x0000000a000a7308 */ /* 0x000e620000000800 */
[----:B------:R-:W-:-:S04]  /*3ba0*/  FMNMX.FTZ R26, R50, R7, !PT ;  /* 0x00000007321a7209 */ /* 0x000fc80007810000 */
[----:B------:R-:W-:Y:S01]  /*3bb0*/  FMNMX.FTZ R7, R51, R26, !PT ;  /* 0x0000001a33077209 */ /* 0x000fe20007810000 */
[----:B------:R-:W-:Y:S02]  /*3bc0*/  FFMA.FTZ R26, R44, UR33, -R20 ;  /* 0x000000212c1a7c23 */ /* 0x000fe40008010814 */
[----:B------:R-:W2:Y:S01]  /*3bd0*/  MUFU.EX2 R11, R11 ;  /* 0x0000000b000b7308 */ /* 0x000ea20000000800 */
        /* <DEDUP_REMOVED lines=26> */
[----:B------:R-:W-:Y:S01]  /*3d80*/  FMNMX.FTZ R7, R83, R36, !PT ;  /* 0x0000002453077209 */ /* 0x000fe20007810000 */
[--C-:B------:R-:W-:Y:S02]  /*3d90*/  FFMA.FTZ R36, R60, UR33, -R20.reuse ;  /* 0x000000213c247c23 */ /* 0x100fe40008010814 */
[----:B------:R-:W-:Y:S01]  /*3da0*/  MUFU.EX2 R26, R26 ;  /* 0x0000001a001a7308 */ /* 0x000fe20000000800 */
[----:B------:R-:W-:Y:S01]  /*3db0*/  FMNMX.FTZ R40, R86, R7, !PT ;  /* 0x0000000756287209 */ /* 0x000fe20007810000 */
[----:B---3--:R-:W-:-:S03]  /*3dc0*/  FFMA.FTZ R56, R73, UR33, -R20 ;  /* 0x0000002149387c23 */ /* 0x008fc60008010814 */
[----:B------:R-:W-:Y:S01]  /*3dd0*/  FMNMX.FTZ R7, R87, R40, !PT ;  /* 0x0000002857077209 */ /* 0x000fe20007810000 */
[--C-:B------:R-:W-:Y:S02]  /*3de0*/  FFMA.FTZ R40, R64, UR33, -R20.reuse ;  /* 0x0000002140287c23 */ /* 0x100fe40008010814 */
[----:B------:R-:W-:Y:S02]  /*3df0*/  MUFU.EX2 R25, R25 ;  /* 0x0000001900197308 */ /* 0x000fe40000000800 */
[----:B------:R-:W3:Y:S06]  /*3e00*/  SHFL.BFLY PT, R44, R7, 0x2, 0x1f ;  /* 0x0c401f00072c7f89 */ /* 0x000eec00000e0000 */
[----:B------:R-:W-:Y:S08]  /*3e10*/  MUFU.EX2 R28, R28 ;  /* 0x0000001c001c7308 */ /* 0x000ff00000000800 */
[----:B------:R-:W-:Y:S08]  /*3e20*/  MUFU.EX2 R29, R29 ;  /* 0x0000001d001d7308 */ /* 0x000ff00000000800 */
[----:B------:R-:W-:Y:S01]  /*3e30*/  MUFU.EX2 R32, R32 ;  /* 0x0000002000207308 */ /* 0x000fe20000000800 */
[----:B---3--:R-:W-:Y:S01]  /*3e40*/  FMNMX.FTZ R60, R7, R44, !PT ;  /* 0x0000002c073c7209 */ /* 0x008fe20007810000 */
[----:B------:R-:W-:-:S04]  /*3e50*/  FFMA.FTZ R44, R77, UR33, -R20 ;  /* 0x000000214d2c7c23 */ /* 0x000fc80008010814 */
[----:B------:R-:W3:Y:S02]  /*3e60*/  SHFL.BFLY PT, R7, R60, 0x1, 0x1f ;  /* 0x0c201f003c077f89 */ /* 0x000ee400000e0000 */
[----:B------:R-:W-:Y:S08]  /*3e70*/  MUFU.EX2 R33, R33 ;  /* 0x0000002100217308 */ /* 0x000ff00000000800 */
[----:B------:R-:W-:Y:S08]  /*3e80*/  MUFU.EX2 R36, R36 ;  /* 0x0000002400247308 */ /* 0x000ff00000000800 */
[----:B------:R-:W-:Y:S01]  /*3e90*/  MUFU.EX2 R37, R37 ;  /* 0x0000002500257308 */ /* 0x000fe20000000800 */
[----:B---3--:R-:W-:Y:S01]  /*3ea0*/  FMNMX.FTZ R7, R60, R7, !PT ;  /* 0x000000073c077209 */ /* 0x008fe20007810000 */
[----:B------:R-:W-:-:S06]  /*3eb0*/  FFMA.FTZ R60, R84, UR33, -R20 ;  /* 0x00000021543c7c23 */ /* 0x000fcc0008010814 */
[----:B------:R-:W-:Y:S01]  /*3ec0*/  MUFU.EX2 R40, R40 ;  /* 0x0000002800287308 */ /* 0x000fe20000000800 */
[C---:B------:R-:W-:Y:S01]  /*3ed0*/  FSETP.NEU.FTZ.AND P2, PT, R7.reuse, -INF , PT ;  /* 0xff8000000700780b */ /* 0x040fe20003f5d000 */
[----:B------:R-:W-:-:S05]  /*3ee0*/  FMUL.FTZ R64, R7, UR33 ;  /* 0x0000002107407c20 */ /* 0x000fca0008410000 */
[----:B------:R-:W-:Y:S01]  /*3ef0*/  FSEL R20, R64, RZ, P2 ;  /* 0x000000ff40147208 */ /* 0x000fe20001000000 */
[----:B------:R-:W-:Y:S01]  /*3f00*/  MUFU.EX2 R41, R41 ;  /* 0x0000002900297308 */ /* 0x000fe20000000800 */
[----:B------:R-:W-:-:S03]  /*3f10*/  PLOP3.LUT P2, PT, PT, PT, UP0, 0x40, 0x0 ;  /* 0x000000000000781c */ /* 0x000fc60003f4e808 */
[--C-:B------:R-:W-:Y:S01]  /*3f20*/  FFMA.FTZ R64, R4, UR33, -R20.reuse ;  /* 0x0000002104407c23 */ /* 0x100fe20008010814 */
[--C-:B------:R-:W-:Y:S01]  /*3f30*/  FFMA.FTZ R65, R27, UR33, -R20.reuse ;  /* 0x000000211b417c23 */ /* 0x100fe20008010814 */
[--C-:B------:R-:W-:Y:S01]  /*3f40*/  FFMA.FTZ R68, R30, UR33, -R20.reuse ;  /* 0x000000211e447c23 */ /* 0x100fe20008010814 */
[--C-:B------:R-:W-:Y:S01]  /*3f50*/  FFMA.FTZ R69, R31, UR33, -R20.reuse ;  /* 0x000000211f457c23 */ /* 0x100fe20008010814 */
[--C-:B------:R-:W-:Y:S01]  /*3f60*/  FFMA.FTZ R4, R34, UR33, -R20.reuse ;  /* 0x0000002122047c23 */ /* 0x100fe20008010814 */
[--C-:B------:R-:W-:Y:S01]  /*3f70*/  FFMA.FTZ R30, R38, UR33, -R20.reuse ;  /* 0x00000021261e7c23 */ /* 0x100fe20008010814 */
[----:B------:R-:W-:Y:S01]  /*3f80*/  MUFU.EX2 R64, R64 ;  /* 0x0000004000407308 */ /* 0x000fe20000000800 */
[--C-:B------:R-:W-:Y:S01]  /*3f90*/  FFMA.FTZ R38, R46, UR33, -R20.reuse ;  /* 0x000000212e267c23 */ /* 0x100fe20008010814 */
[--C-:B------:R-:W-:Y:S01]  /*3fa0*/  FFMA.FTZ R27, R35, UR33, -R20.reuse ;  /* 0x00000021231b7c23 */ /* 0x100fe20008010814 */
[--C-:B------:R-:W-:Y:S01]  /*3fb0*/  FFMA.FTZ R46, R59, UR33, -R20.reuse ;  /* 0x000000213b2e7c23 */ /* 0x100fe20008010814 */
[----:B0-----:R-:W-:Y:S01]  /*3fc0*/  FADD.FTZ R59, R8, R9 ;  /* 0x00000009083b7221 */ /* 0x001fe20000010000 */
[--C-:B------:R-:W-:Y:S01]  /*3fd0*/  FFMA.FTZ R34, R42, UR33, -R20.reuse ;  /* 0x000000212a227c23 */ /* 0x100fe20008010814 */
[--C-:B------:R-:W-:Y:S01]  /*3fe0*/  FFMA.FTZ R35, R43, UR33, -R20.reuse ;  /* 0x000000212b237c23 */ /* 0x100fe20008010814 */
[--C-:B------:R-:W-:Y:S01]  /*3ff0*/  FFMA.FTZ R42, R50, UR33, -R20.reuse ;  /* 0x00000021322a7c23 */ /* 0x100fe20008010814 */
[----:B------:R-:W0:Y:S01]  /*4000*/  MUFU.EX2 R65, R65 ;  /* 0x0000004100417308 */ /* 0x000e220000000800 */
[--C-:B------:R-:W-:Y:S01]  /*4010*/  FFMA.FTZ R43, R47, UR33, -R20.reuse ;  /* 0x000000212f2b7c23 */ /* 0x100fe20008010814 */
[--C-:B------:R-:W-:Y:S01]  /*4020*/  FFMA.FTZ R50, R62, UR33, -R20.reuse ;  /* 0x000000213e327c23 */ /* 0x100fe20008010814 */
[--C-:B------:R-:W-:Y:S01]  /*4030*/  FFMA.FTZ R47, R51, UR33, -R20.reuse ;  /* 0x00000021332f7c23 */ /* 0x100fe20008010814 */
[----:B-1----:R-:W-:Y:S01]  /*4040*/  FADD.FTZ R62, R10, R59 ;  /* 0x0000003b0a3e7221 */ /* 0x002fe20000010000 */
[--C-:B------:R-:W-:Y:S01]  /*4050*/  FFMA.FTZ R51, R54, UR33, -R20.reuse ;  /* 0x0000002136337c23 */ /* 0x100fe20008010814 */
[----:B------:R-:W-:Y:S01]  /*4060*/  F2FP.F16.F32.PACK_AB R8, R9, R8 ;  /* 0x000000080908723e */ /* 0x000fe200000000ff */
[--C-:B------:R-:W-:Y:S01]  /*4070*/  FFMA.FTZ R54, R55, UR33, -R20.reuse ;  /* 0x0000002137367c23 */ /* 0x100fe20008010814 */
[----:B------:R-:W1:Y:S01]  /*4080*/  MUFU.EX2 R68, R68 ;  /* 0x0000004400447308 */ /* 0x000e620000000800 */
[--C-:B------:R-:W-:Y:S01]  /*4090*/  FFMA.FTZ R31, R39, UR33, -R20.reuse ;  /* 0x00000021271f7c23 */ /* 0x100fe20008010814 */
[----:B------:R-:W-:Y:S01]  /*40a0*/  FFMA.FTZ R55, R63, UR33, -R20 ;  /* 0x000000213f377c23 */ /* 0x000fe20008010814 */
[C---:B--2---:R-:W-:Y:S01]  /*40b0*/  FADD.FTZ R63, R11.reuse, R62 ;  /* 0x0000003e0b3f7221 */ /* 0x044fe20000010000 */
[--C-:B------:R-:W-:Y:S01]  /*40c0*/  FFMA.FTZ R39, R58, UR33, -R20.reuse ;  /* 0x000000213a277c23 */ /* 0x100fe20008010814 */
[--C-:B------:R-:W-:Y:S01]  /*40d0*/  FFMA.FTZ R58, R66, UR33, -R20.reuse ;  /* 0x00000021423a7c23 */ /* 0x100fe20008010814 */
[----:B------:R-:W-:Y:S01]  /*40e0*/  F2FP.F16.F32.PACK_AB R10, R11, R10 ;  /* 0x0000000a0b0a723e */ /* 0x000fe200000000ff */
[--C-:B------:R-:W-:Y:S01]  /*40f0*/  FFMA.FTZ R59, R67, UR33, -R20.reuse ;  /* 0x00000021433b7c23 */ /* 0x100fe20008010814 */
[----:B------:R-:W2:Y:S01]  /*4100*/  MUFU.EX2 R69, R69 ;  /* 0x0000004500457308 */ /* 0x000ea20000000800 */
[----:B0-----:R-:W-:Y:S01]  /*4110*/  FADD.FTZ R9, R64, R65 ;  /* 0x0000004140097221 */ /* 0x001fe20000010000 */
[--C-:B------:R-:W-:Y:S01]  /*4120*/  FFMA.FTZ R71, R71, UR33, -R20.reuse ;  /* 0x0000002147477c23 */ /* 0x100fe20008010814 */
[--C-:B------:R-:W-:Y:S01]  /*4130*/  FFMA.FTZ R74, R74, UR33, -R20.reuse ;  /* 0x000000214a4a7c23 */ /* 0x100fe20008010814 */
[--C-:B------:R-:W-:Y:S01]  /*4140*/  FFMA.FTZ R75, R75, UR33, -R20.reuse ;  /* 0x000000214b4b7c23 */ /* 0x100fe20008010814 */
[--C-:B------:R-:W-:Y:S01]  /*4150*/  FFMA.FTZ R78, R78, UR33, -R20.reuse ;  /* 0x000000214e4e7c23 */ /* 0x100fe20008010814 */
[--C-:B------:R-:W-:Y:S01]  /*4160*/  FFMA.FTZ R79, R79, UR33, -R20.reuse ;  /* 0x000000214f4f7c23 */ /* 0x100fe20008010814 */
[--C-:B------:R-:W-:Y:S01]  /*4170*/  FFMA.FTZ R82, R82, UR33, -R20.reuse ;  /* 0x0000002152527c23 */ /* 0x100fe20008010814 */
[----:B------:R-:W0:Y:S01]  /*4180*/  MUFU.EX2 R4, R4 ;  /* 0x0000000400047308 */ /* 0x000e220000000800 */
[----:B-1----:R-:W-:Y:S01]  /*4190*/  FADD.FTZ R62, R68, R9 ;  /* 0x00000009443e7221 */ /* 0x002fe20000010000 */
[----:B------:R-:W-:Y:S01]  /*41a0*/  F2FP.F16.F32.PACK_AB R9, R65, R64 ;  /* 0x000000404109723e */ /* 0x000fe200000000ff */
[----:B------:R-:W-:Y:S01]  /*41b0*/  FADD.FTZ R64, R12, R63 ;  /* 0x0000003f0c407221 */ /* 0x000fe20000010000 */
[----:B------:R-:W-:Y:S01]  /*41c0*/  F2FP.F16.F32.PACK_AB R12, R13, R12 ;  /* 0x0000000c0d0c723e */ /* 0x000fe200000000ff */
[--C-:B------:R-:W-:Y:S01]  /*41d0*/  FFMA.FTZ R83, R83, UR33, -R20.reuse ;  /* 0x0000002153537c23 */ /* 0x100fe20008010814 */
[----:B------:R-:W-:Y:S01]  /*41e0*/  FFMA.FTZ R86, R86, UR33, -R20 ;  /* 0x0000002156567c23 */ /* 0x000fe20008010814 */
[----:B------:R-:W-:Y:S01]  /*41f0*/  FADD.FTZ R65, R13, R64 ;  /* 0x000000400d417221 */ /* 0x000fe20000010000 */
[----:B------:R-:W1:Y:S01]  /*4200*/  MUFU.EX2 R27, R27 ;  /* 0x0000001b001b7308 */ /* 0x000e620000000800 */
[C---:B--2---:R-:W-:Y:S01]  /*4210*/  FADD.FTZ R63, R69.reuse, R62 ;  /* 0x0000003e453f7221 */ /* 0x044fe20000010000 */
[----:B------:R-:W-:Y:S01]  /*4220*/  F2FP.F16.F32.PACK_AB R11, R69, R68 ;  /* 0x00000044450b723e */ /* 0x000fe200000000ff */
[----:B------:R-:W-:Y:S01]  /*4230*/  FADD.FTZ R66, R14, R65 ;  /* 0x000000410e427221 */ /* 0x000fe20000010000 */
[----:B------:R-:W-:Y:S01]  /*4240*/  F2FP.F16.F32.PACK_AB R14, R15, R14 ;  /* 0x0000000e0f0e723e */ /* 0x000fe200000000ff */
[--C-:B------:R-:W-:Y:S01]  /*4250*/  FFMA.FTZ R62, R70, UR33, -R20.reuse ;  /* 0x00000021463e7c23 */ /* 0x100fe20008010814 */
[----:B------:R-:W-:Y:S01]  /*4260*/  FFMA.FTZ R20, R87, UR33, -R20 ;  /* 0x0000002157147c23 */ /* 0x000fe20008010814 */
[----:B------:R-:W-:Y:S01]  /*4270*/  FADD.FTZ R65, R15, R66 ;  /* 0x000000420f417221 */ /* 0x000fe20000010000 */
[----:B------:R-:W2:Y:S01]  /*4280*/  MUFU.EX2 R30, R30 ;  /* 0x0000001e001e7308 */ /* 0x000ea20000000800 */
[----:B0-----:R-:W-:Y:S01]  /*4290*/  FADD.FTZ R64, R4, R63 ;  /* 0x0000003f04407221 */ /* 0x001fe20000010000 */
[----:B------:R0:W-:Y:S01]  /*42a0*/  STSM.16.M88.4 [R17+0x21800], R8 ;  /* 0x0218000811007844 */ /* 0x0001e20000000200 */
[----:B------:R-:W-:Y:S01]  /*42b0*/  FADD.FTZ R66, R24, R65 ;  /* 0x0000004118427221 */ /* 0x000fe20000010000 */
[----:B------:R-:W-:-:S03]  /*42c0*/  F2FP.F16.F32.PACK_AB R24, R21, R24 ;  /* 0x000000181518723e */ /* 0x000fc600000000ff */
[----:B------:R-:W-:Y:S01]  /*42d0*/  FADD.FTZ R65, R21, R66 ;  /* 0x0000004215417221 */ /* 0x000fe20000010000 */
[----:B------:R-:W3:Y:S01]  /*42e0*/  MUFU.EX2 R31, R31 ;  /* 0x0000001f001f7308 */ /* 0x000ee20000000800 */
[----:B-1----:R-:W-:Y:S02]  /*42f0*/  FADD.FTZ R63, R27, R64 ;  /* 0x000000401b3f7221 */ /* 0x002fe40000010000 */
[----:B------:R-:W-:Y:S01]  /*4300*/  FADD.FTZ R66, R26, R65 ;  /* 0x000000411a427221 */ /* 0x000fe20000010000 */
[----:B------:R-:W-:-:S03]  /*4310*/  F2FP.F16.F32.PACK_AB R26, R25, R26 ;  /* 0x0000001a191a723e */ /* 0x000fc600000000ff */
[----:B------:R-:W-:Y:S01]  /*4320*/  FADD.FTZ R65, R25, R66 ;  /* 0x0000004219417221 */ /* 0x000fe20000010000 */
[----:B------:R-:W1:Y:S01]  /*4330*/  MUFU.EX2 R34, R34 ;  /* 0x0000002200227308 */ /* 0x000e620000000800 */
[----:B--2---:R-:W-:Y:S01]  /*4340*/  FADD.FTZ R64, R30, R63 ;  /* 0x0000003f1e407221 */ /* 0x004fe20000010000 */
[----:B0-----:R-:W-:Y:S01]  /*4350*/  F2FP.F16.F32.PACK_AB R8, R29, R28 ;  /* 0x0000001c1d08723e */ /* 0x001fe200000000ff */
[----:B------:R-:W-:-:S04]  /*4360*/  FADD.FTZ R66, R28, R65 ;  /* 0x000000411c427221 */ /* 0x000fc80000010000 */
[----:B------:R-:W-:Y:S01]  /*4370*/  FADD.FTZ R15, R29, R66 ;  /* 0x000000421d0f7221 */ /* 0x000fe20000010000 */
[----:B------:R-:W0:Y:S01]  /*4380*/  MUFU.EX2 R35, R35 ;  /* 0x0000002300237308 */ /* 0x000e220000000800 */
[C---:B---3--:R-:W-:Y:S02]  /*4390*/  FADD.FTZ R63, R31.reuse, R64 ;  /* 0x000000401f3f7221 */ /* 0x048fe40000010000 */
[----:B------:R-:W-:Y:S01]  /*43a0*/  FADD.FTZ R10, R32, R15 ;  /* 0x0000000f200a7221 */ /* 0x000fe20000010000 */
[----:B------:R-:W-:Y:S02]  /*43b0*/  F2FP.F16.F32.PACK_AB R15, R31, R30 ;  /* 0x0000001e1f0f723e */ /* 0x000fe400000000ff */
[----:B------:R-:W-:Y:S01]  /*43c0*/  F2FP.F16.F32.PACK_AB R30, R37, R36 ;  /* 0x00000024251e723e */ /* 0x000fe200000000ff */
[C---:B------:R-:W-:Y:S01]  /*43d0*/  FADD.FTZ R28, R33.reuse, R10 ;  /* 0x0000000a211c7221 */ /* 0x040fe20000010000 */
[----:B------:R-:W2:Y:S01]  /*43e0*/  MUFU.EX2 R38, R38 ;  /* 0x0000002600267308 */ /* 0x000ea20000000800 */
[----:B-1----:R-:W-:Y:S01]  /*43f0*/  FADD.FTZ R64, R34, R63 ;  /* 0x0000003f22407221 */ /* 0x002fe20000010000 */
[----:B------:R-:W-:Y:S01]  /*4400*/  F2FP.F16.F32.PACK_AB R10, R33, R32 ;  /* 0x00000020210a723e */ /* 0x000fe200000000ff */
[----:B------:R-:W-:Y:S01]  /*4410*/  FADD.FTZ R11, R3, R28 ;  /* 0x0000001c030b7221 */ /* 0x000fe20000010000 */
[----:B------:R-:W-:-:S03]  /*4420*/  IMAD.IADD R32, R137, 0x1, -R139 ;  /* 0x0000000189207824 */ /* 0x000fc600078e0a8b */
[----:B------:R-:W-:Y:S01]  /*4430*/  FADD.FTZ R11, R2, R11 ;  /* 0x0000000b020b7221 */ /* 0x000fe20000010000 */
[----:B------:R-:W1:Y:S01]  /*4440*/  MUFU.EX2 R43, R43 ;  /* 0x0000002b002b7308 */ /* 0x000e620000000800 */
[C---:B0-----:R-:W-:Y:S01]  /*4450*/  FADD.FTZ R63, R35.reuse, R64 ;  /* 0x00000040233f7221 */ /* 0x041fe20000010000 */
[----:B------:R-:W-:Y:S01]  /*4460*/  F2FP.F16.F32.PACK_AB R25, R35, R34 ;  /* 0x000000222319723e */ /* 0x000fe200000000ff */
[----:B------:R-:W-:-:S05]  /*4470*/  IMAD R32, R145, 0xc0, R32 ;  /* 0x000000c091207824 */ /* 0x000fca00078e0220 */
[----:B------:R-:W0:Y:S01]  /*4480*/  MUFU.EX2 R42, R42 ;  /* 0x0000002a002a7308 */ /* 0x000e220000000800 */
[----:B--2---:R-:W-:Y:S01]  /*4490*/  FADD.FTZ R64, R38, R63 ;  /* 0x0000003f26407221 */ /* 0x004fe20000010000 */
[----:B------:R-:W-:-:S06]  /*44a0*/  R2UR UR10, R32 ;  /* 0x00000000200a72ca */ /* 0x000fcc00000e0000 */
[----:B------:R-:W2:Y:S01]  /*44b0*/  MUFU.EX2 R47, R47 ;  /* 0x0000002f002f7308 */ /* 0x000ea20000000800 */
[----:B-1----:R-:W-:-:S06]  /*44c0*/  FADD.FTZ R13, R43, R64 ;  /* 0x000000402b0d7221 */ /* 0x002fcc0000010000 */
[----:B------:R-:W-:Y:S01]  /*44d0*/  UIADD3 UR6, UR10, UR6, URZ ;  /* 0x000000060a067290 */ /* 0x000fe2000fffe03f */
[----:B------:R-:W1:Y:S01]  /*44e0*/  MUFU.EX2 R51, R51 ;  /* 0x0000003300337308 */ /* 0x000e620000000800 */
[----:B0-----:R-:W-:Y:S01]  /*44f0*/  FADD.FTZ R64, R42, R13 ;  /* 0x0000000d2a407221 */ /* 0x001fe20000010000 */
[----:B------:R-:W-:Y:S02]  /*4500*/  F2FP.F16.F32.PACK_AB R13, R27, R4 ;  /* 0x000000041b0d723e */ /* 0x000fe400000000ff */
[----:B------:R-:W-:-:S03]  /*4510*/  F2FP.F16.F32.PACK_AB R27, R43, R38 ;  /* 0x000000262b1b723e */ /* 0x000fc600000000ff */
[----:B------:R0:W-:Y:S01]  /*4520*/  STSM.16.M88.4 [R23], R12 ;  /* 0x0000000c17007844 */ /* 0x0001e20000000200 */
[----:B------:R-:W3:Y:S01]  /*4530*/  MUFU.EX2 R54, R54 ;  /* 0x0000003600367308 */ /* 0x000ee20000000800 */
[----:B--2---:R-:W-:Y:S02]  /*4540*/  FADD.FTZ R64, R47, R64 ;  /* 0x000000402f407221 */ /* 0x004fe40000010000 */
[----:B------:R-:W-:Y:S05]  /*4550*/  STSM.16.M88.4 [R19], R24 ;  /* 0x0000001813007844 */ /* 0x000fea0000000200 */
[----:B------:R-:W2:Y:S01]  /*4560*/  MUFU.EX2 R39, R39 ;  /* 0x0000002700277308 */ /* 0x000ea20000000800 */
[----:B-1----:R-:W-:Y:S01]  /*4570*/  FADD.FTZ R9, R51, R64 ;  /* 0x0000004033097221 */ /* 0x002fe20000010000 */
[----:B0-----:R-:W-:-:S06]  /*4580*/  F2FP.F16.F32.PACK_AB R12, R41, R40 ;  /* 0x00000028290c723e */ /* 0x001fcc00000000ff */
[----:B------:R-:W0:Y:S01]  /*4590*/  MUFU.EX2 R46, R46 ;  /* 0x0000002e002e7308 */ /* 0x000e220000000800 */
[----:B---3--:R-:W-:Y:S01]  /*45a0*/  FADD.FTZ R4, R54, R9 ;  /* 0x0000000936047221 */ /* 0x008fe20000010000 */
[----:B------:R-:W-:-:S06]  /*45b0*/  F2FP.F16.F32.PACK_AB R9, R47, R42 ;  /* 0x0000002a2f09723e */ /* 0x000fcc00000000ff */
[----:B------:R-:W1:Y:S01]  /*45c0*/  MUFU.EX2 R50, R50 ;  /* 0x0000003200327308 */ /* 0x000e620000000800 */
[----:B--2---:R-:W-:Y:S01]  /*45d0*/  FADD.FTZ R21, R39, R4 ;  /* 0x0000000427157221 */ /* 0x004fe20000010000 */
[----:B------:R-:W-:Y:S01]  /*45e0*/  FADD.FTZ R4, R36, R11 ;  /* 0x0000000b24047221 */ /* 0x000fe20000010000 */
[----:B------:R-:W-:-:S03]  /*45f0*/  F2FP.F16.F32.PACK_AB R11, R54, R51 ;  /* 0x00000033360b723e */ /* 0x000fc600000000ff */
[----:B------:R-:W-:Y:S02]  /*4600*/  FADD.FTZ R29, R37, R4 ;  /* 0x00000004251d7221 */ /* 0x000fe40000010000 */
[----:B------:R-:W2:Y:S01]  /*4610*/  MUFU.EX2 R55, R55 ;  /* 0x0000003700377308 */ /* 0x000ea20000000800 */
[----:B0-----:R-:W-:Y:S01]  /*4620*/  FADD.FTZ R21, R46, R21 ;  /* 0x000000152e157221 */ /* 0x001fe20000010000 */
[----:B------:R-:W-:Y:S01]  /*4630*/  FADD.FTZ R28, R40, R29 ;  /* 0x0000001d281c7221 */ /* 0x000fe20000010000 */
[----:B------:R0:W-:Y:S01]  /*4640*/  STSM.16.M88.4 [R18], R8 ;  /* 0x0000000812007844 */ /* 0x0001e20000000200 */
[----:B------:R-:W-:-:S04]  /*4650*/  F2FP.F16.F32.PACK_AB R29, R46, R39 ;  /* 0x000000272e1d723e */ /* 0x000fc800000000ff */
[----:B------:R-:W3:Y:S01]  /*4660*/  MUFU.EX2 R58, R58 ;  /* 0x0000003a003a7308 */ /* 0x000ee20000000800 */
[----:B-1----:R-:W-:-:S07]  /*4670*/  FADD.FTZ R4, R50, R21 ;  /* 0x0000001532047221 */ /* 0x002fce0000010000 */
[----:B------:R-:W1:Y:S01]  /*4680*/  MUFU.EX2 R59, R59 ;  /* 0x0000003b003b7308 */ /* 0x000e620000000800 */
[----:B--2---:R-:W-:Y:S01]  /*4690*/  FADD.FTZ R21, R55, R4 ;  /* 0x0000000437157221 */ /* 0x004fe20000010000 */
[----:B------:R-:W-:Y:S01]  /*46a0*/  FADD.FTZ R4, R41, R28 ;  /* 0x0000001c29047221 */ /* 0x000fe20000010000 */
[----:B------:R-:W-:Y:S02]  /*46b0*/  F2FP.F16.F32.PACK_AB R28, R2, R3 ;  /* 0x00000003021c723e */ /* 0x000fe400000000ff */
[----:B------:R-:W-:-:S03]  /*46c0*/  F2FP.F16.F32.PACK_AB R31, R55, R50 ;  /* 0x00000032371f723e */ /* 0x000fc600000000ff */
[----:B------:R-:W2:Y:S01]  /*46d0*/  MUFU.EX2 R45, R45 ;  /* 0x0000002d002d7308 */ /* 0x000ea20000000800 */
[----:B---3--:R-:W-:Y:S01]  /*46e0*/  FADD.FTZ R2, R58, R21 ;  /* 0x000000153a027221 */ /* 0x008fe20000010000 */
[----:B------:R3:W-:Y:S06]  /*46f0*/  STSM.16.M88.4 [R17+0x27800], R28 ;  /* 0x0278001c11007844 */ /* 0x0007ec0000000200 */
[----:B------:R-:W4:Y:S01]  /*4700*/  MUFU.EX2 R62, R62 ;  /* 0x0000003e003e7308 */ /* 0x000f220000000800 */
[----:B-1----:R-:W-:-:S07]  /*4710*/  FADD.FTZ R3, R59, R2 ;  /* 0x000000023b037221 */ /* 0x002fce0000010000 */
[----:B------:R-:W1:Y:S01]  /*4720*/  MUFU.EX2 R52, R52 ;  /* 0x0000003400347308 */ /* 0x000e620000000800 */
[----:B--2---:R-:W-:-:S07]  /*4730*/  FADD.FTZ R13, R45, R4 ;  /* 0x000000042d0d7221 */ /* 0x004fce0000010000 */
[----:B------:R-:W0:Y:S01]  /*4740*/  MUFU.EX2 R71, R71 ;  /* 0x0000004700477308 */ /* 0x000e220000000800 */
[----:B----4-:R-:W-:-:S07]  /*4750*/  FADD.FTZ R2, R62, R3 ;  /* 0x000000033e027221 */ /* 0x010fce0000010000 */
[----:B------:R-:W2:Y:S01]  /*4760*/  MUFU.EX2 R49, R49 ;  /* 0x0000003100317308 */ /* 0x000ea20000000800 */
[C---:B-1----:R-:W-:Y:S01]  /*4770*/  FADD.FTZ R4, R52.reuse, R13 ;  /* 0x0000000d34047221 */ /* 0x042fe20000010000 */
[----:B------:R-:W-:Y:S02]  /*4780*/  F2FP.F16.F32.PACK_AB R14, R52, R45 ;  /* 0x0000002d340e723e */ /* 0x000fe400000000ff */
[----:B------:R-:W-:-:S04]  /*4790*/  F2FP.F16.F32.PACK_AB R13, R59, R58 ;  /* 0x0000003a3b0d723e */ /* 0x000fc800000000ff */
[----:B------:R-:W1:Y:S01]  /*47a0*/  MUFU.EX2 R74, R74 ;  /* 0x0000004a004a7308 */ /* 0x000e620000000800 */
[C---:B0-----:R-:W-:Y:S01]  /*47b0*/  FADD.FTZ R9, R71.reuse, R2 ;  /* 0x0000000247097221 */ /* 0x041fe20000010000 */
[----:B------:R-:W-:-:S05]  /*47c0*/  F2FP.F16.F32.PACK_AB R15, R71, R62 ;  /* 0x0000003e470f723e */ /* 0x000fca00000000ff */
[----:B------:R3:W-:Y:S01]  /*47d0*/  STSM.16.M88.4 [R136], R12 ;  /* 0x0000000c88007844 */ /* 0x0007e20000000200 */
[----:B------:R-:W0:Y:S01]  /*47e0*/  MUFU.EX2 R56, R56 ;  /* 0x0000003800387308 */ /* 0x000e220000000800 */
[----:B--2---:R-:W-:-:S07]  /*47f0*/  FADD.FTZ R11, R49, R4 ;  /* 0x00000004310b7221 */ /* 0x004fce0000010000 */
[----:B------:R-:W2:Y:S01]  /*4800*/  MUFU.EX2 R75, R75 ;  /* 0x0000004b004b7308 */ /* 0x000ea20000000800 */
[----:B-1----:R-:W-:-:S07]  /*4810*/  FADD.FTZ R2, R74, R9 ;  /* 0x000000094a027221 */ /* 0x002fce0000010000 */
[----:B------:R-:W1:Y:S01]  /*4820*/  MUFU.EX2 R78, R78 ;  /* 0x0000004e004e7308 */ /* 0x000e620000000800 */
[C---:B0-----:R-:W-:Y:S01]  /*4830*/  FADD.FTZ R4, R56.reuse, R11 ;  /* 0x0000000b38047221 */ /* 0x041fe20000010000 */
[----:B------:R-:W-:-:S06]  /*4840*/  F2FP.F16.F32.PACK_AB R8, R56, R49 ;  /* 0x000000313808723e */ /* 0x000fcc00000000ff */
[----:B------:R-:W0:Y:S01]  /*4850*/  MUFU.EX2 R57, R57 ;  /* 0x0000003900397308 */ /* 0x000e220000000800 */
[C---:B--2---:R-:W-:Y:S01]  /*4860*/  FADD.FTZ R11, R75.reuse, R2 ;  /* 0x000000024b0b7221 */ /* 0x044fe20000010000 */
[----:B------:R-:W-:-:S06]  /*4870*/  F2FP.F16.F32.PACK_AB R9, R75, R74 ;  /* 0x0000004a4b09723e */ /* 0x000fcc00000000ff */
[----:B------:R-:W2:Y:S01]  /*4880*/  MUFU.EX2 R44, R44 ;  /* 0x0000002c002c7308 */ /* 0x000ea20000000800 */
[----:B-1----:R-:W-:-:S07]  /*4890*/  FADD.FTZ R2, R78, R11 ;  /* 0x0000000b4e027221 */ /* 0x002fce0000010000 */
[----:B------:R-:W1:Y:S01]  /*48a0*/  MUFU.EX2 R79, R79 ;  /* 0x0000004f004f7308 */ /* 0x000e620000000800 */
[----:B0-----:R-:W-:-:S07]  /*48b0*/  FADD.FTZ R21, R57, R4 ;  /* 0x0000000439157221 */ /* 0x001fce0000010000 */
[----:B------:R-:W-:Y:S01]  /*48c0*/  MUFU.EX2 R48, R48 ;  /* 0x0000003000307308 */ /* 0x000fe20000000800 */
[C---:B--2---:R-:W-:Y:S01]  /*48d0*/  F2FP.F16.F32.PACK_AB R10, R44.reuse, R57 ;  /* 0x000000392c0a723e */ /* 0x044fe200000000ff */
[----:B------:R-:W-:-:S06]  /*48e0*/  FADD.FTZ R21, R44, R21 ;  /* 0x000000152c157221 */ /* 0x000fcc0000010000 */
[----:B------:R-:W0:Y:S01]  /*48f0*/  MUFU.EX2 R53, R53 ;  /* 0x0000003500357308 */ /* 0x000e220000000800 */
[C---:B-1----:R-:W-:Y:S01]  /*4900*/  F2FP.F16.F32.PACK_AB R11, R79.reuse, R78 ;  /* 0x0000004e4f0b723e */ /* 0x042fe200000000ff */
[----:B------:R-:W-:Y:S01]  /*4910*/  FADD.FTZ R79, R79, R2 ;  /* 0x000000024f4f7221 */ /* 0x000fe20000010000 */
[----:B------:R-:W-:-:S03]  /*4920*/  VIADD R2, R88, 0xfffffffe ;  /* 0xfffffffe58027836 */ /* 0x000fc60000000000 */
[----:B------:R3:W-:Y:S02]  /*4930*/  STSM.16.M88.4 [R19+0x6000], R8 ;  /* 0x0060000813007844 */ /* 0x0007e40000000200 */
[----:B------:R-:W1:Y:S08]  /*4940*/  MUFU.EX2 R60, R60 ;  /* 0x0000003c003c7308 */ /* 0x000e700000000800 */
[----:B------:R-:W2:Y:S01]  /*4950*/  MUFU.EX2 R61, R61 ;  /* 0x0000003d003d7308 */ /* 0x000ea20000000800 */
[----:B0-----:R-:W-:Y:S01]  /*4960*/  F2FP.F16.F32.PACK_AB R24, R53, R48 ;  /* 0x000000303518723e */ /* 0x001fe200000000ff */
[----:B------:R-:W-:-:S04]  /*4970*/  FADD.FTZ R48, R48, R21 ;  /* 0x0000001530307221 */ /* 0x000fc80000010000 */
[----:B------:R-:W-:Y:S02]  /*4980*/  FADD.FTZ R53, R53, R48 ;  /* 0x0000003035357221 */ /* 0x000fe40000010000 */
[----:B------:R-:W-:Y:S02]  /*4990*/  MUFU.EX2 R82, R82 ;  /* 0x0000005200527308 */ /* 0x000fe40000000800 */
[----:B-1----:R-:W-:-:S06]  /*49a0*/  FADD.FTZ R4, R60, R53 ;  /* 0x000000353c047221 */ /* 0x002fcc0000010000 */
[----:B------:R-:W0:Y:S01]  /*49b0*/  MUFU.EX2 R83, R83 ;  /* 0x0000005300537308 */ /* 0x000e220000000800 */
[C---:B--2---:R-:W-:Y:S01]  /*49c0*/  F2FP.F16.F32.PACK_AB R26, R61.reuse, R60 ;  /* 0x0000003c3d1a723e */ /* 0x044fe200000000ff */
[----:B------:R-:W-:-:S06]  /*49d0*/  FADD.FTZ R4, R61, R4 ;  /* 0x000000043d047221 */ /* 0x000fcc0000010000 */
[----:B------:R-:W-:Y:S08]  /*49e0*/  MUFU.EX2 R86, R86 ;  /* 0x0000005600567308 */ /* 0x000ff00000000800 */
[----:B------:R-:W1:Y:S01]  /*49f0*/  MUFU.EX2 R3, R20 ;  /* 0x0000001400037308 */ /* 0x000e620000000800 */
[----:B0-----:R-:W-:Y:S01]  /*4a00*/  F2FP.F16.F32.PACK_AB R25, R83, R82 ;  /* 0x000000525319723e */ /* 0x001fe200000000ff */
[----:B------:R-:W-:-:S04]  /*4a10*/  FADD.FTZ R82, R82, R79 ;  /* 0x0000004f52527221 */ /* 0x000fc80000010000 */
[----:B------:R-:W-:Y:S01]  /*4a20*/  FADD.FTZ R83, R83, R82 ;  /* 0x0000005253537221 */ /* 0x000fe20000010000 */
[----:B-1----:R-:W-:-:S03]  /*4a30*/  F2FP.F16.F32.PACK_AB R27, R3, R86 ;  /* 0x00000056031b723e */ /* 0x002fc600000000ff */
[----:B------:R-:W-:Y:S02]  /*4a40*/  FADD.FTZ R86, R86, R83 ;  /* 0x0000005356567221 */ /* 0x000fe40000010000 */
[----:B------:R3:W-:Y:S02]  /*4a50*/  STSM.16.M88.4 [R18+0x6000], R24 ;  /* 0x0060001812007844 */ /* 0x0007e40000000200 */
[----:B------:R-:W-:Y:S01]  /*4a60*/  FADD.FTZ R3, R3, R86 ;  /* 0x0000005603037221 */ /* 0x000fe20000010000 */
[----:B------:R0:W-:Y:S06]  /*4a70*/  MEMBAR.ALL.CTA ;  /* 0x0000000000007992 */ /* 0x0001ec0000008000 */
[----:B0-----:R-:W0:Y:S02]  /*4a80*/  FENCE.VIEW.ASYNC.S ;  /* 0x00000000000073c6 */ /* 0x001e240000000000 */
[----:B0-----:R-:W-:Y:S01]  /*4a90*/  NOP ;  /* 0x0000000000007918 */ /* 0x001fe20000000000 */
[----:B------:R-:W-:Y:S05]  /*4aa0*/  @P2 BRA `(.L_x_864) ;  /* 0x0000000000482947 */ /* 0x000fea0003800000 */
[C---:B------:R-:W-:Y:S01]  /*4ab0*/  ISETP.GT.AND P2, PT, R32.reuse, RZ, PT ;  /* 0x000000ff2000720c */ /* 0x040fe20003f44270 */
[----:B---3--:R-:W-:-:S05]  /*4ac0*/  VIADD R8, R32, 0xffffffff ;  /* 0xffffffff20087836 */ /* 0x008fca0000000000 */
[----:B------:R-:W-:-:S07]  /*4ad0*/  R2UR UR14, R8 ;  /* 0x00000000080e72ca */ /* 0x000fce00000e0000 */
[----:B------:R-:W-:Y:S08]  /*4ae0*/  @P2 BRA `(.L_x_865) ;  /* 0x00000000001c2947 */ /* 0x000ff00003800000 */
[----:B------:R-:W-:Y:S02]  /*4af0*/  UISETP.NE.AND UP1, UPT, UR7, 0x1, UPT ;  /* 0x000000010700788c */ /* 0x000fe4000bf25270 */
[----:B------:R-:W-:-:S09]  /*4b00*/  UIADD3 UR14, -UR10, URZ, URZ ;  /* 0x0000003f0a0e7290 */ /* 0x000fd2000fffe13f */
[----:B------:R-:W-:Y:S02]  /*4b10*/  @UP1 ULDC.64 UR18, c[0x0][0x9e8] ;  /* 0x00027a0000121ab9 */ /* 0x000fe40000000a00 */
[----:B------:R-:W-:-:S04]  /*4b20*/  UIMAD.WIDE.U32 UR10, UR14, UR18, URZ ;  /* 0x000000120e0a72a5 */ /* 0x000fc8000f8e003f */
[----:B------:R-:W-:-:S04]  /*4b30*/  @UP1 USHF.R.U32.HI UR14, URZ, UR19, UR11 ;  /* 0x000000133f0e1299 */ /* 0x000fc8000801160b */
[----:B------:R-:W-:Y:S01]  /*4b40*/  ULOP3.LUT UR14, URZ, UR14, URZ, 0x33, !UPT ;  /* 0x0000000e3f0e7292 */ /* 0x000fe2000f8e333f */
[----:B------:R-:W-:Y:S11]  /*4b50*/  BRA `(.L_x_866) ;  /* 0x0000000000107947 */ /* 0x000ff60003800000 */
.L_x_865:
[----:B------:R-:W-:-:S11]  /*4b60*/  UISETP.NE.AND UP1, UPT, UR7, 0x1, UPT ;  /* 0x000000010700788c */ /* 0x000fd6000bf25270 */
[----:B------:R-:W-:Y:S02]  /*4b70*/  @UP1 ULDC.64 UR18, c[0x0][0x9e8] ;  /* 0x00027a0000121ab9 */ /* 0x000fe40000000a00 */
[----:B------:R-:W-:-:S04]  /*4b80*/  UIMAD.WIDE.U32 UR10, UR14, UR18, URZ ;  /* 0x000000120e0a72a5 */ /* 0x000fc8000f8e003f */
[----:B------:R-:W-:-:S12]  /*4b90*/  @UP1 USHF.R.U32.HI UR14, URZ, UR19, UR11 ;  /* 0x000000133f0e1299 */ /* 0x000fd8000801160b */
.L_x_866:
[----:B------:R-:W-:-:S04]  /*4ba0*/  UIMAD UR7, UR14, UR7, UR7 ;  /* 0x000000070e0772a4 */ /* 0x000fc8000f8e0207 */
[----:B------:R-:W-:-:S04]  /*4bb0*/  UISETP.LT.AND UP1, UPT, UR6, UR7, UPT ;  /* 0x000000070600728c */ /* 0x000fc8000bf21270 */
[----:B------:R-:W-:-:S12]  /*4bc0*/  USEL UR6, UR6, UR7, UP1 ;  /* 0x0000000706067287 */ /* 0x000fd80008800000 */
.L_x_864:
        /* <DEDUP_REMOVED lines=31> */
[----:B---3--:R-:W-:Y:S01]  /*4dc0*/  IADD3 R8, R6, R137, -R139 ;  /* 0x0000008906087210 */ /* 0x008fe20007ffe88b */
[----:B------:R-:W-:Y:S01]  /*4dd0*/  IMAD.MOV.U32 R135, RZ, RZ, RZ ;  /* 0x000000ffff877224 */ /* 0x000fe200078e00ff */
[----:B------:R-:W-:Y:S01]  /*4de0*/  ULDC UR34, c[0x0][0x9e4] ;  /* 0x0002790000227ab9 */ /* 0x000fe20000000800 */
[----:B------:R-:W-:Y:S01]  /*4df0*/  ULDC UR35, c[0x0][0x9dc] ;  /* 0x0002770000237ab9 */ /* 0x000fe20000000800 */
[----:B------:R-:W-:Y:S01]  /*4e00*/  LOP3.LUT R10, RZ, R8, RZ, 0x33, !PT ;  /* 0x00000008ff0a7212 */ /* 0x000fe200078e33ff */
[----:B------:R-:W-:Y:S01]  /*4e10*/  VIADD R9, R8, 0x8 ;  /* 0x0000000808097836 */ /* 0x000fe20000000000 */
[----:B------:R-:W-:Y:S01]  /*4e20*/  ULDC UR33, c[0x0][0x988] ;  /* 0x0002620000217ab9 */ /* 0x000fe20000000800 */
[----:B------:R-:W-:-:S03]  /*4e30*/  ULDC UR47, c[0x0][0x9e0] ;  /* 0x00027800002f7ab9 */ /* 0x000fc60000000800 */
[----:B------:R-:W-:-:S07]  /*4e40*/  LOP3.LUT R11, RZ, R9, RZ, 0x33, !PT ;  /* 0x00000009ff0b7212 */ /* 0x000fce00078e33ff */
.L_x_884:
[----:B------:R-:W-:Y:S01]  /*4e50*/  UIADD3 UR51, UR43, 0x1, URZ ;  /* 0x000000012b337890 */ /* 0x000fe2000fffe03f */
[----:B------:R-:W-:-:S03]  /*4e60*/  ISETP.NE.AND P3, PT, RZ, UR38, PT ;  /* 0x00000026ff007c0c */ /* 0x000fc6000bf65270 */
[----:B------:R-:W-:-:S04]  /*4e70*/  UISETP.NE.AND UP1, UPT, UR51, 0x2, UPT ;  /* 0x000000023300788c */ /* 0x000fc8000bf25270 */
[----:B------:R-:W-:Y:S02]  /*4e80*/  USEL UR50, URZ, 0x1, UP1 ;  /* 0x000000013f327887 */ /* 0x000fe40008800000 */
[----:B------:R-:W-:Y:S02]  /*4e90*/  USEL UR51, UR51, URZ, UP1 ;  /* 0x0000003f33337287 */ /* 0x000fe40008800000 */
[----:B------:R-:W-:Y:S02]  /*4ea0*/  ULOP3.LUT UR50, UR46, UR50, URZ, 0x3c, !UPT ;  /* 0x000000322e327292 */ /* 0x000fe4000f8e3c3f */
[----:B--2---:R-:W-:Y:S10]  /*4eb0*/  @P3 BRA `(.L_x_868) ;  /* 0x00000000002c3947 */ /* 0x004ff40003800000 */
[----:B------:R-:W-:Y:S05]  /*4ec0*/  @!P0 BRA `(.L_x_869) ;  /* 0x0000000000048947 */ /* 0x000fea0003800000 */
[----:B------:R-:W-:Y:S01]  /*4ed0*/  BPT.TRAP 0x1 ;  /* 0x000000040000795c */ /* 0x000fe20000300000 */
.L_x_869:
[----:B------:R-:W-:Y:S01]  /*4ee0*/  ULEA UR6, UR51, UR42, 0x3 ;  /* 0x0000002a33067291 */ /* 0x000fe2000f8e183f */
[----:B------:R-:W-:-:S05]  /*4ef0*/  IMAD.U32 R12, RZ, RZ, UR50 ;  /* 0x00000032ff0c7e24 */ /* 0x000fca000f8e00ff */
[----:B------:R-:W-:-:S04]  /*4f00*/  SHF.L.U32 R12, R12, 0x1f, RZ ;  /* 0x0000001f0c0c7819 */ /* 0x000fc800000006ff */
[----:B------:R0:W1:Y:S01]  /*4f10*/  SYNCS.PHASECHK.TRANS64.TRYWAIT P2, [UR6+0x2d830], R12 ;  /* 0x02d8300cff0075a7 */ /* 0x0000620008040146 */
[----:B------:R-:W-:Y:S05]  /*4f20*/  @!P0 BRA `(.L_x_870) ;  /* 0x0000000000048947 */ /* 0x000fea0003800000 */
[----:B------:R-:W-:Y:S01]  /*4f30*/  BPT.TRAP 0x1 ;  /* 0x000000040000795c */ /* 0x000fe20000300000 */
.L_x_870:
[----:B-1----:R-:W-:Y:S05]  /*4f40*/  @P2 BRA `(.L_x_868) ;  /* 0x0000000000082947 */ /* 0x002fea0003800000 */
[----:B------:R-:W1:Y:S02]  /*4f50*/  SYNCS.PHASECHK.TRANS64.TRYWAIT P2, [UR6+0x2d830], R12 ;  /* 0x02d8300cff0075a7 */ /* 0x000e640008040146 */
[----:B-1----:R-:W-:Y:S05]  /*4f60*/  @!P2 BRA `(.L_x_871) ;  /* 0x000000f000cca947 */ /* 0x002fea0003800000 */
.L_x_868:
[----:B-1----:R-:W1:Y:S01]  /*4f70*/  S2R R13, SR_TID.X ;  /* 0x00000000000d7919 */ /* 0x002e620000002100 */
[----:B------:R-:W-:Y:S01]  /*4f80*/  UIMAD UR6, UR51, 0x600, UR32 ;  /* 0x00000600330678a4 */ /* 0x000fe2000f8e0220 */
[----:B------:R-:W-:Y:S01]  /*4f90*/  UMOV UR7, 0x80000020 ;  /* 0x8000002000077882 */ /* 0x000fe20000000000 */
[----:B------:R-:W-:Y:S02]  /*4fa0*/  UMOV UR11, 0x80000020 ;  /* 0x80000020000b7882 */ /* 0x000fe40000000000 */
[----:B------:R-:W-:Y:S02]  /*4fb0*/  UIADD3 UR10, UR6, 0x2, URZ ;  /* 0x00000002060a7890 */ /* 0x000fe4000fffe03f */
[----:B------:R-:W-:Y:S01]  /*4fc0*/  UIADD3 UR14, UR6, 0x200, URZ ;  /* 0x00000200060e7890 */ /* 0x000fe2000fffe03f */
[----:B------:R-:W-:Y:S01]  /*4fd0*/  UMOV UR15, 0x80000020 ;  /* 0x80000020000f7882 */ /* 0x000fe20000000000 */
[----:B------:R-:W-:Y:S01]  /*4fe0*/  UIADD3 UR18, UR6, 0x202, URZ ;  /* 0x0000020206127890 */ /* 0x000fe2000fffe03f */
[----:B------:R-:W-:Y:S01]  /*4ff0*/  UMOV UR19, 0x80000020 ;  /* 0x8000002000137882 */ /* 0x000fe20000000000 */
[----:B------:R-:W-:Y:S01]  /*5000*/  UIADD3 UR22, UR6, 0x400, URZ ;  /* 0x0000040006167890 */ /* 0x000fe2000fffe03f */
[----:B------:R-:W-:Y:S01]  /*5010*/  UMOV UR23, 0x80000020 ;  /* 0x8000002000177882 */ /* 0x000fe20000000000 */
[----:B------:R-:W-:Y:S01]  /*5020*/  UIADD3 UR26, UR6, 0x402, URZ ;  /* 0x00000402061a7890 */ /* 0x000fe2000fffe03f */
[----:B------:R-:W-:Y:S01]  /*5030*/  UMOV UR27, 0x80000020 ;  /* 0x80000020001b7882 */ /* 0x000fe20000000000 */
[----:B-1----:R-:W-:-:S05]  /*5040*/  SHF.R.U32.HI R13, RZ, 0x7, R13 ;  /* 0x00000007ff0d7819 */ /* 0x002fca000001160d */
[----:B0-----:R-:W-:-:S05]  /*5050*/  VIADD R12, R13, 0x8 ;  /* 0x000000080d0c7836 */ /* 0x001fca0000000000 */
[----:B------:R0:W-:Y:S06]  /*5060*/  BAR.SYNC.DEFER_BLOCKING R12, 0x100 ;  /* 0x0004000c0000751d */ /* 0x0001ec0000010000 */
[----:B------:R-:W-:-:S06]  /*5070*/  WARPGROUP.ARRIVE ;  /* 0x00000000000079c5 */ /* 0x000fcc0000000000 */
        /* <DEDUP_REMOVED lines=17> */
[----:B0-----:R-:W-:Y:S05]  /*5190*/  @P3 BRA `(.L_x_872) ;  /* 0x00000000002c3947 */ /* 0x001fea0003800000 */
[----:B------:R-:W-:Y:S05]  /*51a0*/  @!P0 BRA `(.L_x_873) ;  /* 0x0000000000048947 */ /* 0x000fea0003800000 */
[----:B------:R-:W-:Y:S01]  /*51b0*/  BPT.TRAP 0x1 ;  /* 0x000000040000795c */ /* 0x000fe20000300000 */
.L_x_873:
[----:B------:R-:W-:Y:S01]  /*51c0*/  ULEA UR6, UR43, UR42, 0x3 ;  /* 0x0000002a2b067291 */ /* 0x000fe2000f8e183f */
[----:B------:R-:W-:-:S05]  /*51d0*/  IMAD.U32 R12, RZ, RZ, UR46 ;  /* 0x0000002eff0c7e24 */ /* 0x000fca000f8e00ff */
[----:B------:R-:W-:-:S04]  /*51e0*/  SHF.L.U32 R12, R12, 0x1f, RZ ;  /* 0x0000001f0c0c7819 */ /* 0x000fc800000006ff */
[----:B------:R0:W1:Y:S01]  /*51f0*/  SYNCS.PHASECHK.TRANS64.TRYWAIT P2, [UR6+0x2d850], R12 ;  /* 0x02d8500cff0075a7 */ /* 0x0000620008040146 */
[----:B------:R-:W-:Y:S05]  /*5200*/  @!P0 BRA `(.L_x_874) ;  /* 0x0000000000048947 */ /* 0x000fea0003800000 */
[----:B------:R-:W-:Y:S01]  /*5210*/  BPT.TRAP 0x1 ;  /* 0x000000040000795c */ /* 0x000fe20000300000 */
.L_x_874:
[----:B-1----:R-:W-:Y:S05]  /*5220*/  @P2 BRA `(.L_x_872) ;  /* 0x0000000000082947 */ /* 0x002fea0003800000 */
[----:B------:R-:W1:Y:S02]  /*5230*/  SYNCS.PHASECHK.TRANS64.TRYWAIT P2, [UR6+0x2d850], R12 ;  /* 0x02d8500cff0075a7 */ /* 0x000e640008040146 */
[----:B-1----:R-:W-:Y:S05]  /*5240*/  @!P2 BRA `(.L_x_875) ;  /* 0x000000f0002ca947 */ /* 0x002fea0003800000 */
.L_x_872:
[----:B------:R-:W-:Y:S01]  /*5250*/  UIADD3 UR6, UR42, 0x400, URZ ;  /* 0x000004002a067890 */ /* 0x000fe2000fffe03f */
[----:B------:R-:W-:Y:S01]  /*5260*/  WARPGROUP.ARRIVE ;  /* 0x00000000000079c5 */ /* 0x000fe20000000000 */
[----:B------:R-:W-:Y:S01]  /*5270*/  UMOV UR29, 0x40000040 ;  /* 0x40000040001d7882 */ /* 0x000fe20000000000 */
[----:B------:R-:W-:Y:S01]  /*5280*/  UMOV UR31, 0x80000020 ;  /* 0x80000020001f7882 */ /* 0x000fe20000000000 */
[----:B------:R-:W-:-:S03]  /*5290*/  USHF.R.U32.HI UR6, URZ, 0x4, UR6 ;  /* 0x000000043f067899 */ /* 0x000fc60008011606 */
[----:B------:R-:W1:Y:S01]  /*52a0*/  S2R R15, SR_TID.X ;  /* 0x00000000000f7919 */ /* 0x000e620000002100 */
[----:B------:R-:W-:Y:S01]  /*52b0*/  IMAD.U32 R14, RZ, RZ, UR51 ;  /* 0x00000033ff0e7e24 */ /* 0x000fe2000f8e00ff */
[----:B------:R-:W-:-:S04]  /*52c0*/  ULOP3.LUT UR6, UR6, 0x3fff, URZ, 0xc0, !UPT ;  /* 0x00003fff06067892 */ /* 0x000fc8000f8ec03f */
[----:B------:R-:W-:Y:S01]  /*52d0*/  @!P1 LEA R14, R14, UR42, 0x3 ;  /* 0x0000002a0e0e9c11 */ /* 0x000fe2000f8e18ff */
[----:B------:R-:W-:Y:S02]  /*52e0*/  ULOP3.LUT UR7, UR6, 0x2000000, URZ, 0xfc, !UPT ;  /* 0x0200000006077892 */ /* 0x000fe4000f8efc3f */
[----:B------:R-:W-:Y:S02]  /*52f0*/  ULOP3.LUT UR6, UR37, 0x10000, URZ, 0xfc, !UPT ;  /* 0x0001000025067892 */ /* 0x000fe4000f8efc3f */
[----:B------:R-:W-:Y:S01]  /*5300*/  UIMAD UR7, UR43, 0x600, UR7 ;  /* 0x000006002b0778a4 */ /* 0x000fe2000f8e0207 */
[----:B------:R-:W-:-:S04]  /*5310*/  @!P1 VIADD R14, R14, 0x2d840 ;  /* 0x0002d8400e0e9836 */ /* 0x000fc80000000000 */
[----:B------:R-:W-:Y:S01]  /*5320*/  UMOV UR28, UR6 ;  /* 0x00000006001c7c82 */ /* 0x000fe20008000000 */
[----:B------:R-:W-:Y:S01]  /*5330*/  @!P1 PRMT R14, RZ, 0x654, R14 ;  /* 0x00000654ff0e9816 */ /* 0x000fe2000000000e */
[----:B------:R-:W-:Y:S02]  /*5340*/  UMOV UR30, UR7 ;  /* 0x00000007001e7c82 */ /* 0x000fe40008000000 */
[----:B------:R-:W-:Y:S01]  /*5350*/  HGMMA.64x96x16.F32 R88, gdesc[UR28].tnspB, R88, gsb0 ;  /* 0x416000001c5879f0 */ /* 0x000fe20008000858 */
[----:B------:R-:W-:Y:S02]  /*5360*/  UIADD3 UR28, UR6, 0x2, URZ ;  /* 0x00000002061c7890 */ /* 0x000fe4000fffe03f */
[----:B------:R-:W-:Y:S01]  /*5370*/  UIADD3 UR30, UR7, 0x40, URZ ;  /* 0x00000040071e7890 */ /* 0x000fe2000fffe03f */
[----:B------:R-:W-:Y:S01]  /*5380*/  UMOV UR29, 0x40000040 ;  /* 0x40000040001d7882 */ /* 0x000fe20000000000 */
[----:B------:R-:W-:Y:S01]  /*5390*/  UMOV UR31, 0x80000020 ;  /* 0x80000020001f7882 */ /* 0x000fe20000000000 */
[----:B-1----:R-:W-:-:S02]  /*53a0*/  SHF.R.U32.HI R13, RZ, 0x7, R15 ;  /* 0x00000007ff0d7819 */ /* 0x002fc4000001160f */
[----:B------:R-:W-:-:S03]  /*53b0*/  ISETP.GE.U32.AND P2, PT, R15, 0x180, PT ;  /* 0x000001800f00780c */ /* 0x000fc60003f46070 */
[----:B0-----:R-:W-:-:S05]  /*53c0*/  VIADD R12, R13, 0x9 ;  /* 0x000000090d0c7836 */ /* 0x001fca0000000000 */
[----:B------:R-:W-:Y:S01]  /*53d0*/  SEL R13, R12, 0x9, !P2 ;  /* 0x000000090c0d7807 */ /* 0x000fe20005000000 */
[----:B------:R-:W-:Y:S01]  /*53e0*/  IMAD.SHL.U32 R12, R2, 0x80, RZ ;  /* 0x00000080020c7824 */ /* 0x000fe200078e00ff */
[----:B------:R-:W-:-:S04]  /*53f0*/  PLOP3.LUT P2, PT, PT, PT, UP0, 0x40, 0x0 ;  /* 0x000000000000781c */ /* 0x000fc80003f4e808 */
[----:B------:R-:W-:-:S05]  /*5400*/  IADD3 R20, R137, 0x1, -R12 ;  /* 0x0000000189147810 */ /* 0x000fca0007ffe80c */
[----:B------:R-:W-:-:S04]  /*5410*/  IMAD.IADD R15, R20, 0x1, -R139 ;  /* 0x00000001140f7824 */ /* 0x000fc800078e0a8b */
        /* <DEDUP_REMOVED lines=46> */
[----:B------:R-:W-:Y:S01]  /*5700*/  VIADD R21, R15, UR6 ;  /* 0x000000060f157c36 */ /* 0x000fe20008000000 */
[----:B------:R-:W-:Y:S02]  /*5710*/  WARPGROUP.DEPBAR.LE gsb0, 0x0 ;  /* 0x00008000000079c5 */ /* 0x000fe40000010000 */
[----:B------:R-:W-:-:S06]  /*5720*/  WARPGROUP.ARRIVE ;  /* 0x00000000000079c5 */ /* 0x000fcc0000000000 */
[----:B------:R-:W-:Y:S03]  /*5730*/  HGMMA.64x96x16.F32 R88, gdesc[UR28].tnspB, R88, gsb0 ;  /* 0x416000001c5879f0 */ /* 0x000fe60008000858 */
[----:B------:R-:W-:Y:S02]  /*5740*/  WARPGROUP.DEPBAR.LE gsb0, 0x0 ;  /* 0x00008000000079c5 */ /* 0x000fe40000010000 */
[----:B------:R0:W-:Y:S06]  /*5750*/  BAR.ARV R13, 0x100 ;  /* 0x0004000d0000751d */ /* 0x0001ec0000002000 */
[----:B------:R1:W-:Y:S01]  /*5760*/  @!P1 SYNCS.ARRIVE.TRANS64.RED.A1T0 RZ, [R14+URZ], RZ ;  /* 0x000000ff0eff99a7 */ /* 0x0003e2000810043f */
[----:B0-----:R-:W-:Y:S01]  /*5770*/  IMAD.IADD R13, R6, 0x1, R21 ;  /* 0x00000001060d7824 */ /* 0x001fe200078e0215 */
[----:B------:R-:W-:Y:S06]  /*5780*/  @P2 BRA `(.L_x_876) ;  /* 0x0000000000582947 */ /* 0x000fec0003800000 */
[----:B------:R-:W-:Y:S01]  /*5790*/  ISETP.GT.AND P2, PT, R8, -0x1, PT ;  /* 0xffffffff0800780c */ /* 0x000fe20003f44270 */
[----:B------:R-:W-:-:S12]  /*57a0*/  BSSY B0, `(.L_x_877) ;  /* 0x0000010000007945 */ /* 0x000fd80003800000 */
[----:B------:R-:W-:Y:S05]  /*57b0*/  @P2 BRA `(.L_x_878) ;  /* 0x0000000000202947 */ /* 0x000fea0003800000 */
[----:B------:R-:W-:-:S05]  /*57c0*/  IMAD.U32 R141, RZ, RZ, UR34 ;  /* 0x00000022ff8d7e24 */ /* 0x000fca000f8e00ff */
[----:B------:R-:W-:-:S13]  /*57d0*/  ISETP.NE.AND P2, PT, R141, 0x1, PT ;  /* 0x000000018d00780c */ /* 0x000fda0003f45270 */
[----:B-1----:R-:W0:Y:S02]  /*57e0*/  @P2 LDC.64 R14, c[0x0][0x9e8] ;  /* 0x00027a00ff0e2b82 */ /* 0x002e240000000a00 */
[----:B0-----:R-:W-:-:S04]  /*57f0*/  @P2 IMAD.HI.U32 R144, R10, R14, RZ ;  /* 0x0000000e0a902227 */ /* 0x001fc800078e00ff */
[----:B------:R-:W-:Y:S01]  /*5800*/  IMAD.MOV.U32 R14, RZ, RZ, R10 ;  /* 0x000000ffff0e7224 */ /* 0x000fe200078e000a */
[----:B------:R-:W-:-:S04]  /*5810*/  @P2 SHF.R.U32.HI R14, RZ, R15, R144 ;  /* 0x0000000fff0e2219 */ /* 0x000fc80000011690 */
[----:B------:R-:W-:Y:S01]  /*5820*/  LOP3.LUT R14, RZ, R14, RZ, 0x33, !PT ;  /* 0x0000000eff0e7212 */ /* 0x000fe200078e33ff */
[----:B------:R-:W-:Y:S06]  /*5830*/  BRA `(.L_x_879) ;  /* 0x0000000000187947 */ /* 0x000fec0003800000 */
.L_x_878:
[----:B------:R-:W-:-:S05]  /*5840*/  IMAD.U32 R141, RZ, RZ, UR34 ;  /* 0x00000022ff8d7e24 */ /* 0x000fca000f8e00ff */
[----:B------:R-:W-:-:S13]  /*5850*/  ISETP.NE.AND P2, PT, R141, 0x1, PT ;  /* 0x000000018d00780c */ /* 0x000fda0003f45270 */
[----:B-1----:R-:W0:Y:S02]  /*5860*/  @P2 LDC.64 R14, c[0x0][0x9e8] ;  /* 0x00027a00ff0e2b82 */ /* 0x002e240000000a00 */
[----:B0-----:R-:W-:-:S04]  /*5870*/  @P2 IMAD.HI.U32 R144, R8, R14, RZ ;  /* 0x0000000e08902227 */ /* 0x001fc800078e00ff */
[----:B------:R-:W-:Y:S01]  /*5880*/  IMAD.MOV.U32 R14, RZ, RZ, R8 ;  /* 0x000000ffff0e7224 */ /* 0x000fe200078e0008 */
[----:B------:R-:W-:-:S07]  /*5890*/  @P2 SHF.R.U32.HI R14, RZ, R15, R144 ;  /* 0x0000000fff0e2219 */ /* 0x000fce0000011690 */
.L_x_879:
[----:B------:R-:W-:Y:S05]  /*58a0*/  BSYNC B0 ;  /* 0x0000000000007941 */ /* 0x000fea0003800000 */
.L_x_877:
[----:B------:R-:W-:-:S04]  /*58b0*/  IMAD R15, R14, R141, -R12 ;  /* 0x0000008d0e0f7224 */ /* 0x000fc800078e0a0c */
[----:B------:R-:W-:-:S05]  /*58c0*/  IMAD R14, R16, -0x2, R15 ;  /* 0xfffffffe100e7824 */ /* 0x000fca00078e020f */
[----:B------:R-:W-:Y:S02]  /*58d0*/  VIADDMNMX R20, R14, R141, R20, PT ;  /* 0x0000008d0e147246 */ /* 0x000fe40003800114 */
[----:B------:R-:W-:-:S07]  /*58e0*/  VIMNMX R13, R13, R14, !PT ;  /* 0x0000000e0d0d7248 */ /* 0x000fce0007fe0100 */
.L_x_876:
        /* <DEDUP_REMOVED lines=22> */
[C---:B------:R-:W-:Y:S02]  /*5a50*/  ISETP.GT.AND P3, PT, R13.reuse, 0x19, P2 ;  /* 0x000000190d00780c */ /* 0x040fe40001764270 */
        /* <DEDUP_REMOVED lines=89> */
.L_x_882:
[----:B------:R-:W-:-:S05]  /*5ff0*/  IMAD.U32 R13, RZ, RZ, UR34 ;  /* 0x00000022ff0d7e24 */ /* 0x000fca000f8e00ff */
[----:B------:R-:W-:-:S13]  /*6000*/  ISETP.NE.AND P3, PT, R13, 0x1, PT ;  /* 0x000000010d00780c */ /* 0x000fda0003f65270 */
[----:B-1----:R-:W0:Y:S02]  /*6010*/  @P3 LDC.64 R14, c[0x0][0x9e8] ;  /* 0x00027a00ff0e3b82 */ /* 0x002e240000000a00 */
[----:B0-----:R-:W-:-:S04]  /*6020*/  @P3 IMAD.HI.U32 R20, R9, R14, RZ ;  /* 0x0000000e09143227 */ /* 0x001fc800078e00ff */
[----:B------:R-:W-:Y:S01]  /*6030*/  IMAD.MOV.U32 R14, RZ, RZ, R9 ;  /* 0x000000ffff0e7224 */ /* 0x000fe200078e0009 */
[----:B------:R-:W-:-:S07]  /*6040*/  @P3 SHF.R.U32.HI R14, RZ, R15, R20 ;  /* 0x0000000fff0e3219 */ /* 0x000fce0000011614 */
.L_x_883:
[----:B------:R-:W-:Y:S05]  /*6050*/  BSYNC B0 ;  /* 0x0000000000007941 */ /* 0x000fea0003800000 */
.L_x_881:
[----:B------:R-:W-:-:S04]  /*6060*/  IMAD R15, R14, R13, -R12 ;  /* 0x0000000d0e0f7224 */ /* 0x000fc800078e0a0c */
[----:B------:R-:W-:-:S05]  /*6070*/  IMAD R12, R16, -0x2, R15 ;  /* 0xfffffffe100c7824 */ /* 0x000fca00078e020f */
[----:B------:R-:W-:Y:S02]  /*6080*/  VIADDMNMX R138, R12, R13, R138, PT ;  /* 0x0000000d0c8a7246 */ /* 0x000fe4000380018a */
[----:B------:R-:W-:-:S07]  /*6090*/  VIMNMX R21, R21, R12, !PT ;  /* 0x0000000c15157248 */ /* 0x000fce0007fe0100 */
.L_x_880:
        /* <DEDUP_REMOVED lines=32> */
[----:B------:R-:W-:Y:S02]  /*62a0*/  ISETP.LT.OR P3, PT, R138, 0x2, P3 ;  /* 0x000000028a00780c */ /* 0x000fe40001f61670 */
[----:B------:R-:W-:Y:S02]  /*62b0*/  FMNMX.FTZ R12, R56, R13, !PT ;  /* 0x0000000d380c7209 */ /* 0x000fe40007810000 */
[C---:B------:R-:W-:Y:S02]  /*62c0*/  ISETP.LT.OR P4, PT, R138.reuse, 0x3a, P4 ;  /* 0x0000003a8a00780c */ /* 0x040fe40002781670 */
        /* <DEDUP_REMOVED lines=9> */
[C---:B------:R-:W-:Y:S02]  /*6360*/  ISETP.GT.AND P3, PT, R21.reuse, 0x11, P2 ;  /* 0x000000111500780c */ /* 0x040fe40001764270 */
[----:B------:R-:W-:Y:S02]  /*6370*/  FMNMX.FTZ R12, R68, R13, !PT ;  /* 0x0000000d440c7209 */ /* 0x000fe40007810000 */
[----:B------:R-:W-:Y:S02]  /*6380*/  ISETP.GT.AND P4, PT, R21, 0x49, P2 ;  /* 0x000000491500780c */ /* 0x000fe40001784270 */
[----:B------:R-:W-:Y:S02]  /*6390*/  FMNMX.FTZ R13, R69, R12, !PT ;  /* 0x0000000c450d7209 */ /* 0x000fe40007810000 */
[----:B------:R-:W-:-:S02]  /*63a0*/  FSEL R38, R38, -INF , !P5 ;  /* 0xff80000026267808 */ /* 0x000fc40006800000 */
[----:B------:R-:W-:Y:S02]  /*63b0*/  FMNMX.FTZ R12, R72, R13, !PT ;  /* 0x0000000d480c7209 */ /* 0x000fe40007810000 */
[----:B------:R-:W-:Y:S02]  /*63c0*/  ISETP.GT.AND P5, PT, R21, 0x28, P2 ;  /* 0x000000281500780c */ /* 0x000fe400017a4270 */
[----:B------:R-:W-:Y:S02]  /*63d0*/  FMNMX.FTZ R13, R73, R12, !PT ;  /* 0x0000000c490d7209 */ /* 0x000fe40007810000 */
[----:B------:R-:W-:Y:S02]  /*63e0*/  ISETP.LT.OR P6, PT, R138, 0x11, P6 ;  /* 0x000000118a00780c */ /* 0x000fe400037c1670 */
[----:B------:R-:W-:Y:S02]  /*63f0*/  FMNMX.FTZ R12, R76, R13, !PT ;  /* 0x0000000d4c0c7209 */ /* 0x000fe40007810000 */
[----:B------:R-:W-:-:S02]  /*6400*/  ISETP.LT.OR P3, PT, R138, 0x12, P3 ;  /* 0x000000128a00780c */ /* 0x000fc40001f61670 */
[----:B------:R-:W-:Y:S02]  /*6410*/  FMNMX.FTZ R13, R77, R12, !PT ;  /* 0x0000000c4d0d7209 */ /* 0x000fe40007810000 */
[----:B------:R-:W-:Y:S02]  /*6420*/  ISETP.LT.OR P4, PT, R138, 0x4a, P4 ;  /* 0x0000004a8a00780c */ /* 0x000fe40002781670 */
[----:B------:R-:W-:Y:S02]  /*6430*/  FMNMX.FTZ R12, R80, R13, !PT ;  /* 0x0000000d500c7209 */ /* 0x000fe40007810000 */
[----:B------:R-:W-:Y:S02]  /*6440*/  ISETP.LT.OR P5, PT, R138, 0x29, P5 ;  /* 0x000000298a00780c */ /* 0x000fe40002fa1670 */
[----:B------:R-:W-:Y:S02]  /*6450*/  FMNMX.FTZ R13, R81, R12, !PT ;  /* 0x0000000c510d7209 */ /* 0x000fe40007810000 */
[----:B------:R-:W-:-:S02]  /*6460*/  FSEL R34, R34, -INF , !P6 ;  /* 0xff80000022227808 */ /* 0x000fc40007000000 */
[----:B------:R-:W-:Y:S02]  /*6470*/  FMNMX.FTZ R12, R84, R13, !PT ;  /* 0x0000000d540c7209 */ /* 0x000fe40007810000 */
[----:B------:R-:W-:Y:S02]  /*6480*/  FSEL R35, R35, -INF , !P3 ;  /* 0xff80000023237808 */ /* 0x000fe40005800000 */
[----:B------:R-:W-:Y:S02]  /*6490*/  FMNMX.FTZ R13, R85, R12, !PT ;  /* 0x0000000c550d7209 */ /* 0x000fe40007810000 */
[----:B------:R-:W-:Y:S02]  /*64a0*/  FSEL R63, R63, -INF , !P4 ;  /* 0xff8000003f3f7808 */ /* 0x000fe40006000000 */
[C---:B------:R-:W-:Y:S01]  /*64b0*/  ISETP.GT.AND P6, PT, R21.reuse, 0x20, P2 ;  /* 0x000000201500780c */ /* 0x040fe200017c4270 */
[----:B------:R-:W1:Y:S01]  /*64c0*/  SHFL.BFLY PT, R12, R13, 0x2, 0x1f ;  /* 0x0c401f000d0c7f89 */ /* 0x000e6200000e0000 */
[----:B------:R-:W-:-:S02]  /*64d0*/  ISETP.GT.AND P3, PT, R21, 0x21, P2 ;  /* 0x000000211500780c */ /* 0x000fc40001764270 */
[C---:B------:R-:W-:Y:S02]  /*64e0*/  ISETP.GT.AND P4, PT, R21.reuse, 0x58, P2 ;  /* 0x000000581500780c */ /* 0x040fe40001784270 */
[----:B------:R-:W-:Y:S02]  /*64f0*/  FSEL R46, R46, -INF , !P5 ;  /* 0xff8000002e2e7808 */ /* 0x000fe40006800000 */
[----:B------:R-:W-:Y:S02]  /*6500*/  ISETP.GT.AND P5, PT, R21, 0x38, P2 ;  /* 0x000000381500780c */ /* 0x000fe400017a4270 */
[C---:B------:R-:W-:Y:S02]  /*6510*/  ISETP.LT.OR P6, PT, R138.reuse, 0x21, P6 ;  /* 0x000000218a00780c */ /* 0x040fe400037c1670 */
[C---:B------:R-:W-:Y:S02]  /*6520*/  ISETP.LT.OR P3, PT, R138.reuse, 0x22, P3 ;  /* 0x000000228a00780c */ /* 0x040fe40001f61670 */
[----:B------:R-:W-:-:S02]  /*6530*/  ISETP.LT.OR P4, PT, R138, 0x59, P4 ;  /* 0x000000598a00780c */ /* 0x000fc40002781670 */
[----:B------:R-:W-:Y:S02]  /*6540*/  ISETP.LT.OR P5, PT, R138, 0x39, P5 ;  /* 0x000000398a00780c */ /* 0x000fe40002fa1670 */
[----:B------:R-:W-:Y:S02]  /*6550*/  FSEL R42, R42, -INF , !P6 ;  /* 0xff8000002a2a7808 */ /* 0x000fe40007000000 */
[----:B------:R-:W-:Y:S02]  /*6560*/  FSEL R43, R43, -INF , !P3 ;  /* 0xff8000002b2b7808 */ /* 0x000fe40005800000 */
[----:B------:R-:W-:Y:S02]  /*6570*/  FSEL R70, R70, -INF , !P4 ;  /* 0xff80000046467808 */ /* 0x000fe40006000000 */
[----:B------:R-:W-:Y:S02]  /*6580*/  ISETP.GT.AND P6, PT, R21, 0x30, P2 ;  /* 0x000000301500780c */ /* 0x000fe400017c4270 */
[----:B-1----:R-:W-:-:S02]  /*6590*/  FMNMX.FTZ R14, R13, R12, !PT ;  /* 0x0000000c0d0e7209 */ /* 0x002fc40007810000 */
[C---:B------:R-:W-:Y:S02]  /*65a0*/  ISETP.GT.AND P3, PT, R21.reuse, 0x31, P2 ;  /* 0x000000311500780c */ /* 0x040fe40001764270 */
[C---:B------:R-:W-:Y:S01]  /*65b0*/  ISETP.GT.AND P4, PT, R21.reuse, 0x61, P2 ;  /* 0x000000611500780c */ /* 0x040fe20001784270 */
[----:B------:R-:W0:Y:S01]  /*65c0*/  SHFL.BFLY PT, R15, R14, 0x1, 0x1f ;  /* 0x0c201f000e0f7f89 */ /* 0x000e2200000e0000 */
[----:B------:R-:W-:Y:S02]  /*65d0*/  FSEL R54, R54, -INF , !P5 ;  /* 0xff80000036367808 */ /* 0x000fe40006800000 */
[----:B------:R-:W-:Y:S02]  /*65e0*/  ISETP.GT.AND P5, PT, R21, 0x48, P2 ;  /* 0x000000481500780c */ /* 0x000fe400017a4270 */
[C---:B------:R-:W-:Y:S02]  /*65f0*/  ISETP.LT.OR P6, PT, R138.reuse, 0x31, P6 ;  /* 0x000000318a00780c */ /* 0x040fe400037c1670 */
        /* <DEDUP_REMOVED lines=8> */
[----:B------:R-:W-:Y:S02]  /*6680*/  ISETP.GT.AND P4, PT, R21, RZ, P2 ;  /* 0x000000ff1500720c */ /* 0x000fe40001784270 */
[----:B0-----:R-:W-:Y:S02]  /*6690*/  FMNMX.FTZ R12, R14, R15, !PT ;  /* 0x0000000f0e0c7209 */ /* 0x001fe40007810000 */
[----:B------:R-:W-:Y:S02]  /*66a0*/  FSEL R62, R62, -INF , !P5 ;  /* 0xff8000003e3e7808 */ /* 0x000fe40006800000 */
[C---:B------:R-:W-:Y:S01]  /*66b0*/  FSETP.NEU.FTZ.AND P5, PT, R12.reuse, -INF , PT ;  /* 0xff8000000c00780b */ /* 0x040fe20003fbd000 */
[----:B------:R-:W-:Y:S01]  /*66c0*/  FMUL.FTZ R13, R12, UR33 ;  /* 0x000000210c0d7c20 */ /* 0x000fe20008410000 */
[----:B------:R-:W-:-:S02]  /*66d0*/  ISETP.LT.OR P6, PT, R138, 0x41, P6 ;  /* 0x000000418a00780c */ /* 0x000fc400037c1670 */
[C---:B------:R-:W-:Y:S02]  /*66e0*/  ISETP.LT.OR P3, PT, R138.reuse, 0x42, P3 ;  /* 0x000000428a00780c */ /* 0x040fe40001f61670 */
[----:B------:R-:W-:Y:S02]  /*66f0*/  ISETP.LT.OR P4, PT, R138, 0x1, P4 ;  /* 0x000000018a00780c */ /* 0x000fe40002781670 */
[----:B------:R-:W-:Y:S02]  /*6700*/  FSEL R13, R13, RZ, P5 ;  /* 0x000000ff0d0d7208 */ /* 0x000fe40002800000 */
[----:B------:R-:W-:Y:S02]  /*6710*/  FSEL R58, R58, -INF , !P6 ;  /* 0xff8000003a3a7808 */ /* 0x000fe40007000000 */
[----:B------:R-:W-:Y:S01]  /*6720*/  FSEL R59, R59, -INF , !P3 ;  /* 0xff8000003b3b7808 */ /* 0x000fe20005800000 */
[--C-:B------:R-:W-:Y:S01]  /*6730*/  FFMA.FTZ R14, R24, UR33, -R13.reuse ;  /* 0x00000021180e7c23 */ /* 0x100fe2000801080d */
[----:B------:R-:W-:Y:S01]  /*6740*/  FSEL R26, R26, -INF , !P4 ;  /* 0xff8000001a1a7808 */ /* 0x000fe20006000000 */
[--C-:B------:R-:W-:Y:S01]  /*6750*/  FFMA.FTZ R15, R25, UR33, -R13.reuse ;  /* 0x00000021190f7c23 */ /* 0x100fe2000801080d */
[----:B------:R-:W-:Y:S01]  /*6760*/  ISETP.GT.AND P6, PT, R21, 0x50, P2 ;  /* 0x000000501500780c */ /* 0x000fe200017c4270 */
[--C-:B------:R-:W-:Y:S01]  /*6770*/  FFMA.FTZ R25, R29, UR33, -R13.reuse ;  /* 0x000000211d197c23 */ /* 0x100fe2000801080d */
[----:B------:R-:W-:Y:S01]  /*6780*/  ISETP.GT.AND P3, PT, R21, 0x51, P2 ;  /* 0x000000511500780c */ /* 0x000fe20001764270 */
[--C-:B------:R-:W-:Y:S01]  /*6790*/  FFMA.FTZ R20, R28, UR33, -R13.reuse ;  /* 0x000000211c147c23 */ /* 0x100fe2000801080d */
[----:B------:R-:W-:Y:S01]  /*67a0*/  FMNMX.FTZ R24, R26, R7, !PT ;  /* 0x000000071a187209 */ /* 0x000fe20007810000 */
[--C-:B------:R-:W-:Y:S01]  /*67b0*/  FFMA.FTZ R28, R33, UR33, -R13.reuse ;  /* 0x00000021211c7c23 */ /* 0x100fe2000801080d */
[C---:B------:R-:W-:Y:S01]  /*67c0*/  ISETP.LT.OR P6, PT, R138.reuse, 0x51, P6 ;  /* 0x000000518a00780c */ /* 0x040fe200037c1670 */
[--C-:B------:R-:W-:Y:S01]  /*67d0*/  FFMA.FTZ R141, R45, UR33, -R13.reuse ;  /* 0x000000212d8d7c23 */ /* 0x100fe2000801080d */
[----:B------:R-:W-:Y:S01]  /*67e0*/  ISETP.LT.OR P3, PT, R138, 0x52, P3 ;  /* 0x000000528a00780c */ /* 0x000fe20001f61670 */
[--C-:B------:R-:W-:Y:S01]  /*67f0*/  FFMA.FTZ R36, R36, UR33, -R13.reuse ;  /* 0x0000002124247c23 */ /* 0x100fe2000801080d */
[----:B------:R-:W-:Y:S01]  /*6800*/  FMNMX.FTZ R29, R27, R24, !PT ;  /* 0x000000181b1d7209 */ /* 0x000fe20007810000 */
[--C-:B------:R-:W-:Y:S01]  /*6810*/  FFMA.FTZ R40, R40, UR33, -R13.reuse ;  /* 0x0000002128287c23 */ /* 0x100fe2000801080d */
[----:B------:R-:W-:Y:S01]  /*6820*/  FSEL R66, R66, -INF , !P6 ;  /* 0xff80000042427808 */ /* 0x000fe20007000000 */
[--C-:B------:R-:W-:Y:S01]  /*6830*/  FFMA.FTZ R44, R44, UR33, -R13.reuse ;  /* 0x000000212c2c7c23 */ /* 0x100fe2000801080d */
[----:B------:R-:W-:Y:S01]  /*6840*/  FSEL R67, R67, -INF , !P3 ;  /* 0xff80000043437808 */ /* 0x000fe20005800000 */
[--C-:B------:R-:W-:Y:S01]  /*6850*/  FFMA.FTZ R48, R48, UR33, -R13.reuse ;  /* 0x0000002130307c23 */ /* 0x100fe2000801080d */
[C---:B------:R-:W-:Y:S01]  /*6860*/  ISETP.GT.AND P6, PT, R21.reuse, 0x59, P2 ;  /* 0x000000591500780c */ /* 0x040fe200017c4270 */
[--C-:B------:R-:W-:Y:S01]  /*6870*/  FFMA.FTZ R52, R52, UR33, -R13.reuse ;  /* 0x0000002134347c23 */ /* 0x100fe2000801080d */
[----:B------:R-:W-:Y:S01]  /*6880*/  ISETP.GT.AND P3, PT, R21, 0x60, P2 ;  /* 0x000000601500780c */ /* 0x000fe20001764270 */
[--C-:B------:R-:W-:Y:S01]  /*6890*/  FFMA.FTZ R56, R56, UR33, -R13.reuse ;  /* 0x0000002138387c23 */ /* 0x100fe2000801080d */
[----:B------:R-:W-:Y:S01]  /*68a0*/  FMNMX.FTZ R24, R30, R29, !PT ;  /* 0x0000001d1e187209 */ /* 0x000fe20007810000 */
[--C-:B------:R-:W-:Y:S01]  /*68b0*/  FFMA.FTZ R60, R60, UR33, -R13.reuse ;  /* 0x000000213c3c7c23 */ /* 0x100fe2000801080d */
[C---:B------:R-:W-:Y:S01]  /*68c0*/  ISETP.LT.OR P6, PT, R138.reuse, 0x5a, P6 ;  /* 0x0000005a8a00780c */ /* 0x040fe200037c1670 */
[----:B------:R-:W-:Y:S01]  /*68d0*/  MUFU.EX2 R29, R36 ;  /* 0x00000024001d7308 */ /* 0x000fe20000000800 */
[----:B------:R-:W-:Y:S01]  /*68e0*/  ISETP.LT.OR P3, PT, R138, 0x61, P3 ;  /* 0x000000618a00780c */ /* 0x000fe20001f61670 */
[----:B------:R-:W-:Y:S01]  /*68f0*/  FFMA.FTZ R85, R85, UR33, -R13 ;  /* 0x0000002155557c23 */ /* 0x000fe2000801080d */
[----:B------:R-:W-:-:S02]  /*6900*/  FMNMX.FTZ R33, R31, R24, !PT ;  /* 0x000000181f217209 */ /* 0x000fc40007810000 */
[----:B------:R-:W-:Y:S02]  /*6910*/  FSEL R71, R71, -INF , !P6 ;  /* 0xff80000047477808 */ /* 0x000fe40007000000 */
[----:B------:R-:W-:Y:S01]  /*6920*/  FSEL R74, R74, -INF , !P3 ;  /* 0xff8000004a4a7808 */ /* 0x000fe20005800000 */
[----:B------:R-:W-:Y:S01]  /*6930*/  MUFU.EX2 R14, R14 ;  /* 0x0000000e000e7308 */ /* 0x000fe20000000800 */
[C---:B------:R-:W-:Y:S02]  /*6940*/  ISETP.GT.AND P6, PT, R21.reuse, 0x68, P2 ;  /* 0x000000681500780c */ /* 0x040fe400017c4270 */
[----:B------:R-:W-:Y:S02]  /*6950*/  ISETP.GT.AND P3, PT, R21, 0x69, P2 ;  /* 0x000000691500780c */ /* 0x000fe40001764270 */
[----:B------:R-:W-:Y:S02]  /*6960*/  FMNMX.FTZ R24, R34, R33, !PT ;  /* 0x0000002122187209 */ /* 0x000fe40007810000 */
[C---:B------:R-:W-:Y:S01]  /*6970*/  ISETP.LT.OR P6, PT, R138.reuse, 0x69, P6 ;  /* 0x000000698a00780c */ /* 0x040fe200037c1670 */
[----:B------:R-:W-:Y:S01]  /*6980*/  MUFU.EX2 R15, R15 ;  /* 0x0000000f000f7308 */ /* 0x000fe20000000800 */
[----:B------:R-:W-:-:S02]  /*6990*/  ISETP.LT.OR P3, PT, R138, 0x6a, P3 ;  /* 0x0000006a8a00780c */ /* 0x000fc40001f61670 */
[----:B------:R-:W-:Y:S02]  /*69a0*/  FMNMX.FTZ R33, R35, R24, !PT ;  /* 0x0000001823217209 */ /* 0x000fe40007810000 */
[----:B------:R-:W-:Y:S02]  /*69b0*/  FSEL R78, R78, -INF , !P6 ;  /* 0xff8000004e4e7808 */ /* 0x000fe40007000000 */
[----:B------:R-:W-:Y:S01]  /*69c0*/  FSEL R79, R79, -INF , !P3 ;  /* 0xff8000004f4f7808 */ /* 0x000fe20005800000 */
[----:B------:R-:W-:Y:S01]  /*69d0*/  MUFU.EX2 R20, R20 ;  /* 0x0000001400147308 */ /* 0x000fe20000000800 */
[C---:B------:R-:W-:Y:S02]  /*69e0*/  ISETP.GT.AND P6, PT, R21.reuse, 0x70, P2 ;  /* 0x000000701500780c */ /* 0x040fe400017c4270 */
[C---:B------:R-:W-:Y:S02]  /*69f0*/  ISETP.GT.AND P3, PT, R21.reuse, 0x71, P2 ;  /* 0x000000711500780c */ /* 0x040fe40001764270 */
[----:B------:R-:W-:-:S02]  /*6a00*/  ISETP.GT.AND P4, PT, R21, 0x78, P2 ;  /* 0x000000781500780c */ /* 0x000fc40001784270 */
[----:B------:R-:W-:Y:S01]  /*6a10*/  FMNMX.FTZ R24, R38, R33, !PT ;  /* 0x0000002126187209 */ /* 0x000fe20007810000 */
[----:B------:R-:W-:Y:S01]  /*6a20*/  MUFU.EX2 R25, R25 ;  /* 0x0000001900197308 */ /* 0x000fe20000000800 */
[----:B------:R-:W-:Y:S01]  /*6a30*/  ISETP.GT.AND P2, PT, R21, 0x79, P2 ;  /* 0x000000791500780c */ /* 0x000fe20001744270 */
[--C-:B------:R-:W-:Y:S01]  /*6a40*/  FFMA.FTZ R21, R32, UR33, -R13.reuse ;  /* 0x0000002120157c23 */ /* 0x100fe2000801080d */
[----:B------:R-:W-:Y:S01]  /*6a50*/  FFMA.FTZ R32, R37, UR33, -R13 ;  /* 0x0000002125207c23 */ /* 0x000fe2000801080d */
[----:B------:R-:W-:Y:S02]  /*6a60*/  FMNMX.FTZ R37, R39, R24, !PT ;  /* 0x0000001827257209 */ /* 0x000fe40007810000 */
[----:B------:R-:W-:Y:S02]  /*6a70*/  ISETP.LT.OR P6, PT, R138, 0x71, P6 ;  /* 0x000000718a00780c */ /* 0x000fe400037c1670 */
[----:B------:R-:W-:Y:S01]  /*6a80*/  FMNMX.FTZ R24, R42, R37, !PT ;  /* 0x000000252a187209 */ /* 0x000fe20007810000 */
[----:B------:R-:W-:Y:S01]  /*6a90*/  MUFU.EX2 R33, R40 ;  /* 0x0000002800217308 */ /* 0x000fe20000000800 */
[----:B------:R-:W-:-:S02]  /*6aa0*/  ISETP.LT.OR P3, PT, R138, 0x72, P3 ;  /* 0x000000728a00780c */ /* 0x000fc40001f61670 */
[----:B------:R-:W-:Y:S02]  /*6ab0*/  FMNMX.FTZ R37, R43, R24, !PT ;  /* 0x000000182b257209 */ /* 0x000fe40007810000 */
[----:B------:R-:W-:Y:S02]  /*6ac0*/  ISETP.LT.OR P4, PT, R138, 0x79, P4 ;  /* 0x000000798a00780c */ /* 0x000fe40002781670 */
[----:B------:R-:W-:Y:S01]  /*6ad0*/  FMNMX.FTZ R24, R46, R37, !PT ;  /* 0x000000252e187209 */ /* 0x000fe20007810000 */
[----:B------:R0:W-:Y:S01]  /*6ae0*/  MUFU.EX2 R40, R141 ;  /* 0x0000008d00287308 */ /* 0x0001e20000000800 */
[----:B------:R-:W-:Y:S01]  /*6af0*/  ISETP.LT.OR P2, PT, R138, 0x7a, P2 ;  /* 0x0000007a8a00780c */ /* 0x000fe20001741670 */
[----:B------:R-:W-:Y:S01]  /*6b00*/  FFMA.FTZ R138, R41, UR33, -R13 ;  /* 0x00000021298a7c23 */ /* 0x000fe2000801080d */
[----:B------:R-:W-:Y:S02]  /*6b10*/  FMNMX.FTZ R41, R47, R24, !PT ;  /* 0x000000182f297209 */ /* 0x000fe40007810000 */
[----:B------:R-:W-:-:S02]  /*6b20*/  FSEL R82, R82, -INF , !P6 ;  /* 0xff80000052527808 */ /* 0x000fc40007000000 */
[----:B------:R-:W-:Y:S01]  /*6b30*/  FMNMX.FTZ R24, R50, R41, !PT ;  /* 0x0000002932187209 */ /* 0x000fe20007810000 */
[----:B------:R1:W-:Y:S01]  /*6b40*/  MUFU.EX2 R36, R138 ;  /* 0x0000008a00247308 */ /* 0x0003e20000000800 */
[--C-:B0-----:R-:W-:Y:S01]  /*6b50*/  FFMA.FTZ R141, R53, UR33, -R13.reuse ;  /* 0x00000021358d7c23 */ /* 0x101fe2000801080d */
[----:B------:R-:W-:Y:S02]  /*6b60*/  FSEL R83, R83, -INF , !P3 ;  /* 0xff80000053537808 */ /* 0x000fe40005800000 */
[----:B------:R-:W-:Y:S02]  /*6b70*/  FMNMX.FTZ R41, R51, R24, !PT ;  /* 0x0000001833297209 */ /* 0x000fe40007810000 */
[----:B------:R-:W-:Y:S02]  /*6b80*/  FSEL R86, R86, -INF , !P4 ;  /* 0xff80000056567808 */ /* 0x000fe40006000000 */
[----:B------:R-:W-:Y:S01]  /*6b90*/  FMNMX.FTZ R24, R54, R41, !PT ;  /* 0x0000002936187209 */ /* 0x000fe20007810000 */
[----:B-1----:R-:W-:Y:S01]  /*6ba0*/  FFMA.FTZ R138, R49, UR33, -R13 ;  /* 0x00000021318a7c23 */ /* 0x002fe2000801080d */
[----:B------:R-:W-:Y:S01]  /*6bb0*/  MUFU.EX2 R37, R44 ;  /* 0x0000002c00257308 */ /* 0x000fe20000000800 */
[----:B------:R-:W-:-:S02]  /*6bc0*/  FSEL R87, R87, -INF , !P2 ;  /* 0xff80000057577808 */ /* 0x000fc40005000000 */
[----:B------:R-:W-:-:S04]  /*6bd0*/  FMNMX.FTZ R45, R55, R24, !PT ;  /* 0x00000018372d7209 */ /* 0x000fc80007810000 */
[----:B------:R-:W-:Y:S01]  /*6be0*/  FMNMX.FTZ R24, R58, R45, !PT ;  /* 0x0000002d3a187209 */ /* 0x000fe20007810000 */
[----:B------:R0:W-:Y:S03]  /*6bf0*/  MUFU.EX2 R44, R138 ;  /* 0x0000008a002c7308 */ /* 0x0001e60000000800 */
[----:B------:R-:W-:-:S04]  /*6c00*/  FMNMX.FTZ R45, R59, R24, !PT ;  /* 0x000000183b2d7209 */ /* 0x000fc80007810000 */
[----:B------:R-:W-:Y:S01]  /*6c10*/  FMNMX.FTZ R24, R62, R45, !PT ;  /* 0x0000002d3e187209 */ /* 0x000fe20007810000 */
[----:B------:R-:W-:Y:S01]  /*6c20*/  MUFU.EX2 R41, R48 ;  /* 0x0000003000297308 */ /* 0x000fe20000000800 */
[----:B0-----:R-:W-:Y:S02]  /*6c30*/  FFMA.FTZ R138, R57, UR33, -R13 ;  /* 0x00000021398a7c23 */ /* 0x001fe4000801080d */
        /* <DEDUP_REMOVED lines=11> */
[----:B------:R1:W-:Y:S01]  /*6cf0*/  MUFU.EX2 R49, R56 ;  /* 0x0000003800317308 */ /* 0x0003e20000000800 */
[--C-:B0-----:R-:W-:Y:S01]  /*6d00*/  FFMA.FTZ R138, R64, UR33, -R13.reuse ;  /* 0x00000021408a7c23 */ /* 0x101fe2000801080d */
[--C-:B------:R-:W-:Y:S01]  /*6d10*/  FFMA.FTZ R64, R69, UR33, -R13.reuse ;  /* 0x0000002145407c23 */ /* 0x100fe2000801080d */
[----:B------:R-:W-:Y:S01]  /*6d20*/  FMNMX.FTZ R57, R79, R24, !PT ;  /* 0x000000184f397209 */ /* 0x000fe20007810000 */
[--C-:B------:R-:W-:Y:S01]  /*6d30*/  FFMA.FTZ R69, R76, UR33, -R13.reuse ;  /* 0x000000214c457c23 */ /* 0x100fe2000801080d */
[--C-:B------:R-:W-:Y:S01]  /*6d40*/  FFMA.FTZ R76, R81, UR33, -R13.reuse ;  /* 0x00000021514c7c23 */ /* 0x100fe2000801080d */
[----:B------:R-:W-:Y:S02]  /*6d50*/  FSEL R81, R12, RZ, P5 ;  /* 0x000000ff0c517208 */ /* 0x000fe40002800000 */
[----:B------:R-:W-:Y:S01]  /*6d60*/  FMNMX.FTZ R24, R82, R57, !PT ;  /* 0x0000003952187209 */ /* 0x000fe20007810000 */
[----:B------:R0:W-:Y:S01]  /*6d70*/  MUFU.EX2 R53, R60 ;  /* 0x0000003c00357308 */ /* 0x0001e20000000800 */
[--C-:B-1----:R-:W-:Y:S01]  /*6d80*/  FFMA.FTZ R56, R61, UR33, -R13.reuse ;  /* 0x000000213d387c23 */ /* 0x102fe2000801080d */
[--C-:B------:R-:W-:Y:S01]  /*6d90*/  FFMA.FTZ R61, R68, UR33, -R13.reuse ;  /* 0x00000021443d7c23 */ /* 0x100fe2000801080d */
[----:B------:R-:W-:Y:S01]  /*6da0*/  FMNMX.FTZ R57, R83, R24, !PT ;  /* 0x0000001853397209 */ /* 0x000fe20007810000 */
[--C-:B------:R-:W-:Y:S01]  /*6db0*/  FFMA.FTZ R68, R73, UR33, -R13.reuse ;  /* 0x0000002149447c23 */ /* 0x100fe2000801080d */
[--C-:B------:R-:W-:Y:S01]  /*6dc0*/  FFMA.FTZ R73, R80, UR33, -R13.reuse ;  /* 0x0000002150497c23 */ /* 0x100fe2000801080d */
[----:B------:R-:W-:Y:S01]  /*6dd0*/  FADD.FTZ R81, -R81, R0 ;  /* 0x0000000051517221 */ /* 0x000fe20000010100 */
[----:B------:R-:W-:Y:S01]  /*6de0*/  FMNMX.FTZ R24, R86, R57, !PT ;  /* 0x0000003956187209 */ /* 0x000fe20007810000 */
[----:B------:R-:W-:Y:S01]  /*6df0*/  MUFU.EX2 R21, R21 ;  /* 0x0000001500157308 */ /* 0x000fe20000000800 */
[--C-:B0-----:R-:W-:Y:S01]  /*6e00*/  FFMA.FTZ R60, R65, UR33, -R13.reuse ;  /* 0x00000021413c7c23 */ /* 0x101fe2000801080d */
[--C-:B------:R-:W-:Y:S01]  /*6e10*/  FFMA.FTZ R65, R72, UR33, -R13.reuse ;  /* 0x0000002148417c23 */ /* 0x100fe2000801080d */
[----:B------:R-:W-:Y:S01]  /*6e20*/  FMNMX.FTZ R24, R87, R24, !PT ;  /* 0x0000001857187209 */ /* 0x000fe20007810000 */
[--C-:B------:R-:W-:Y:S01]  /*6e30*/  FFMA.FTZ R72, R77, UR33, -R13.reuse ;  /* 0x000000214d487c23 */ /* 0x100fe2000801080d */
[----:B------:R-:W-:Y:S01]  /*6e40*/  FFMA.FTZ R77, R84, UR33, -R13 ;  /* 0x00000021544d7c23 */ /* 0x000fe2000801080d */
[----:B------:R-:W-:-:S02]  /*6e50*/  FMUL.FTZ R80, R81, UR33 ;  /* 0x0000002151507c20 */ /* 0x000fc40008410000 */
[----:B------:R-:W0:Y:S01]  /*6e60*/  SHFL.BFLY PT, R141, R24, 0x2, 0x1f ;  /* 0x0c401f00188d7f89 */ /* 0x000e2200000e0000 */
[----:B------:R0:W-:Y:S08]  /*6e70*/  MUFU.EX2 R57, R138 ;  /* 0x0000008a00397308 */ /* 0x0001f00000000800 */
[----:B------:R-:W1:Y:S08]  /*6e80*/  MUFU.EX2 R80, R80 ;  /* 0x0000005000507308 */ /* 0x000e700000000800 */
[----:B------:R2:W-:Y:S01]  /*6e90*/  MUFU.EX2 R0, R85 ;  /* 0x0000005500007308 */ /* 0x0005e20000000800 */
[----:B0-----:R-:W-:-:S07]  /*6ea0*/  FMNMX.FTZ R138, R24, R141, !PT ;  /* 0x0000008d188a7209 */ /* 0x001fce0007810000 */
[----:B------:R-:W-:Y:S01]  /*6eb0*/  MUFU.EX2 R28, R28 ;  /* 0x0000001c001c7308 */ /* 0x000fe20000000800 */
[----:B-1----:R-:W-:Y:S01]  /*6ec0*/  FFMA.FTZ R4, R80, R4, R14 ;  /* 0x0000000450047223 */ /* 0x002fe2000001000e */
[-C--:B------:R-:W-:Y:S01]  /*6ed0*/  FMUL.FTZ R88, R88, R80.reuse ;  /* 0x0000005058587220 */ /* 0x080fe20000410000 */
[-C--:B------:R-:W-:Y:S01]  /*6ee0*/  FMUL.FTZ R89, R89, R80.reuse ;  /* 0x0000005059597220 */ /* 0x080fe20000410000 */
[----:B------:R-:W0:Y:S01]  /*6ef0*/  SHFL.BFLY PT, R141, R138, 0x1, 0x1f ;  /* 0x0c201f008a8d7f89 */ /* 0x000e2200000e0000 */
        /* <DEDUP_REMOVED lines=23> */
[----:B0-----:R-:W-:Y:S01]  /*7070*/  FMNMX.FTZ R13, R138, R141, !PT ;  /* 0x0000008d8a0d7209 */ /* 0x001fe20007810000 */
[-C--:B------:R-:W-:Y:S01]  /*7080*/  FMUL.FTZ R132, R132, R80.reuse ;  /* 0x0000005084847220 */ /* 0x080fe20000410000 */
[----:B------:R-:W-:-:S02]  /*7090*/  FMUL.FTZ R133, R133, R80 ;  /* 0x0000005085857220 */ /* 0x000fc40000410000 */
[C---:B------:R-:W-:Y:S01]  /*70a0*/  FSETP.NEU.FTZ.AND P2, PT, R13.reuse, -INF , PT ;  /* 0xff8000000d00780b */ /* 0x040fe20003f5d000 */
[C---:B------:R-:W-:Y:S01]  /*70b0*/  FMUL.FTZ R24, R13.reuse, UR33 ;  /* 0x000000210d187c20 */ /* 0x040fe20008410000 */
[----:B------:R-:W-:Y:S04]  /*70c0*/  MUFU.EX2 R61, R61 ;  /* 0x0000003d003d7308 */ /* 0x000fe80000000800 */
[----:B------:R-:W-:Y:S02]  /*70d0*/  FSEL R81, R24, RZ, P2 ;  /* 0x000000ff18517208 */ /* 0x000fe40001000000 */
[----:B------:R-:W-:Y:S02]  /*70e0*/  FSEL R24, R13, RZ, P2 ;  /* 0x000000ff0d187208 */ /* 0x000fe40001000000 */
[----:B------:R-:W-:Y:S01]  /*70f0*/  MUFU.EX2 R64, R64 ;  /* 0x0000004000407308 */ /* 0x000fe20000000800 */
[--C-:B------:R-:W-:Y:S01]  /*7100*/  FFMA.FTZ R138, R26, UR33, -R81.reuse ;  /* 0x000000211a8a7c23 */ /* 0x100fe20008010851 */
[----:B------:R-:W-:Y:S01]  /*7110*/  FFMA.FTZ R27, R27, UR33, -R81 ;  /* 0x000000211b1b7c23 */ /* 0x000fe20008010851 */
[----:B------:R-:W-:Y:S01]  /*7120*/  FADD.FTZ R24, -R24, R7 ;  /* 0x0000000718187221 */ /* 0x000fe20000010100 */
[--C-:B------:R-:W-:Y:S01]  /*7130*/  FFMA.FTZ R30, R30, UR33, -R81.reuse ;  /* 0x000000211e1e7c23 */ /* 0x100fe20008010851 */
[--C-:B------:R-:W-:Y:S01]  /*7140*/  FFMA.FTZ R144, R31, UR33, -R81.reuse ;  /* 0x000000211f907c23 */ /* 0x100fe20008010851 */
[--C-:B------:R-:W-:Y:S01]  /*7150*/  FFMA.FTZ R31, R34, UR33, -R81.reuse ;  /* 0x00000021221f7c23 */ /* 0x100fe20008010851 */
[----:B------:R-:W-:Y:S01]  /*7160*/  FMUL.FTZ R7, R24, UR33 ;  /* 0x0000002118077c20 */ /* 0x000fe20008410000 */
[----:B------:R-:W-:Y:S01]  /*7170*/  IMAD.U32 R24, RZ, RZ, UR43 ;  /* 0x0000002bff187e24 */ /* 0x000fe2000f8e00ff */
[----:B------:R-:W-:Y:S01]  /*7180*/  MUFU.EX2 R138, R138 ;  /* 0x0000008a008a7308 */ /* 0x000fe20000000800 */
[--C-:B--2---:R-:W-:Y:S01]  /*7190*/  FFMA.FTZ R85, R42, UR33, -R81.reuse ;  /* 0x000000212a557c23 */ /* 0x104fe20008010851 */
[--C-:B------:R-:W-:Y:S01]  /*71a0*/  FFMA.FTZ R42, R51, UR33, -R81.reuse ;  /* 0x00000021332a7c23 */ /* 0x100fe20008010851 */
[--C-:B------:R-:W-:Y:S01]  /*71b0*/  FFMA.FTZ R51, R59, UR33, -R81.reuse ;  /* 0x000000213b337c23 */ /* 0x100fe20008010851 */
[----:B------:R-:W-:Y:S01]  /*71c0*/  @!P1 LEA R24, R24, UR42, 0x3 ;  /* 0x0000002a18189c11 */ /* 0x000fe2000f8e18ff */
[--C-:B------:R-:W-:Y:S01]  /*71d0*/  FFMA.FTZ R35, R35, UR33, -R81.reuse ;  /* 0x0000002123237c23 */ /* 0x100fe20008010851 */
[----:B------:R-:W-:Y:S01]  /*71e0*/  FADD.FTZ R59, R15, R4 ;  /* 0x000000040f3b7221 */ /* 0x000fe20000010000 */
[----:B------:R-:W-:Y:S01]  /*71f0*/  FFMA.FTZ R84, R38, UR33, -R81 ;  /* 0x0000002126547c23 */ /* 0x000fe20008010851 */
[----:B------:R-:W0:Y:S01]  /*7200*/  MUFU.EX2 R7, R7 ;  /* 0x0000000700077308 */ /* 0x000e220000000800 */
[----:B------:R-:W-:-:S02]  /*7210*/  @!P1 VIADD R24, R24, 0x2d860 ;  /* 0x0002d86018189836 */ /* 0x000fc40000000000 */
[----:B------:R-:W-:Y:S01]  /*7220*/  FADD.FTZ R26, R20, R59 ;  /* 0x0000003b141a7221 */ /* 0x000fe20000010000 */
[--C-:B------:R-:W-:Y:S01]  /*7230*/  FFMA.FTZ R39, R39, UR33, -R81.reuse ;  /* 0x0000002127277c23 */ /* 0x100fe20008010851 */
[--C-:B------:R-:W-:Y:S01]  /*7240*/  FFMA.FTZ R141, R43, UR33, -R81.reuse ;  /* 0x000000212b8d7c23 */ /* 0x100fe20008010851 */
[--C-:B------:R-:W-:Y:S01]  /*7250*/  FFMA.FTZ R46, R46, UR33, -R81.reuse ;  /* 0x000000212e2e7c23 */ /* 0x100fe20008010851 */
[----:B------:R-:W-:Y:S01]  /*7260*/  @!P1 PRMT R24, RZ, 0x654, R24 ;  /* 0x00000654ff189816 */ /* 0x000fe20000000018 */
[--C-:B------:R-:W-:Y:S01]  /*7270*/  FFMA.FTZ R146, R47, UR33, -R81.reuse ;  /* 0x000000212f927c23 */ /* 0x100fe20008010851 */
[----:B------:R-:W1:Y:S01]  /*7280*/  MUFU.EX2 R27, R27 ;  /* 0x0000001b001b7308 */ /* 0x000e620000000800 */
[--C-:B------:R-:W-:Y:S01]  /*7290*/  FFMA.FTZ R34, R50, UR33, -R81.reuse ;  /* 0x0000002132227c23 */ /* 0x100fe20008010851 */
[----:B------:R2:W-:Y:S01]  /*72a0*/  @!P1 SYNCS.ARRIVE.TRANS64.RED.A1T0 RZ, [R24+URZ], RZ ;  /* 0x000000ff18ff99a7 */ /* 0x0005e2000810043f */
[--C-:B------:R-:W-:Y:S01]  /*72b0*/  FFMA.FTZ R47, R54, UR33, -R81.reuse ;  /* 0x00000021362f7c23 */ /* 0x100fe20008010851 */
[--C-:B------:R-:W-:Y:S01]  /*72c0*/  FFMA.FTZ R43, R55, UR33, -R81.reuse ;  /* 0x00000021372b7c23 */ /* 0x100fe20008010851 */
[--C-:B------:R-:W-:Y:S01]  /*72d0*/  FFMA.FTZ R50, R58, UR33, -R81.reuse ;  /* 0x000000213a327c23 */ /* 0x100fe20008010851 */
[--C-:B------:R-:W-:Y:S01]  /*72e0*/  FFMA.FTZ R55, R62, UR33, -R81.reuse ;  /* 0x000000213e377c23 */ /* 0x100fe20008010851 */
[--C-:B------:R-:W-:Y:S01]  /*72f0*/  FFMA.FTZ R4, R63, UR33, -R81.reuse ;  /* 0x000000213f047c23 */ /* 0x100fe20008010851 */
[----:B------:R-:W3:Y:S01]  /*7300*/  MUFU.EX2 R30, R30 ;  /* 0x0000001e001e7308 */ /* 0x000ee20000000800 */
[--C-:B------:R-:W-:Y:S01]  /*7310*/  FFMA.FTZ R63, R70, UR33, -R81.reuse ;  /* 0x00000021463f7c23 */ /* 0x100fe20008010851 */
[----:B--2---:R-:W-:Y:S01]  /*7320*/  F2FP.F16.F32.PACK_AB R24, R15, R14 ;  /* 0x0000000e0f18723e */ /* 0x004fe200000000ff */
[----:B0-----:R-:W-:Y:S01]  /*7330*/  FFMA.FTZ R14, R7, R3, R138 ;  /* 0x00000003070e7223 */ /* 0x001fe2000001008a */
[--C-:B------:R-:W-:Y:S01]  /*7340*/  FFMA.FTZ R75, R75, UR33, -R81.reuse ;  /* 0x000000214b4b7c23 */ /* 0x100fe20008010851 */
[--C-:B------:R-:W-:Y:S01]  /*7350*/  FFMA.FTZ R78, R78, UR33, -R81.reuse ;  /* 0x000000214e4e7c23 */ /* 0x100fe20008010851 */
[--C-:B------:R-:W-:Y:S01]  /*7360*/  FFMA.FTZ R79, R79, UR33, -R81.reuse ;  /* 0x000000214f4f7c23 */ /* 0x100fe20008010851 */
[--C-:B------:R-:W-:Y:S01]  /*7370*/  FFMA.FTZ R82, R82, UR33, -R81.reuse ;  /* 0x0000002152527c23 */ /* 0x100fe20008010851 */
[----:B------:R-:W0:Y:S01]  /*7380*/  MUFU.EX2 R144, R144 ;  /* 0x0000009000907308 */ /* 0x000e220000000800 */
[----:B-1----:R-:W-:Y:S01]  /*7390*/  FADD.FTZ R3, R27, R14 ;  /* 0x0000000e1b037221 */ /* 0x002fe20000010000 */
[C---:B------:R-:W-:Y:S01]  /*73a0*/  FADD.FTZ R14, R25.reuse, R26 ;  /* 0x0000001a190e7221 */ /* 0x040fe20000010000 */
[----:B------:R-:W-:Y:S01]  /*73b0*/  F2FP.F16.F32.PACK_AB R26, R25, R20 ;  /* 0x00000014191a723e */ /* 0x000fe200000000ff */
[--C-:B------:R-:W-:Y:S01]  /*73c0*/  FFMA.FTZ R83, R83, UR33, -R81.reuse ;  /* 0x0000002153537c23 */ /* 0x100fe20008010851 */
[----:B------:R-:W-:Y:S01]  /*73d0*/  F2FP.F16.F32.PACK_AB R25, R27, R138 ;  /* 0x0000008a1b19723e */ /* 0x000fe200000000ff */
[----:B------:R-:W-:Y:S01]  /*73e0*/  FADD.FTZ R59, R21, R14 ;  /* 0x0000000e153b7221 */ /* 0x000fe20000010000 */
[----:B------:R-:W-:Y:S01]  /*73f0*/  FFMA.FTZ R14, R67, UR33, -R81 ;  /* 0x00000021430e7c23 */ /* 0x000fe20008010851 */
[----:B------:R-:W1:Y:S01]  /*7400*/  MUFU.EX2 R31, R31 ;  /* 0x0000001f001f7308 */ /* 0x000e620000000800 */
[----:B---3--:R-:W-:Y:S01]  /*7410*/  FADD.FTZ R15, R30, R3 ;  /* 0x000000031e0f7221 */ /* 0x008fe20000010000 */
[C---:B------:R-:W-:Y:S01]  /*7420*/  FADD.FTZ R38, R28.reuse, R59 ;  /* 0x0000003b1c267221 */ /* 0x040fe20000010000 */
[----:B------:R-:W-:Y:S01]  /*7430*/  F2FP.F16.F32.PACK_AB R28, R28, R21 ;  /* 0x000000151c1c723e */ /* 0x000fe200000000ff */
[--C-:B------:R-:W-:Y:S01]  /*7440*/  FFMA.FTZ R3, R66, UR33, -R81.reuse ;  /* 0x0000002142037c23 */ /* 0x100fe20008010851 */
[----:B------:R-:W-:Y:S01]  /*7450*/  FFMA.FTZ R86, R86, UR33, -R81 ;  /* 0x0000002156567c23 */ /* 0x000fe20008010851 */
[----:B------:R-:W-:Y:S01]  /*7460*/  F2FP.F16.F32.PACK_AB R62, R64, R61 ;  /* 0x0000003d403e723e */ /* 0x000fe200000000ff */
[----:B------:R-:W-:Y:S01]  /*7470*/  UMOV UR43, UR51 ;  /* 0x00000033002b7c82 */ /* 0x000fe20008000000 */
[----:B------:R-:W2:Y:S01]  /*7480*/  MUFU.EX2 R35, R35 ;  /* 0x0000002300237308 */ /* 0x000ea20000000800 */
[C---:B0-----:R-:W-:Y:S01]  /*7490*/  FADD.FTZ R20, R144.reuse, R15 ;  /* 0x0000000f90147221 */ /* 0x041fe20000010000 */
[----:B------:R-:W-:Y:S01]  /*74a0*/  F2FP.F16.F32.PACK_AB R27, R144, R30 ;  /* 0x0000001e901b723e */ /* 0x000fe200000000ff */
[----:B------:R-:W-:Y:S01]  /*74b0*/  FADD.FTZ R15, R29, R38 ;  /* 0x000000261d0f7221 */ /* 0x000fe20000010000 */
[----:B------:R-:W-:Y:S01]  /*74c0*/  ISETP.GT.AND P2, PT, R2, UR52, PT ;  /* 0x0000003402007c0c */ /* 0x000fe2000bf44270 */
[-C--:B------:R-:W-:Y:S01]  /*74d0*/  FMUL.FTZ R90, R90, R7.reuse ;  /* 0x000000075a5a7220 */ /* 0x080fe20000410000 */
[-C--:B------:R-:W-:Y:S01]  /*74e0*/  FMUL.FTZ R91, R91, R7.reuse ;  /* 0x000000075b5b7220 */ /* 0x080fe20000410000 */
[----:B------:R-:W-:Y:S01]  /*74f0*/  FADD.FTZ R38, R32, R15 ;  /* 0x0000000f20267221 */ /* 0x000fe20000010000 */
[----:B------:R-:W0:Y:S01]  /*7500*/  MUFU.EX2 R84, R84 ;  /* 0x0000005400547308 */ /* 0x000e220000000800 */
[----:B-1----:R-:W-:Y:S01]  /*7510*/  FADD.FTZ R30, R31, R20 ;  /* 0x000000141f1e7221 */ /* 0x002fe20000010000 */
[----:B------:R1:W-:Y:S01]  /*7520*/  STSM.16.M88.4 [R17+0x21800], R24 ;  /* 0x0218001811007844 */ /* 0x0003e20000000200 */
[--C-:B------:R-:W-:Y:S01]  /*7530*/  FFMA.FTZ R20, R71, UR33, -R81.reuse ;  /* 0x0000002147147c23 */ /* 0x100fe20008010851 */
[--C-:B------:R-:W-:Y:S01]  /*7540*/  FFMA.FTZ R15, R74, UR33, -R81.reuse ;  /* 0x000000214a0f7c23 */ /* 0x100fe20008010851 */
[----:B------:R-:W-:Y:S01]  /*7550*/  FFMA.FTZ R81, R87, UR33, -R81 ;  /* 0x0000002157517c23 */ /* 0x000fe20008010851 */
[-C--:B------:R-:W-:Y:S01]  /*7560*/  FMUL.FTZ R94, R94, R7.reuse ;  /* 0x000000075e5e7220 */ /* 0x080fe20000410000 */
[-C--:B------:R-:W-:Y:S01]  /*7570*/  FMUL.FTZ R95, R95, R7.reuse ;  /* 0x000000075f5f7220 */ /* 0x080fe20000410000 */
[----:B------:R-:W3:Y:S01]  /*7580*/  MUFU.EX2 R39, R39 ;  /* 0x0000002700277308 */ /* 0x000ee20000000800 */
[----:B--2---:R-:W-:Y:S01]  /*7590*/  FADD.FTZ R59, R35, R30 ;  /* 0x0000001e233b7221 */ /* 0x004fe20000010000 */
[-C--:B------:R-:W-:Y:S01]  /*75a0*/  FMUL.FTZ R98, R98, R7.reuse ;  /* 0x0000000762627220 */ /* 0x080fe20000410000 */
[-C--:B------:R-:W-:Y:S01]  /*75b0*/  FMUL.FTZ R99, R99, R7.reuse ;  /* 0x0000000763637220 */ /* 0x080fe20000410000 */
[-C--:B------:R-:W-:Y:S01]  /*75c0*/  FMUL.FTZ R102, R102, R7.reuse ;  /* 0x0000000766667220 */ /* 0x080fe20000410000 */
[-C--:B------:R-:W-:Y:S01]  /*75d0*/  FMUL.FTZ R103, R103, R7.reuse ;  /* 0x0000000767677220 */ /* 0x080fe20000410000 */
[-C--:B------:R-:W-:Y:S01]  /*75e0*/  FMUL.FTZ R106, R106, R7.reuse ;  /* 0x000000076a6a7220 */ /* 0x080fe20000410000 */
[-C--:B------:R-:W-:Y:S01]  /*75f0*/  FMUL.FTZ R107, R107, R7.reuse ;  /* 0x000000076b6b7220 */ /* 0x080fe20000410000 */
[----:B------:R-:W2:Y:S01]  /*7600*/  MUFU.EX2 R85, R85 ;  /* 0x0000005500557308 */ /* 0x000ea20000000800 */
[----:B0-----:R-:W-:Y:S01]  /*7610*/  FADD.FTZ R30, R84, R59 ;  /* 0x0000003b541e7221 */ /* 0x001fe20000010000 */
[----:B------:R-:W-:Y:S01]  /*7620*/  FADD.FTZ R59, R33, R38 ;  /* 0x00000026213b7221 */ /* 0x000fe20000010000 */
[-C--:B------:R-:W-:Y:S01]  /*7630*/  FMUL.FTZ R110, R110, R7.reuse ;  /* 0x000000076e6e7220 */ /* 0x080fe20000410000 */
[-C--:B------:R-:W-:Y:S01]  /*7640*/  FMUL.FTZ R111, R111, R7.reuse ;  /* 0x000000076f6f7220 */ /* 0x080fe20000410000 */
[----:B------:R-:W-:Y:S01]  /*7650*/  FMUL.FTZ R114, R114, R7 ;  /* 0x0000000772727220 */ /* 0x000fe20000410000 */
[C---:B------:R-:W-:Y:S01]  /*7660*/  FADD.FTZ R38, R36.reuse, R59 ;  /* 0x0000003b24267221 */ /* 0x040fe20000010000 */
[----:B------:R-:W-:Y:S01]  /*7670*/  F2FP.F16.F32.PACK_AB R36, R36, R33 ;  /* 0x000000212424723e */ /* 0x000fe200000000ff */
[----:B------:R-:W0:Y:S01]  /*7680*/  MUFU.EX2 R141, R141 ;  /* 0x0000008d008d7308 */ /* 0x000e220000000800 */
[----:B---3--:R-:W-:Y:S01]  /*7690*/  FADD.FTZ R30, R39, R30 ;  /* 0x0000001e271e7221 */ /* 0x008fe20000010000 */
[----:B------:R-:W-:Y:S01]  /*76a0*/  FADD.FTZ R67, R37, R38 ;  /* 0x0000002625437221 */ /* 0x000fe20000010000 */
[----:B------:R-:W-:Y:S01]  /*76b0*/  F2FP.F16.F32.PACK_AB R38, R40, R37 ;  /* 0x000000252826723e */ /* 0x000fe200000000ff */
[-C--:B------:R-:W-:Y:S01]  /*76c0*/  FMUL.FTZ R115, R115, R7.reuse ;  /* 0x0000000773737220 */ /* 0x080fe20000410000 */
[-C--:B------:R-:W-:Y:S01]  /*76d0*/  FMUL.FTZ R118, R118, R7.reuse ;  /* 0x0000000776767220 */ /* 0x080fe20000410000 */
        /* <DEDUP_REMOVED lines=9> */
[----:B------:R-:W-:Y:S01]  /*7770*/  FMUL.FTZ R134, R134, R7 ;  /* 0x0000000786867220 */ /* 0x000fe20000410000 */
[----:B------:R-:W2:Y:S01]  /*7780*/  MUFU.EX2 R146, R146 ;  /* 0x0000009200927308 */ /* 0x000ea20000000800 */
[C---:B0-----:R-:W-:Y:S01]  /*7790*/  FADD.FTZ R59, R141.reuse, R30 ;  /* 0x0000001e8d3b7221 */ /* 0x041fe20000010000 */
[----:B------:R-:W-:Y:S01]  /*77a0*/  FADD.FTZ R30, R40, R67 ;  /* 0x00000043281e7221 */ /* 0x000fe20000010000 */
[----:B------:R-:W-:Y:S01]  /*77b0*/  F2FP.F16.F32.PACK_AB R37, R141, R85 ;  /* 0x000000558d25723e */ /* 0x000fe200000000ff */
[----:B------:R-:W-:Y:S01]  /*77c0*/  FMUL.FTZ R135, R135, R7 ;  /* 0x0000000787877220 */ /* 0x000fe20000410000 */
[----:B------:R-:W-:-:S02]  /*77d0*/  VIADD R2, R2, 0xffffffff ;  /* 0xffffffff02027836 */ /* 0x000fc40000000000 */
[----:B------:R-:W-:Y:S01]  /*77e0*/  FADD.FTZ R67, R41, R30 ;  /* 0x0000001e29437221 */ /* 0x000fe20000010000 */
[----:B------:R-:W-:Y:S01]  /*77f0*/  IMAD.MOV.U32 R7, RZ, RZ, R13 ;  /* 0x000000ffff077224 */ /* 0x000fe200078e000d */
[----:B------:R-:W0:Y:S01]  /*7800*/  MUFU.EX2 R34, R34 ;  /* 0x0000002200227308 */ /* 0x000e220000000800 */
[----:B---3--:R-:W-:Y:S01]  /*7810*/  FADD.FTZ R59, R46, R59 ;  /* 0x0000003b2e3b7221 */ /* 0x008fe20000010000 */
[C---:B------:R-:W-:Y:S01]  /*7820*/  FADD.FTZ R30, R44.reuse, R67 ;  /* 0x000000432c1e7221 */ /* 0x040fe20000010000 */
[----:B------:R-:W-:-:S03]  /*7830*/  F2FP.F16.F32.PACK_AB R44, R44, R41 ;  /* 0x000000292c2c723e */ /* 0x000fc600000000ff */
[----:B------:R-:W-:Y:S01]  /*7840*/  FADD.FTZ R21, R45, R30 ;  /* 0x0000001e2d157221 */ /* 0x000fe20000010000 */
[----:B------:R-:W-:Y:S01]  /*7850*/  F2FP.F16.F32.PACK_AB R30, R32, R29 ;  /* 0x0000001d201e723e */ /* 0x000fe200000000ff */
[----:B------:R-:W3:Y:S01]  /*7860*/  MUFU.EX2 R42, R42 ;  /* 0x0000002a002a7308 */ /* 0x000ee20000000800 */
[----:B--2---:R-:W-:Y:S01]  /*7870*/  FADD.FTZ R59, R146, R59 ;  /* 0x0000003b923b7221 */ /* 0x004fe20000010000 */
[----:B------:R-:W-:Y:S01]  /*7880*/  FADD.FTZ R54, R48, R21 ;  /* 0x0000001530367221 */ /* 0x000fe20000010000 */
[----:B------:R-:W-:Y:S02]  /*7890*/  F2FP.F16.F32.PACK_AB R29, R35, R31 ;  /* 0x0000001f231d723e */ /* 0x000fe400000000ff */
[----:B------:R-:W-:Y:S01]  /*78a0*/  F2FP.F16.F32.PACK_AB R31, R39, R84 ;  /* 0x00000054271f723e */ /* 0x000fe200000000ff */
[----:B-1----:R-:W-:Y:S01]  /*78b0*/  FADD.FTZ R25, R49, R54 ;  /* 0x0000003631197221 */ /* 0x002fe20000010000 */
[----:B------:R-:W-:Y:S01]  /*78c0*/  F2FP.F16.F32.PACK_AB R39, R146, R46 ;  /* 0x0000002e9227723e */ /* 0x000fe200000000ff */
[----:B------:R-:W1:Y:S01]  /*78d0*/  MUFU.EX2 R47, R47 ;  /* 0x0000002f002f7308 */ /* 0x000e620000000800 */
[----:B0-----:R-:W-:Y:S01]  /*78e0*/  FADD.FTZ R59, R34, R59 ;  /* 0x0000003b223b7221 */ /* 0x001fe20000010000 */
[----:B------:R0:W-:Y:S01]  /*78f0*/  STSM.16.M88.4 [R23], R28 ;  /* 0x0000001c17007844 */ /* 0x0001e20000000200 */
[----:B------:R-:W-:-:S02]  /*7900*/  F2FP.F16.F32.PACK_AB R46, R48, R45 ;  /* 0x0000002d302e723e */ /* 0x000fc400000000ff */
[----:B------:R-:W-:Y:S01]  /*7910*/  F2FP.F16.F32.PACK_AB R54, R56, R53 ;  /* 0x000000353836723e */ /* 0x000fe200000000ff */
[----:B------:R2:W-:Y:S02]  /*7920*/  STSM.16.M88.4 [R19], R36 ;  /* 0x0000002413007844 */ /* 0x0005e40000000200 */
[----:B------:R-:W4:Y:S01]  /*7930*/  MUFU.EX2 R43, R43 ;  /* 0x0000002b002b7308 */ /* 0x000f220000000800 */
[C---:B---3--:R-:W-:Y:S01]  /*7940*/  FADD.FTZ R32, R42.reuse, R59 ;  /* 0x0000003b2a207221 */ /* 0x048fe20000010000 */
[----:B------:R-:W-:-:S06]  /*7950*/  F2FP.F16.F32.PACK_AB R45, R42, R34 ;  /* 0x000000222a2d723e */ /* 0x000fcc00000000ff */
[----:B------:R-:W3:Y:S01]  /*7960*/  MUFU.EX2 R50, R50 ;  /* 0x0000003200327308 */ /* 0x000ee20000000800 */
[----:B-1----:R-:W-:-:S07]  /*7970*/  FADD.FTZ R32, R47, R32 ;  /* 0x000000202f207221 */ /* 0x002fce0000010000 */
[----:B------:R-:W1:Y:S01]  /*7980*/  MUFU.EX2 R51, R51 ;  /* 0x0000003300337308 */ /* 0x000e620000000800 */
[C---:B----4-:R-:W-:Y:S01]  /*7990*/  FADD.FTZ R21, R43.reuse, R32 ;  /* 0x000000202b157221 */ /* 0x050fe20000010000 */
[C---:B------:R-:W-:Y:S01]  /*79a0*/  FADD.FTZ R32, R52.reuse, R25 ;  /* 0x0000001934207221 */ /* 0x040fe20000010000 */
[----:B------:R-:W-:Y:S02]  /*79b0*/  F2FP.F16.F32.PACK_AB R47, R43, R47 ;  /* 0x0000002f2b2f723e */ /* 0x000fe400000000ff */
[----:B------:R-:W-:-:S03]  /*79c0*/  F2FP.F16.F32.PACK_AB R52, R52, R49 ;  /* 0x000000313434723e */ /* 0x000fc600000000ff */
[----:B------:R-:W4:Y:S01]  /*79d0*/  MUFU.EX2 R55, R55 ;  /* 0x0000003700377308 */ /* 0x000f220000000800 */
[----:B---3--:R-:W-:Y:S01]  /*79e0*/  FADD.FTZ R24, R50, R21 ;  /* 0x0000001532187221 */ /* 0x008fe20000010000 */
[----:B------:R-:W-:Y:S01]  /*79f0*/  FADD.FTZ R21, R53, R32 ;  /* 0x0000002035157221 */ /* 0x000fe20000010000 */
[----:B------:R2:W-:Y:S03]  /*7a00*/  STSM.16.M88.4 [R18], R44 ;  /* 0x0000002c12007844 */ /* 0x0005e60000000200 */
[----:B------:R-:W-:Y:S02]  /*7a10*/  FADD.FTZ R40, R56, R21 ;  /* 0x0000001538287221 */ /* 0x000fe40000010000 */
[----:B------:R-:W3:Y:S01]  /*7a20*/  MUFU.EX2 R4, R4 ;  /* 0x0000000400047308 */ /* 0x000ee20000000800 */
[----:B-1----:R-:W-:Y:S01]  /*7a30*/  FADD.FTZ R24, R51, R24 ;  /* 0x0000001833187221 */ /* 0x002fe20000010000 */
[----:B------:R-:W-:Y:S01]  /*7a40*/  FADD.FTZ R25, R57, R40 ;  /* 0x0000002839197221 */ /* 0x000fe20000010000 */
[----:B------:R-:W-:-:S03]  /*7a50*/  F2FP.F16.F32.PACK_AB R53, R51, R50 ;  /* 0x000000323335723e */ /* 0x000fc600000000ff */
[C---:B------:R-:W-:Y:S01]  /*7a60*/  FADD.FTZ R40, R60.reuse, R25 ;  /* 0x000000193c287221 */ /* 0x040fe20000010000 */
[----:B------:R-:W-:Y:S01]  /*7a70*/  F2FP.F16.F32.PACK_AB R60, R60, R57 ;  /* 0x000000393c3c723e */ /* 0x000fe200000000ff */
[----:B------:R-:W1:Y:S01]  /*7a80*/  MUFU.EX2 R3, R3 ;  /* 0x0000000300037308 */ /* 0x000e620000000800 */
[----:B----4-:R-:W-:Y:S01]  /*7a90*/  FADD.FTZ R21, R55, R24 ;  /* 0x0000001837157221 */ /* 0x010fe20000010000 */
[----:B------:R-:W-:-:S04]  /*7aa0*/  FADD.FTZ R25, R61, R40 ;  /* 0x000000283d197221 */ /* 0x000fc80000010000 */
[----:B0-----:R-:W-:Y:S02]  /*7ab0*/  FADD.FTZ R28, R64, R25 ;  /* 0x00000019401c7221 */ /* 0x001fe40000010000 */
[----:B------:R-:W0:Y:S01]  /*7ac0*/  MUFU.EX2 R14, R14 ;  /* 0x0000000e000e7308 */ /* 0x000e220000000800 */
[C---:B---3--:R-:W-:Y:S01]  /*7ad0*/  FADD.FTZ R24, R4.reuse, R21 ;  /* 0x0000001504187221 */ /* 0x048fe20000010000 */
[----:B------:R-:W-:-:S05]  /*7ae0*/  F2FP.F16.F32.PACK_AB R55, R4, R55 ;  /* 0x000000370437723e */ /* 0x000fca00000000ff */
[----:B------:R2:W-:Y:S01]  /*7af0*/  STSM.16.M88.4 [R17+0x27800], R52 ;  /* 0x0278003411007844 */ /* 0x0005e20000000200 */
[----:B------:R-:W3:Y:S01]  /*7b00*/  MUFU.EX2 R65, R65 ;  /* 0x0000004100417308 */ /* 0x000ee20000000800 */
[----:B-1----:R-:W-:-:S07]  /*7b10*/  FADD.FTZ R21, R3, R24 ;  /* 0x0000001803157221 */ /* 0x002fce0000010000 */
[----:B------:R-:W1:Y:S01]  /*7b20*/  MUFU.EX2 R63, R63 ;  /* 0x0000003f003f7308 */ /* 0x000e620000000800 */
[C---:B0-----:R-:W-:Y:S01]  /*7b30*/  FADD.FTZ R24, R14.reuse, R21 ;  /* 0x000000150e187221 */ /* 0x041fe20000010000 */
[----:B------:R-:W-:-:S06]  /*7b40*/  F2FP.F16.F32.PACK_AB R61, R14, R3 ;  /* 0x000000030e3d723e */ /* 0x000fcc00000000ff */
[----:B------:R-:W0:Y:S01]  /*7b50*/  MUFU.EX2 R68, R68 ;  /* 0x0000004400447308 */ /* 0x000e220000000800 */
[----:B---3--:R-:W-:-:S07]  /*7b60*/  FADD.FTZ R25, R65, R28 ;  /* 0x0000001c41197221 */ /* 0x008fce0000010000 */
[----:B------:R-:W3:Y:S01]  /*7b70*/  MUFU.EX2 R20, R20 ;  /* 0x0000001400147308 */ /* 0x000ee20000000800 */
[----:B-1----:R-:W-:-:S07]  /*7b80*/  FADD.FTZ R21, R63, R24 ;  /* 0x000000183f157221 */ /* 0x002fce0000010000 */
[----:B------:R-:W1:Y:S01]  /*7b90*/  MUFU.EX2 R69, R69 ;  /* 0x0000004500457308 */ /* 0x000e620000000800 */
[C---:B0-----:R-:W-:Y:S01]  /*7ba0*/  FADD.FTZ R24, R68.reuse, R25 ;  /* 0x0000001944187221 */ /* 0x041fe20000010000 */
[----:B------:R-:W-:-:S06]  /*7bb0*/  F2FP.F16.F32.PACK_AB R68, R68, R65 ;  /* 0x000000414444723e */ /* 0x000fcc00000000ff */
[----:B------:R-:W0:Y:S01]  /*7bc0*/  MUFU.EX2 R15, R15 ;  /* 0x0000000f000f7308 */ /* 0x000e220000000800 */
[C---:B---3--:R-:W-:Y:S01]  /*7bd0*/  FADD.FTZ R4, R20.reuse, R21 ;  /* 0x0000001514047221 */ /* 0x048fe20000010000 */
[----:B------:R-:W-:-:S05]  /*7be0*/  F2FP.F16.F32.PACK_AB R63, R20, R63 ;  /* 0x0000003f143f723e */ /* 0x000fca00000000ff */
[----:B------:R2:W-:Y:S01]  /*7bf0*/  STSM.16.M88.4 [R136], R60 ;  /* 0x0000003c88007844 */ /* 0x0005e20000000200 */
[----:B------:R-:W3:Y:S01]  /*7c00*/  MUFU.EX2 R72, R72 ;  /* 0x0000004800487308 */ /* 0x000ee20000000800 */
[----:B-1----:R-:W-:-:S07]  /*7c10*/  FADD.FTZ R25, R69, R24 ;  /* 0x0000001845197221 */ /* 0x002fce0000010000 */
[----:B------:R-:W1:Y:S01]  /*7c20*/  MUFU.EX2 R26, R75 ;  /* 0x0000004b001a7308 */ /* 0x000e620000000800 */
[----:B0-----:R-:W-:-:S07]  /*7c30*/  FADD.FTZ R21, R15, R4 ;  /* 0x000000040f157221 */ /* 0x001fce0000010000 */
[----:B------:R-:W0:Y:S01]  /*7c40*/  MUFU.EX2 R73, R73 ;  /* 0x0000004900497308 */ /* 0x000e220000000800 */
[C---:B---3--:R-:W-:Y:S01]  /*7c50*/  FADD.FTZ R24, R72.reuse, R25 ;  /* 0x0000001948187221 */ /* 0x048fe20000010000 */
[----:B------:R-:W-:-:S06]  /*7c60*/  F2FP.F16.F32.PACK_AB R70, R72, R69 ;  /* 0x000000454846723e */ /* 0x000fcc00000000ff */
[----:B------:R-:W3:Y:S01]  /*7c70*/  MUFU.EX2 R71, R78 ;  /* 0x0000004e00477308 */ /* 0x000ee20000000800 */
[C---:B-1----:R-:W-:Y:S01]  /*7c80*/  FADD.FTZ R4, R26.reuse, R21 ;  /* 0x000000151a047221 */ /* 0x042fe20000010000 */
[----:B------:R-:W-:-:S06]  /*7c90*/  F2FP.F16.F32.PACK_AB R69, R26, R15 ;  /* 0x0000000f1a45723e */ /* 0x000fcc00000000ff */
[----:B------:R-:W1:Y:S01]  /*7ca0*/  MUFU.EX2 R76, R76 ;  /* 0x0000004c004c7308 */ /* 0x000e620000000800 */
[----:B0-----:R-:W-:-:S07]  /*7cb0*/  FADD.FTZ R25, R73, R24 ;  /* 0x0000001849197221 */ /* 0x001fce0000010000 */
[----:B------:R-:W0:Y:S01]  /*7cc0*/  MUFU.EX2 R32, R79 ;  /* 0x0000004f00207308 */ /* 0x000e220000000800 */
[----:B---3--:R-:W-:-:S07]  /*7cd0*/  FADD.FTZ R21, R71, R4 ;  /* 0x0000000447157221 */ /* 0x008fce0000010000 */
[----:B------:R-:W3:Y:S01]  /*7ce0*/  MUFU.EX2 R77, R77 ;  /* 0x0000004d004d7308 */ /* 0x000ee20000000800 */
[C---:B-1----:R-:W-:Y:S01]  /*7cf0*/  FADD.FTZ R4, R76.reuse, R25 ;  /* 0x000000194c047221 */ /* 0x042fe20000010000 */
[----:B------:R-:W-:-:S06]  /*7d00*/  F2FP.F16.F32.PACK_AB R24, R76, R73 ;  /* 0x000000494c18723e */ /* 0x000fcc00000000ff */
[----:B------:R-:W1:Y:S01]  /*7d10*/  MUFU.EX2 R82, R82 ;  /* 0x0000005200527308 */ /* 0x000e620000000800 */
[C---:B0-----:R-:W-:Y:S01]  /*7d20*/  F2FP.F16.F32.PACK_AB R71, R32.reuse, R71 ;  /* 0x000000472047723e */ /* 0x041fe200000000ff */
[----:B------:R-:W-:-:S04]  /*7d30*/  FADD.FTZ R21, R32, R21 ;  /* 0x0000001520157221 */ /* 0x000fc80000010000 */
[----:B------:R2:W-:Y:S02]  /*7d40*/  STSM.16.M88.4 [R19+0x6000], R68 ;  /* 0x0060004413007844 */ /* 0x0005e40000000200 */
[----:B------:R-:W0:Y:S01]  /*7d50*/  MUFU.EX2 R83, R83 ;  /* 0x0000005300537308 */ /* 0x000e220000000800 */
[----:B---3--:R-:W-:Y:S01]  /*7d60*/  F2FP.F16.F32.PACK_AB R26, R0, R77 ;  /* 0x0000004d001a723e */ /* 0x008fe200000000ff */
[----:B------:R-:W-:-:S04]  /*7d70*/  FADD.FTZ R77, R77, R4 ;  /* 0x000000044d4d7221 */ /* 0x000fc80000010000 */
[----:B------:R-:W-:Y:S01]  /*7d80*/  FADD.FTZ R4, R0, R77 ;  /* 0x0000004d00047221 */ /* 0x000fe20000010000 */
[----:B------:R-:W-:Y:S01]  /*7d90*/  IMAD.MOV.U32 R0, RZ, RZ, R12 ;  /* 0x000000ffff007224 */ /* 0x000fe200078e000c */
[----:B------:R-:W3:Y:S01]  /*7da0*/  MUFU.EX2 R86, R86 ;  /* 0x0000005600567308 */ /* 0x000ee20000000800 */
[----:B-1----:R-:W-:-:S07]  /*7db0*/  FADD.FTZ R21, R82, R21 ;  /* 0x0000001552157221 */ /* 0x002fce0000010000 */
[----:B------:R-:W1:Y:S01]  /*7dc0*/  MUFU.EX2 R81, R81 ;  /* 0x0000005100517308 */ /* 0x000e620000000800 */
[C---:B0-----:R-:W-:Y:S01]  /*7dd0*/  F2FP.F16.F32.PACK_AB R25, R83.reuse, R82 ;  /* 0x000000525319723e */ /* 0x041fe200000000ff */
[----:B------:R-:W-:-:S04]  /*7de0*/  FADD.FTZ R21, R83, R21 ;  /* 0x0000001553157221 */ /* 0x000fc80000010000 */
[----:B---3--:R-:W-:Y:S01]  /*7df0*/  FADD.FTZ R21, R86, R21 ;  /* 0x0000001556157221 */ /* 0x008fe20000010000 */
[----:B-1----:R-:W-:-:S03]  /*7e00*/  F2FP.F16.F32.PACK_AB R27, R81, R86 ;  /* 0x00000056511b723e */ /* 0x002fc600000000ff */
[----:B------:R-:W-:Y:S02]  /*7e10*/  FADD.FTZ R3, R81, R21 ;  /* 0x0000001551037221 */ /* 0x000fe40000010000 */
[----:B------:R2:W-:Y:S01]  /*7e20*/  STSM.16.M88.4 [R18+0x6000], R24 ;  /* 0x0060001812007844 */ /* 0x0005e20000000200 */
[----:B------:R0:W-:Y:S06]  /*7e30*/  MEMBAR.ALL.CTA ;  /* 0x0000000000007992 */ /* 0x0001ec0000008000 */
[----:B0-----:R-:W0:Y:S02]  /*7e40*/  FENCE.VIEW.ASYNC.S ;  /* 0x00000000000073c6 */ /* 0x001e240000000000 */
[----:B0-----:R-:W-:Y:S01]  /*7e50*/  NOP ;  /* 0x0000000000007918 */ /* 0x001fe20000000000 */
[----:B------:R-:W-:Y:S05]  /*7e60*/  @P2 BRA `(.L_x_884) ;  /* 0xffffffcc00f82947 */ /* 0x000fea000383ffff */
[----:B------:R-:W-:Y:S01]  /*7e70*/  IMAD.MOV.U32 R7, RZ, RZ, R13 ;  /* 0x000000ffff077224 */ /* 0x000fe200078e000d */
[----:B------:R-:W-:Y:S01]  /*7e80*/  UMOV UR43, UR51 ;  /* 0x00000033002b7c82 */ /* 0x000fe20008000000 */
[----:B------:R-:W-:Y:S01]  /*7e90*/  IMAD.MOV.U32 R0, RZ, RZ, R12 ;  /* 0x000000ffff007224 */ /* 0x000fe200078e000c */
[----:B------:R-:W-:-:S06]  /*7ea0*/  UMOV UR46, UR50 ;  /* 0x00000032002e7c82 */ /* 0x000fcc0008000000 */
.L_x_867:
[----:B---3--:R-:W-:Y:S01]  /*7eb0*/  IADD3 R8, R137, 0xc0, -R139 ;  /* 0x000000c089087810 */ /* 0x008fe20007ffe88b */
[----:B------:R-:W-:Y:S02]  /*7ec0*/  ULDC UR11, c[0x0][0x9e4] ;  /* 0x00027900000b7ab9 */ /* 0x000fe40000000800 */
[----:B------:R-:W-:Y:S02]  /*7ed0*/  UISETP.GE.AND UP0, UPT, UR11, 0x1, UPT ;  /* 0x000000010b00788c */ /* 0x000fe4000bf06270 */
[----:B------:R-:W-:-:S04]  /*7ee0*/  IMAD R8, R145, 0xc0, R8 ;  /* 0x000000c091087824 */ /* 0x000fc800078e0208 */
[----:B------:R-:W-:Y:S02]  /*7ef0*/  PLOP3.LUT P5, PT, PT, PT, UP0, 0x80, 0x0 ;  /* 0x000000000000781c */ /* 0x000fe40003faf008 */
[----:B------:R-:W-:-:S13]  /*7f00*/  R2UR UR10, R8 ;  /* 0x00000000080a72ca */ /* 0x000fda00000e0000 */
[----:B------:R-:W-:Y:S01]  /*7f10*/  UIADD3 UR35, UR10, -UR35, URZ ;  /* 0x800000230a237290 */ /* 0x000fe2000fffe03f */
        /* <DEDUP_REMOVED lines=11> */
.L_x_886:
[----:B------:R-:W-:-:S11]  /*7fd0*/  UISETP.NE.AND UP0, UPT, UR11, 0x1, UPT ;  /* 0x000000010b00788c */ /* 0x000fd6000bf05270 */
[----:B------:R-:W-:Y:S02]  /*7fe0*/  @UP0 ULDC.64 UR14, c[0x0][0x9e8] ;  /* 0x00027a00000e0ab9 */ /* 0x000fe40000000a00 */
[----:B------:R-:W-:-:S04]  /*7ff0*/  UIMAD.WIDE.U32 UR6, UR10, UR14, URZ ;  /* 0x0000000e0a0672a5 */ /* 0x000fc8000f8e003f */
[----:B------:R-:W-:-:S12]  /*8000*/  @UP0 USHF.R.U32.HI UR10, URZ, UR15, UR7 ;  /* 0x0000000f3f0a0299 */ /* 0x000fd80008011607 */
.L_x_887:
[----:B------:R-:W-:-:S04]  /*8010*/  UIMAD UR10, UR10, UR11, URZ ;  /* 0x0000000b0a0a72a4 */ /* 0x000fc8000f8e023f */
[----:B------:R-:W-:-:S04]  /*8020*/  UISETP.LT.AND UP0, UPT, UR35, UR10, UPT ;  /* 0x0000000a2300728c */ /* 0x000fc8000bf01270 */
[----:B------:R-:W-:-:S12]  /*8030*/  USEL UR35, UR35, UR10, !UP0 ;  /* 0x0000000a23237287 */ /* 0x000fd8000c000000 */
.L_x_885:
        /* <DEDUP_REMOVED lines=13> */
.L_x_897:
        /* <DEDUP_REMOVED lines=9> */
.L_x_890:
[----:B------:R-:W-:Y:S01]  /*81a0*/  ULEA UR6, UR43, UR42, 0x3 ;  /* 0x0000002a2b067291 */ /* 0x000fe2000f8e183f */
[----:B------:R-:W-:-:S05]  /*81b0*/  IMAD.U32 R0, RZ, RZ, UR46 ;  /* 0x0000002eff007e24 */ /* 0x000fca000f8e00ff */
[----:B------:R-:W-:-:S04]  /*81c0*/  SHF.L.U32 R0, R0, 0x1f, RZ ;  /* 0x0000001f00007819 */ /* 0x000fc800000006ff */
[----:B------:R0:W1:Y:S01]  /*81d0*/  SYNCS.PHASECHK.TRANS64.TRYWAIT P2, [UR6+0x2d830], R0 ;  /* 0x02d83000ff0075a7 */ /* 0x0000620008040146 */
[----:B------:R-:W-:Y:S05]  /*81e0*/  @!P0 BRA `(.L_x_891) ;  /* 0x0000000000048947 */ /* 0x000fea0003800000 */
[----:B------:R-:W-:Y:S01]  /*81f0*/  BPT.TRAP 0x1 ;  /* 0x000000040000795c */ /* 0x000fe20000300000 */
.L_x_891:
[----:B-1----:R-:W-:Y:S05]  /*8200*/  @P2 BRA `(.L_x_889) ;  /* 0x0000000000082947 */ /* 0x002fea0003800000 */
[----:B------:R-:W1:Y:S02]  /*8210*/  SYNCS.PHASECHK.TRANS64.TRYWAIT P2, [UR6+0x2d830], R0 ;  /* 0x02d83000ff0075a7 */ /* 0x000e640008040146 */
[----:B-1----:R-:W-:Y:S05]  /*8220*/  @!P2 BRA `(.L_x_892) ;  /* 0x000000c0004ca947 */ /* 0x002fea0003800000 */
.L_x_889:
        /* <DEDUP_REMOVED lines=37> */
.L_x_894:
[----:B------:R-:W-:Y:S01]  /*8480*/  ULEA UR6, UR35, UR42, 0x3 ;  /* 0x0000002a23067291 */ /* 0x000fe2000f8e183f */
[----:B------:R-:W-:-:S05]  /*8490*/  IMAD.U32 R0, RZ, RZ, UR28 ;  /* 0x0000001cff007e24 */ /* 0x000fca000f8e00ff */
[----:B------:R-:W-:-:S04]  /*84a0*/  SHF.L.U32 R0, R0, 0x1f, RZ ;  /* 0x0000001f00007819 */ /* 0x000fc800000006ff */
[----:B------:R0:W1:Y:S01]  /*84b0*/  SYNCS.PHASECHK.TRANS64.TRYWAIT P2, [UR6+0x2d850], R0 ;  /* 0x02d85000ff0075a7 */ /* 0x0000620008040146 */
[----:B------:R-:W-:Y:S05]  /*84c0*/  @!P0 BRA `(.L_x_895) ;  /* 0x0000000000048947 */ /* 0x000fea0003800000 */
[----:B------:R-:W-:Y:S01]  /*84d0*/  BPT.TRAP 0x1 ;  /* 0x000000040000795c */ /* 0x000fe20000300000 */
.L_x_895:
[----:B-1----:R-:W-:Y:S05]  /*84e0*/  @P2 BRA `(.L_x_893) ;  /* 0x0000000000082947 */ /* 0x002fea0003800000 */
[----:B------:R-:W1:Y:S02]  /*84f0*/  SYNCS.PHASECHK.TRANS64.TRYWAIT P2, [UR6+0x2d850], R0 ;  /* 0x02d85000ff0075a7 */ /* 0x000e640008040146 */
[----:B-1----:R-:W-:Y:S05]  /*8500*/  @!P2 BRA `(.L_x_896) ;  /* 0x000000bc00aca947 */ /* 0x002fea0003800000 */
.L_x_893:
[----:B------:R-:W-:Y:S01]  /*8510*/  UIADD3 UR6, UR42, 0x400, URZ ;  /* 0x000004002a067890 */ /* 0x000fe2000fffe03f */
[----:B------:R-:W-:Y:S01]  /*8520*/  WARPGROUP.ARRIVE ;  /* 0x00000000000079c5 */ /* 0x000fe20000000000 */
[----:B------:R-:W-:Y:S01]  /*8530*/  UMOV UR29, 0x40000040 ;  /* 0x40000040001d7882 */ /* 0x000fe20000000000 */
[----:B------:R-:W-:Y:S01]  /*8540*/  UMOV UR31, 0x80000020 ;  /* 0x80000020001f7882 */ /* 0x000fe20000000000 */
[----:B------:R-:W-:Y:S01]  /*8550*/  USHF.R.U32.HI UR6, URZ, 0x4, UR6 ;  /* 0x000000043f067899 */ /* 0x000fe20008011606 */
[----:B01----:R-:W-:Y:S02]  /*8560*/  FMNMX.FTZ R0, R24, R9, !PT ;  /* 0x0000000918007209 */ /* 0x003fe40007810000 */
[----:B------:R-:W0:Y:S01]  /*8570*/  S2R R141, SR_TID.X ;  /* 0x00000000008d7919 */ /* 0x000e220000002100 */
[----:B------:R-:W-:Y:S01]  /*8580*/  FMNMX.FTZ R20, R26, R8, !PT ;  /* 0x000000081a147209 */ /* 0x000fe20007810000 */
[----:B------:R-:W-:Y:S01]  /*8590*/  ULOP3.LUT UR6, UR6, 0x3fff, URZ, 0xc0, !UPT ;  /* 0x00003fff06067892 */ /* 0x000fe2000f8ec03f */
[----:B------:R-:W-:-:S03]  /*85a0*/  FMNMX.FTZ R7, R25, R0, !PT ;  /* 0x0000000019077209 */ /* 0x000fc60007810000 */
        /* <DEDUP_REMOVED lines=15> */
[----:B------:R-:W-:Y:S02]  /*86a0*/  FMNMX.FTZ R7, R37, R0, !PT ;  /* 0x0000000025077209 */ /* 0x000fe40007810000 */
[----:B0-----:R-:W-:Y:S02]  /*86b0*/  SHF.R.U32.HI R138, RZ, 0x7, R141 ;  /* 0x00000007ff8a7819 */ /* 0x001fe4000001168d */
[----:B------:R-:W-:Y:S02]  /*86c0*/  FMNMX.FTZ R0, R40, R7, !PT ;  /* 0x0000000728007209 */ /* 0x000fe40007810000 */
[----:B------:R-:W-:Y:S02]  /*86d0*/  ISETP.GE.U32.AND P2, PT, R141, 0x180, PT ;  /* 0x000001808d00780c */ /* 0x000fe40003f46070 */
        /* <DEDUP_REMOVED lines=28> */
[----:B------:R-:W0:Y:S01]  /*88a0*/  SHFL.BFLY PT, R0, R7, 0x2, 0x1f ;  /* 0x0c401f0007007f89 */ /* 0x000e2200000e0000 */
[----:B------:R-:W-:Y:S01]  /*88b0*/  UMOV UR29, 0x40000040 ;  /* 0x40000040001d7882 */ /* 0x000fe20000000000 */
[----:B------:R-:W-:Y:S01]  /*88c0*/  UMOV UR31, 0x80000020 ;  /* 0x80000020001f7882 */ /* 0x000fe20000000000 */
[----:B0-----:R-:W-:Y:S02]  /*88d0*/  FMNMX.FTZ R13, R7, R0, !PT ;  /* 0x00000000070d7209 */ /* 0x001fe40007810000 */
[----:B------:R-:W-:-:S03]  /*88e0*/  FMNMX.FTZ R7, R27, R20, !PT ;  /* 0x000000141b077209 */ /* 0x000fc60007810000 */
[----:B------:R-:W0:Y:S01]  /*88f0*/  SHFL.BFLY PT, R0, R13, 0x1, 0x1f ;  /* 0x0c201f000d007f89 */ /* 0x000e2200000e0000 */
[----:B------:R-:W-:-:S04]  /*8900*/  FMNMX.FTZ R20, R30, R7, !PT ;  /* 0x000000071e147209 */ /* 0x000fc80007810000 */
[----:B------:R-:W-:Y:S02]  /*8910*/  FMNMX.FTZ R7, R31, R20, !PT ;  /* 0x000000141f077209 */ /* 0x000fe40007810000 */
[----:B0-----:R-:W-:-:S05]  /*8920*/  FMNMX.FTZ R0, R13, R0, !PT ;  /* 0x000000000d007209 */ /* 0x001fca0007810000 */
        /* <DEDUP_REMOVED lines=12> */
[--C-:B------:R-:W-:Y:S01]  /*89f0*/  FFMA.FTZ R29, R44, UR33, -R10.reuse ;  /* 0x000000212c1d7c23 */ /* 0x100fe2000801080a */
[--C-:B------:R-:W-:Y:S01]  /*8a00*/  FFMA.FTZ R44, R53, UR33, -R10.reuse ;  /* 0x00000021352c7c23 */ /* 0x100fe2000801080a */
[--C-:B------:R-:W-:Y:S01]  /*8a10*/  FFMA.FTZ R53, R64, UR33, -R10.reuse ;  /* 0x0000002140357c23 */ /* 0x100fe2000801080a */
[----:B------:R-:W-:Y:S01]  /*8a20*/  FMNMX.FTZ R7, R39, R24, !PT ;  /* 0x0000001827077209 */ /* 0x000fe20007810000 */
[----:B------:R-:W-:Y:S01]  /*8a30*/  FMUL.FTZ R9, R9, UR33 ;  /* 0x0000002109097c20 */ /* 0x000fe20008410000 */
[--C-:B------:R-:W-:Y:S01]  /*8a40*/  FFMA.FTZ R41, R41, UR33, -R10.reuse ;  /* 0x0000002129297c23 */ /* 0x100fe2000801080a */
        /* <DEDUP_REMOVED lines=10> */
[--C-:B0-----:R-:W-:Y:S01]  /*8af0*/  FFMA.FTZ R37, R48, UR33, -R10.reuse ;  /* 0x0000002130257c23 */ /* 0x101fe2000801080a */
[--C-:B------:R-:W-:Y:S01]  /*8b00*/  FFMA.FTZ R48, R57, UR33, -R10.reuse ;  /* 0x0000002139307c23 */ /* 0x100fe2000801080a */
[--C-:B------:R-:W-:Y:S01]  /*8b10*/  FFMA.FTZ R57, R68, UR33, -R10.reuse ;  /* 0x0000002144397c23 */ /* 0x100fe2000801080a */
[----:B------:R-:W-:Y:S01]  /*8b20*/  FMNMX.FTZ R7, R47, R28, !PT ;  /* 0x0000001c2f077209 */ /* 0x000fe20007810000 */
[--C-:B------:R-:W-:Y:S01]  /*8b30*/  FFMA.FTZ R68, R77, UR33, -R10.reuse ;  /* 0x000000214d447c23 */ /* 0x100fe2000801080a */
[----:B------:R0:W-:Y:S01]  /*8b40*/  MUFU.EX2 R28, R41 ;  /* 0x00000029001c7308 */ /* 0x0001e20000000800 */
[--C-:B------:R-:W-:Y:S01]  /*8b50*/  FFMA.FTZ R40, R49, UR33, -R10.reuse ;  /* 0x0000002131287c23 */ /* 0x100fe2000801080a */
[----:B------:R-:W-:Y:S01]  /*8b60*/  FMNMX.FTZ R32, R50, R7, !PT ;  /* 0x0000000732207209 */ /* 0x000fe20007810000 */
[--C-:B------:R-:W-:Y:S01]  /*8b70*/  FFMA.FTZ R45, R56, UR33, -R10.reuse ;  /* 0x00000021382d7c23 */ /* 0x100fe2000801080a */
[----:B------:R-:W-:Y:S01]  /*8b80*/  FFMA.FTZ R49, R60, UR33, -R10 ;  /* 0x000000213c317c23 */ /* 0x000fe2000801080a */
[----:B------:R-:W-:-:S02]  /*8b90*/  WARPGROUP.DEPBAR.LE gsb0, 0x0 ;  /* 0x00008000000079c5 */ /* 0x000fc40000010000 */
[----:B------:R-:W-:Y:S01]  /*8ba0*/  WARPGROUP.ARRIVE ;  /* 0x00000000000079c5 */ /* 0x000fe20000000000 */
[----:B------:R-:W-:Y:S01]  /*8bb0*/  FMNMX.FTZ R7, R51, R32, !PT ;  /* 0x0000002033077209 */ /* 0x000fe20007810000 */
[--C-:B0-----:R-:W-:Y:S01]  /*8bc0*/  FFMA.FTZ R41, R52, UR33, -R10.reuse ;  /* 0x0000002134297c23 */ /* 0x101fe2000801080a */
[----:B------:R-:W-:Y:S01]  /*8bd0*/  MUFU.EX2 R9, R9 ;  /* 0x0000000900097308 */ /* 0x000fe20000000800 */
        /* <DEDUP_REMOVED lines=38> */
[----:B------:R-:W-:-:S05]  /*8e40*/  FMNMX.FTZ R32, R87, R32, !PT ;  /* 0x0000002057207209 */ /* 0x000fca0007810000 */
[----:B------:R-:W0:Y:S01]  /*8e50*/  SHFL.BFLY PT, R7, R32, 0x2, 0x1f ;  /* 0x0c401f0020077f89 */ /* 0x000e2200000e0000 */
[----:B------:R-:W-:Y:S08]  /*8e60*/  MUFU.EX2 R36, R36 ;  /* 0x0000002400247308 */ /* 0x000ff00000000800 */
[----:B------:R-:W-:Y:S08]  /*8e70*/  MUFU.EX2 R37, R37 ;  /* 0x0000002500257308 */ /* 0x000ff00000000800 */
[----:B------:R-:W-:Y:S01]  /*8e80*/  MUFU.EX2 R40, R40 ;  /* 0x0000002800287308 */ /* 0x000fe20000000800 */
[----:B0-----:R-:W-:-:S07]  /*8e90*/  FMNMX.FTZ R33, R32, R7, !PT ;  /* 0x0000000720217209 */ /* 0x001fce0007810000 */
[----:B------:R-:W-:Y:S01]  /*8ea0*/  MUFU.EX2 R41, R41 ;  /* 0x0000002900297308 */ /* 0x000fe20000000800 */
[----:B------:R-:W-:Y:S02]  /*8eb0*/  WARPGROUP.DEPBAR.LE gsb0, 0x0 ;  /* 0x00008000000079c5 */ /* 0x000fe40000010000 */
[----:B------:R-:W-:Y:S01]  /*8ec0*/  WARPGROUP.ARRIVE ;  /* 0x00000000000079c5 */ /* 0x000fe20000000000 */
[----:B------:R-:W0:Y:S04]  /*8ed0*/  SHFL.BFLY PT, R32, R33, 0x1, 0x1f ;  /* 0x0c201f0021207f89 */ /* 0x000e2800000e0000 */
[----:B------:R-:W-:Y:S01]  /*8ee0*/  MUFU.EX2 R44, R44 ;  /* 0x0000002c002c7308 */ /* 0x000fe20000000800 */
[----:B------:R-:W-:Y:S01]  /*8ef0*/  HGMMA.64x96x16.F32 R88, gdesc[UR28].tnspB, R88, gsb0 ;  /* 0x416000001c5879f0 */ /* 0x000fe20008000858 */
[----:B------:R-:W-:-:S02]  /*8f00*/  UIADD3 UR28, UR6, 0x600, URZ ;  /* 0x00000600061c7890 */ /* 0x000fc4000fffe03f */
[----:B------:R-:W-:-:S04]  /*8f10*/  UIADD3 UR30, UR7, 0x100, URZ ;  /* 0x00000100071e7890 */ /* 0x000fc8000fffe03f */
[----:B------:R-:W-:Y:S01]  /*8f20*/  MUFU.EX2 R45, R45 ;  /* 0x0000002d002d7308 */ /* 0x000fe20000000800 */
[----:B------:R-:W-:Y:S01]  /*8f30*/  UMOV UR29, 0x40000040 ;  /* 0x40000040001d7882 */ /* 0x000fe20000000000 */
[----:B------:R-:W-:-:S06]  /*8f40*/  UMOV UR31, 0x80000020 ;  /* 0x80000020001f7882 */ /* 0x000fcc0000000000 */
[----:B------:R-:W-:Y:S01]  /*8f50*/  MUFU.EX2 R48, R48 ;  /* 0x0000003000307308 */ /* 0x000fe20000000800 */
[----:B0-----:R-:W-:-:S07]  /*8f60*/  FMNMX.FTZ R7, R33, R32, !PT ;  /* 0x0000002021077209 */ /* 0x001fce0007810000 */
[----:B------:R-:W-:Y:S01]  /*8f70*/  MUFU.EX2 R49, R49 ;  /* 0x0000003100317308 */ /* 0x000fe20000000800 */
[C---:B------:R-:W-:Y:S01]  /*8f80*/  FMUL.FTZ R32, R7.reuse, UR33 ;  /* 0x0000002107207c20 */ /* 0x040fe20008410000 */
[----:B------:R-:W-:-:S03]  /*8f90*/  FADD.FTZ R8, -R7, R8 ;  /* 0x0000000807087221 */ /* 0x000fc60000010100 */
[--C-:B------:R-:W-:Y:S01]  /*8fa0*/  FFMA.FTZ R77, R34, UR33, -R32.reuse ;  /* 0x00000021224d7c23 */ /* 0x100fe20008010820 */
[--C-:B------:R-:W-:Y:S01]  /*8fb0*/  FFMA.FTZ R84, R35, UR33, -R32.reuse ;  /* 0x0000002123547c23 */ /* 0x100fe20008010820 */
[----:B------:R-:W-:Y:S02]  /*8fc0*/  IMAD.U32 R34, RZ, RZ, UR43 ;  /* 0x0000002bff227e24 */ /* 0x000fe4000f8e00ff */
[----:B------:R-:W-:Y:S01]  /*8fd0*/  FMUL.FTZ R8, R8, UR33 ;  /* 0x0000002108087c20 */ /* 0x000fe20008410000 */
[--C-:B------:R-:W-:Y:S01]  /*8fe0*/  FFMA.FTZ R33, R26, UR33, -R32.reuse ;  /* 0x000000211a217c23 */ /* 0x100fe20008010820 */
[----:B------:R-:W-:Y:S02]  /*8ff0*/  IMAD.U32 R35, RZ, RZ, UR35 ;  /* 0x00000023ff237e24 */ /* 0x000fe4000f8e00ff */
[--C-:B------:R-:W-:Y:S01]  /*9000*/  FFMA.FTZ R26, R27, UR33, -R32.reuse ;  /* 0x000000211b1a7c23 */ /* 0x100fe20008010820 */
[----:B------:R-:W-:Y:S01]  /*9010*/  @!P1 LEA R34, R34, UR42, 0x3 ;  /* 0x0000002a22229c11 */ /* 0x000fe2000f8e18ff */
[--C-:B------:R-:W-:Y:S01]  /*9020*/  FFMA.FTZ R80, R30, UR33, -R32.reuse ;  /* 0x000000211e507c23 */ /* 0x100fe20008010820 */
[----:B------:R-:W-:Y:S01]  /*9030*/  MUFU.EX2 R8, R8 ;  /* 0x0000000800087308 */ /* 0x000fe20000000800 */
[----:B------:R-:W-:Y:S01]  /*9040*/  @!P1 LEA R35, R35, UR42, 0x3 ;  /* 0x0000002a23239c11 */ /* 0x000fe2000f8e18ff */
[----:B------:R-:W-:Y:S01]  /*9050*/  FFMA.FTZ R85, R39, UR33, -R32 ;  /* 0x0000002127557c23 */ /* 0x000fe20008010820 */
[----:B------:R-:W-:-:S02]  /*9060*/  VIADD R30, R138, 0x9 ;  /* 0x000000098a1e7836 */ /* 0x000fc40000000000 */
[--C-:B------:R-:W-:Y:S01]  /*9070*/  FFMA.FTZ R39, R42, UR33, -R32.reuse ;  /* 0x000000212a277c23 */ /* 0x100fe20008010820 */
[--C-:B------:R-:W-:Y:S01]  /*9080*/  FFMA.FTZ R42, R43, UR33, -R32.reuse ;  /* 0x000000212b2a7c23 */ /* 0x100fe20008010820 */
[----:B------:R-:W-:Y:S02]  /*9090*/  @!P1 VIADD R34, R34, 0x2d840 ;  /* 0x0002d84022229836 */ /* 0x000fe40000000000 */
[--C-:B------:R-:W-:Y:S01]  /*90a0*/  FFMA.FTZ R43, R47, UR33, -R32.reuse ;  /* 0x000000212f2b7c23 */ /* 0x100fe20008010820 */
[----:B------:R-:W0:Y:S01]  /*90b0*/  MUFU.EX2 R33, R33 ;  /* 0x0000002100217308 */ /* 0x000e220000000800 */
[----:B------:R-:W-:Y:S02]  /*90c0*/  @!P1 VIADD R35, R35, 0x2d860 ;  /* 0x0002d86023239836 */ /* 0x000fe40000000000 */
[--C-:B------:R-:W-:Y:S01]  /*90d0*/  FFMA.FTZ R47, R55, UR33, -R32.reuse ;  /* 0x00000021372f7c23 */ /* 0x100fe20008010820 */
[--C-:B------:R-:W-:Y:S01]  /*90e0*/  FFMA.FTZ R81, R31, UR33, -R32.reuse ;  /* 0x000000211f517c23 */ /* 0x100fe20008010820 */
[----:B------:R-:W-:Y:S01]  /*90f0*/  SEL R55, R30, 0x9, !P2 ;  /* 0x000000091e377807 */ /* 0x000fe20005000000 */
[----:B------:R-:W-:Y:S01]  /*9100*/  FFMA.FTZ R76, R38, UR33, -R32 ;  /* 0x00000021264c7c23 */ /* 0x000fe20008010820 */
[----:B------:R-:W-:Y:S01]  /*9110*/  @!P1 PRMT R34, RZ, 0x654, R34 ;  /* 0x00000654ff229816 */ /* 0x000fe20000000022 */
[--C-:B------:R-:W-:Y:S01]  /*9120*/  FFMA.FTZ R27, R46, UR33, -R32.reuse ;  /* 0x000000212e1b7c23 */ /* 0x100fe20008010820 */
[----:B------:R-:W1:Y:S01]  /*9130*/  MUFU.EX2 R26, R26 ;  /* 0x0000001a001a7308 */ /* 0x000e620000000800 */
[----:B------:R-:W-:Y:S01]  /*9140*/  @!P1 PRMT R35, RZ, 0x654, R35 ;  /* 0x00000654ff239816 */ /* 0x000fe20000000023 */
[--C-:B------:R-:W-:Y:S01]  /*9150*/  FFMA.FTZ R46, R51, UR33, -R32.reuse ;  /* 0x00000021332e7c23 */ /* 0x100fe20008010820 */
[--C-:B------:R-:W-:Y:S01]  /*9160*/  FFMA.FTZ R51, R62, UR33, -R32.reuse ;  /* 0x000000213e337c23 */ /* 0x100fe20008010820 */
[--C-:B------:R-:W-:Y:S01]  /*9170*/  FFMA.FTZ R38, R50, UR33, -R32.reuse ;  /* 0x0000002132267c23 */ /* 0x100fe20008010820 */
[--C-:B------:R-:W-:Y:S01]  /*9180*/  FFMA.FTZ R50, R59, UR33, -R32.reuse ;  /* 0x000000213b327c23 */ /* 0x100fe20008010820 */
[--C-:B------:R-:W-:Y:S01]  /*9190*/  FFMA.FTZ R31, R54, UR33, -R32.reuse ;  /* 0x00000021361f7c23 */ /* 0x100fe20008010820 */
[--C-:B------:R-:W-:Y:S01]  /*91a0*/  FFMA.FTZ R30, R58, UR33, -R32.reuse ;  /* 0x000000213a1e7c23 */ /* 0x100fe20008010820 */
[----:B------:R-:W2:Y:S01]  /*91b0*/  MUFU.EX2 R80, R80 ;  /* 0x0000005000507308 */ /* 0x000ea20000000800 */
[----:B0-----:R-:W-:Y:S01]  /*91c0*/  FFMA.FTZ R3, R8, R3, R33 ;  /* 0x0000000308037223 */ /* 0x001fe20000010021 */
        /* <DEDUP_REMOVED lines=15> */
[----:B------:R-:W-:Y:S01]  /*92c0*/  F2FP.F16.F32.PACK_AB R33, R26, R33 ;  /* 0x000000211a21723e */ /* 0x000fe200000000ff */
[----:B------:R-:W-:Y:S01]  /*92d0*/  UMOV UR35, UR43 ;  /* 0x0000002b00237c82 */ /* 0x000fe20008000000 */
[C---:B------:R-:W-:Y:S01]  /*92e0*/  ISETP.GT.AND P2, PT, R2.reuse, UR34, PT ;  /* 0x0000002202007c0c */ /* 0x040fe2000bf44270 */
[----:B------:R-:W-:-:S04]  /*92f0*/  VIADD R2, R2, 0xffffffff ;  /* 0xffffffff02027836 */ /* 0x000fc80000000000 */
[----:B------:R-:W3:Y:S08]  /*9300*/  MUFU.EX2 R84, R84 ;  /* 0x0000005400547308 */ /* 0x000ef00000000800 */
[----:B------:R-:W4:Y:S08]  /*9310*/  MUFU.EX2 R76, R76 ;  /* 0x0000004c004c7308 */ /* 0x000f300000000800 */
        /* <DEDUP_REMOVED lines=18> */
[----:B------:R-:W-:Y:S08]  /*9440*/  MUFU.EX2 R52, R52 ;  /* 0x0000003400347308 */ /* 0x000ff00000000800 */
[----:B------:R-:W5:Y:S08]  /*9450*/  MUFU.EX2 R51, R51 ;  /* 0x0000003300337308 */ /* 0x000f700000000800 */
        /* <DEDUP_REMOVED lines=39> */
[----:B------:R-:W-:Y:S01]  /*96d0*/  @!P1 SYNCS.ARRIVE.TRANS64.RED.A1T0 RZ, [R34+URZ], RZ ;  /* 0x000000ff22ff99a7 */ /* 0x000fe2000810043f */
[----:B------:R-:W-:Y:S01]  /*96e0*/  FMUL.FTZ R88, R88, R9 ;  /* 0x0000000958587220 */ /* 0x000fe20000410000 */
[----:B--2---:R-:W-:Y:S01]  /*96f0*/  FFMA.FTZ R55, R70, UR33, -R32 ;  /* 0x0000002146377c23 */ /* 0x004fe20008010820 */
[----:B------:R-:W-:Y:S01]  /*9700*/  F2FP.F16.F32.PACK_AB R32, R12, R11 ;  /* 0x0000000b0c20723e */ /* 0x000fe200000000ff */
[-C--:B------:R-:W-:Y:S01]  /*9710*/  FMUL.FTZ R89, R89, R9.reuse ;  /* 0x0000000959597220 */ /* 0x080fe20000410000 */
[-C--:B------:R-:W-:Y:S01]  /*9720*/  FMUL.FTZ R92, R92, R9.reuse ;  /* 0x000000095c5c7220 */ /* 0x080fe20000410000 */
[-C--:B------:R-:W-:Y:S01]  /*9730*/  FMUL.FTZ R93, R93, R9.reuse ;  /* 0x000000095d5d7220 */ /* 0x080fe20000410000 */
[-C--:B------:R-:W-:Y:S01]  /*9740*/  FMUL.FTZ R96, R96, R9.reuse ;  /* 0x0000000960607220 */ /* 0x080fe20000410000 */
[----:B------:R2:W-:Y:S01]  /*9750*/  @!P1 SYNCS.ARRIVE.TRANS64.RED.A1T0 RZ, [R35+URZ], RZ ;  /* 0x000000ff23ff99a7 */ /* 0x0005e2000810043f */
[----:B------:R-:W-:Y:S01]  /*9760*/  MUFU.EX2 R55, R55 ;  /* 0x0000003700377308 */ /* 0x000fe20000000800 */
[-C--:B------:R-:W-:Y:S01]  /*9770*/  FMUL.FTZ R97, R97, R9.reuse ;  /* 0x0000000961617220 */ /* 0x080fe20000410000 */
[-C--:B------:R-:W-:Y:S01]  /*9780*/  FMUL.FTZ R100, R100, R9.reuse ;  /* 0x0000000964647220 */ /* 0x080fe20000410000 */
[-C--:B------:R-:W-:Y:S01]  /*9790*/  FMUL.FTZ R101, R101, R9.reuse ;  /* 0x0000000965657220 */ /* 0x080fe20000410000 */
[-C--:B------:R-:W-:Y:S01]  /*97a0*/  FMUL.FTZ R104, R104, R9.reuse ;  /* 0x0000000968687220 */ /* 0x080fe20000410000 */
[-C--:B------:R-:W-:Y:S01]  /*97b0*/  FMUL.FTZ R105, R105, R9.reuse ;  /* 0x0000000969697220 */ /* 0x080fe20000410000 */
[-C--:B------:R-:W-:Y:S01]  /*97c0*/  FMUL.FTZ R108, R108, R9.reuse ;  /* 0x000000096c6c7220 */ /* 0x080fe20000410000 */
[----:B--2---:R-:W-:Y:S01]  /*97d0*/  FFMA.FTZ R35, R9, R4, R11 ;  /* 0x0000000409237223 */ /* 0x004fe2000001000b */
[-C--:B------:R-:W-:Y:S01]  /*97e0*/  FMUL.FTZ R109, R109, R9.reuse ;  /* 0x000000096d6d7220 */ /* 0x080fe20000410000 */
[----:B------:R-:W-:Y:S01]  /*97f0*/  MUFU.EX2 R4, R63 ;  /* 0x0000003f00047308 */ /* 0x000fe20000000800 */
[-C--:B------:R-:W-:Y:S01]  /*9800*/  FMUL.FTZ R112, R112, R9.reuse ;  /* 0x0000000970707220 */ /* 0x080fe20000410000 */
[----:B------:R-:W-:Y:S01]  /*9810*/  FADD.FTZ R34, R12, R35 ;  /* 0x000000230c227221 */ /* 0x000fe20000010000 */
[-C--:B------:R-:W-:Y:S01]  /*9820*/  FMUL.FTZ R113, R113, R9.reuse ;  /* 0x0000000971717220 */ /* 0x080fe20000410000 */
[-C--:B------:R-:W-:Y:S01]  /*9830*/  FMUL.FTZ R116, R116, R9.reuse ;  /* 0x0000000974747220 */ /* 0x080fe20000410000 */
[-C--:B------:R-:W-:Y:S01]  /*9840*/  FMUL.FTZ R117, R117, R9.reuse ;  /* 0x0000000975757220 */ /* 0x080fe20000410000 */
[----:B------:R-:W-:Y:S01]  /*9850*/  FADD.FTZ R35, R13, R34 ;  /* 0x000000220d237221 */ /* 0x000fe20000010000 */
[----:B------:R-:W-:Y:S01]  /*9860*/  FADD.FTZ R34, R80, R3 ;  /* 0x0000000350227221 */ /* 0x000fe20000010000 */
[-C--:B------:R-:W-:Y:S01]  /*9870*/  FMUL.FTZ R120, R120, R9.reuse ;  /* 0x0000000978787220 */ /* 0x080fe20000410000 */
[----:B------:R-:W2:Y:S01]  /*9880*/  MUFU.EX2 R3, R66 ;  /* 0x0000004200037308 */ /* 0x000ea20000000800 */
[----:B------:R-:W-:Y:S01]  /*9890*/  FADD.FTZ R62, R14, R35 ;  /* 0x000000230e3e7221 */ /* 0x000fe20000010000 */
[----:B0-----:R-:W-:Y:S01]  /*98a0*/  FADD.FTZ R34, R81, R34 ;  /* 0x0000002251227221 */ /* 0x001fe20000010000 */
[-C--:B------:R-:W-:Y:S01]  /*98b0*/  FMUL.FTZ R121, R121, R9.reuse ;  /* 0x0000000979797220 */ /* 0x080fe20000410000 */
[-C--:B------:R-:W-:Y:S01]  /*98c0*/  FMUL.FTZ R124, R124, R9.reuse ;  /* 0x000000097c7c7220 */ /* 0x080fe20000410000 */
[----:B------:R-:W-:Y:S01]  /*98d0*/  FADD.FTZ R35, R15, R62 ;  /* 0x0000003e0f237221 */ /* 0x000fe20000010000 */
[----:B-1----:R-:W-:Y:S01]  /*98e0*/  FADD.FTZ R59, R77, R34 ;  /* 0x000000224d3b7221 */ /* 0x002fe20000010000 */
[-C--:B------:R-:W-:Y:S01]  /*98f0*/  FMUL.FTZ R125, R125, R9.reuse ;  /* 0x000000097d7d7220 */ /* 0x080fe20000410000 */
[-C--:B------:R-:W-:Y:S01]  /*9900*/  FMUL.FTZ R128, R128, R9.reuse ;  /* 0x0000000980807220 */ /* 0x080fe20000410000 */
[----:B------:R-:W-:Y:S01]  /*9910*/  FADD.FTZ R34, R20, R35 ;  /* 0x0000002314227221 */ /* 0x000fe20000010000 */
[----:B---3--:R-:W-:Y:S01]  /*9920*/  FADD.FTZ R59, R84, R59 ;  /* 0x0000003b543b7221 */ /* 0x008fe20000010000 */
[-C--:B------:R-:W-:Y:S01]  /*9930*/  FMUL.FTZ R129, R129, R9.reuse ;  /* 0x0000000981817220 */ /* 0x080fe20000410000 */
[-C--:B------:R-:W-:Y:S01]  /*9940*/  FMUL.FTZ R132, R132, R9.reuse ;  /* 0x0000000984847220 */ /* 0x080fe20000410000 */
[----:B------:R-:W-:Y:S01]  /*9950*/  FADD.FTZ R35, R21, R34 ;  /* 0x0000002215237221 */ /* 0x000fe20000010000 */
[----:B----4-:R-:W-:Y:S01]  /*9960*/  FADD.FTZ R34, R76, R59 ;  /* 0x0000003b4c227221 */ /* 0x010fe20000010000 */
[----:B------:R-:W-:Y:S01]  /*9970*/  FMUL.FTZ R133, R133, R9 ;  /* 0x0000000985857220 */ /* 0x000fe20000410000 */
[-C--:B------:R-:W-:Y:S01]  /*9980*/  FMUL.FTZ R90, R90, R8.reuse ;  /* 0x000000085a5a7220 */ /* 0x080fe20000410000 */
[----:B------:R-:W-:Y:S01]  /*9990*/  FADD.FTZ R62, R24, R35 ;  /* 0x00000023183e7221 */ /* 0x000fe20000010000 */
[----:B-----5:R-:W-:Y:S01]  /*99a0*/  FADD.FTZ R34, R85, R34 ;  /* 0x0000002255227221 */ /* 0x020fe20000010000 */
[-C--:B------:R-:W-:Y:S01]  /*99b0*/  FMUL.FTZ R91, R91, R8.reuse ;  /* 0x000000085b5b7220 */ /* 0x080fe20000410000 */
        /* <DEDUP_REMOVED lines=28> */
[----:B0-----:R-:W0:Y:S01]  /*9b80*/  MUFU.EX2 R33, R82 ;  /* 0x0000005200217308 */ /* 0x001e220000000800 */
[----:B------:R-:W-:Y:S01]  /*9b90*/  FADD.FTZ R28, R44, R11 ;  /* 0x0000000b2c1c7221 */ /* 0x000fe20000010000 */
[----:B------:R-:W-:Y:S01]  /*9ba0*/  FADD.FTZ R11, R47, R20 ;  /* 0x000000142f0b7221 */ /* 0x000fe20000010000 */
[----:B------:R-:W-:Y:S01]  /*9bb0*/  F2FP.F16.F32.PACK_AB R25, R42, R39 ;  /* 0x000000272a19723e */ /* 0x000fe200000000ff */
[----:B------:R1:W-:Y:S01]  /*9bc0*/  STSM.16.M88.4 [R23], R12 ;  /* 0x0000000c17007844 */ /* 0x0003e20000000200 */
[----:B------:R-:W-:Y:S01]  /*9bd0*/  FADD.FTZ R21, R45, R28 ;  /* 0x0000001c2d157221 */ /* 0x000fe20000010000 */
[----:B------:R-:W-:Y:S01]  /*9be0*/  FADD.FTZ R11, R30, R11 ;  /* 0x0000000b1e0b7221 */ /* 0x000fe20000010000 */
[----:B------:R-:W-:Y:S01]  /*9bf0*/  F2FP.F16.F32.PACK_AB R26, R36, R29 ;  /* 0x0000001d241a723e */ /* 0x000fe200000000ff */
[----:B------:R-:W3:Y:S01]  /*9c00*/  MUFU.EX2 R35, R86 ;  /* 0x0000005600237308 */ /* 0x000ee20000000800 */
[----:B------:R-:W-:Y:S01]  /*9c10*/  FADD.FTZ R20, R48, R21 ;  /* 0x0000001530147221 */ /* 0x000fe20000010000 */
[----:B------:R-:W-:Y:S01]  /*9c20*/  FADD.FTZ R28, R50, R11 ;  /* 0x0000000b321c7221 */ /* 0x000fe20000010000 */
[----:B------:R-:W-:Y:S01]  /*9c30*/  F2FP.F16.F32.PACK_AB R27, R43, R27 ;  /* 0x0000001b2b1b723e */ /* 0x000fe200000000ff */
[----:B------:R-:W-:Y:S01]  /*9c40*/  FMUL.FTZ R106, R106, R8 ;  /* 0x000000086a6a7220 */ /* 0x000fe20000410000 */
[----:B------:R-:W-:Y:S01]  /*9c50*/  FADD.FTZ R11, R49, R20 ;  /* 0x00000014310b7221 */ /* 0x000fe20000010000 */
[----:B------:R-:W-:Y:S01]  /*9c60*/  FADD.FTZ R21, R51, R28 ;  /* 0x0000001c33157221 */ /* 0x000fe20000010000 */
[----:B--2---:R-:W-:Y:S01]  /*9c70*/  F2FP.F16.F32.PACK_AB R29, R54, R3 ;  /* 0x00000003361d723e */ /* 0x004fe200000000ff */
[----:B------:R2:W-:Y:S01]  /*9c80*/  STSM.16.M88.4 [R19], R24 ;  /* 0x0000001813007844 */ /* 0x0005e20000000200 */
[----:B------:R-:W-:Y:S01]  /*9c90*/  FADD.FTZ R20, R52, R11 ;  /* 0x0000000b34147221 */ /* 0x000fe20000010000 */
[----:B------:R-:W-:Y:S01]  /*9ca0*/  FADD.FTZ R28, R4, R21 ;  /* 0x00000015041c7221 */ /* 0x000fe20000010000 */
[----:B------:R-:W4:Y:S01]  /*9cb0*/  MUFU.EX2 R32, R87 ;  /* 0x0000005700207308 */ /* 0x000f220000000800 */
[----:B-1----:R-:W-:Y:S01]  /*9cc0*/  F2FP.F16.F32.PACK_AB R12, R40, R37 ;  /* 0x00000025280c723e */ /* 0x002fe200000000ff */
        /* <DEDUP_REMOVED lines=12> */
[----:B--2---:R-:W-:Y:S01]  /*9d90*/  F2FP.F16.F32.PACK_AB R27, R4, R51 ;  /* 0x00000033041b723e */ /* 0x004fe200000000ff */
[----:B------:R-:W-:Y:S01]  /*9da0*/  FADD.FTZ R4, R60, R11 ;  /* 0x0000000b3c047221 */ /* 0x000fe20000010000 */
[----:B------:R-:W-:Y:S01]  /*9db0*/  FADD.FTZ R21, R58, R21 ;  /* 0x000000153a157221 */ /* 0x000fe20000010000 */
[----:B------:R1:W-:Y:S01]  /*9dc0*/  STSM.16.M88.4 [R18], R12 ;  /* 0x0000000c12007844 */ /* 0x0003e20000000200 */
[----:B------:R-:W-:Y:S01]  /*9dd0*/  F2FP.F16.F32.PACK_AB R24, R48, R45 ;  /* 0x0000002d3018723e */ /* 0x000fe200000000ff */
        /* <DEDUP_REMOVED lines=12> */
[----:B------:R-:W-:Y:S01]  /*9ea0*/  F2FP.F16.F32.PACK_AB R30, R60, R57 ;  /* 0x000000393c1e723e */ /* 0x000fe200000000ff */
[----:B------:R-:W-:Y:S01]  /*9eb0*/  FADD.FTZ R4, R79, R4 ;  /* 0x000000044f047221 */ /* 0x000fe20000010000 */
[----:B-1----:R-:W-:Y:S01]  /*9ec0*/  FADD.FTZ R14, R68, R11 ;  /* 0x0000000b440e7221 */ /* 0x002fe20000010000 */
[----:B------:R-:W-:Y:S01]  /*9ed0*/  F2FP.F16.F32.PACK_AB R31, R58, R55 ;  /* 0x000000373a1f723e */ /* 0x000fe200000000ff */
[----:B------:R-:W-:Y:S01]  /*9ee0*/  FMUL.FTZ R118, R118, R8 ;  /* 0x0000000876767220 */ /* 0x000fe20000410000 */
[----:B------:R-:W-:Y:S01]  /*9ef0*/  F2FP.F16.F32.PACK_AB R12, R64, R61 ;  /* 0x0000003d400c723e */ /* 0x000fe200000000ff */
[----:B------:R-:W-:Y:S01]  /*9f00*/  FADD.FTZ R3, R69, R14 ;  /* 0x0000000e45037221 */ /* 0x000fe20000010000 */
[----:B------:R-:W-:Y:S01]  /*9f10*/  F2FP.F16.F32.PACK_AB R13, R75, R74 ;  /* 0x0000004a4b0d723e */ /* 0x000fe200000000ff */
[----:B------:R1:W-:Y:S01]  /*9f20*/  STSM.16.M88.4 [R136], R28 ;  /* 0x0000001c88007844 */ /* 0x0003e20000000200 */
[----:B------:R-:W-:Y:S01]  /*9f30*/  F2FP.F16.F32.PACK_AB R14, R68, R65 ;  /* 0x00000041440e723e */ /* 0x000fe200000000ff */
[----:B0-----:R-:W-:Y:S01]  /*9f40*/  FADD.FTZ R4, R33, R4 ;  /* 0x0000000421047221 */ /* 0x001fe20000010000 */
[----:B------:R-:W-:Y:S01]  /*9f50*/  F2FP.F16.F32.PACK_AB R15, R79, R78 ;  /* 0x0000004e4f0f723e */ /* 0x000fe200000000ff */
[C---:B------:R-:W-:Y:S01]  /*9f60*/  FADD.FTZ R20, R72.reuse, R3 ;  /* 0x0000000348147221 */ /* 0x040fe20000010000 */
[-C--:B------:R-:W-:Y:S01]  /*9f70*/  FMUL.FTZ R119, R119, R8.reuse ;  /* 0x0000000877777220 */ /* 0x080fe20000410000 */
[C---:B------:R-:W-:Y:S01]  /*9f80*/  FADD.FTZ R4, R83.reuse, R4 ;  /* 0x0000000453047221 */ /* 0x040fe20000010000 */
[----:B--2---:R-:W-:Y:S01]  /*9f90*/  F2FP.F16.F32.PACK_AB R24, R72, R69 ;  /* 0x000000454818723e */ /* 0x004fe200000000ff */
[----:B------:R1:W-:Y:S01]  /*9fa0*/  STSM.16.M88.4 [R19+0x6000], R12 ;  /* 0x0060000c13007844 */ /* 0x0003e20000000200 */
[----:B------:R-:W-:Y:S01]  /*9fb0*/  F2FP.F16.F32.PACK_AB R25, R83, R33 ;  /* 0x000000215319723e */ /* 0x000fe200000000ff */
[----:B---3--:R-:W-:Y:S01]  /*9fc0*/  FADD.FTZ R3, R35, R4 ;  /* 0x0000000423037221 */ /* 0x008fe20000010000 */
[----:B------:R-:W-:Y:S01]  /*9fd0*/  F2FP.F16.F32.PACK_AB R26, R10, R73 ;  /* 0x000000490a1a723e */ /* 0x000fe200000000ff */
[----:B------:R-:W-:Y:S01]  /*9fe0*/  FADD.FTZ R73, R73, R20 ;  /* 0x0000001449497221 */ /* 0x000fe20000010000 */
[----:B----4-:R-:W-:Y:S01]  /*9ff0*/  F2FP.F16.F32.PACK_AB R27, R32, R35 ;  /* 0x00000023201b723e */ /* 0x010fe200000000ff */
[-C--:B------:R-:W-:Y:S01]  /*a000*/  FMUL.FTZ R122, R122, R8.reuse ;  /* 0x000000087a7a7220 */ /* 0x080fe20000410000 */
[-C--:B------:R-:W-:Y:S01]  /*a010*/  FMUL.FTZ R123, R123, R8.reuse ;  /* 0x000000087b7b7220 */ /* 0x080fe20000410000 */
[-C--:B------:R-:W-:Y:S01]  /*a020*/  FMUL.FTZ R126, R126, R8.reuse ;  /* 0x000000087e7e7220 */ /* 0x080fe20000410000 */
[-C--:B------:R-:W-:Y:S01]  /*a030*/  FMUL.FTZ R127, R127, R8.reuse ;  /* 0x000000087f7f7220 */ /* 0x080fe20000410000 */
[----:B------:R1:W-:Y:S01]  /*a040*/  STSM.16.M88.4 [R18+0x6000], R24 ;  /* 0x0060001812007844 */ /* 0x0003e20000000200 */
[-C--:B------:R-:W-:Y:S01]  /*a050*/  FMUL.FTZ R130, R130, R8.reuse ;  /* 0x0000000882827220 */ /* 0x080fe20000410000 */
[-C--:B------:R-:W-:Y:S01]  /*a060*/  FMUL.FTZ R131, R131, R8.reuse ;  /* 0x0000000883837220 */ /* 0x080fe20000410000 */
[-C--:B------:R-:W-:Y:S01]  /*a070*/  FMUL.FTZ R134, R134, R8.reuse ;  /* 0x0000000886867220 */ /* 0x080fe20000410000 */
[----:B------:R-:W-:Y:S01]  /*a080*/  @!PT LDS RZ, [RZ] ;  /* 0x00000000fffff984 */ /* 0x000fe20000000800 */
[----:B------:R-:W-:Y:S01]  /*a090*/  @!PT LDS RZ, [RZ] ;  /* 0x00000000fffff984 */ /* 0x000fe20000000800 */
[----:B------:R-:W-:Y:S01]  /*a0a0*/  @!PT LDS RZ, [RZ] ;  /* 0x00000000fffff984 */ /* 0x000fe20000000800 */
[----:B------:R-:W-:Y:S01]  /*a0b0*/  @!PT LDS RZ, [RZ] ;  /* 0x00000000fffff984 */ /* 0x000fe20000000800 */
[----:B------:R0:W-:Y:S06]  /*a0c0*/  MEMBAR.ALL.CTA ;  /* 0x0000000000007992 */ /* 0x0001ec0000008000 */
[----:B0-----:R-:W0:Y:S01]  /*a0d0*/  FENCE.VIEW.ASYNC.S ;  /* 0x00000000000073c6 */ /* 0x001e220000000000 */
[----:B------:R-:W-:Y:S01]  /*a0e0*/  FMUL.FTZ R135, R135, R8 ;  /* 0x0000000887877220 */ /* 0x000fe20000410000 */
[----:B------:R-:W-:Y:S01]  /*a0f0*/  FADD.FTZ R4, R10, R73 ;  /* 0x000000490a047221 */ /* 0x000fe20000010000 */
[----:B------:R-:W-:Y:S01]  /*a100*/  FADD.FTZ R3, R32, R3 ;  /* 0x0000000320037221 */ /* 0x000fe20000010000 */
[----:B------:R-:W-:-:S02]  /*a110*/  IMAD.MOV.U32 R8, RZ, RZ, R7 ;  /* 0x000000ffff087224 */ /* 0x000fc400078e0007 */
[----:B------:R-:W-:Y:S01]  /*a120*/  IMAD.MOV.U32 R9, RZ, RZ, R0 ;  /* 0x000000ffff097224 */ /* 0x000fe200078e0000 */
[----:B0-----:R-:W-:Y:S01]  /*a130*/  NOP ;  /* 0x0000000000007918 */ /* 0x001fe20000000000 */
[----:B------:R-:W-:Y:S05]  /*a140*/  @P2 BRA `(.L_x_897) ;  /* 0xffffffdc00f02947 */ /* 0x000fea000383ffff */
.L_x_888:
[----:B------:R-:W-:-:S13]  /*a150*/  ISETP.GE.AND P2, PT, R2, UR39, PT ;  /* 0x0000002702007c0c */ /* 0x000fda000bf46270 */
[----:B------:R-:W-:Y:S05]  /*a160*/  @!P2 BRA `(.L_x_898) ;  /* 0x000000300034a947 */ /* 0x000fea0003800000 */
[----:B------:R-:W-:Y:S01]  /*a170*/  IMAD.IADD R10, R137, 0x1, -R139 ;  /* 0x00000001890a7824 */ /* 0x000fe200078e0a8b */
[----:B------:R-:W-:Y:S01]  /*a180*/  UMOV UR28, UR46 ;  /* 0x0000002e001c7c82 */ /* 0x000fe20008000000 */
[----:B-1----:R-:W-:Y:S01]  /*a190*/  IMAD.MOV.U32 R13, RZ, RZ, R7 ;  /* 0x000000ffff0d7224 */ /* 0x002fe200078e0007 */
[----:B------:R-:W-:Y:S01]  /*a1a0*/  UMOV UR50, UR43 ;  /* 0x0000002b00327c82 */ /* 0x000fe20008000000 */
[--C-:B------:R-:W-:Y:S01]  /*a1b0*/  IMAD.IADD R11, R6, 0x1, R10.reuse ;  /* 0x00000001060b7824 */ /* 0x100fe200078e020a */
[----:B------:R-:W-:Y:S01]  /*a1c0*/  ULDC UR34, c[0x0][0x9e4] ;  /* 0x0002790000227ab9 */ /* 0x000fe20000000800 */
[----:B------:R-:W-:Y:S01]  /*a1d0*/  IMAD.IADD R10, R5, 0x1, R10 ;  /* 0x00000001050a7824 */ /* 0x000fe200078e020a */
[----:B------:R-:W-:Y:S01]  /*a1e0*/  ULDC UR47, c[0x0][0x9dc] ;  /* 0x00027700002f7ab9 */ /* 0x000fe20000000800 */
[----:B------:R-:W-:Y:S01]  /*a1f0*/  IMAD.MOV.U32 R12, RZ, RZ, R0 ;  /* 0x000000ffff0c7224 */ /* 0x000fe200078e0000 */
[----:B------:R-:W-:Y:S01]  /*a200*/  LOP3.LUT R9, RZ, R11, RZ, 0x33, !PT ;  /* 0x0000000bff097212 */ /* 0x000fe200078e33ff */
[----:B------:R-:W-:Y:S01]  /*a210*/  ULDC UR33, c[0x0][0x988] ;  /* 0x0002620000217ab9 */ /* 0x000fe20000000800 */
[----:B------:R-:W-:Y:S01]  /*a220*/  LOP3.LUT R8, RZ, R10, RZ, 0x33, !PT ;  /* 0x0000000aff087212 */ /* 0x000fe200078e33ff */
[----:B------:R-:W-:-:S06]  /*a230*/  ULDC UR35, c[0x0][0x9e0] ;  /* 0x0002780000237ab9 */ /* 0x000fcc0000000800 */
.L_x_915:
        /* <DEDUP_REMOVED lines=9> */
.L_x_900:
[----:B------:R-:W-:Y:S01]  /*a2d0*/  ULEA UR6, UR43, UR42, 0x3 ;  /* 0x0000002a2b067291 */ /* 0x000fe2000f8e183f */
[----:B------:R-:W-:-:S05]  /*a2e0*/  IMAD.U32 R0, RZ, RZ, UR46 ;  /* 0x0000002eff007e24 */ /* 0x000fca000f8e00ff */
[----:B------:R-:W-:-:S04]  /*a2f0*/  SHF.L.U32 R0, R0, 0x1f, RZ ;  /* 0x0000001f00007819 */ /* 0x000fc800000006ff */
[----:B------:R0:W1:Y:S01]  /*a300*/  SYNCS.PHASECHK.TRANS64.TRYWAIT P2, [UR6+0x2d830], R0 ;  /* 0x02d83000ff0075a7 */ /* 0x0000620008040146 */
[----:B------:R-:W-:Y:S05]  /*a310*/  @!P0 BRA `(.L_x_901) ;  /* 0x0000000000048947 */ /* 0x000fea0003800000 */
[----:B------:R-:W-:Y:S01]  /*a320*/  BPT.TRAP 0x1 ;  /* 0x000000040000795c */ /* 0x000fe20000300000 */
.L_x_901:
[----:B-1----:R-:W-:Y:S05]  /*a330*/  @P2 BRA `(.L_x_899) ;  /* 0x0000000000082947 */ /* 0x002fea0003800000 */
[----:B------:R-:W1:Y:S02]  /*a340*/  SYNCS.PHASECHK.TRANS64.TRYWAIT P2, [UR6+0x2d830], R0 ;  /* 0x02d83000ff0075a7 */ /* 0x000e640008040146 */
[----:B-1----:R-:W-:Y:S05]  /*a350*/  @!P2 BRA `(.L_x_902) ;  /* 0x000000a00030a947 */ /* 0x002fea0003800000 */
.L_x_899:
        /* <DEDUP_REMOVED lines=37> */
.L_x_904:
[----:B------:R-:W-:Y:S01]  /*a5b0*/  ULEA UR6, UR50, UR42, 0x3 ;  /* 0x0000002a32067291 */ /* 0x000fe2000f8e183f */
[----:B------:R-:W-:-:S05]  /*a5c0*/  IMAD.U32 R0, RZ, RZ, UR28 ;  /* 0x0000001cff007e24 */ /* 0x000fca000f8e00ff */
[----:B------:R-:W-:-:S04]  /*a5d0*/  SHF.L.U32 R0, R0, 0x1f, RZ ;  /* 0x0000001f00007819 */ /* 0x000fc800000006ff */
[----:B------:R0:W1:Y:S01]  /*a5e0*/  SYNCS.PHASECHK.TRANS64.TRYWAIT P2, [UR6+0x2d850], R0 ;  /* 0x02d85000ff0075a7 */ /* 0x0000620008040146 */
[----:B------:R-:W-:Y:S05]  /*a5f0*/  @!P0 BRA `(.L_x_905) ;  /* 0x0000000000048947 */ /* 0x000fea0003800000 */
[----:B------:R-:W-:Y:S01]  /*a600*/  BPT.TRAP 0x1 ;  /* 0x000000040000795c */ /* 0x000fe20000300000 */
.L_x_905:
[----:B-1----:R-:W-:Y:S05]  /*a610*/  @P2 BRA `(.L_x_903) ;  /* 0x0000000000082947 */ /* 0x002fea0003800000 */
[----:B------:R-:W1:Y:S02]  /*a620*/  SYNCS.PHASECHK.TRANS64.TRYWAIT P2, [UR6+0x2d850], R0 ;  /* 0x02d85000ff0075a7 */ /* 0x000e640008040146 */
[----:B-1----:R-:W-:Y:S05]  /*a630*/  @!P2 BRA `(.L_x_906) ;  /* 0x0000009c0090a947 */ /* 0x002fea0003800000 */
.L_x_903:
[----:B------:R-:W-:Y:S01]  /*a640*/  UIADD3 UR6, UR42, 0x400, URZ ;  /* 0x000004002a067890 */ /* 0x000fe2000fffe03f */
[----:B------:R-:W-:Y:S01]  /*a650*/  WARPGROUP.ARRIVE ;  /* 0x00000000000079c5 */ /* 0x000fe20000000000 */
[----:B------:R-:W-:Y:S01]  /*a660*/  UMOV UR29, 0x40000040 ;  /* 0x40000040001d7882 */ /* 0x000fe20000000000 */
[----:B------:R-:W-:Y:S01]  /*a670*/  UMOV UR31, 0x80000020 ;  /* 0x80000020001f7882 */ /* 0x000fe20000000000 */
[----:B------:R-:W-:-:S03]  /*a680*/  USHF.R.U32.HI UR6, URZ, 0x4, UR6 ;  /* 0x000000043f067899 */ /* 0x000fc60008011606 */
[----:B------:R-:W2:Y:S01]  /*a690*/  S2R R14, SR_TID.X ;  /* 0x00000000000e7919 */ /* 0x000ea20000002100 */
[----:B01----:R-:W-:Y:S01]  /*a6a0*/  IMAD.U32 R0, RZ, RZ, UR43 ;  /* 0x0000002bff007e24 */ /* 0x003fe2000f8e00ff */
[----:B------:R-:W-:-:S04]  /*a6b0*/  ULOP3.LUT UR6, UR6, 0x3fff, URZ, 0xc0, !UPT ;  /* 0x00003fff06067892 */ /* 0x000fc8000f8ec03f */
[----:B------:R-:W-:Y:S01]  /*a6c0*/  @!P1 LEA R0, R0, UR42, 0x3 ;  /* 0x0000002a00009c11 */ /* 0x000fe2000f8e18ff */
[----:B------:R-:W-:Y:S02]  /*a6d0*/  ULOP3.LUT UR7, UR6, 0x2000000, URZ, 0xfc, !UPT ;  /* 0x0200000006077892 */ /* 0x000fe4000f8efc3f */
[----:B------:R-:W-:Y:S02]  /*a6e0*/  ULOP3.LUT UR6, UR37, 0x10000, URZ, 0xfc, !UPT ;  /* 0x0001000025067892 */ /* 0x000fe4000f8efc3f */
[----:B------:R-:W-:-:S05]  /*a6f0*/  UIMAD UR7, UR50, 0x600, UR7 ;  /* 0x00000600320778a4 */ /* 0x000fca000f8e0207 */
[----:B------:R-:W-:Y:S02]  /*a700*/  UMOV UR28, UR6 ;  /* 0x00000006001c7c82 */ /* 0x000fe40008000000 */
[----:B------:R-:W-:Y:S02]  /*a710*/  UMOV UR30, UR7 ;  /* 0x00000007001e7c82 */ /* 0x000fe40008000000 */
[----:B------:R-:W-:Y:S01]  /*a720*/  HGMMA.64x96x16.F32 R88, gdesc[UR28].tnspB, R88, gsb0 ;  /* 0x416000001c5879f0 */ /* 0x000fe20008000858 */
[----:B------:R-:W-:Y:S02]  /*a730*/  UIADD3 UR28, UR6, 0x2, URZ ;  /* 0x00000002061c7890 */ /* 0x000fe4000fffe03f */
[----:B------:R-:W-:Y:S01]  /*a740*/  UIADD3 UR30, UR7, 0x40, URZ ;  /* 0x00000040071e7890 */ /* 0x000fe2000fffe03f */
[----:B------:R-:W-:Y:S01]  /*a750*/  UMOV UR29, 0x40000040 ;  /* 0x40000040001d7882 */ /* 0x000fe20000000000 */
[----:B------:R-:W-:Y:S01]  /*a760*/  UMOV UR31, 0x80000020 ;  /* 0x80000020001f7882 */ /* 0x000fe20000000000 */
[----:B--2---:R-:W-:-:S02]  /*a770*/  SHF.R.U32.HI R7, RZ, 0x7, R14 ;  /* 0x00000007ff077819 */ /* 0x004fc4000001160e */
[----:B------:R-:W-:Y:S01]  /*a780*/  ISETP.GE.U32.AND P2, PT, R14, 0x180, PT ;  /* 0x000001800e00780c */ /* 0x000fe20003f46070 */
[----:B------:R-:W-:Y:S02]  /*a790*/  @!P1 VIADD R14, R0, 0x2d840 ;  /* 0x0002d840000e9836 */ /* 0x000fe40000000000 */
[----:B------:R-:W-:Y:S02]  /*a7a0*/  VIADD R7, R7, 0x9 ;  /* 0x0000000907077836 */ /* 0x000fe40000000000 */
[----:B------:R-:W-:-:S03]  /*a7b0*/  IMAD.SHL.U32 R0, R2, 0x80, RZ ;  /* 0x0000008002007824 */ /* 0x000fc600078e00ff */
[----:B------:R-:W-:Y:S02]  /*a7c0*/  SEL R15, R7, 0x9, !P2 ;  /* 0x00000009070f7807 */ /* 0x000fe40005000000 */
[----:B------:R-:W-:Y:S02]  /*a7d0*/  @!P1 PRMT R7, RZ, 0x654, R14 ;  /* 0x00000654ff079816 */ /* 0x000fe4000000000e */
[----:B------:R-:W-:Y:S01]  /*a7e0*/  IADD3 R14, R137, 0x1, -R0 ;  /* 0x00000001890e7810 */ /* 0x000fe20007ffe800 */
        /* <DEDUP_REMOVED lines=49> */
[----:B-1----:R-:W-:-:S04]  /*ab00*/  IMAD.IADD R7, R14, 0x1, -R139 ;  /* 0x000000010e077824 */ /* 0x002fc800078e0a8b */
[----:B------:R-:W-:-:S04]  /*ab10*/  IMAD R7, R16, -0x2, R7 ;  /* 0xfffffffe10077824 */ /* 0x000fc800078e0207 */
[C---:B------:R-:W-:Y:S02]  /*ab20*/  VIADD R138, R7.reuse, UR35 ;  /* 0x00000023078a7c36 */ /* 0x040fe40008000000 */
[----:B------:R-:W-:Y:S02]  /*ab30*/  VIADD R21, R7, UR6 ;  /* 0x0000000607157c36 */ /* 0x000fe40008000000 */
[C---:B------:R-:W-:Y:S02]  /*ab40*/  IMAD.IADD R20, R6.reuse, 0x1, R138 ;  /* 0x0000000106147824 */ /* 0x040fe400078e028a */
[----:B------:R-:W-:Y:S01]  /*ab50*/  IMAD.IADD R7, R6, 0x1, R21 ;  /* 0x0000000106077824 */ /* 0x000fe200078e0215 */
[----:B0-----:R-:W-:Y:S06]  /*ab60*/  @!P5 BRA `(.L_x_907) ;  /* 0x000000000058d947 */ /* 0x001fec0003800000 */
[----:B------:R-:W-:Y:S01]  /*ab70*/  ISETP.GT.AND P2, PT, R11, -0x1, PT ;  /* 0xffffffff0b00780c */ /* 0x000fe20003f44270 */
[----:B------:R-:W-:-:S12]  /*ab80*/  BSSY B0, `(.L_x_908) ;  /* 0x0000010000007945 */ /* 0x000fd80003800000 */
[----:B------:R-:W-:Y:S05]  /*ab90*/  @P2 BRA `(.L_x_909) ;  /* 0x0000000000202947 */ /* 0x000fea0003800000 */
[----:B------:R-:W-:-:S05]  /*aba0*/  IMAD.U32 R141, RZ, RZ, UR34 ;  /* 0x00000022ff8d7e24 */ /* 0x000fca000f8e00ff */
[----:B------:R-:W-:-:S13]  /*abb0*/  ISETP.NE.AND P2, PT, R141, 0x1, PT ;  /* 0x000000018d00780c */ /* 0x000fda0003f45270 */
[----:B------:R-:W0:Y:S02]  /*abc0*/  @P2 LDC.64 R14, c[0x0][0x9e8] ;  /* 0x00027a00ff0e2b82 */ /* 0x000e240000000a00 */
[----:B0-----:R-:W-:-:S04]  /*abd0*/  @P2 IMAD.HI.U32 R144, R9, R14, RZ ;  /* 0x0000000e09902227 */ /* 0x001fc800078e00ff */
[----:B------:R-:W-:Y:S01]  /*abe0*/  IMAD.MOV.U32 R14, RZ, RZ, R9 ;  /* 0x000000ffff0e7224 */ /* 0x000fe200078e0009 */
[----:B------:R-:W-:-:S04]  /*abf0*/  @P2 SHF.R.U32.HI R14, RZ, R15, R144 ;  /* 0x0000000fff0e2219 */ /* 0x000fc80000011690 */
[----:B------:R-:W-:Y:S01]  /*ac00*/  LOP3.LUT R14, RZ, R14, RZ, 0x33, !PT ;  /* 0x0000000eff0e7212 */ /* 0x000fe200078e33ff */
[----:B------:R-:W-:Y:S06]  /*ac10*/  BRA `(.L_x_910) ;  /* 0x0000000000187947 */ /* 0x000fec0003800000 */
.L_x_909:
[----:B------:R-:W-:-:S05]  /*ac20*/  IMAD.U32 R141, RZ, RZ, UR34 ;  /* 0x00000022ff8d7e24 */ /* 0x000fca000f8e00ff */
[----:B------:R-:W-:-:S13]  /*ac30*/  ISETP.NE.AND P2, PT, R141, 0x1, PT ;  /* 0x000000018d00780c */ /* 0x000fda0003f45270 */
[----:B------:R-:W0:Y:S02]  /*ac40*/  @P2 LDC.64 R14, c[0x0][0x9e8] ;  /* 0x00027a00ff0e2b82 */ /* 0x000e240000000a00 */
[----:B0-----:R-:W-:-:S04]  /*ac50*/  @P2 IMAD.HI.U32 R144, R11, R14, RZ ;  /* 0x0000000e0b902227 */ /* 0x001fc800078e00ff */
[----:B------:R-:W-:Y:S01]  /*ac60*/  IMAD.MOV.U32 R14, RZ, RZ, R11 ;  /* 0x000000ffff0e7224 */ /* 0x000fe200078e000b */
[----:B------:R-:W-:-:S07]  /*ac70*/  @P2 SHF.R.U32.HI R14, RZ, R15, R144 ;  /* 0x0000000fff0e2219 */ /* 0x000fce0000011690 */
.L_x_910:
[----:B------:R-:W-:Y:S05]  /*ac80*/  BSYNC B0 ;  /* 0x0000000000007941 */ /* 0x000fea0003800000 */
.L_x_908:
[----:B------:R-:W-:-:S04]  /*ac90*/  IMAD R15, R14, R141, -R0 ;  /* 0x0000008d0e0f7224 */ /* 0x000fc800078e0a00 */
[----:B------:R-:W-:-:S05]  /*aca0*/  IMAD R14, R16, -0x2, R15 ;  /* 0xfffffffe100e7824 */ /* 0x000fca00078e020f */
[----:B------:R-:W-:Y:S02]  /*acb0*/  VIADDMNMX R20, R14, R141, R20, PT ;  /* 0x0000008d0e147246 */ /* 0x000fe40003800114 */
[----:B------:R-:W-:-:S07]  /*acc0*/  VIMNMX R7, R7, R14, !PT ;  /* 0x0000000e07077248 */ /* 0x000fce0007fe0100 */
.L_x_907:
        /* <DEDUP_REMOVED lines=100> */
[----:B------:R-:W-:Y:S01]  /*b310*/  ISETP.GT.AND P3, PT, R10, -0x1, PT ;  /* 0xffffffff0a00780c */ /* 0x000fe20003f64270 */
[----:B------:R-:W-:-:S12]  /*b320*/  BSSY B0, `(.L_x_912) ;  /* 0x0000010000007945 */ /* 0x000fd80003800000 */
[----:B------:R-:W-:Y:S05]  /*b330*/  @P3 BRA `(.L_x_913) ;  /* 0x0000000000203947 */ /* 0x000fea0003800000 */
[----:B------:R-:W-:Y:S02]  /*b340*/  IMAD.U32 R20, RZ, RZ, UR34 ;  /* 0x00000022ff147e24 */ /* 0x000fe4000f8e00ff */
[----:B------:R-:W-:-:S03]  /*b350*/  IMAD.MOV.U32 R7, RZ, RZ, R8 ;  /* 0x000000ffff077224 */ /* 0x000fc600078e0008 */
[----:B------:R-:W-:-:S13]  /*b360*/  ISETP.NE.AND P3, PT, R20, 0x1, PT ;  /* 0x000000011400780c */ /* 0x000fda0003f65270 */
[----:B------:R-:W0:Y:S02]  /*b370*/  @P3 LDC.64 R14, c[0x0][0x9e8] ;  /* 0x00027a00ff0e3b82 */ /* 0x000e240000000a00 */
[----:B0-----:R-:W-:-:S05]  /*b380*/  @P3 IMAD.HI.U32 R14, R8, R14, RZ ;  /* 0x0000000e080e3227 */ /* 0x001fca00078e00ff */
[----:B------:R-:W-:-:S04]  /*b390*/  @P3 SHF.R.U32.HI R7, RZ, R15, R14 ;  /* 0x0000000fff073219 */ /* 0x000fc8000001160e */
[----:B------:R-:W-:Y:S01]  /*b3a0*/  LOP3.LUT R7, RZ, R7, RZ, 0x33, !PT ;  /* 0x00000007ff077212 */ /* 0x000fe200078e33ff */
[----:B------:R-:W-:Y:S06]  /*b3b0*/  BRA `(.L_x_914) ;  /* 0x0000000000187947 */ /* 0x000fec0003800000 */
.L_x_913:
[----:B------:R-:W-:Y:S02]  /*b3c0*/  IMAD.U32 R20, RZ, RZ, UR34 ;  /* 0x00000022ff147e24 */ /* 0x000fe4000f8e00ff */
[----:B------:R-:W-:-:S03]  /*b3d0*/  IMAD.MOV.U32 R7, RZ, RZ, R10 ;  /* 0x000000ffff077224 */ /* 0x000fc600078e000a */
[----:B------:R-:W-:-:S13]  /*b3e0*/  ISETP.NE.AND P3, PT, R20, 0x1, PT ;  /* 0x000000011400780c */ /* 0x000fda0003f65270 */
[----:B------:R-:W0:Y:S02]  /*b3f0*/  @P3 LDC.64 R14, c[0x0][0x9e8] ;  /* 0x00027a00ff0e3b82 */ /* 0x000e240000000a00 */
[----:B0-----:R-:W-:-:S05]  /*b400*/  @P3 IMAD.HI.U32 R14, R10, R14, RZ ;  /* 0x0000000e0a0e3227 */ /* 0x001fca00078e00ff */
[----:B------:R-:W-:-:S07]  /*b410*/  @P3 SHF.R.U32.HI R7, RZ, R15, R14 ;  /* 0x0000000fff073219 */ /* 0x000fce000001160e */
.L_x_914:
[----:B------:R-:W-:Y:S05]  /*b420*/  BSYNC B0 ;  /* 0x0000000000007941 */ /* 0x000fea0003800000 */
.L_x_912:
[----:B------:R-:W-:-:S04]  /*b430*/  IMAD R7, R7, R20, -R0 ;  /* 0x0000001407077224 */ /* 0x000fc800078e0a00 */
[----:B------:R-:W-:-:S05]  /*b440*/  IMAD R7, R16, -0x2, R7 ;  /* 0xfffffffe10077824 */ /* 0x000fca00078e0207 */
[----:B------:R-:W-:Y:S02]  /*b450*/  VIADDMNMX R138, R7, R20, R138, PT ;  /* 0x00000014078a7246 */ /* 0x000fe4000380018a */
[----:B------:R-:W-:-:S07]  /*b460*/  VIMNMX R21, R21, R7, !PT ;  /* 0x0000000715157248 */ /* 0x000fce0007fe0100 */
.L_x_911:
[----:B------:R-:W-:Y:S01]  /*b470*/  FMNMX.FTZ R0, R24, R12, !PT ;  /* 0x0000000c18007209 */ /* 0x000fe20007810000 */
[----:B------:R-:W-:Y:S01]  /*b480*/  UMOV UR28, UR46 ;  /* 0x0000002e001c7c82 */ /* 0x000fe20008000000 */
        /* <DEDUP_REMOVED lines=63> */
[----:B------:R-:W-:Y:S01]  /*b880*/  FSEL R34, R34, -INF , !P4 ;  /* 0xff80000022227808 */ /* 0x000fe20006000000 */
[----:B------:R-:W0:Y:S01]  /*b890*/  SHFL.BFLY PT, R0, R7, 0x2, 0x1f ;  /* 0x0c401f0007007f89 */ /* 0x000e2200000e0000 */
[----:B------:R-:W-:-:S02]  /*b8a0*/  ISETP.GT.AND P4, PT, R21, 0x19, P2 ;  /* 0x000000191500780c */ /* 0x000fc40001784270 */
[C---:B------:R-:W-:Y:S02]  /*b8b0*/  ISETP.LT.OR P3, PT, R138.reuse, 0x39, P3 ;  /* 0x000000398a00780c */ /* 0x040fe40001f61670 */
[----:B------:R-:W-:Y:S02]  /*b8c0*/  FSEL R55, R55, -INF , !P6 ;  /* 0xff80000037377808 */ /* 0x000fe40007000000 */
[C---:B------:R-:W-:Y:S02]  /*b8d0*/  ISETP.GT.AND P6, PT, R21.reuse, 0x48, P2 ;  /* 0x000000481500780c */ /* 0x040fe400017c4270 */
[----:B------:R-:W-:Y:S02]  /*b8e0*/  ISETP.LT.OR P4, PT, R138, 0x1a, P4 ;  /* 0x0000001a8a00780c */ /* 0x000fe40002781670 */
[----:B------:R-:W-:Y:S02]  /*b8f0*/  FSEL R54, R54, -INF , !P3 ;  /* 0xff80000036367808 */ /* 0x000fe40005800000 */
[----:B------:R-:W-:-:S02]  /*b900*/  ISETP.GT.AND P3, PT, R21, 0x41, P2 ;  /* 0x000000411500780c */ /* 0x000fc40001764270 */
[C---:B------:R-:W-:Y:S02]  /*b910*/  ISETP.LT.OR P6, PT, R138.reuse, 0x49, P6 ;  /* 0x000000498a00780c */ /* 0x040fe400037c1670 */
[----:B------:R-:W-:Y:S02]  /*b920*/  FSEL R39, R39, -INF , !P4 ;  /* 0xff80000027277808 */ /* 0x000fe40006000000 */
[----:B------:R-:W-:Y:S02]  /*b930*/  ISETP.GT.AND P4, PT, R21, 0x28, P2 ;  /* 0x000000281500780c */ /* 0x000fe40001784270 */
[----:B------:R-:W-:Y:S02]  /*b940*/  ISETP.LT.OR P3, PT, R138, 0x42, P3 ;  /* 0x000000428a00780c */ /* 0x000fe40001f61670 */
[----:B------:R-:W-:Y:S02]  /*b950*/  FSEL R62, R62, -INF , !P6 ;  /* 0xff8000003e3e7808 */ /* 0x000fe40007000000 */
[----:B0-----:R-:W-:-:S02]  /*b960*/  FMNMX.FTZ R0, R7, R0, !PT ;  /* 0x0000000007007209 */ /* 0x001fc40007810000 */
[----:B------:R-:W-:Y:S02]  /*b970*/  ISETP.GT.AND P6, PT, R21, 0x51, P2 ;  /* 0x000000511500780c */ /* 0x000fe400017c4270 */
[C---:B------:R-:W-:Y:S01]  /*b980*/  ISETP.LT.OR P4, PT, R138.reuse, 0x29, P4 ;  /* 0x000000298a00780c */ /* 0x040fe20002781670 */
[----:B------:R-:W0:Y:S01]  /*b990*/  SHFL.BFLY PT, R7, R0, 0x1, 0x1f ;  /* 0x0c201f0000077f89 */ /* 0x000e2200000e0000 */
[----:B------:R-:W-:Y:S02]  /*b9a0*/  FSEL R59, R59, -INF , !P3 ;  /* 0xff8000003b3b7808 */ /* 0x000fe40005800000 */
[----:B------:R-:W-:Y:S02]  /*b9b0*/  ISETP.GT.AND P3, PT, R21, 0x50, P2 ;  /* 0x000000501500780c */ /* 0x000fe40001764270 */
[----:B------:R-:W-:Y:S02]  /*b9c0*/  ISETP.LT.OR P6, PT, R138, 0x52, P6 ;  /* 0x000000528a00780c */ /* 0x000fe400037c1670 */
[----:B------:R-:W-:-:S02]  /*b9d0*/  FSEL R46, R46, -INF , !P4 ;  /* 0xff8000002e2e7808 */ /* 0x000fc40006000000 */
[----:B------:R-:W-:Y:S02]  /*b9e0*/  ISETP.GT.AND P4, PT, R21, 0x31, P2 ;  /* 0x000000311500780c */ /* 0x000fe40001784270 */
[C---:B------:R-:W-:Y:S02]  /*b9f0*/  ISETP.LT.OR P3, PT, R138.reuse, 0x51, P3 ;  /* 0x000000518a00780c */ /* 0x040fe40001f61670 */
        /* <DEDUP_REMOVED lines=10> */
[C---:B------:R-:W-:Y:S02]  /*baa0*/  ISETP.GT.AND P6, PT, R21.reuse, 0x61, P2 ;  /* 0x000000611500780c */ /* 0x040fe400017c4270 */
[----:B------:R-:W-:Y:S02]  /*bab0*/  ISETP.LT.OR P4, PT, R138, 0x41, P4 ;  /* 0x000000418a00780c */ /* 0x000fe40002781670 */
[----:B------:R-:W-:Y:S02]  /*bac0*/  FSEL R70, R70, -INF , !P3 ;  /* 0xff80000046467808 */ /* 0x000fe40005800000 */
[----:B------:R-:W-:Y:S02]  /*bad0*/  ISETP.GT.AND P3, PT, R21, 0x60, P2 ;  /* 0x000000601500780c */ /* 0x000fe40001764270 */
[----:B------:R-:W-:Y:S02]  /*bae0*/  ISETP.LT.OR P6, PT, R138, 0x62, P6 ;  /* 0x000000628a00780c */ /* 0x000fe400037c1670 */
[----:B------:R-:W-:-:S02]  /*baf0*/  FSEL R58, R58, -INF , !P4 ;  /* 0xff8000003a3a7808 */ /* 0x000fc40006000000 */
[----:B------:R-:W-:Y:S02]  /*bb00*/  ISETP.GT.AND P4, PT, R21, 0x49, P2 ;  /* 0x000000491500780c */ /* 0x000fe40001784270 */
[----:B------:R-:W-:Y:S02]  /*bb10*/  ISETP.LT.OR P3, PT, R138, 0x61, P3 ;  /* 0x000000618a00780c */ /* 0x000fe40001f61670 */
[----:B------:R-:W-:Y:S02]  /*bb20*/  FSEL R75, R75, -INF , !P6 ;  /* 0xff8000004b4b7808 */ /* 0x000fe40007000000 */
[----:B0-----:R-:W-:Y:S02]  /*bb30*/  FMNMX.FTZ R0, R0, R7, !PT ;  /* 0x0000000700007209 */ /* 0x001fe40007810000 */
[----:B------:R-:W-:Y:S02]  /*bb40*/  ISETP.GT.AND P6, PT, R21, 0x69, P2 ;  /* 0x000000691500780c */ /* 0x000fe400017c4270 */
[----:B------:R-:W-:Y:S01]  /*bb50*/  ISETP.LT.OR P4, PT, R138, 0x4a, P4 ;  /* 0x0000004a8a00780c */ /* 0x000fe20002781670 */
[----:B------:R-:W-:Y:S01]  /*bb60*/  FMUL.FTZ R7, R0, UR33 ;  /* 0x0000002100077c20 */ /* 0x000fe20008410000 */
[----:B------:R-:W-:-:S02]  /*bb70*/  FSEL R74, R74, -INF , !P3 ;  /* 0xff8000004a4a7808 */ /* 0x000fc40005800000 */
[----:B------:R-:W-:Y:S02]  /*bb80*/  ISETP.GT.AND P3, PT, R21, 0x68, P2 ;  /* 0x000000681500780c */ /* 0x000fe40001764270 */
[----:B------:R-:W-:Y:S02]  /*bb90*/  ISETP.LT.OR P6, PT, R138, 0x6a, P6 ;  /* 0x0000006a8a00780c */ /* 0x000fe400037c1670 */
[----:B------:R-:W-:Y:S02]  /*bba0*/  FSEL R63, R63, -INF , !P4 ;  /* 0xff8000003f3f7808 */ /* 0x000fe40006000000 */
[----:B------:R-:W-:Y:S02]  /*bbb0*/  FSETP.NEU.FTZ.AND P4, PT, R0, -INF , PT ;  /* 0xff8000000000780b */ /* 0x000fe40003f9d000 */
[----:B------:R-:W-:Y:S02]  /*bbc0*/  ISETP.LT.OR P3, PT, R138, 0x69, P3 ;  /* 0x000000698a00780c */ /* 0x000fe40001f61670 */
[----:B------:R-:W-:-:S02]  /*bbd0*/  FSEL R79, R79, -INF , !P6 ;  /* 0xff8000004f4f7808 */ /* 0x000fc40007000000 */
[----:B------:R-:W-:Y:S02]  /*bbe0*/  ISETP.GT.AND P6, PT, R21, RZ, P2 ;  /* 0x000000ff1500720c */ /* 0x000fe400017c4270 */
[----:B------:R-:W-:Y:S02]  /*bbf0*/  FSEL R7, R7, RZ, P4 ;  /* 0x000000ff07077208 */ /* 0x000fe40002000000 */
[----:B------:R-:W-:Y:S02]  /*bc00*/  FSEL R78, R78, -INF , !P3 ;  /* 0xff8000004e4e7808 */ /* 0x000fe40005800000 */
[----:B------:R-:W-:Y:S01]  /*bc10*/  ISETP.GT.AND P3, PT, R21, 0x70, P2 ;  /* 0x000000701500780c */ /* 0x000fe20001764270 */
[--C-:B------:R-:W-:Y:S01]  /*bc20*/  FFMA.FTZ R15, R25, UR33, -R7.reuse ;  /* 0x00000021190f7c23 */ /* 0x100fe20008010807 */
[C---:B------:R-:W-:Y:S01]  /*bc30*/  ISETP.LT.OR P6, PT, R138.reuse, 0x1, P6 ;  /* 0x000000018a00780c */ /* 0x040fe200037c1670 */
[--C-:B------:R-:W-:Y:S01]  /*bc40*/  FFMA.FTZ R25, R29, UR33, -R7.reuse ;  /* 0x000000211d197c23 */ /* 0x100fe20008010807 */
[----:B------:R-:W-:Y:S01]  /*bc50*/  ISETP.LT.OR P3, PT, R138, 0x71, P3 ;  /* 0x000000718a00780c */ /* 0x000fe20001f61670 */
[--C-:B------:R-:W-:Y:S01]  /*bc60*/  FFMA.FTZ R20, R28, UR33, -R7.reuse ;  /* 0x000000211c147c23 */ /* 0x100fe20008010807 */
[----:B------:R-:W-:Y:S01]  /*bc70*/  FSEL R29, R26, -INF , !P6 ;  /* 0xff8000001a1d7808 */ /* 0x000fe20007000000 */
[--C-:B------:R-:W-:Y:S01]  /*bc80*/  FFMA.FTZ R14, R24, UR33, -R7.reuse ;  /* 0x00000021180e7c23 */ /* 0x100fe20008010807 */
[----:B------:R-:W-:Y:S01]  /*bc90*/  FSEL R82, R82, -INF , !P3 ;  /* 0xff80000052527808 */ /* 0x000fe20005800000 */
[--C-:B------:R-:W-:Y:S01]  /*bca0*/  FFMA.FTZ R24, R32, UR33, -R7.reuse ;  /* 0x0000002120187c23 */ /* 0x100fe20008010807 */
[----:B------:R-:W-:Y:S01]  /*bcb0*/  FMNMX.FTZ R26, R29, R13, !PT ;  /* 0x0000000d1d1a7209 */ /* 0x000fe20007810000 */
[--C-:B------:R-:W-:Y:S01]  /*bcc0*/  FFMA.FTZ R141, R41, UR33, -R7.reuse ;  /* 0x00000021298d7c23 */ /* 0x100fe20008010807 */
[----:B------:R-:W-:Y:S01]  /*bcd0*/  ISETP.GT.AND P3, PT, R21, 0x71, P2 ;  /* 0x000000711500780c */ /* 0x000fe20001764270 */
[--C-:B------:R-:W-:Y:S01]  /*bce0*/  FFMA.FTZ R144, R45, UR33, -R7.reuse ;  /* 0x000000212d907c23 */ /* 0x100fe20008010807 */
[----:B------:R-:W-:Y:S01]  /*bcf0*/  ISETP.GT.AND P6, PT, R21, 0x78, P2 ;  /* 0x000000781500780c */ /* 0x000fe200017c4270 */
[--C-:B------:R-:W-:Y:S01]  /*bd00*/  FFMA.FTZ R57, R57, UR33, -R7.reuse ;  /* 0x0000002139397c23 */ /* 0x100fe20008010807 */
[----:B------:R-:W-:Y:S01]  /*bd10*/  ISETP.GT.AND P2, PT, R21, 0x79, P2 ;  /* 0x000000791500780c */ /* 0x000fe20001744270 */
[--C-:B------:R-:W-:Y:S01]  /*bd20*/  FFMA.FTZ R21, R33, UR33, -R7.reuse ;  /* 0x0000002121157c23 */ /* 0x100fe20008010807 */
[----:B------:R-:W-:Y:S01]  /*bd30*/  FMNMX.FTZ R33, R27, R26, !PT ;  /* 0x0000001a1b217209 */ /* 0x000fe20007810000 */
[--C-:B------:R-:W-:Y:S01]  /*bd40*/  FFMA.FTZ R26, R36, UR33, -R7.reuse ;  /* 0x00000021241a7c23 */ /* 0x100fe20008010807 */
[----:B------:R-:W-:Y:S01]  /*bd50*/  ISETP.LT.OR P3, PT, R138, 0x72, P3 ;  /* 0x000000728a00780c */ /* 0x000fe20001f61670 */
[----:B------:R-:W-:Y:S01]  /*bd60*/  FFMA.FTZ R61, R61, UR33, -R7 ;  /* 0x000000213d3d7c23 */ /* 0x000fe20008010807 */
[----:B------:R-:W-:Y:S01]  /*bd70*/  FMNMX.FTZ R28, R30, R33, !PT ;  /* 0x000000211e1c7209 */ /* 0x000fe20007810000 */
[----:B------:R-:W-:Y:S01]  /*bd80*/  MUFU.EX2 R14, R14 ;  /* 0x0000000e000e7308 */ /* 0x000fe20000000800 */
[----:B------:R-:W-:-:S02]  /*bd90*/  ISETP.LT.OR P6, PT, R138, 0x79, P6 ;  /* 0x000000798a00780c */ /* 0x000fc400037c1670 */
[----:B------:R-:W-:Y:S01]  /*bda0*/  FMNMX.FTZ R33, R31, R28, !PT ;  /* 0x0000001c1f217209 */ /* 0x000fe20007810000 */
[--C-:B------:R-:W-:Y:S01]  /*bdb0*/  FFMA.FTZ R28, R37, UR33, -R7.reuse ;  /* 0x00000021251c7c23 */ /* 0x100fe20008010807 */
[----:B------:R-:W-:Y:S02]  /*bdc0*/  FSEL R83, R83, -INF , !P3 ;  /* 0xff80000053537808 */ /* 0x000fe40005800000 */
[----:B------:R-:W-:Y:S01]  /*bdd0*/  FMNMX.FTZ R32, R34, R33, !PT ;  /* 0x0000002122207209 */ /* 0x000fe20007810000 */
[----:B------:R-:W-:Y:S01]  /*bde0*/  MUFU.EX2 R15, R15 ;  /* 0x0000000f000f7308 */ /* 0x000fe20000000800 */
[----:B------:R-:W-:Y:S02]  /*bdf0*/  ISETP.LT.OR P2, PT, R138, 0x7a, P2 ;  /* 0x0000007a8a00780c */ /* 0x000fe40001741670 */
[----:B------:R-:W-:Y:S01]  /*be00*/  FMNMX.FTZ R33, R35, R32, !PT ;  /* 0x0000002023217209 */ /* 0x000fe20007810000 */
[----:B------:R-:W-:Y:S01]  /*be10*/  FFMA.FTZ R32, R40, UR33, -R7 ;  /* 0x0000002128207c23 */ /* 0x000fe20008010807 */
[----:B------:R-:W-:-:S02]  /*be20*/  FSEL R86, R86, -INF , !P6 ;  /* 0xff80000056567808 */ /* 0x000fc40007000000 */
[----:B------:R-:W-:Y:S01]  /*be30*/  FMNMX.FTZ R36, R38, R33, !PT ;  /* 0x0000002126247209 */ /* 0x000fe20007810000 */
[----:B------:R-:W-:Y:S01]  /*be40*/  MUFU.EX2 R20, R20 ;  /* 0x0000001400147308 */ /* 0x000fe20000000800 */
[----:B------:R-:W-:Y:S02]  /*be50*/  FSEL R87, R87, -INF , !P2 ;  /* 0xff80000057577808 */ /* 0x000fe40005000000 */
[----:B------:R-:W-:-:S04]  /*be60*/  FMNMX.FTZ R33, R39, R36, !PT ;  /* 0x0000002427217209 */ /* 0x000fc80007810000 */
[----:B------:R-:W-:Y:S01]  /*be70*/  FMNMX.FTZ R36, R42, R33, !PT ;  /* 0x000000212a247209 */ /* 0x000fe20007810000 */
[----:B------:R-:W-:Y:S03]  /*be80*/  MUFU.EX2 R25, R25 ;  /* 0x0000001900197308 */ /* 0x000fe60000000800 */
[----:B------:R-:W-:Y:S01]  /*be90*/  FMNMX.FTZ R37, R43, R36, !PT ;  /* 0x000000242b257209 */ /* 0x000fe20007810000 */
[----:B------:R-:W-:-:S03]  /*bea0*/  FFMA.FTZ R36, R44, UR33, -R7 ;  /* 0x000000212c247c23 */ /* 0x000fc60008010807 */
[----:B------:R-:W-:Y:S01]  /*beb0*/  FMNMX.FTZ R40, R46, R37, !PT ;  /* 0x000000252e287209 */ /* 0x000fe20007810000 */
[----:B------:R0:W-:Y:S03]  /*bec0*/  MUFU.EX2 R33, R141 ;  /* 0x0000008d00217308 */ /* 0x0001e60000000800 */
[----:B------:R-:W-:-:S04]  /*bed0*/  FMNMX.FTZ R37, R47, R40, !PT ;  /* 0x000000282f257209 */ /* 0x000fc80007810000 */
[----:B------:R-:W-:Y:S01]  /*bee0*/  FMNMX.FTZ R40, R50, R37, !PT ;  /* 0x0000002532287209 */ /* 0x000fe20007810000 */
[----:B------:R-:W-:Y:S01]  /*bef0*/  MUFU.EX2 R24, R24 ;  /* 0x0000001800187308 */ /* 0x000fe20000000800 */
[--C-:B0-----:R-:W-:Y:S02]  /*bf00*/  FFMA.FTZ R141, R49, UR33, -R7.reuse ;  /* 0x00000021318d7c23 */ /* 0x101fe40008010807 */
        /* <DEDUP_REMOVED lines=11> */
[----:B------:R-:W-:Y:S03]  /*bfc0*/  MUFU.EX2 R41, R141 ;  /* 0x0000008d00297308 */ /* 0x000fe60000000800 */
[----:B------:R-:W-:-:S04]  /*bfd0*/  FMNMX.FTZ R45, R63, R48, !PT ;  /* 0x000000303f2d7209 */ /* 0x000fc80007810000 */
[----:B------:R-:W-:Y:S01]  /*bfe0*/  FMNMX.FTZ R48, R66, R45, !PT ;  /* 0x0000002d42307209 */ /* 0x000fe20007810000 */
[----:B------:R-:W-:Y:S03]  /*bff0*/  MUFU.EX2 R26, R26 ;  /* 0x0000001a001a7308 */ /* 0x000fe60000000800 */
        /* <DEDUP_REMOVED lines=13> */
[----:B------:R-:W-:Y:S03]  /*c0d0*/  MUFU.EX2 R36, R36 ;  /* 0x0000002400247308 */ /* 0x000fe60000000800 */
[----:B0-----:R-:W-:Y:S01]  /*c0e0*/  FMNMX.FTZ R57, R83, R56, !PT ;  /* 0x0000003853397209 */ /* 0x001fe20007810000 */
[--C-:B------:R-:W-:Y:S01]  /*c0f0*/  FFMA.FTZ R56, R64, UR33, -R7.reuse ;  /* 0x0000002140387c23 */ /* 0x100fe20008010807 */
[--C-:B------:R-:W-:Y:S01]  /*c100*/  FFMA.FTZ R64, R72, UR33, -R7.reuse ;  /* 0x0000002148407c23 */ /* 0x100fe20008010807 */
[--C-:B------:R-:W-:Y:S01]  /*c110*/  FFMA.FTZ R72, R80, UR33, -R7.reuse ;  /* 0x0000002150487c23 */ /* 0x100fe20008010807 */
[----:B------:R-:W-:Y:S01]  /*c120*/  FMNMX.FTZ R60, R86, R57, !PT ;  /* 0x00000039563c7209 */ /* 0x000fe20007810000 */
[----:B------:R0:W-:Y:S01]  /*c130*/  MUFU.EX2 R53, R61 ;  /* 0x0000003d00357308 */ /* 0x0001e20000000800 */
[--C-:B------:R-:W-:Y:S01]  /*c140*/  FFMA.FTZ R57, R65, UR33, -R7.reuse ;  /* 0x0000002141397c23 */ /* 0x100fe20008010807 */
[--C-:B------:R-:W-:Y:S01]  /*c150*/  FFMA.FTZ R65, R73, UR33, -R7.reuse ;  /* 0x0000002149417c23 */ /* 0x100fe20008010807 */
[----:B------:R-:W-:Y:S01]  /*c160*/  FMNMX.FTZ R141, R87, R60, !PT ;  /* 0x0000003c578d7209 */ /* 0x000fe20007810000 */
[--C-:B------:R-:W-:Y:S01]  /*c170*/  FFMA.FTZ R60, R68, UR33, -R7.reuse ;  /* 0x00000021443c7c23 */ /* 0x100fe20008010807 */
[--C-:B------:R-:W-:Y:S01]  /*c180*/  FFMA.FTZ R68, R76, UR33, -R7.reuse ;  /* 0x000000214c447c23 */ /* 0x100fe20008010807 */
[--C-:B------:R-:W-:Y:S01]  /*c190*/  FFMA.FTZ R73, R81, UR33, -R7.reuse ;  /* 0x0000002151497c23 */ /* 0x100fe20008010807 */
[--C-:B------:R-:W-:Y:S01]  /*c1a0*/  FFMA.FTZ R76, R84, UR33, -R7.reuse ;  /* 0x00000021544c7c23 */ /* 0x100fe20008010807 */
[----:B------:R-:W1:Y:S01]  /*c1b0*/  SHFL.BFLY PT, R138, R141, 0x2, 0x1f ;  /* 0x0c401f008d8a7f89 */ /* 0x000e6200000e0000 */
[--C-:B0-----:R-:W-:Y:S01]  /*c1c0*/  FFMA.FTZ R61, R69, UR33, -R7.reuse ;  /* 0x00000021453d7c23 */ /* 0x101fe20008010807 */
[--C-:B------:R-:W-:Y:S01]  /*c1d0*/  FFMA.FTZ R69, R77, UR33, -R7.reuse ;  /* 0x000000214d457c23 */ /* 0x100fe20008010807 */
[----:B------:R-:W-:Y:S01]  /*c1e0*/  FFMA.FTZ R80, R85, UR33, -R7 ;  /* 0x0000002155507c23 */ /* 0x000fe20008010807 */
[----:B------:R-:W-:Y:S01]  /*c1f0*/  FSEL R77, R0, RZ, P4 ;  /* 0x000000ff004d7208 */ /* 0x000fe20002000000 */
[----:B------:R-:W-:Y:S04]  /*c200*/  MUFU.EX2 R45, R144 ;  /* 0x00000090002d7308 */ /* 0x000fe80000000800 */
[----:B------:R-:W-:-:S04]  /*c210*/  FADD.FTZ R77, -R77, R12 ;  /* 0x0000000c4d4d7221 */ /* 0x000fc80000010100 */
[----:B------:R-:W-:Y:S01]  /*c220*/  FMUL.FTZ R77, R77, UR33 ;  /* 0x000000214d4d7c20 */ /* 0x000fe20008410000 */
[----:B------:R-:W-:Y:S08]  /*c230*/  MUFU.EX2 R40, R40 ;  /* 0x0000002800287308 */ /* 0x000ff00000000800 */
[----:B------:R-:W0:Y:S01]  /*c240*/  MUFU.EX2 R77, R77 ;  /* 0x0000004d004d7308 */ /* 0x000e220000000800 */
[----:B-1----:R-:W-:-:S05]  /*c250*/  FMNMX.FTZ R138, R141, R138, !PT ;  /* 0x0000008a8d8a7209 */ /* 0x002fca0007810000 */
[----:B------:R-:W1:Y:S02]  /*c260*/  SHFL.BFLY PT, R141, R138, 0x1, 0x1f ;  /* 0x0c201f008a8d7f89 */ /* 0x000e6400000e0000 */
[----:B------:R-:W-:Y:S08]  /*c270*/  MUFU.EX2 R44, R44 ;  /* 0x0000002c002c7308 */ /* 0x000ff00000000800 */
[----:B------:R-:W-:Y:S01]  /*c280*/  MUFU.EX2 R48, R48 ;  /* 0x0000003000307308 */ /* 0x000fe20000000800 */
[-C--:B0-----:R-:W-:Y:S01]  /*c290*/  FMUL.FTZ R88, R88, R77.reuse ;  /* 0x0000004d58587220 */ /* 0x081fe20000410000 */
        /* <DEDUP_REMOVED lines=12> */
[----:B------:R-:W-:Y:S01]  /*c360*/  FMUL.FTZ R112, R112, R77 ;  /* 0x0000004d70707220 */ /* 0x000fe20000410000 */
[----:B-1----:R-:W-:Y:S01]  /*c370*/  FMNMX.FTZ R7, R138, R141, !PT ;  /* 0x0000008d8a077209 */ /* 0x002fe20007810000 */
[----:B------:R-:W-:Y:S01]  /*c380*/  MUFU.EX2 R56, R56 ;  /* 0x0000003800387308 */ /* 0x000fe20000000800 */
[-C--:B------:R-:W-:Y:S01]  /*c390*/  FMUL.FTZ R113, R113, R77.reuse ;  /* 0x0000004d71717220 */ /* 0x080fe20000410000 */
[-C--:B------:R-:W-:Y:S01]  /*c3a0*/  FMUL.FTZ R116, R116, R77.reuse ;  /* 0x0000004d74747220 */ /* 0x080fe20000410000 */
[C---:B------:R-:W-:Y:S01]  /*c3b0*/  FSETP.NEU.FTZ.AND P2, PT, R7.reuse, -INF , PT ;  /* 0xff8000000700780b */ /* 0x040fe20003f5d000 */
[----:B------:R-:W-:Y:S01]  /*c3c0*/  FMUL.FTZ R84, R7, UR33 ;  /* 0x0000002107547c20 */ /* 0x000fe20008410000 */
[-C--:B------:R-:W-:Y:S01]  /*c3d0*/  FMUL.FTZ R117, R117, R77.reuse ;  /* 0x0000004d75757220 */ /* 0x080fe20000410000 */
[-C--:B------:R-:W-:Y:S01]  /*c3e0*/  FMUL.FTZ R120, R120, R77.reuse ;  /* 0x0000004d78787220 */ /* 0x080fe20000410000 */
[----:B------:R-:W-:Y:S01]  /*c3f0*/  FSEL R12, R7, RZ, P2 ;  /* 0x000000ff070c7208 */ /* 0x000fe20001000000 */
[----:B------:R-:W-:Y:S01]  /*c400*/  MUFU.EX2 R57, R57 ;  /* 0x0000003900397308 */ /* 0x000fe20000000800 */
[----:B------:R-:W-:Y:S01]  /*c410*/  FSEL R84, R84, RZ, P2 ;  /* 0x000000ff54547208 */ /* 0x000fe20001000000 */
[----:B------:R-:W-:Y:S01]  /*c420*/  FMUL.FTZ R121, R121, R77 ;  /* 0x0000004d79797220 */ /* 0x000fe20000410000 */
[----:B------:R-:W-:Y:S01]  /*c430*/  ISETP.GT.AND P2, PT, R2, UR39, PT ;  /* 0x0000002702007c0c */ /* 0x000fe2000bf44270 */
[----:B------:R-:W-:Y:S01]  /*c440*/  FADD.FTZ R12, -R12, R13 ;  /* 0x0000000d0c0c7221 */ /* 0x000fe20000010100 */
[----:B------:R-:W-:-:S02]  /*c450*/  IMAD.U32 R13, RZ, RZ, UR50 ;  /* 0x00000032ff0d7e24 */ /* 0x000fc4000f8e00ff */
[--C-:B------:R-:W-:Y:S01]  /*c460*/  FFMA.FTZ R81, R29, UR33, -R84.reuse ;  /* 0x000000211d517c23 */ /* 0x100fe20008010854 */
[--C-:B------:R-:W-:Y:S01]  /*c470*/  FFMA.FTZ R85, R27, UR33, -R84.reuse ;  /* 0x000000211b557c23 */ /* 0x100fe20008010854 */
[----:B------:R-:W-:Y:S01]  /*c480*/  FMUL.FTZ R12, R12, UR33 ;  /* 0x000000210c0c7c20 */ /* 0x000fe20008410000 */
[--C-:B------:R-:W-:Y:S01]  /*c490*/  FFMA.FTZ R138, R30, UR33, -R84.reuse ;  /* 0x000000211e8a7c23 */ /* 0x100fe20008010854 */
[----:B------:R-:W-:Y:S01]  /*c4a0*/  @!P1 LEA R13, R13, UR42, 0x3 ;  /* 0x0000002a0d0d9c11 */ /* 0x000fe2000f8e18ff */
[--C-:B------:R-:W-:Y:S01]  /*c4b0*/  FFMA.FTZ R145, R31, UR33, -R84.reuse ;  /* 0x000000211f917c23 */ /* 0x100fe20008010854 */
[----:B------:R-:W-:Y:S01]  /*c4c0*/  MUFU.EX2 R81, R81 ;  /* 0x0000005100517308 */ /* 0x000fe20000000800 */
[----:B------:R-:W-:Y:S01]  /*c4d0*/  FFMA.FTZ R27, R34, UR33, -R84 ;  /* 0x00000021221b7c23 */ /* 0x000fe20008010854 */
[----:B------:R-:W-:Y:S01]  /*c4e0*/  FFMA.FTZ R34, R77, R4, R14 ;  /* 0x000000044d227223 */ /* 0x000fe2000001000e */
[----:B------:R-:W-:Y:S02]  /*c4f0*/  @!P1 VIADD R13, R13, 0x2d860 ;  /* 0x0002d8600d0d9836 */ /* 0x000fe40000000000 */
[--C-:B------:R-:W-:Y:S01]  /*c500*/  FFMA.FTZ R35, R35, UR33, -R84.reuse ;  /* 0x0000002123237c23 */ /* 0x100fe20008010854 */
[--C-:B------:R-:W-:Y:S01]  /*c510*/  FFMA.FTZ R30, R50, UR33, -R84.reuse ;  /* 0x00000021321e7c23 */ /* 0x100fe20008010854 */
[--C-:B------:R-:W-:Y:S01]  /*c520*/  FFMA.FTZ R38, R38, UR33, -R84.reuse ;  /* 0x0000002126267c23 */ /* 0x100fe20008010854 */
[--C-:B------:R-:W-:Y:S01]  /*c530*/  FFMA.FTZ R39, R39, UR33, -R84.reuse ;  /* 0x0000002127277c23 */ /* 0x100fe20008010854 */
[----:B------:R0:W1:Y:S01]  /*c540*/  MUFU.EX2 R29, R12 ;  /* 0x0000000c001d7308 */ /* 0x0000620000000800 */
[----:B------:R-:W-:Y:S01]  /*c550*/  @!P1 PRMT R13, RZ, 0x654, R13 ;  /* 0x00000654ff0d9816 */ /* 0x000fe2000000000d */
[--C-:B------:R-:W-:Y:S01]  /*c560*/  FFMA.FTZ R42, R42, UR33, -R84.reuse ;  /* 0x000000212a2a7c23 */ /* 0x100fe20008010854 */
[--C-:B------:R-:W-:Y:S01]  /*c570*/  FFMA.FTZ R63, R63, UR33, -R84.reuse ;  /* 0x000000213f3f7c23 */ /* 0x100fe20008010854 */
[--C-:B------:R-:W-:Y:S01]  /*c580*/  FFMA.FTZ R141, R43, UR33, -R84.reuse ;  /* 0x000000212b8d7c23 */ /* 0x100fe20008010854 */
[----:B------:R2:W-:Y:S01]  /*c590*/  @!P1 SYNCS.ARRIVE.TRANS64.RED.A1T0 RZ, [R13+URZ], RZ ;  /* 0x000000ff0dff99a7 */ /* 0x0005e2000810043f */
[--C-:B------:R-:W-:Y:S01]  /*c5a0*/  FFMA.FTZ R46, R46, UR33, -R84.reuse ;  /* 0x000000212e2e7c23 */ /* 0x100fe20008010854 */
[--C-:B------:R-:W-:Y:S01]  /*c5b0*/  FFMA.FTZ R144, R47, UR33, -R84.reuse ;  /* 0x000000212f907c23 */ /* 0x100fe20008010854 */
[----:B------:R-:W3:Y:S01]  /*c5c0*/  MUFU.EX2 R85, R85 ;  /* 0x0000005500557308 */ /* 0x000ee20000000800 */
[----:B0-----:R-:W-:Y:S01]  /*c5d0*/  F2FP.F16.F32.PACK_AB R12, R15, R14 ;  /* 0x0000000e0f0c723e */ /* 0x001fe200000000ff */
[--C-:B------:R-:W-:Y:S01]  /*c5e0*/  FFMA.FTZ R47, R55, UR33, -R84.reuse ;  /* 0x00000021372f7c23 */ /* 0x100fe20008010854 */
[----:B------:R-:W-:Y:S01]  /*c5f0*/  F2FP.F16.F32.PACK_AB R14, R25, R20 ;  /* 0x00000014190e723e */ /* 0x000fe200000000ff */
[----:B------:R-:W-:Y:S01]  /*c600*/  FFMA.FTZ R55, R67, UR33, -R84 ;  /* 0x0000002143377c23 */ /* 0x000fe20008010854 */
[----:B--2---:R-:W-:Y:S01]  /*c610*/  FADD.FTZ R13, R15, R34 ;  /* 0x000000220f0d7221 */ /* 0x004fe20000010000 */
[--C-:B------:R-:W-:Y:S01]  /*c620*/  FFMA.FTZ R31, R51, UR33, -R84.reuse ;  /* 0x00000021331f7c23 */ /* 0x100fe20008010854 */
[--C-:B------:R-:W-:Y:S01]  /*c630*/  FFMA.FTZ R43, R54, UR33, -R84.reuse ;  /* 0x00000021362b7c23 */ /* 0x100fe20008010854 */
[----:B------:R-:W0:Y:S01]  /*c640*/  MUFU.EX2 R138, R138 ;  /* 0x0000008a008a7308 */ /* 0x000e220000000800 */
[----:B-1----:R-:W-:Y:S01]  /*c650*/  FFMA.FTZ R34, R29, R3, R81 ;  /* 0x000000031d227223 */ /* 0x002fe20000010051 */
[----:B------:R-:W-:Y:S01]  /*c660*/  FADD.FTZ R50, R20, R13 ;  /* 0x0000000d14327221 */ /* 0x000fe20000010000 */
[--C-:B------:R-:W-:Y:S01]  /*c670*/  FFMA.FTZ R51, R58, UR33, -R84.reuse ;  /* 0x000000213a337c23 */ /* 0x100fe20008010854 */
[--C-:B------:R-:W-:Y:S01]  /*c680*/  FFMA.FTZ R54, R59, UR33, -R84.reuse ;  /* 0x000000213b367c23 */ /* 0x100fe20008010854 */
[----:B------:R-:W-:Y:S01]  /*c690*/  FFMA.FTZ R4, R62, UR33, -R84 ;  /* 0x000000213e047c23 */ /* 0x000fe20008010854 */
[----:B------:R-:W-:Y:S01]  /*c6a0*/  FADD.FTZ R15, R25, R50 ;  /* 0x00000032190f7221 */ /* 0x000fe20000010000 */
[----:B------:R-:W-:Y:S01]  /*c6b0*/  FFMA.FTZ R59, R70, UR33, -R84 ;  /* 0x00000021463b7c23 */ /* 0x000fe20008010854 */
[----:B------:R-:W1:Y:S01]  /*c6c0*/  MUFU.EX2 R145, R145 ;  /* 0x0000009100917308 */ /* 0x000e620000000800 */
[C---:B---3--:R-:W-:Y:S01]  /*c6d0*/  FADD.FTZ R3, R85.reuse, R34 ;  /* 0x0000002255037221 */ /* 0x048fe20000010000 */
[----:B------:R-:W-:Y:S01]  /*c6e0*/  FADD.FTZ R50, R24, R15 ;  /* 0x0000000f18327221 */ /* 0x000fe20000010000 */
[----:B------:R-:W-:Y:S01]  /*c6f0*/  F2FP.F16.F32.PACK_AB R13, R85, R81 ;  /* 0x00000051550d723e */ /* 0x000fe200000000ff */
[----:B------:R-:W-:Y:S01]  /*c700*/  FFMA.FTZ R62, R71, UR33, -R84 ;  /* 0x00000021473e7c23 */ /* 0x000fe20008010854 */
[C---:B------:R-:W-:Y:S01]  /*c710*/  F2FP.F16.F32.PACK_AB R24, R21.reuse, R24 ;  /* 0x000000181518723e */ /* 0x040fe200000000ff */
[----:B------:R-:W-:Y:S01]  /*c720*/  FADD.FTZ R25, R21, R50 ;  /* 0x0000003215197221 */ /* 0x000fe20000010000 */
        /* <DEDUP_REMOVED lines=8> */
[----:B------:R-:W-:Y:S01]  /*c7b0*/  FFMA.FTZ R86, R86, UR33, -R84 ;  /* 0x0000002156567c23 */ /* 0x000fe20008010854 */
[----:B------:R-:W0:Y:S01]  /*c7c0*/  MUFU.EX2 R35, R35 ;  /* 0x0000002300237308 */ /* 0x000e220000000800 */
[C---:B-1----:R-:W-:Y:S01]  /*c7d0*/  FADD.FTZ R34, R145.reuse, R34 ;  /* 0x0000002291227221 */ /* 0x042fe20000010000 */
[----:B------:R-:W-:Y:S01]  /*c7e0*/  F2FP.F16.F32.PACK_AB R15, R145, R138 ;  /* 0x0000008a910f723e */ /* 0x000fe200000000ff */
[----:B------:R-:W-:Y:S01]  /*c7f0*/  UMOV UR50, UR43 ;  /* 0x0000002b00327c82 */ /* 0x000fe20008000000 */
[-C--:B------:R-:W-:Y:S01]  /*c800*/  FMUL.FTZ R124, R124, R77.reuse ;  /* 0x0000004d7c7c7220 */ /* 0x080fe20000410000 */
[-C--:B------:R-:W-:Y:S01]  /*c810*/  FMUL.FTZ R125, R125, R77.reuse ;  /* 0x0000004d7d7d7220 */ /* 0x080fe20000410000 */
[-C--:B------:R-:W-:Y:S01]  /*c820*/  FMUL.FTZ R128, R128, R77.reuse ;  /* 0x0000004d80807220 */ /* 0x080fe20000410000 */
[----:B------:R1:W-:Y:S01]  /*c830*/  STSM.16.M88.4 [R17+0x21800], R12 ;  /* 0x0218000c11007844 */ /* 0x0003e20000000200 */
[----:B------:R-:W3:Y:S01]  /*c840*/  MUFU.EX2 R38, R38 ;  /* 0x0000002600267308 */ /* 0x000ee20000000800 */
[----:B--2---:R-:W-:Y:S01]  /*c850*/  FADD.FTZ R34, R27, R34 ;  /* 0x000000221b227221 */ /* 0x004fe20000010000 */
[-C--:B------:R-:W-:Y:S01]  /*c860*/  FMUL.FTZ R129, R129, R77.reuse ;  /* 0x0000004d81817220 */ /* 0x080fe20000410000 */
[-C--:B------:R-:W-:Y:S01]  /*c870*/  FMUL.FTZ R132, R132, R77.reuse ;  /* 0x0000004d84847220 */ /* 0x080fe20000410000 */
[----:B------:R-:W-:Y:S01]  /*c880*/  FMUL.FTZ R133, R133, R77 ;  /* 0x0000004d85857220 */ /* 0x000fe20000410000 */
[----:B------:R-:W-:-:S02]  /*c890*/  VIADD R2, R2, 0xffffffff ;  /* 0xffffffff02027836 */ /* 0x000fc40000000000 */
[-C--:B------:R-:W-:Y:S01]  /*c8a0*/  FMUL.FTZ R90, R90, R29.reuse ;  /* 0x0000001d5a5a7220 */ /* 0x080fe20000410000 */
[-C--:B------:R-:W-:Y:S01]  /*c8b0*/  FMUL.FTZ R91, R91, R29.reuse ;  /* 0x0000001d5b5b7220 */ /* 0x080fe20000410000 */
[----:B------:R-:W2:Y:S01]  /*c8c0*/  MUFU.EX2 R39, R39 ;  /* 0x0000002700277308 */ /* 0x000ea20000000800 */
[-C--:B------:R-:W-:Y:S01]  /*c8d0*/  FMUL.FTZ R94, R94, R29.reuse ;  /* 0x0000001d5e5e7220 */ /* 0x080fe20000410000 */
[-C--:B------:R-:W-:Y:S01]  /*c8e0*/  FMUL.FTZ R95, R95, R29.reuse ;  /* 0x0000001d5f5f7220 */ /* 0x080fe20000410000 */
[-C--:B------:R-:W-:Y:S01]  /*c8f0*/  FMUL.FTZ R98, R98, R29.reuse ;  /* 0x0000001d62627220 */ /* 0x080fe20000410000 */
[-C--:B------:R-:W-:Y:S01]  /*c900*/  FMUL.FTZ R99, R99, R29.reuse ;  /* 0x0000001d63637220 */ /* 0x080fe20000410000 */
[-C--:B------:R-:W-:Y:S01]  /*c910*/  FMUL.FTZ R102, R102, R29.reuse ;  /* 0x0000001d66667220 */ /* 0x080fe20000410000 */
[-C--:B------:R-:W-:Y:S01]  /*c920*/  FMUL.FTZ R103, R103, R29.reuse ;  /* 0x0000001d67677220 */ /* 0x080fe20000410000 */
[-C--:B------:R-:W-:Y:S01]  /*c930*/  FMUL.FTZ R106, R106, R29.reuse ;  /* 0x0000001d6a6a7220 */ /* 0x080fe20000410000 */
[----:B------:R-:W4:Y:S01]  /*c940*/  MUFU.EX2 R42, R42 ;  /* 0x0000002a002a7308 */ /* 0x000f220000000800 */
[-C--:B------:R-:W-:Y:S01]  /*c950*/  FMUL.FTZ R107, R107, R29.reuse ;  /* 0x0000001d6b6b7220 */ /* 0x080fe20000410000 */
[-C--:B------:R-:W-:Y:S01]  /*c960*/  FMUL.FTZ R110, R110, R29.reuse ;  /* 0x0000001d6e6e7220 */ /* 0x080fe20000410000 */
[-C--:B------:R-:W-:Y:S01]  /*c970*/  FMUL.FTZ R111, R111, R29.reuse ;  /* 0x0000001d6f6f7220 */ /* 0x080fe20000410000 */
[-C--:B------:R-:W-:Y:S01]  /*c980*/  FMUL.FTZ R114, R114, R29.reuse ;  /* 0x0000001d72727220 */ /* 0x080fe20000410000 */
[-C--:B------:R-:W-:Y:S01]  /*c990*/  FMUL.FTZ R115, R115, R29.reuse ;  /* 0x0000001d73737220 */ /* 0x080fe20000410000 */
[-C--:B------:R-:W-:Y:S01]  /*c9a0*/  FMUL.FTZ R118, R118, R29.reuse ;  /* 0x0000001d76767220 */ /* 0x080fe20000410000 */
[-C--:B------:R-:W-:Y:S01]  /*c9b0*/  FMUL.FTZ R119, R119, R29.reuse ;  /* 0x0000001d77777220 */ /* 0x080fe20000410000 */
[----:B------:R5:W-:Y:S01]  /*c9c0*/  MUFU.EX2 R20, R63 ;  /* 0x0000003f00147308 */ /* 0x000be20000000800 */
[-C--:B------:R-:W-:Y:S01]  /*c9d0*/  FMUL.FTZ R122, R122, R29.reuse ;  /* 0x0000001d7a7a7220 */ /* 0x080fe20000410000 */
[-C--:B------:R-:W-:Y:S01]  /*c9e0*/  FMUL.FTZ R123, R123, R29.reuse ;  /* 0x0000001d7b7b7220 */ /* 0x080fe20000410000 */
[-C--:B------:R-:W-:Y:S01]  /*c9f0*/  FMUL.FTZ R126, R126, R29.reuse ;  /* 0x0000001d7e7e7220 */ /* 0x080fe20000410000 */
[-C--:B------:R-:W-:Y:S01]  /*ca00*/  FMUL.FTZ R127, R127, R29.reuse ;  /* 0x0000001d7f7f7220 */ /* 0x080fe20000410000 */
[-C--:B------:R-:W-:Y:S01]  /*ca10*/  FMUL.FTZ R130, R130, R29.reuse ;  /* 0x0000001d82827220 */ /* 0x080fe20000410000 */
[-C--:B------:R-:W-:Y:S01]  /*ca20*/  FMUL.FTZ R131, R131, R29.reuse ;  /* 0x0000001d83837220 */ /* 0x080fe20000410000 */
[-C--:B------:R-:W-:Y:S01]  /*ca30*/  FMUL.FTZ R134, R134, R29.reuse ;  /* 0x0000001d86867220 */ /* 0x080fe20000410000 */
[----:B------:R-:W1:Y:S01]  /*ca40*/  MUFU.EX2 R141, R141 ;  /* 0x0000008d008d7308 */ /* 0x000e620000000800 */
[----:B-----5:R-:W-:Y:S01]  /*ca50*/  FADD.FTZ R63, R26, R25 ;  /* 0x000000191a3f7221 */ /* 0x020fe20000010000 */
[----:B0-----:R-:W-:Y:S01]  /*ca60*/  FADD.FTZ R25, R35, R34 ;  /* 0x0000002223197221 */ /* 0x001fe20000010000 */
[C---:B------:R-:W-:Y:S01]  /*ca70*/  F2FP.F16.F32.PACK_AB R26, R28.reuse, R26 ;  /* 0x0000001a1c1a723e */ /* 0x040fe200000000ff */
[----:B------:R-:W-:Y:S01]  /*ca80*/  FMUL.FTZ R135, R135, R29 ;  /* 0x0000001d87877220 */ /* 0x000fe20000410000 */
[----:B------:R-:W-:Y:S01]  /*ca90*/  FADD.FTZ R67, R28, R63 ;  /* 0x0000003f1c437221 */ /* 0x000fe20000010000 */
[----:B---3--:R-:W-:Y:S01]  /*caa0*/  FADD.FTZ R34, R38, R25 ;  /* 0x0000001926227221 */ /* 0x008fe20000010000 */
[----:B------:R-:W-:Y:S01]  /*cab0*/  FFMA.FTZ R63, R74, UR33, -R84 ;  /* 0x000000214a3f7c23 */ /* 0x000fe20008010854 */
[----:B------:R-:W0:Y:S01]  /*cac0*/  MUFU.EX2 R46, R46 ;  /* 0x0000002e002e7308 */ /* 0x000e220000000800 */
[----:B------:R-:W-:Y:S01]  /*cad0*/  FADD.FTZ R50, R32, R67 ;  /* 0x0000004320327221 */ /* 0x000fe20000010000 */
[----:B--2---:R-:W-:Y:S01]  /*cae0*/  FADD.FTZ R25, R39, R34 ;  /* 0x0000002227197221 */ /* 0x004fe20000010000 */
[----:B------:R-:W-:Y:S01]  /*caf0*/  FFMA.FTZ R84, R87, UR33, -R84 ;  /* 0x0000002157547c23 */ /* 0x000fe20008010854 */
[C---:B------:R-:W-:Y:S01]  /*cb00*/  F2FP.F16.F32.PACK_AB R32, R33.reuse, R32 ;  /* 0x000000202120723e */ /* 0x040fe200000000ff */
[----:B------:R-:W-:Y:S01]  /*cb10*/  FADD.FTZ R67, R33, R50 ;  /* 0x0000003221437221 */ /* 0x000fe20000010000 */
[----:B----4-:R-:W-:-:S02]  /*cb20*/  FADD.FTZ R34, R42, R25 ;  /* 0x000000192a227221 */ /* 0x010fc40000010000 */
[----:B------:R-:W2:Y:S01]  /*cb30*/  MUFU.EX2 R144, R144 ;  /* 0x0000009000907308 */ /* 0x000ea20000000800 */
[----:B------:R-:W-:Y:S01]  /*cb40*/  FADD.FTZ R50, R36, R67 ;  /* 0x0000004324327221 */ /* 0x000fe20000010000 */
[C---:B-1----:R-:W-:Y:S01]  /*cb50*/  FADD.FTZ R25, R141.reuse, R34 ;  /* 0x000000228d197221 */ /* 0x042fe20000010000 */
[----:B------:R-:W-:Y:S02]  /*cb60*/  F2FP.F16.F32.PACK_AB R33, R141, R42 ;  /* 0x0000002a8d21723e */ /* 0x000fe400000000ff */
[----:B------:R-:W-:Y:S01]  /*cb70*/  FADD.FTZ R67, R37, R50 ;  /* 0x0000003225437221 */ /* 0x000fe20000010000 */
[----:B------:R-:W-:Y:S02]  /*cb80*/  F2FP.F16.F32.PACK_AB R42, R45, R44 ;  /* 0x0000002c2d2a723e */ /* 0x000fe400000000ff */
[----:B------:R-:W1:Y:S01]  /*cb90*/  MUFU.EX2 R30, R30 ;  /* 0x0000001e001e7308 */ /* 0x000e620000000800 */
[----:B0-----:R-:W-:Y:S01]  /*cba0*/  FADD.FTZ R25, R46, R25 ;  /* 0x000000192e197221 */ /* 0x001fe20000010000 */
[----:B------:R-:W-:Y:S01]  /*cbb0*/  FADD.FTZ R34, R40, R67 ;  /* 0x0000004328227221 */ /* 0x000fe20000010000 */
[----:B------:R-:W-:-:S03]  /*cbc0*/  F2FP.F16.F32.PACK_AB R40, R41, R40 ;  /* 0x000000282928723e */ /* 0x000fc600000000ff */
[----:B------:R-:W-:Y:S02]  /*cbd0*/  FADD.FTZ R67, R41, R34 ;  /* 0x0000002229437221 */ /* 0x000fe40000010000 */
[----:B------:R-:W0:Y:S01]  /*cbe0*/  MUFU.EX2 R31, R31 ;  /* 0x0000001f001f7308 */ /* 0x000e220000000800 */
[----:B--2---:R-:W-:Y:S01]  /*cbf0*/  FADD.FTZ R25, R144, R25 ;  /* 0x0000001990197221 */ /* 0x004fe20000010000 */
[----:B------:R-:W-:-:S04]  /*cc00*/  FADD.FTZ R50, R44, R67 ;  /* 0x000000432c327221 */ /* 0x000fc80000010000 */
[----:B------:R-:W-:Y:S01]  /*cc10*/  FADD.FTZ R21, R45, R50 ;  /* 0x000000322d157221 */ /* 0x000fe20000010000 */
[----:B------:R-:W-:Y:S01]  /*cc20*/  F2FP.F16.F32.PACK_AB R50, R53, R52 ;  /* 0x000000343532723e */ /* 0x000fe200000000ff */
[----:B------:R-:W2:Y:S01]  /*cc30*/  MUFU.EX2 R43, R43 ;  /* 0x0000002b002b7308 */ /* 0x000ea20000000800 */
[----:B-1----:R-:W-:Y:S01]  /*cc40*/  FADD.FTZ R34, R30, R25 ;  /* 0x000000191e227221 */ /* 0x002fe20000010000 */
[----:B------:R-:W-:Y:S01]  /*cc50*/  FADD.FTZ R14, R48, R21 ;  /* 0x00000015300e7221 */ /* 0x000fe20000010000 */
[----:B------:R-:W-:Y:S02]  /*cc60*/  F2FP.F16.F32.PACK_AB R25, R35, R27 ;  /* 0x0000001b2319723e */ /* 0x000fe400000000ff */
[----:B------:R-:W-:Y:S01]  /*cc70*/  F2FP.F16.F32.PACK_AB R27, R39, R38 ;  /* 0x00000026271b723e */ /* 0x000fe200000000ff */
[C---:B------:R-:W-:Y:S01]  /*cc80*/  FADD.FTZ R15, R49.reuse, R14 ;  /* 0x0000000e310f7221 */ /* 0x040fe20000010000 */
[----:B------:R-:W-:Y:S01]  /*cc90*/  F2FP.F16.F32.PACK_AB R48, R49, R48 ;  /* 0x000000303130723e */ /* 0x000fe200000000ff */
[----:B------:R-:W1:Y:S01]  /*cca0*/  MUFU.EX2 R47, R47 ;  /* 0x0000002f002f7308 */ /* 0x000e620000000800 */
[----:B0-----:R-:W-:Y:S01]  /*ccb0*/  FADD.FTZ R28, R31, R34 ;  /* 0x000000221f1c7221 */ /* 0x001fe20000010000 */
[----:B------:R-:W-:Y:S01]  /*ccc0*/  FADD.FTZ R14, R52, R15 ;  /* 0x0000000f340e7221 */ /* 0x000fe20000010000 */
[----:B------:R-:W-:Y:S01]  /*ccd0*/  F2FP.F16.F32.PACK_AB R34, R37, R36 ;  /* 0x000000242522723e */ /* 0x000fe200000000ff */
[----:B------:R0:W-:Y:S01]  /*cce0*/  STSM.16.M88.4 [R23], R24 ;  /* 0x0000001817007844 */ /* 0x0001e20000000200 */
[----:B------:R-:W-:Y:S01]  /*ccf0*/  F2FP.F16.F32.PACK_AB R35, R144, R46 ;  /* 0x0000002e9023723e */ /* 0x000fe200000000ff */
[----:B------:R-:W-:Y:S01]  /*cd00*/  FADD.FTZ R15, R53, R14 ;  /* 0x0000000e350f7221 */ /* 0x000fe20000010000 */
[----:B------:R-:W-:Y:S01]  /*cd10*/  F2FP.F16.F32.PACK_AB R41, R31, R30 ;  /* 0x0000001e1f29723e */ /* 0x000fe200000000ff */
[----:B------:R-:W3:Y:S01]  /*cd20*/  MUFU.EX2 R51, R51 ;  /* 0x0000003300337308 */ /* 0x000ee20000000800 */
[----:B--2---:R-:W-:Y:S01]  /*cd30*/  FADD.FTZ R28, R43, R28 ;  /* 0x0000001c2b1c7221 */ /* 0x004fe20000010000 */
[----:B------:R-:W-:Y:S01]  /*cd40*/  FADD.FTZ R36, R56, R15 ;  /* 0x0000000f38247221 */ /* 0x000fe20000010000 */
[----:B------:R-:W-:Y:S01]  /*cd50*/  F2FP.F16.F32.PACK_AB R56, R57, R56 ;  /* 0x000000383938723e */ /* 0x000fe200000000ff */
[----:B------:R4:W-:Y:S04]  /*cd60*/  STSM.16.M88.4 [R19], R32 ;  /* 0x0000002013007844 */ /* 0x0009e80000000200 */
[----:B------:R-:W2:Y:S01]  /*cd70*/  MUFU.EX2 R54, R54 ;  /* 0x0000003600367308 */ /* 0x000ea20000000800 */
[C---:B-1----:R-:W-:Y:S01]  /*cd80*/  FADD.FTZ R28, R47.reuse, R28 ;  /* 0x0000001c2f1c7221 */ /* 0x042fe20000010000 */
[----:B------:R-:W-:-:S05]  /*cd90*/  F2FP.F16.F32.PACK_AB R43, R47, R43 ;  /* 0x0000002b2f2b723e */ /* 0x000fca00000000ff */
[----:B------:R4:W-:Y:S01]  /*cda0*/  STSM.16.M88.4 [R18], R40 ;  /* 0x0000002812007844 */ /* 0x0009e20000000200 */
[----:B------:R-:W1:Y:S01]  /*cdb0*/  MUFU.EX2 R4, R4 ;  /* 0x0000000400047308 */ /* 0x000e620000000800 */
[----:B---3--:R-:W-:-:S07]  /*cdc0*/  FADD.FTZ R13, R51, R28 ;  /* 0x0000001c330d7221 */ /* 0x008fce0000010000 */
[----:B------:R-:W3:Y:S01]  /*cdd0*/  MUFU.EX2 R3, R3 ;  /* 0x0000000300037308 */ /* 0x000ee20000000800 */
[C---:B--2---:R-:W-:Y:S01]  /*cde0*/  FADD.FTZ R13, R54.reuse, R13 ;  /* 0x0000000d360d7221 */ /* 0x044fe20000010000 */
[----:B------:R-:W-:-:S06]  /*cdf0*/  F2FP.F16.F32.PACK_AB R49, R54, R51 ;  /* 0x000000333631723e */ /* 0x000fcc00000000ff */
[----:B------:R-:W0:Y:S01]  /*ce00*/  MUFU.EX2 R60, R60 ;  /* 0x0000003c003c7308 */ /* 0x000e220000000800 */
[----:B-1----:R-:W-:Y:S01]  /*ce10*/  FADD.FTZ R13, R4, R13 ;  /* 0x0000000d040d7221 */ /* 0x002fe20000010000 */
[----:B------:R-:W-:-:S03]  /*ce20*/  F2FP.F16.F32.PACK_AB R51, R20, R4 ;  /* 0x000000041433723e */ /* 0x000fc600000000ff */
[----:B------:R-:W-:Y:S01]  /*ce30*/  FADD.FTZ R28, R20, R13 ;  /* 0x0000000d141c7221 */ /* 0x000fe20000010000 */
[----:B------:R-:W-:Y:S01]  /*ce40*/  FADD.FTZ R13, R57, R36 ;  /* 0x00000024390d7221 */ /* 0x000fe20000010000 */
[----:B------:R4:W-:Y:S01]  /*ce50*/  STSM.16.M88.4 [R17+0x27800], R48 ;  /* 0x0278003011007844 */ /* 0x0009e20000000200 */
[----:B------:R-:W1:Y:S01]  /*ce60*/  MUFU.EX2 R55, R55 ;  /* 0x0000003700377308 */ /* 0x000e620000000800 */
[----:B---3--:R-:W-:-:S07]  /*ce70*/  FADD.FTZ R28, R3, R28 ;  /* 0x0000001c031c7221 */ /* 0x008fce0000010000 */
[----:B------:R-:W2:Y:S01]  /*ce80*/  MUFU.EX2 R61, R61 ;  /* 0x0000003d003d7308 */ /* 0x000ea20000000800 */
[----:B0-----:R-:W-:-:S07]  /*ce90*/  FADD.FTZ R24, R60, R13 ;  /* 0x0000000d3c187221 */ /* 0x001fce0000010000 */
[----:B------:R-:W0:Y:S01]  /*cea0*/  MUFU.EX2 R59, R59 ;  /* 0x0000003b003b7308 */ /* 0x000e220000000800 */
[C---:B-1----:R-:W-:Y:S01]  /*ceb0*/  FADD.FTZ R28, R55.reuse, R28 ;  /* 0x0000001c371c7221 */ /* 0x042fe20000010000 */
[----:B------:R-:W-:-:S06]  /*cec0*/  F2FP.F16.F32.PACK_AB R57, R55, R3 ;  /* 0x000000033739723e */ /* 0x000fcc00000000ff */
[----:B------:R-:W1:Y:S01]  /*ced0*/  MUFU.EX2 R64, R64 ;  /* 0x0000004000407308 */ /* 0x000e620000000800 */
[C---:B--2---:R-:W-:Y:S01]  /*cee0*/  FADD.FTZ R15, R61.reuse, R24 ;  /* 0x000000183d0f7221 */ /* 0x044fe20000010000 */
[----:B------:R-:W-:-:S06]  /*cef0*/  F2FP.F16.F32.PACK_AB R58, R61, R60 ;  /* 0x0000003c3d3a723e */ /* 0x000fcc00000000ff */
[----:B------:R-:W2:Y:S01]  /*cf00*/  MUFU.EX2 R62, R62 ;  /* 0x0000003e003e7308 */ /* 0x000ea20000000800 */
[----:B0-----:R-:W-:-:S07]  /*cf10*/  FADD.FTZ R13, R59, R28 ;  /* 0x0000001c3b0d7221 */ /* 0x001fce0000010000 */
[----:B------:R-:W0:Y:S01]  /*cf20*/  MUFU.EX2 R65, R65 ;  /* 0x0000004100417308 */ /* 0x000e220000000800 */
[----:B-1----:R-:W-:-:S07]  /*cf30*/  FADD.FTZ R24, R64, R15 ;  /* 0x0000000f40187221 */ /* 0x002fce0000010000 */
[----:B------:R-:W1:Y:S01]  /*cf40*/  MUFU.EX2 R63, R63 ;  /* 0x0000003f003f7308 */ /* 0x000e620000000800 */
[C---:B--2---:R-:W-:Y:S01]  /*cf50*/  FADD.FTZ R4, R62.reuse, R13 ;  /* 0x0000000d3e047221 */ /* 0x044fe20000010000 */
[----:B------:R-:W-:-:S05]  /*cf60*/  F2FP.F16.F32.PACK_AB R59, R62, R59 ;  /* 0x0000003b3e3b723e */ /* 0x000fca00000000ff */
[----:B------:R4:W-:Y:S01]  /*cf70*/  STSM.16.M88.4 [R136], R56 ;  /* 0x0000003888007844 */ /* 0x0009e20000000200 */
[----:B------:R-:W2:Y:S01]  /*cf80*/  MUFU.EX2 R68, R68 ;  /* 0x0000004400447308 */ /* 0x000ea20000000800 */
[C---:B0-----:R-:W-:Y:S01]  /*cf90*/  FADD.FTZ R15, R65.reuse, R24 ;  /* 0x00000018410f7221 */ /* 0x041fe20000010000 */
[----:B------:R-:W-:-:S06]  /*cfa0*/  F2FP.F16.F32.PACK_AB R64, R65, R64 ;  /* 0x000000404140723e */ /* 0x000fcc00000000ff */
[----:B------:R-:W0:Y:S01]  /*cfb0*/  MUFU.EX2 R12, R75 ;  /* 0x0000004b000c7308 */ /* 0x000e220000000800 */
[----:B-1----:R-:W-:-:S07]  /*cfc0*/  FADD.FTZ R13, R63, R4 ;  /* 0x000000043f0d7221 */ /* 0x002fce0000010000 */
[----:B------:R-:W1:Y:S01]  /*cfd0*/  MUFU.EX2 R69, R69 ;  /* 0x0000004500457308 */ /* 0x000e620000000800 */
[----:B--2---:R-:W-:-:S07]  /*cfe0*/  FADD.FTZ R20, R68, R15 ;  /* 0x0000000f44147221 */ /* 0x004fce0000010000 */
[----:B------:R-:W2:Y:S01]  /*cff0*/  MUFU.EX2 R67, R78 ;  /* 0x0000004e00437308 */ /* 0x000ea20000000800 */
[C---:B0-----:R-:W-:Y:S01]  /*d000*/  FADD.FTZ R4, R12.reuse, R13 ;  /* 0x0000000d0c047221 */ /* 0x041fe20000010000 */
[----:B------:R-:W-:Y:S01]  /*d010*/  F2FP.F16.F32.PACK_AB R65, R12, R63 ;  /* 0x0000003f0c41723e */ /* 0x000fe200000000ff */
[----:B------:R-:W-:-:S05]  /*d020*/  IMAD.MOV.U32 R12, RZ, RZ, R0 ;  /* 0x000000ffff0c7224 */ /* 0x000fca00078e0000 */
[----:B------:R-:W0:Y:S01]  /*d030*/  MUFU.EX2 R72, R72 ;  /* 0x0000004800487308 */ /* 0x000e220000000800 */
[C---:B-1----:R-:W-:Y:S01]  /*d040*/  FADD.FTZ R15, R69.reuse, R20 ;  /* 0x00000014450f7221 */ /* 0x042fe20000010000 */
[----:B------:R-:W-:-:S06]  /*d050*/  F2FP.F16.F32.PACK_AB R66, R69, R68 ;  /* 0x000000444542723e */ /* 0x000fcc00000000ff */
[----:B------:R-:W1:Y:S01]  /*d060*/  MUFU.EX2 R73, R73 ;  /* 0x0000004900497308 */ /* 0x000e620000000800 */
[----:B--2---:R-:W-:-:S07]  /*d070*/  FADD.FTZ R13, R67, R4 ;  /* 0x00000004430d7221 */ /* 0x004fce0000010000 */
[----:B------:R-:W2:Y:S01]  /*d080*/  MUFU.EX2 R14, R79 ;  /* 0x0000004f000e7308 */ /* 0x000ea20000000800 */
[----:B0-----:R-:W-:-:S07]  /*d090*/  FADD.FTZ R4, R72, R15 ;  /* 0x0000000f48047221 */ /* 0x001fce0000010000 */
[----:B------:R-:W0:Y:S01]  /*d0a0*/  MUFU.EX2 R76, R76 ;  /* 0x0000004c004c7308 */ /* 0x000e220000000800 */
[C---:B-1----:R-:W-:Y:S01]  /*d0b0*/  FADD.FTZ R15, R73.reuse, R4 ;  /* 0x00000004490f7221 */ /* 0x042fe20000010000 */
[----:B------:R-:W-:-:S06]  /*d0c0*/  F2FP.F16.F32.PACK_AB R72, R73, R72 ;  /* 0x000000484948723e */ /* 0x000fcc00000000ff */
[----:B------:R-:W1:Y:S01]  /*d0d0*/  MUFU.EX2 R80, R80 ;  /* 0x0000005000507308 */ /* 0x000e620000000800 */
[C---:B--2---:R-:W-:Y:S01]  /*d0e0*/  F2FP.F16.F32.PACK_AB R67, R14.reuse, R67 ;  /* 0x000000430e43723e */ /* 0x044fe200000000ff */
[----:B------:R-:W-:-:S04]  /*d0f0*/  FADD.FTZ R13, R14, R13 ;  /* 0x0000000d0e0d7221 */ /* 0x000fc80000010000 */
[----:B------:R4:W-:Y:S02]  /*d100*/  STSM.16.M88.4 [R19+0x6000], R64 ;  /* 0x0060004013007844 */ /* 0x0009e40000000200 */
[----:B------:R-:W2:Y:S01]  /*d110*/  MUFU.EX2 R82, R82 ;  /* 0x0000005200527308 */ /* 0x000ea20000000800 */
[----:B0-----:R-:W-:-:S07]  /*d120*/  FADD.FTZ R15, R76, R15 ;  /* 0x0000000f4c0f7221 */ /* 0x001fce0000010000 */
[----:B------:R-:W0:Y:S01]  /*d130*/  MUFU.EX2 R83, R83 ;  /* 0x0000005300537308 */ /* 0x000e220000000800 */
[C---:B-1----:R-:W-:Y:S01]  /*d140*/  F2FP.F16.F32.PACK_AB R74, R80.reuse, R76 ;  /* 0x0000004c504a723e */ /* 0x042fe200000000ff */
[----:B------:R-:W-:-:S06]  /*d150*/  FADD.FTZ R4, R80, R15 ;  /* 0x0000000f50047221 */ /* 0x000fcc0000010000 */
[----:B------:R-:W1:Y:S01]  /*d160*/  MUFU.EX2 R86, R86 ;  /* 0x0000005600567308 */ /* 0x000e620000000800 */
[----:B--2---:R-:W-:-:S07]  /*d170*/  FADD.FTZ R13, R82, R13 ;  /* 0x0000000d520d7221 */ /* 0x004fce0000010000 */
[----:B------:R-:W2:Y:S01]  /*d180*/  MUFU.EX2 R84, R84 ;  /* 0x0000005400547308 */ /* 0x000ea20000000800 */
[C---:B0-----:R-:W-:Y:S01]  /*d190*/  F2FP.F16.F32.PACK_AB R73, R83.reuse, R82 ;  /* 0x000000525349723e */ /* 0x041fe200000000ff */
[----:B------:R-:W-:-:S04]  /*d1a0*/  FADD.FTZ R13, R83, R13 ;  /* 0x0000000d530d7221 */ /* 0x000fc80000010000 */
[----:B-1----:R-:W-:Y:S01]  /*d1b0*/  FADD.FTZ R13, R86, R13 ;  /* 0x0000000d560d7221 */ /* 0x002fe20000010000 */
[----:B--2---:R-:W-:-:S03]  /*d1c0*/  F2FP.F16.F32.PACK_AB R75, R84, R86 ;  /* 0x00000056544b723e */ /* 0x004fc600000000ff */
[----:B------:R-:W-:Y:S01]  /*d1d0*/  FADD.FTZ R3, R84, R13 ;  /* 0x0000000d54037221 */ /* 0x000fe20000010000 */
[----:B------:R-:W-:Y:S01]  /*d1e0*/  IMAD.MOV.U32 R13, RZ, RZ, R7 ;  /* 0x000000ffff0d7224 */ /* 0x000fe200078e0007 */
[----:B------:R4:W-:Y:S01]  /*d1f0*/  STSM.16.M88.4 [R18+0x6000], R72 ;  /* 0x0060004812007844 */ /* 0x0009e20000000200 */
[----:B------:R0:W-:Y:S06]  /*d200*/  MEMBAR.ALL.CTA ;  /* 0x0000000000007992 */ /* 0x0001ec0000008000 */
[----:B0-----:R-:W0:Y:S02]  /*d210*/  FENCE.VIEW.ASYNC.S ;  /* 0x00000000000073c6 */ /* 0x001e240000000000 */
[----:B0-----:R-:W-:Y:S01]  /*d220*/  NOP ;  /* 0x0000000000007918 */ /* 0x001fe20000000000 */
[----:B------:R-:W-:Y:S05]  /*d230*/  @P2 BRA `(.L_x_915) ;  /* 0xffffffd000002947 */ /* 0x000fea000383ffff */
.L_x_898:
[----:B------:R-:W-:Y:S06]  /*d240*/  BAR.ARV 0x8, 0x1a0 ;  /* 0x0206800000007b1d */ /* 0x000fec0000002000 */
[----:B------:R-:W-:Y:S05]  /*d250*/  @!P0 BRA `(.L_x_916) ;  /* 0x0000000000048947 */ /* 0x000fea0003800000 */
[----:B------:R-:W-:Y:S01]  /*d260*/  BPT.TRAP 0x1 ;  /* 0x000000040000795c */ /* 0x000fe20000300000 */
.L_x_916:
[----:B------:R-:W-:Y:S01]  /*d270*/  ULEA UR9, UR43, UR42, 0x3 ;  /* 0x0000002a2b097291 */ /* 0x000fe2000f8e183f */
[----:B------:R-:W-:-:S05]  /*d280*/  IMAD.U32 R2, RZ, RZ, UR46 ;  /* 0x0000002eff027e24 */ /* 0x000fca000f8e00ff */
[----:B------:R-:W-:-:S04]  /*d290*/  SHF.L.U32 R2, R2, 0x1f, RZ ;  /* 0x0000001f02027819 */ /* 0x000fc800000006ff */
[----:B------:R0:W3:Y:S01]  /*d2a0*/  SYNCS.PHASECHK.TRANS64.TRYWAIT P2, [UR9+0x2d850], R2 ;  /* 0x02d85002ff0075a7 */ /* 0x0000e20008040149 */
[----:B------:R-:W-:Y:S05]  /*d2b0*/  @!P0 BRA `(.L_x_917) ;  /* 0x0000000000048947 */ /* 0x000fea0003800000 */
[----:B------:R-:W-:Y:S01]  /*d2c0*/  BPT.TRAP 0x1 ;  /* 0x000000040000795c */ /* 0x000fe20000300000 */
.L_x_917:
[----:B---3--:R-:W-:Y:S05]  /*d2d0*/  @P2 BRA `(.L_x_918) ;  /* 0x0000000000082947 */ /* 0x008fea0003800000 */
[----:B------:R-:W3:Y:S02]  /*d2e0*/  SYNCS.PHASECHK.TRANS64.TRYWAIT P0, [UR9+0x2d850], R2 ;  /* 0x02d85002ff0075a7 */ /* 0x000ee40008000149 */
[----:B---3--:R-:W-:Y:S05]  /*d2f0*/  @!P0 BRA `(.L_x_919) ;  /* 0x0000007000788947 */ /* 0x008fea0003800000 */
.L_x_918:
[----:B------:R-:W-:Y:S01]  /*d300*/  UIADD3 UR42, UR42, 0x400, URZ ;  /* 0x000004002a2a7890 */ /* 0x000fe2000fffe03f */
[----:B------:R-:W-:Y:S01]  /*d310*/  WARPGROUP.ARRIVE ;  /* 0x00000000000079c5 */ /* 0x000fe20000000000 */
[----:B------:R-:W-:Y:S01]  /*d320*/  ULOP3.LUT UR37, UR37, 0x10000, URZ, 0xfc, !UPT ;  /* 0x0001000025257892 */ /* 0x000fe2000f8efc3f */
[----:B---3--:R-:W3:Y:S01]  /*d330*/  SHFL.BFLY PT, R5, R4, 0x2, 0x1f ;  /* 0x0c401f0004057f89 */ /* 0x008ee200000e0000 */
[----:B------:R-:W-:Y:S01]  /*d340*/  USHF.R.U32.HI UR42, URZ, 0x4, UR42 ;  /* 0x000000043f2a7899 */ /* 0x000fe2000801162a */
[----:B-1----:R-:W-:Y:S01]  /*d350*/  IMAD.U32 R13, RZ, RZ, UR33 ;  /* 0x00000021ff0d7e24 */ /* 0x002fe2000f8e00ff */
[----:B------:R-:W-:Y:S01]  /*d360*/  UMOV UR5, 0x40000040 ;  /* 0x4000004000057882 */ /* 0x000fe20000000000 */
[----:B------:R-:W-:Y:S01]  /*d370*/  UMOV UR7, 0x80000020 ;  /* 0x8000002000077882 */ /* 0x000fe20000000000 */
[----:B------:R-:W-:Y:S01]  /*d380*/  ULOP3.LUT UR42, UR42, 0x3fff, URZ, 0xc0, !UPT ;  /* 0x00003fff2a2a7892 */ /* 0x000fe2000f8ec03f */
[----:B0-----:R-:W0:Y:S01]  /*d390*/  SHFL.BFLY PT, R2, R3, 0x2, 0x1f ;  /* 0x0c401f0003027f89 */ /* 0x001e2200000e0000 */
[----:B------:R-:W-:Y:S01]  /*d3a0*/  UMOV UR4, UR37 ;  /* 0x0000002500047c82 */ /* 0x000fe20008000000 */
[----:B------:R-:W-:-:S02]  /*d3b0*/  UIADD3 UR44, UR44, 0x1, URZ ;  /* 0x000000012c2c7890 */ /* 0x000fc4000fffe03f */
[----:B------:R-:W-:-:S04]  /*d3c0*/  ULOP3.LUT UR8, UR42, 0x2000000, URZ, 0xfc, !UPT ;  /* 0x020000002a087892 */ /* 0x000fc8000f8efc3f */
[----:B------:R-:W-:Y:S02]  /*d3d0*/  UIMAD UR8, UR43, 0x600, UR8 ;  /* 0x000006002b0878a4 */ /* 0x000fe4000f8e0208 */
[----:B------:R-:W-:-:S04]  /*d3e0*/  UIADD3 UR43, UR43, 0x1, URZ ;  /* 0x000000012b2b7890 */ /* 0x000fc8000fffe03f */
[----:B------:R-:W-:Y:S01]  /*d3f0*/  UISETP.NE.AND UP0, UPT, UR43, 0x2, UPT ;  /* 0x000000022b00788c */ /* 0x000fe2000bf05270 */
[----:B------:R-:W-:Y:S02]  /*d400*/  UMOV UR6, UR8 ;  /* 0x0000000800067c82 */ /* 0x000fe40008000000 */
[----:B------:R-:W-:Y:S01]  /*d410*/  HGMMA.64x96x16.F32 R88, gdesc[UR4].tnspB, R88, gsb0 ;  /* 0x41600000045879f0 */ /* 0x000fe20008000858 */
[----:B------:R-:W-:Y:S01]  /*d420*/  UIADD3 UR4, UR37, 0x2, URZ ;  /* 0x0000000225047890 */ /* 0x000fe2000fffe03f */
[----:B---3--:R-:W-:Y:S01]  /*d430*/  FADD.FTZ R5, R5, R4 ;  /* 0x0000000405057221 */ /* 0x008fe20000010000 */
[----:B------:R-:W-:Y:S01]  /*d440*/  UIADD3 UR6, UR8, 0x40, URZ ;  /* 0x0000004008067890 */ /* 0x000fe2000fffe03f */
[----:B------:R-:W-:Y:S01]  /*d450*/  IMAD.MOV.U32 R4, RZ, RZ, RZ ;  /* 0x000000ffff047224 */ /* 0x000fe200078e00ff */
[----:B------:R-:W-:Y:S01]  /*d460*/  UMOV UR5, 0x40000040 ;  /* 0x4000004000057882 */ /* 0x000fe20000000000 */
[----:B------:R-:W-:Y:S01]  /*d470*/  UMOV UR7, 0x80000020 ;  /* 0x8000002000077882 */ /* 0x000fe20000000000 */
[----:B0-----:R-:W-:Y:S01]  /*d480*/  FADD.FTZ R6, R2, R3 ;  /* 0x0000000302067221 */ /* 0x001fe20000010000 */
[----:B------:R-:W-:Y:S01]  /*d490*/  IMAD.MOV.U32 R3, RZ, RZ, -0x800000 ;  /* 0xff800000ff037424 */ /* 0x000fe200078e00ff */
[----:B------:R-:W0:Y:S01]  /*d4a0*/  SHFL.BFLY PT, R2, R5, 0x1, 0x1f ;  /* 0x0c201f0005027f89 */ /* 0x000e2200000e0000 */
[----:B------:R-:W-:-:S03]  /*d4b0*/  USEL UR43, UR43, URZ, UP0 ;  /* 0x0000003f2b2b7287 */ /* 0x000fc60008000000 */
[----:B------:R-:W1:Y:S01]  /*d4c0*/  SHFL.BFLY PT, R9, R6, 0x1, 0x1f ;  /* 0x0c201f0006097f89 */ /* 0x000e6200000e0000 */
[----:B0-----:R-:W-:Y:S01]  /*d4d0*/  FADD.FTZ R11, R5, R2 ;  /* 0x00000002050b7221 */ /* 0x001fe20000010000 */
[----:B------:R-:W-:Y:S02]  /*d4e0*/  IMAD.U32 R5, RZ, RZ, UR33 ;  /* 0x00000021ff057e24 */ /* 0x000fe4000f8e00ff */
[----:B------:R-:W-:Y:S02]  /*d4f0*/  IMAD.MOV.U32 R2, RZ, RZ, -0x800000 ;  /* 0xff800000ff027424 */ /* 0x000fe400078e00ff */
[----:B-1----:R-:W-:Y:S01]  /*d500*/  FADD.FTZ R12, R6, R9 ;  /* 0x00000009060c7221 */ /* 0x002fe20000010000 */
[----:B------:R-:W-:Y:S01]  /*d510*/  FSETP.NE.FTZ.AND P0, PT, R11, RZ, PT ;  /* 0x000000ff0b00720b */ /* 0x000fe20003f15000 */
[----:B------:R-:W-:Y:S02]  /*d520*/  IMAD.U32 R6, RZ, RZ, UR9 ;  /* 0x00000009ff067e24 */ /* 0x000fe4000f8e00ff */
[----:B------:R-:W-:Y:S01]  /*d530*/  IMAD.MOV.U32 R9, RZ, RZ, RZ ;  /* 0x000000ffff097224 */ /* 0x000fe200078e00ff */
[----:B------:R-:W-:Y:S01]  /*d540*/  FSETP.NE.FTZ.AND P2, PT, R12, RZ, PT ;  /* 0x000000ff0c00720b */ /* 0x000fe20003f55000 */
[----:B------:R-:W-:-:S08]  /*d550*/  @!P1 VIADD R6, R6, 0x2d860 ;  /* 0x0002d86006069836 */ /* 0x000fd00000000000 */
[----:B------:R-:W0:Y:S01]  /*d560*/  @P0 MUFU.LG2 R8, R11 ;  /* 0x0000000b00080308 */ /* 0x000e220000000c00 */
[----:B------:R-:W-:-:S07]  /*d570*/  @P0 FMUL.FTZ R5, R5, 0.69314718246459960938 ;  /* 0x3f31721805050820 */ /* 0x000fce0000410000 */
[----:B------:R-:W1:Y:S08]  /*d580*/  @P2 MUFU.LG2 R10, R12 ;  /* 0x0000000c000a2308 */ /* 0x000e700000000c00 */
[----:B------:R3:W5:Y:S01]  /*d590*/  @P0 MUFU.RCP R4, R11 ;  /* 0x0000000b00040308 */ /* 0x0007620000001000 */
[----:B0-----:R-:W-:-:S04]  /*d5a0*/  @P0 FMUL.FTZ R8, R8, 0.69314718246459960938 ;  /* 0x3f31721808080820 */ /* 0x001fc80000410000 */
[----:B------:R-:W-:Y:S01]  /*d5b0*/  @P0 FFMA.FTZ R2, R5, R0, R8 ;  /* 0x0000000005020223 */ /* 0x000fe20000010008 */
[----:B------:R-:W-:Y:S02]  /*d5c0*/  @!P1 PRMT R5, RZ, 0x654, R6 ;  /* 0x00000654ff059816 */ /* 0x000fe40000000006 */
[----:B------:R-:W0:Y:S01]  /*d5d0*/  @P2 MUFU.RCP R9, R12 ;  /* 0x0000000c00092308 */ /* 0x000e220000001000 */
[----:B---3--:R-:W-:Y:S01]  /*d5e0*/  @P2 FMUL.FTZ R11, R13, 0.69314718246459960938 ;  /* 0x3f3172180d0b2820 */ /* 0x008fe20000410000 */
[----:B-1----:R-:W-:Y:S01]  /*d5f0*/  @P2 FMUL.FTZ R10, R10, 0.69314718246459960938 ;  /* 0x3f3172180a0a2820 */ /* 0x002fe20000410000 */
[----:B------:R-:W-:-:S03]  /*d600*/  PLOP3.LUT P0, PT, PT, PT, PT, 0x8, 0x0 ;  /* 0x000000000000781c */ /* 0x000fc60003f0e170 */
        /* <DEDUP_REMOVED lines=50> */
[-C--:B-----5:R-:W-:Y:S01]  /*d930*/  FMUL.FTZ R0, R88, R4.reuse ;  /* 0x0000000458007220 */ /* 0x0a0fe20000410000 */
        /* <DEDUP_REMOVED lines=17> */
[-C--:B--2---:R-:W-:Y:S01]  /*da50*/  FMUL.FTZ R26, R124, R4.reuse ;  /* 0x000000047c1a7220 */ /* 0x084fe20000410000 */
        /* <DEDUP_REMOVED lines=29> */
.L_x_849:
[----:B------:R-:W0:Y:S08]  /*dc30*/  S2UR UR4, SR_CgaCtaId ;  /* 0x00000000000479c3 */ /* 0x000e300000008800 */
[----:B------:R-:W-:Y:S06]  /*dc40*/  BAR.SYNC.DEFER_BLOCKING 0x5, 0x1a0 ;  /* 0x0146800000007b1d */ /* 0x000fec0000010000 */
[----:B------:R-:W-:Y:S01]  /*dc50*/  UMOV UR42, 0x400 ;  /* 0x00000400002a7882 */ /* 0x000fe20000000000 */
[----:B------:R-:W-:Y:S01]  /*dc60*/  BSSY B0, `(.L_x_920) ;  /* 0x0000179000007945 */ /* 0x000fe20003800000 */
[----:B0-----:R-:W-:-:S09]  /*dc70*/  ULEA UR42, UR4, UR42, 0x18 ;  /* 0x0000002a042a7291 */ /* 0x001fd2000f8ec03f */
[----:B------:R-:W0:Y:S02]  /*dc80*/  LDS.128 R144, [UR42+0x2d8d0] ;  /* 0x02d8d02aff907984 */ /* 0x000e240008000c00 */
[----:B0-----:R-:W-:Y:S02]  /*dc90*/  R2UR UR6, R146 ;  /* 0x00000000920672ca */ /* 0x001fe400000e0000 */
[----:B------:R-:W-:Y:S01]  /*dca0*/  R2UR UR5, R147 ;  /* 0x00000000930572ca */ /* 0x000fe200000e0000 */
[----:B------:R-:W-:Y:S06]  /*dcb0*/  BAR.ARV 0x4, 0x1a0 ;  /* 0x0106800000007b1d */ /* 0x000fec0000002000 */
[----:B------:R-:W-:Y:S08]  /*dcc0*/  @P0 BRA `(.L_x_921) ;  /* 0x0000000c00cc0947 */ /* 0x000ff00003800000 */
[----:B------:R-:W0:Y:S08]  /*dcd0*/  S2UR UR4, SR_SWINHI ;  /* 0x00000000000479c3 */ /* 0x000e300000002f00 */
[----:B------:R-:W-:Y:S01]  /*dce0*/  BAR.SYNC.DEFER_BLOCKING 0x1, 0x180 ;  /* 0x0046000000007b1d */ /* 0x000fe20000010000 */
[----:B------:R-:W-:Y:S02]  /*dcf0*/  F2FP.F16.F32.PACK_AB R6, R6, R29 ;  /* 0x0000001d0606723e */ /* 0x000fe400000000ff */
[----:B------:R-:W-:-:S02]  /*dd00*/  F2FP.F16.F32.PACK_AB R7, R7, R94 ;  /* 0x0000005e0707723e */ /* 0x000fc400000000ff */
[----:B------:R-:W-:Y:S02]  /*dd10*/  F2FP.F16.F32.PACK_AB R128, R129, R128 ;  /* 0x000000808180723e */ /* 0x000fe400000000ff */
[----:B------:R-:W-:Y:S02]  /*dd20*/  F2FP.F16.F32.PACK_AB R26, R125, R26 ;  /* 0x0000001a7d1a723e */ /* 0x000fe400000000ff */
[----:B------:R-:W-:Y:S02]  /*dd30*/  F2FP.F16.F32.PACK_AB R27, R27, R126 ;  /* 0x0000007e1b1b723e */ /* 0x000fe400000000ff */
[----:B------:R-:W-:Y:S02]  /*dd40*/  F2FP.F16.F32.PACK_AB R129, R131, R130 ;  /* 0x000000828381723e */ /* 0x000fe400000000ff */
[----:B------:R-:W-:Y:S02]  /*dd50*/  F2FP.F16.F32.PACK_AB R130, R133, R132 ;  /* 0x000000848582723e */ /* 0x000fe400000000ff */
[----:B------:R-:W-:Y:S01]  /*dd60*/  F2FP.F16.F32.PACK_AB R131, R135, R134 ;  /* 0x000000868783723e */ /* 0x000fe200000000ff */
[----:B------:R-:W-:Y:S01]  /*dd70*/  UMOV UR8, UR42 ;  /* 0x0000002a00087c82 */ /* 0x000fe20008000000 */
[----:B0-----:R-:W-:Y:S01]  /*dd80*/  UMOV UR9, UR4 ;  /* 0x0000000400097c82 */ /* 0x001fe20008000000 */
[----:B------:R-:W-:-:S02]  /*dd90*/  IMAD.U32 R20, RZ, RZ, UR8 ;  /* 0x00000008ff147e24 */ /* 0x000fc4000f8e00ff */
[----:B------:R-:W-:Y:S01]  /*dda0*/  IMAD.U32 R21, RZ, RZ, UR9 ;  /* 0x00000009ff157e24 */ /* 0x000fe2000f8e00ff */
[----:B------:R-:W-:Y:S02]  /*ddb0*/  ULDC.64 UR8, c[0x0][0xbd8] ;  /* 0x0002f60000087ab9 */ /* 0x000fe40000000a00 */
[----:B------:R-:W-:Y:S01]  /*ddc0*/  UISETP.NE.U32.AND UP0, UPT, UR8, URZ, UPT ;  /* 0x0000003f0800728c */ /* 0x000fe2000bf05070 */
[----:B------:R-:W-:-:S03]  /*ddd0*/  IMAD.WIDE R4, R152, 0x2, R20 ;  /* 0x0000000298047825 */ /* 0x000fc600078e0214 */
[----:B------:R-:W-:Y:S01]  /*dde0*/  UISETP.NE.AND.EX UP0, UPT, UR9, URZ, UPT, UP0 ;  /* 0x0000003f0900728c */ /* 0x000fe2000bf05300 */
[C---:B------:R-:W-:Y:S02]  /*ddf0*/  LOP3.LUT R9, R4.reuse, 0x180, RZ, 0xc0, !PT ;  /* 0x0000018004097812 */ /* 0x040fe400078ec0ff */
[----:B------:R-:W-:Y:S01]  /*de00*/  ULDC.64 UR8, c[0x0][0xbd8] ;  /* 0x0002f60000087ab9 */ /* 0x000fe20000000a00 */
[C---:B------:R-:W-:Y:S01]  /*de10*/  IADD3 R25, P0, R4.reuse, 0x6020, RZ ;  /* 0x0000602004197810 */ /* 0x040fe20007f1e0ff */
[----:B------:R-:W-:Y:S01]  /*de20*/  UIMAD.WIDE UR8, UR40, 0x4, UR8 ;  /* 0x00000004280878a5 */ /* 0x000fe2000f8e0208 */
[----:B------:R-:W-:Y:S02]  /*de30*/  SHF.R.U64 R9, R9, 0x3, RZ ;  /* 0x0000000309097819 */ /* 0x000fe400000012ff */
[C---:B------:R-:W-:Y:S02]  /*de40*/  IADD3 R11, P1, R4.reuse, 0x6000, RZ ;  /* 0x00006000040b7810 */ /* 0x040fe40007f3e0ff */
[----:B------:R-:W-:-:S02]  /*de50*/  IADD3 R37, P2, R4, 0x3020, RZ ;  /* 0x0000302004257810 */ /* 0x000fc40007f5e0ff */
[C---:B----4-:R-:W-:Y:S02]  /*de60*/  IADD3 R35, P3, R4.reuse, 0x3000, RZ ;  /* 0x0000300004237810 */ /* 0x050fe40007f7e0ff */
[----:B------:R-:W-:Y:S01]  /*de70*/  IADD3 R33, P4, R4, 0x20, RZ ;  /* 0x0000002004217810 */ /* 0x000fe20007f9e0ff */
[--C-:B------:R-:W-:Y:S01]  /*de80*/  IMAD.X R13, RZ, RZ, R5.reuse, P2 ;  /* 0x000000ffff0d7224 */ /* 0x100fe200010e0605 */
[----:B------:R-:W-:Y:S01]  /*de90*/  LOP3.LUT R4, R9, R4, RZ, 0x3c, !PT ;  /* 0x0000000409047212 */ /* 0x000fe200078e3cff */
[--C-:B------:R-:W-:Y:S01]  /*dea0*/  IMAD.X R15, RZ, RZ, R5.reuse, P3 ;  /* 0x000000ffff0f7224 */ /* 0x100fe200018e0605 */
[----:B------:R-:W-:Y:S01]  /*deb0*/  LOP3.LUT R24, R25, 0x180, RZ, 0xc0, !PT ;  /* 0x0000018019187812 */ /* 0x000fe200078ec0ff */
[----:B------:R-:W-:Y:S01]  /*dec0*/  IMAD.X R9, RZ, RZ, R5, P4 ;  /* 0x000000ffff097224 */ /* 0x000fe200020e0605 */
[----:B------:R-:W-:Y:S02]  /*ded0*/  LOP3.LUT R10, R11, 0x180, RZ, 0xc0, !PT ;  /* 0x000001800b0a7812 */ /* 0x000fe400078ec0ff */
[----:B------:R-:W-:-:S02]  /*dee0*/  MOV R31, R4 ;  /* 0x00000004001f7202 */ /* 0x000fc40000000f00 */
[----:B------:R-:W-:Y:S02]  /*def0*/  F2FP.F16.F32.PACK_AB R4, R89, R0 ;  /* 0x000000005904723e */ /* 0x000fe400000000ff */
[----:B------:R-:W-:Y:S02]  /*df00*/  LOP3.LUT R8, R35, 0x180, RZ, 0xc0, !PT ;  /* 0x0000018023087812 */ /* 0x000fe400078ec0ff */
[----:B------:R-:W-:Y:S02]  /*df10*/  LOP3.LUT R0, R33, 0x180, RZ, 0xc0, !PT ;  /* 0x0000018021007812 */ /* 0x000fe400078ec0ff */
[----:B------:R-:W-:Y:S02]  /*df20*/  SHF.R.U64 R24, R24, 0x3, RZ ;  /* 0x0000000318187819 */ /* 0x000fe400000012ff */
[----:B------:R-:W-:Y:S02]  /*df30*/  SHF.R.U64 R10, R10, 0x3, RZ ;  /* 0x000000030a0a7819 */ /* 0x000fe400000012ff */
[----:B------:R-:W-:-:S02]  /*df40*/  LOP3.LUT R12, R37, 0x180, RZ, 0xc0, !PT ;  /* 0x00000180250c7812 */ /* 0x000fc400078ec0ff */
[----:B------:R-:W-:Y:S02]  /*df50*/  SHF.R.U64 R8, R8, 0x3, RZ ;  /* 0x0000000308087819 */ /* 0x000fe400000012ff */
[----:B------:R-:W-:Y:S02]  /*df60*/  SHF.R.U64 R0, R0, 0x3, RZ ;  /* 0x0000000300007819 */ /* 0x000fe400000012ff */
[----:B------:R-:W-:Y:S01]  /*df70*/  LOP3.LUT R24, R24, R25, RZ, 0x3c, !PT ;  /* 0x0000001918187212 */ /* 0x000fe200078e3cff */
[--C-:B------:R-:W-:Y:S01]  /*df80*/  IMAD.X R25, RZ, RZ, R5.reuse, P0 ;  /* 0x000000ffff197224 */ /* 0x100fe200000e0605 */
[----:B------:R-:W-:Y:S01]  /*df90*/  LOP3.LUT R10, R10, R11, RZ, 0x3c, !PT ;  /* 0x0000000b0a0a7212 */ /* 0x000fe200078e3cff */
[----:B------:R-:W-:Y:S01]  /*dfa0*/  IMAD.X R11, RZ, RZ, R5, P1 ;  /* 0x000000ffff0b7224 */ /* 0x000fe200008e0605 */
[----:B------:R-:W-:Y:S02]  /*dfb0*/  SHF.R.U64 R12, R12, 0x3, RZ ;  /* 0x000000030c0c7819 */ /* 0x000fe400000012ff */
[----:B------:R-:W-:-:S02]  /*dfc0*/  LOP3.LUT R14, R8, R35, RZ, 0x3c, !PT ;  /* 0x00000023080e7212 */ /* 0x000fc400078e3cff */
[----:B------:R-:W-:Y:S02]  /*dfd0*/  F2FP.F16.F32.PACK_AB R5, R91, R90 ;  /* 0x0000005a5b05723e */ /* 0x000fe400000000ff */
[----:B------:R-:W-:Y:S02]  /*dfe0*/  LOP3.LUT R8, R0, R33, RZ, 0x3c, !PT ;  /* 0x0000002100087212 */ /* 0x000fe400078e3cff */
[----:B------:R-:W-:Y:S01]  /*dff0*/  LOP3.LUT R12, R12, R37, RZ, 0x3c, !PT ;  /* 0x000000250c0c7212 */ /* 0x000fe200078e3cff */
[----:B------:R0:W-:Y:S01]  /*e000*/  STSM.16.M88.4 [R31], R4 ;  /* 0x000000041f007844 */ /* 0x0001e20000000200 */
[----:B------:R-:W-:Y:S02]  /*e010*/  MOV R29, R10 ;  /* 0x0000000a001d7202 */ /* 0x000fe40000000f00 */
[----:B------:R-:W-:Y:S02]  /*e020*/  MOV R0, R8 ;  /* 0x0000000800007202 */ /* 0x000fe40000000f00 */
[----:B------:R-:W-:-:S02]  /*e030*/  F2FP.F16.F32.PACK_AB R8, R97, R96 ;  /* 0x000000606108723e */ /* 0x000fc400000000ff */
[----:B------:R-:W-:Y:S02]  /*e040*/  F2FP.F16.F32.PACK_AB R9, R99, R98 ;  /* 0x000000626309723e */ /* 0x000fe400000000ff */
[----:B------:R-:W-:Y:S02]  /*e050*/  F2FP.F16.F32.PACK_AB R10, R101, R100 ;  /* 0x00000064650a723e */ /* 0x000fe400000000ff */
[----:B------:R-:W-:Y:S02]  /*e060*/  F2FP.F16.F32.PACK_AB R11, R103, R102 ;  /* 0x00000066670b723e */ /* 0x000fe400000000ff */
[----:B------:R-:W-:Y:S02]  /*e070*/  MOV R30, R12 ;  /* 0x0000000c001e7202 */ /* 0x000fe40000000f00 */
[----:B------:R-:W-:Y:S01]  /*e080*/  MOV R28, R24 ;  /* 0x00000018001c7202 */ /* 0x000fe20000000f00 */
[----:B------:R1:W-:Y:S01]  /*e090*/  STSM.16.M88.4 [R0], R8 ;  /* 0x0000000800007844 */ /* 0x0003e20000000200 */
[----:B0-----:R-:W-:-:S02]  /*e0a0*/  MOV R31, R14 ;  /* 0x0000000e001f7202 */ /* 0x001fc40000000f00 */
[----:B------:R-:W-:Y:S02]  /*e0b0*/  F2FP.F16.F32.PACK_AB R4, R105, R104 ;  /* 0x000000686904723e */ /* 0x000fe400000000ff */
[----:B------:R-:W-:Y:S02]  /*e0c0*/  F2FP.F16.F32.PACK_AB R5, R107, R106 ;  /* 0x0000006a6b05723e */ /* 0x000fe400000000ff */
[----:B------:R-:W-:Y:S02]  /*e0d0*/  F2FP.F16.F32.PACK_AB R6, R109, R108 ;  /* 0x0000006c6d06723e */ /* 0x000fe400000000ff */
[----:B------:R-:W-:Y:S02]  /*e0e0*/  F2FP.F16.F32.PACK_AB R7, R111, R110 ;  /* 0x0000006e6f07723e */ /* 0x000fe400000000ff */
[----:B------:R-:W-:Y:S02]  /*e0f0*/  F2FP.F16.F32.PACK_AB R12, R113, R112 ;  /* 0x00000070710c723e */ /* 0x000fe400000000ff */
[----:B------:R-:W-:Y:S01]  /*e100*/  F2FP.F16.F32.PACK_AB R13, R115, R114 ;  /* 0x00000072730d723e */ /* 0x000fe200000000ff */
[----:B------:R0:W-:Y:S01]  /*e110*/  STSM.16.M88.4 [R31], R4 ;  /* 0x000000041f007844 */ /* 0x0001e20000000200 */
[----:B------:R-:W-:Y:S01]  /*e120*/  F2FP.F16.F32.PACK_AB R14, R117, R116 ;  /* 0x00000074750e723e */ /* 0x000fe200000000ff */
[----:B-1----:R-:W-:Y:S01]  /*e130*/  IMAD.U32 R8, RZ, RZ, UR8 ;  /* 0x00000008ff087e24 */ /* 0x002fe2000f8e00ff */
[----:B------:R-:W-:Y:S01]  /*e140*/  F2FP.F16.F32.PACK_AB R15, R119, R118 ;  /* 0x00000076770f723e */ /* 0x000fe200000000ff */
[----:B------:R-:W-:Y:S01]  /*e150*/  IMAD.U32 R9, RZ, RZ, UR9 ;  /* 0x00000009ff097e24 */ /* 0x000fe2000f8e00ff */
[----:B------:R-:W-:Y:S01]  /*e160*/  F2FP.F16.F32.PACK_AB R24, R121, R120 ;  /* 0x000000787918723e */ /* 0x000fe200000000ff */
[----:B------:R-:W-:Y:S01]  /*e170*/  ULDC.64 UR8, c[0x0][0xbe0] ;  /* 0x0002f80000087ab9 */ /* 0x000fe20000000a00 */
[----:B------:R-:W-:Y:S01]  /*e180*/  F2FP.F16.F32.PACK_AB R25, R123, R122 ;  /* 0x0000007a7b19723e */ /* 0x000fe200000000ff */
[----:B------:R1:W-:Y:S01]  /*e190*/  STSM.16.M88.4 [R30], R12 ;  /* 0x0000000c1e007844 */ /* 0x0003e20000000200 */
[----:B------:R-:W2:Y:S01]  /*e1a0*/  LDC R39, c[0x0][0xa88] ;  /* 0x0002a200ff277b82 */ /* 0x000ea20000000800 */
[----:B------:R-:W-:-:S02]  /*e1b0*/  PLOP3.LUT P0, PT, PT, PT, UP0, 0x80, 0x0 ;  /* 0x000000000000781c */ /* 0x000fc40003f0f008 */
[----:B------:R1:W-:Y:S04]  /*e1c0*/  STSM.16.M88.4 [R29], R24 ;  /* 0x000000181d007844 */ /* 0x0003e80000000200 */
[----:B------:R1:W-:Y:S01]  /*e1d0*/  STSM.16.M88.4 [R28], R128 ;  /* 0x000000801c007844 */ /* 0x0003e20000000200 */
[----:B------:R-:W-:Y:S01]  /*e1e0*/  UISETP.NE.U32.AND UP1, UPT, UR8, URZ, UPT ;  /* 0x0000003f0800728c */ /* 0x000fe2000bf25070 */
[----:B------:R-:W-:Y:S03]  /*e1f0*/  BAR.SYNC.DEFER_BLOCKING 0x1, 0x180 ;  /* 0x0046000000007b1d */ /* 0x000fe60000010000 */
[----:B------:R-:W-:-:S06]  /*e200*/  UISETP.NE.AND.EX UP1, UPT, UR9, URZ, UPT, UP1 ;  /* 0x0000003f0900728c */ /* 0x000fcc000bf25310 */
[----:B------:R-:W-:-:S05]  /*e210*/  PLOP3.LUT P1, PT, PT, PT, UP1, 0x80, 0x0 ;  /* 0x000000000000781c */ /* 0x000fca0003f2f018 */
[----:B------:R-:W-:Y:S02]  /*e220*/  @UP1 ULDC.64 UR8, c[0x0][0xbe0] ;  /* 0x0002f80000081ab9 */ /* 0x000fe40000000a00 */
[----:B------:R-:W-:-:S06]  /*e230*/  @UP1 UIMAD.WIDE UR8, UR40, 0x4, UR8 ;  /* 0x00000004280818a5 */ /* 0x000fcc000f8e0208 */
[----:B0-----:R-:W-:Y:S02]  /*e240*/  IMAD.U32 R6, RZ, RZ, UR8 ;  /* 0x00000008ff067e24 */ /* 0x001fe4000f8e00ff */
[----:B------:R-:W-:Y:S01]  /*e250*/  IMAD.U32 R7, RZ, RZ, UR9 ;  /* 0x00000009ff077e24 */ /* 0x000fe2000f8e00ff */
[----:B------:R-:W3:Y:S01]  /*e260*/  @P0 LDG.E R0, desc[UR48][R8.64] ;  /* 0x0000003008000981 */ /* 0x000ee2000c1e1900 */
[----:B------:R-:W-:Y:S01]  /*e270*/  IMAD R5, R142, 0x20, R140 ;  /* 0x000000208e057824 */ /* 0x000fe200078e028c */
[----:B------:R-:W-:Y:S02]  /*e280*/  UMOV UR4, URZ ;  /* 0x0000003f00047c82 */ /* 0x000fe40008000000 */
[----:B--2---:R1:W5:Y:S01]  /*e290*/  @P1 LDG.E R39, desc[UR48][R6.64] ;  /* 0x0000003006271981 */ /* 0x004362000c1e1900 */
[----:B------:R-:W-:-:S03]  /*e2a0*/  IMAD.WIDE R20, R5, 0x2, R20 ;  /* 0x0000000205147825 */ /* 0x000fc600078e0214 */
[----:B------:R-:W-:Y:S02]  /*e2b0*/  IADD3 R5, P6, R20, 0x1800, RZ ;  /* 0x0000180014057810 */ /* 0x000fe40007fde0ff */
[----:B---3--:R-:W-:Y:S01]  /*e2c0*/  @P0 R2UR UR4, R0 ;  /* 0x00000000000402ca */ /* 0x008fe200000e0000 */
[----:B-1----:R-:W-:-:S14]  /*e2d0*/  @P1 BRA `(.L_x_922) ;  /* 0x0000000000101947 */ /* 0x002fdc0003800000 */
[----:B------:R-:W-:Y:S05]  /*e2e0*/  @!P0 BRA `(.L_x_922) ;  /* 0x00000000000c8947 */ /* 0x000fea0003800000 */
[----:B------:R-:W2:Y:S04]  /*e2f0*/  LDG.E R0, desc[UR48][R8.64] ;  /* 0x0000003008007981 */ /* 0x000ea8000c1e1900 */
[----:B-----5:R-:W2:Y:S02]  /*e300*/  LDG.E R39, desc[UR48][R8.64+0x4] ;  /* 0x0000043008277981 */ /* 0x020ea4000c1e1900 */
[----:B--2---:R-:W-:-:S07]  /*e310*/  IMAD.IADD R39, R39, 0x1, -R0 ;  /* 0x0000000127277824 */ /* 0x004fce00078e0a00 */
.L_x_922:
[----:B------:R-:W-:Y:S01]  /*e320*/  USHF.R.S32.HI UR14, URZ, 0x1f, UR41 ;  /* 0x0000001f3f0e7899 */ /* 0x000fe20008011429 */
[----:B------:R-:W-:Y:S01]  /*e330*/  LOP3.LUT R4, R5, 0x180, RZ, 0xc0, !PT ;  /* 0x0000018005047812 */ /* 0x000fe200078ec0ff */
[----:B------:R-:W-:Y:S01]  /*e340*/  ULDC.64 UR12, c[0x0][0xb70] ;  /* 0x0002dc00000c7ab9 */ /* 0x000fe20000000a00 */
[----:B------:R-:W-:Y:S01]  /*e350*/  USHF.R.S32.HI UR11, URZ, 0x1f, UR4 ;  /* 0x0000001f3f0b7899 */ /* 0x000fe20008011404 */
[----:B------:R-:W-:Y:S01]  /*e360*/  IMAD R8, R148, 0xc0, R150 ;  /* 0x000000c094087824 */ /* 0x000fe200078e0296 */
[----:B------:R-:W-:Y:S01]  /*e370*/  UIMAD UR7, UR14, UR12, URZ ;  /* 0x0000000c0e0772a4 */ /* 0x000fe2000f8e023f */
[----:B------:R-:W-:Y:S01]  /*e380*/  SHF.R.U64 R4, R4, 0x3, RZ ;  /* 0x0000000304047819 */ /* 0x000fe200000012ff */
[----:B------:R-:W-:Y:S01]  /*e390*/  UMOV UR10, UR4 ;  /* 0x00000004000a7c82 */ /* 0x000fe20008000000 */
[----:B------:R-:W-:Y:S01]  /*e3a0*/  USEL UR16, UR40, URZ, !UP0 ;  /* 0x0000003f28107287 */ /* 0x000fe2000c000000 */
[----:B------:R-:W-:Y:S01]  /*e3b0*/  SHF.R.S32.HI R0, RZ, 0x1f, R8 ;  /* 0x0000001fff007819 */ /* 0x000fe20000011408 */
[----:B------:R-:W-:Y:S01]  /*e3c0*/  UIMAD.WIDE.U32 UR8, UR41, UR12, UR10 ;  /* 0x0000000c290872a5 */ /* 0x000fe2000f8e000a */
[----:B------:R-:W-:Y:S01]  /*e3d0*/  LOP3.LUT R4, R4, R5, RZ, 0x3c, !PT ;  /* 0x0000000504047212 */ /* 0x000fe200078e3cff */
[----:B------:R-:W-:Y:S01]  /*e3e0*/  UIMAD UR10, UR41, UR13, UR7 ;  /* 0x0000000d290a72a4 */ /* 0x000fe2000f8e0207 */
[----:B------:R-:W-:Y:S01]  /*e3f0*/  LOP3.LUT P0, RZ, R149, 0x3, RZ, 0xc0, !PT ;  /* 0x0000000395ff7812 */ /* 0x000fe2000780c0ff */
[----:B------:R-:W-:Y:S01]  /*e400*/  USHF.R.S32.HI UR7, URZ, 0x1f, UR40 ;  /* 0x0000001f3f077899 */ /* 0x000fe20008011428 */
[C---:B------:R-:W-:Y:S01]  /*e410*/  IADD3 R25, P5, R20.reuse, 0x3000, RZ ;  /* 0x0000300014197810 */ /* 0x040fe20007fbe0ff */
[----:B------:R-:W-:Y:S01]  /*e420*/  ULDC.64 UR12, c[0x0][0xb78] ;  /* 0x0002de00000c7ab9 */ /* 0x000fe20000000a00 */
[----:B------:R-:W-:Y:S01]  /*e430*/  UIADD3 UR9, UR9, UR10, URZ ;  /* 0x0000000a09097290 */ /* 0x000fe2000fffe03f */
[C---:B------:R-:W-:Y:S01]  /*e440*/  IADD3 R13, P4, R20.reuse, 0x4800, RZ ;  /* 0x00004800140d7810 */ /* 0x040fe20007f9e0ff */
[----:B------:R-:W-:Y:S01]  /*e450*/  USEL UR15, UR7, URZ, !UP0 ;  /* 0x0000003f070f7287 */ /* 0x000fe2000c000000 */
[----:B------:R-:W-:Y:S01]  /*e460*/  IADD3 R33, P3, R20, 0x6000, RZ ;  /* 0x0000600014217810 */ /* 0x000fe20007f7e0ff */
[----:B------:R-:W-:Y:S01]  /*e470*/  UIMAD.WIDE.U32 UR8, UR16, UR12, UR8 ;  /* 0x0000000c100872a5 */ /* 0x000fe2000f8e0008 */
[----:B------:R-:W-:Y:S01]  /*e480*/  LOP3.LUT R24, R25, 0x180, RZ, 0xc0, !PT ;  /* 0x0000018019187812 */ /* 0x000fe200078ec0ff */
[----:B------:R-:W-:Y:S01]  /*e490*/  UIMAD UR7, UR15, UR12, URZ ;  /* 0x0000000c0f0772a4 */ /* 0x000fe2000f8e023f */
[----:B------:R-:W-:-:S02]  /*e4a0*/  LOP3.LUT R12, R13, 0x180, RZ, 0xc0, !PT ;  /* 0x000001800d0c7812 */ /* 0x000fc400078ec0ff */
[----:B------:R-:W-:Y:S01]  /*e4b0*/  LOP3.LUT R32, R33, 0x180, RZ, 0xc0, !PT ;  /* 0x0000018021207812 */ /* 0x000fe200078ec0ff */
[----:B------:R-:W-:Y:S01]  /*e4c0*/  UIMAD UR7, UR16, UR13, UR7 ;  /* 0x0000000d100772a4 */ /* 0x000fe2000f8e0207 */
[----:B------:R-:W-:Y:S02]  /*e4d0*/  IADD3 R5, P1, R8, UR8, RZ ;  /* 0x0000000808057c10 */ /* 0x000fe4000ff3e0ff */
[----:B------:R-:W-:Y:S01]  /*e4e0*/  ULDC.64 UR12, c[0x0][0xb40] ;  /* 0x0002d000000c7ab9 */ /* 0x000fe20000000a00 */
[----:B------:R-:W-:Y:S02]  /*e4f0*/  LOP3.LUT R9, R20, 0x180, RZ, 0xc0, !PT ;  /* 0x0000018014097812 */ /* 0x000fe400078ec0ff */
[----:B------:R-:W-:Y:S01]  /*e500*/  IMAD.U32 R7, RZ, RZ, UR7 ;  /* 0x00000007ff077e24 */ /* 0x000fe2000f8e00ff */
[----:B------:R-:W-:Y:S02]  /*e510*/  LEA R36, P2, R5, UR12, 0x2 ;  /* 0x0000000c05247c11 */ /* 0x000fe4000f8410ff */
[----:B------:R-:W-:-:S02]  /*e520*/  SHF.R.U64 R24, R24, 0x3, RZ ;  /* 0x0000000318187819 */ /* 0x000fc400000012ff */
[----:B------:R-:W-:Y:S01]  /*e530*/  IADD3.X R6, R0, UR9, R7, P1, !PT ;  /* 0x0000000900067c10 */ /* 0x000fe20008ffe407 */
[C---:B------:R-:W-:Y:S01]  /*e540*/  VIADD R0, R8.reuse, 0x8 ;  /* 0x0000000808007836 */ /* 0x040fe20000000000 */
[-C--:B-----5:R-:W-:Y:S01]  /*e550*/  ISETP.GE.OR P1, PT, R8, R39.reuse, P0 ;  /* 0x000000270800720c */ /* 0x0a0fe20000726670 */
[----:B------:R-:W-:Y:S01]  /*e560*/  ULDC.64 UR8, c[0x0][0xaa0] ;  /* 0x0002a80000087ab9 */ /* 0x000fe20000000a00 */
[----:B------:R-:W-:Y:S01]  /*e570*/  LEA.HI.X R37, R5, UR13, R6, 0x2, P2 ;  /* 0x0000000d05257c11 */ /* 0x000fe200090f1406 */
[--C-:B------:R-:W-:Y:S01]  /*e580*/  IMAD.X R5, RZ, RZ, R21.reuse, P6 ;  /* 0x000000ffff057224 */ /* 0x100fe200030e0615 */
[----:B------:R-:W-:Y:S02]  /*e590*/  IADD3 R7, P2, R20, 0x7800, RZ ;  /* 0x0000780014077810 */ /* 0x000fe40007f5e0ff */
[----:B------:R-:W-:Y:S02]  /*e5a0*/  ISETP.GE.OR P0, PT, R0, R39, P0 ;  /* 0x000000270000720c */ /* 0x000fe40000706670 */
[----:B------:R-:W-:Y:S01]  /*e5b0*/  LOP3.LUT R0, R7, 0x180, RZ, 0xc0, !PT ;  /* 0x0000018007007812 */ /* 0x000fe200078ec0ff */
[----:B------:R-:W-:Y:S01]  /*e5c0*/  IMAD.X R29, RZ, RZ, R21, P2 ;  /* 0x000000ffff1d7224 */ /* 0x000fe200010e0615 */
[----:B------:R-:W-:-:S02]  /*e5d0*/  SHF.R.U64 R12, R12, 0x3, RZ ;  /* 0x000000030c0c7819 */ /* 0x000fc400000012ff */
[----:B------:R-:W-:Y:S02]  /*e5e0*/  SHF.R.U64 R32, R32, 0x3, RZ ;  /* 0x0000000320207819 */ /* 0x000fe400000012ff */
[----:B------:R-:W-:Y:S02]  /*e5f0*/  SHF.R.U64 R9, R9, 0x3, RZ ;  /* 0x0000000309097819 */ /* 0x000fe400000012ff */
[----:B------:R-:W-:Y:S01]  /*e600*/  LOP3.LUT R24, R24, R25, RZ, 0x3c, !PT ;  /* 0x0000001918187212 */ /* 0x000fe200078e3cff */
[--C-:B------:R-:W-:Y:S01]  /*e610*/  IMAD.X R25, RZ, RZ, R21.reuse, P5 ;  /* 0x000000ffff197224 */ /* 0x100fe200028e0615 */
[----:B------:R-:W-:Y:S01]  /*e620*/  SHF.R.U64 R0, R0, 0x3, RZ ;  /* 0x0000000300007819 */ /* 0x000fe200000012ff */
[----:B------:R-:W-:Y:S01]  /*e630*/  UIMAD UR7, UR11, UR8, URZ ;  /* 0x000000080b0772a4 */ /* 0x000fe2000f8e023f */
[----:B------:R-:W-:Y:S01]  /*e640*/  LOP3.LUT R12, R12, R13, RZ, 0x3c, !PT ;  /* 0x0000000d0c0c7212 */ /* 0x000fe200078e3cff */
[--C-:B------:R-:W-:Y:S01]  /*e650*/  IMAD.X R13, RZ, RZ, R21.reuse, P4 ;  /* 0x000000ffff0d7224 */ /* 0x100fe200020e0615 */
[----:B------:R-:W-:Y:S01]  /*e660*/  LOP3.LUT R32, R32, R33, RZ, 0x3c, !PT ;  /* 0x0000002120207212 */ /* 0x000fe200078e3cff */
[----:B------:R-:W-:Y:S01]  /*e670*/  IMAD.X R33, RZ, RZ, R21, P3 ;  /* 0x000000ffff217224 */ /* 0x000fe200018e0615 */
[----:B------:R-:W-:Y:S01]  /*e680*/  LOP3.LUT R28, R0, R7, RZ, 0x3c, !PT ;  /* 0x00000007001c7212 */ /* 0x000fe200078e3cff */
[----:B------:R-:W-:Y:S01]  /*e690*/  IMAD.U32 R41, RZ, RZ, UR8 ;  /* 0x00000008ff297e24 */ /* 0x000fe2000f8e00ff */
[----:B------:R-:W-:Y:S01]  /*e6a0*/  LOP3.LUT R20, R9, R20, RZ, 0x3c, !PT ;  /* 0x0000001409147212 */ /* 0x000fe200078e3cff */
[----:B------:R-:W-:Y:S01]  /*e6b0*/  @!P1 STG.E desc[UR48][R36.64], R2 ;  /* 0x0000000224009986 */ /* 0x000fe2000c101930 */
[----:B------:R-:W-:Y:S01]  /*e6c0*/  SHF.R.S32.HI R141, RZ, 0x1f, R140 ;  /* 0x0000001fff8d7819 */ /* 0x000fe2000001148c */
[----:B------:R-:W-:-:S02]  /*e6d0*/  UIMAD UR7, UR4, UR9, UR7 ;  /* 0x00000009040772a4 */ /* 0x000fc4000f8e0207 */
[----:B------:R0:W-:Y:S01]  /*e6e0*/  @!P0 STG.E desc[UR48][R36.64+0x20], R3 ;  /* 0x0000200324008986 */ /* 0x0001e2000c101930 */
[----:B------:R-:W-:-:S03]  /*e6f0*/  ULDC.64 UR8, c[0x0][0xae0] ;  /* 0x0002b80000087ab9 */ /* 0x000fc60000000a00 */
[----:B------:R1:W5:Y:S04]  /*e700*/  LD.E.128 R8, desc[UR48][R20.64] ;  /* 0x0000003014087980 */ /* 0x000368000c101d00 */
[----:B------:R-:W5:Y:S04]  /*e710*/  LD.E.128 R4, desc[UR48][R4.64] ;  /* 0x0000003004047980 */ /* 0x000f68000c101d00 */
[----:B------:R-:W5:Y:S01]  /*e720*/  LD.E.128 R24, desc[UR48][R24.64] ;  /* 0x0000003018187980 */ /* 0x000f62000c101d00 */
[----:B0-----:R-:W-:-:S03]  /*e730*/  IMAD.WIDE.U32 R2, R41, UR4, R140 ;  /* 0x0000000429027c25 */ /* 0x001fc6000f8e008c */
[----:B------:R-:W5:Y:S04]  /*e740*/  LD.E.128 R12, desc[UR48][R12.64] ;  /* 0x000000300c0c7980 */ /* 0x000f68000c101d00 */
[----:B------:R-:W5:Y:S04]  /*e750*/  LD.E.128 R32, desc[UR48][R32.64] ;  /* 0x0000003020207980 */ /* 0x000f68000c101d00 */
[----:B------:R-:W5:Y:S01]  /*e760*/  LD.E.128 R28, desc[UR48][R28.64] ;  /* 0x000000301c1c7980 */ /* 0x000f62000c101d00 */
[----:B------:R-:W-:Y:S01]  /*e770*/  UIMAD UR4, UR14, UR8, URZ ;  /* 0x000000080e0472a4 */ /* 0x000fe2000f8e023f */
[----:B------:R-:W-:Y:S01]  /*e780*/  VIADD R3, R3, UR7 ;  /* 0x0000000703037c36 */ /* 0x000fe20008000000 */
[----:B------:R-:W-:Y:S01]  /*e790*/  SHF.R.S32.HI R143, RZ, 0x1f, R142 ;  /* 0x0000001fff8f7819 */ /* 0x000fe2000001148e */
[----:B------:R-:W-:Y:S01]  /*e7a0*/  @!PT LDS RZ, [RZ] ;  /* 0x00000000fffff984 */ /* 0x000fe20000000800 */
[----:B------:R-:W-:Y:S01]  /*e7b0*/  @!PT LDS RZ, [RZ] ;  /* 0x00000000fffff984 */ /* 0x000fe20000000800 */
[----:B------:R-:W-:Y:S01]  /*e7c0*/  @!PT LDS RZ, [RZ] ;  /* 0x00000000fffff984 */ /* 0x000fe20000000800 */
[----:B------:R-:W-:Y:S01]  /*e7d0*/  @!PT LDS RZ, [RZ] ;  /* 0x00000000fffff984 */ /* 0x000fe20000000800 */
[----:B------:R0:W-:Y:S06]  /*e7e0*/  MEMBAR.ALL.CTA ;  /* 0x0000000000007992 */ /* 0x0001ec0000008000 */
[----:B0-----:R-:W0:Y:S01]  /*e7f0*/  FENCE.VIEW.ASYNC.S ;  /* 0x00000000000073c6 */ /* 0x001e220000000000 */
[----:B-1----:R-:W-:Y:S01]  /*e800*/  IMAD.U32 R21, RZ, RZ, UR8 ;  /* 0x00000008ff157e24 */ /* 0x002fe2000f8e00ff */
[----:B------:R-:W-:Y:S01]  /*e810*/  UIMAD UR7, UR41, UR9, UR4 ;  /* 0x00000009290772a4 */ /* 0x000fe2000f8e0204 */
[----:B------:R-:W-:Y:S01]  /*e820*/  IMAD R39, R148, -0xc0, R39 ;  /* 0xffffff4094277824 */ /* 0x000fe200078e0227 */
[----:B------:R-:W-:Y:S01]  /*e830*/  UIADD3 UR4, UR42, 0x2d820, URZ ;  /* 0x0002d8202a047890 */ /* 0x000fe2000fffe03f */
[----:B------:R-:W-:Y:S01]  /*e840*/  IMAD.WIDE.U32 R2, R21, UR41, R2 ;  /* 0x0000002915027c25 */ /* 0x000fe2000f8e0002 */
[----:B------:R-:W-:Y:S01]  /*e850*/  ULDC.64 UR8, c[0x0][0xae8] ;  /* 0x0002ba0000087ab9 */ /* 0x000fe20000000a00 */
[----:B------:R-:W-:Y:S01]  /*e860*/  BSSY B1, `(.L_x_923) ;  /* 0x0000021000017945 */ /* 0x000fe20003800000 */
[----:B------:R-:W-:Y:S01]  /*e870*/  ISETP.GE.AND P0, PT, R142, R39, PT ;  /* 0x000000278e00720c */ /* 0x000fe20003f06270 */
[----:B------:R-:W-:Y:S01]  /*e880*/  VIADD R3, R3, UR7 ;  /* 0x0000000703037c36 */ /* 0x000fe20008000000 */
[----:B------:R-:W-:-:S02]  /*e890*/  UIMAD UR7, UR15, UR8, URZ ;  /* 0x000000080f0772a4 */ /* 0x000fc4000f8e023f */
[----:B------:R-:W-:Y:S01]  /*e8a0*/  IMAD.U32 R37, RZ, RZ, UR8 ;  /* 0x00000008ff257e24 */ /* 0x000fe2000f8e00ff */
[----:B------:R-:W-:Y:S01]  /*e8b0*/  UPRMT UR4, URZ, 0x654, UR4 ;  /* 0x000006543f047896 */ /* 0x000fe20008000004 */
[----:B------:R-:W-:Y:S01]  /*e8c0*/  VIADD R0, R142, 0x60 ;  /* 0x000000608e007836 */ /* 0x000fe20000000000 */
[----:B------:R-:W-:Y:S02]  /*e8d0*/  UIMAD UR7, UR16, UR9, UR7 ;  /* 0x00000009100772a4 */ /* 0x000fe4000f8e0207 */
[----:B------:R-:W-:Y:S02]  /*e8e0*/  IMAD.WIDE.U32 R36, R37, UR16, R2 ;  /* 0x0000001025247c25 */ /* 0x000fe4000f8e0002 */
[----:B------:R-:W-:Y:S02]  /*e8f0*/  ISETP.GE.AND P3, PT, R0, R39, PT ;  /* 0x000000270000720c */ /* 0x000fe40003f66270 */
[----:B------:R-:W-:-:S04]  /*e900*/  IMAD.WIDE R20, R148, 0xc0, R142 ;  /* 0x000000c094147825 */ /* 0x000fc800078e028e */
[----:B------:R-:W-:Y:S01]  /*e910*/  VIADD R41, R37, UR7 ;  /* 0x0000000725297c36 */ /* 0x000fe20008000000 */
[----:B0-----:R-:W-:Y:S01]  /*e920*/  SYNCS.ARRIVE.TRANS64.RED.A1T0 RZ, [UR4], RZ ;  /* 0x000000ffffff79a7 */ /* 0x001fe20008100404 */
[----:B------:R-:W-:Y:S05]  /*e930*/  @P0 BRA `(.L_x_924) ;  /* 0x00000000004c0947 */ /* 0x000fea0003800000 */
        /* <DEDUP_REMOVED lines=19> */
.L_x_924:
[----:B------:R-:W-:Y:S05]  /*ea70*/  BSYNC B1 ;  /* 0x0000000000017941 */ /* 0x000fea0003800000 */
.L_x_923:
[----:B------:R-:W-:Y:S05]  /*ea80*/  @P3 BRA `(.L_x_925) ;  /* 0x0000000800583947 */ /* 0x000fea0003800000 */
[----:B0----5:R-:W-:Y:S01]  /*ea90*/  IADD3 R9, P0, R20, 0x60, RZ ;  /* 0x0000006014097810 */ /* 0x021fe20007f1e0ff */
[----:B------:R-:W-:Y:S01]  /*eaa0*/  ULDC.64 UR8, c[0x0][0xad8] ;  /* 0x0002b60000087ab9 */ /* 0x000fe20000000a00 */
[----:B------:R-:W-:Y:S01]  /*eab0*/  IMAD.MOV.U32 R2, RZ, RZ, R36 ;  /* 0x000000ffff027224 */ /* 0x000fe200078e0024 */
[----:B------:R-:W-:Y:S01]  /*eac0*/  ULDC UR4, c[0x0][0xa8c] ;  /* 0x0002a30000047ab9 */ /* 0x000fe20000000800 */
[----:B------:R-:W-:Y:S01]  /*ead0*/  IMAD.MOV.U32 R3, RZ, RZ, R41 ;  /* 0x000000ffff037224 */ /* 0x000fe200078e0029 */
[C---:B------:R-:W-:Y:S01]  /*eae0*/  ISETP.GE.AND P1, PT, R140.reuse, UR4, PT ;  /* 0x000000048c007c0c */ /* 0x040fe2000bf26270 */
[----:B------:R-:W-:Y:S02]  /*eaf0*/  IMAD.X R20, RZ, RZ, R21, P0 ;  /* 0x000000ffff147224 */ /* 0x000fe400000e0615 */
[----:B------:R-:W-:Y:S02]  /*eb00*/  VIADD R0, R140, 0x20 ;  /* 0x000000208c007836 */ /* 0x000fe40000000000 */
[----:B------:R-:W-:-:S02]  /*eb10*/  IMAD R20, R20, UR8, RZ ;  /* 0x0000000814147c24 */ /* 0x000fc4000f8e02ff */
[----:B------:R-:W-:Y:S01]  /*eb20*/  IMAD.WIDE.U32 R2, R9, UR8, R2 ;  /* 0x0000000809027c25 */ /* 0x000fe2000f8e0002 */
[----:B------:R-:W-:-:S03]  /*eb30*/  ISETP.GE.AND P2, PT, R0, UR4, PT ;  /* 0x0000000400007c0c */ /* 0x000fc6000bf46270 */
[----:B------:R-:W-:Y:S01]  /*eb40*/  IMAD R9, R9, UR9, R20 ;  /* 0x0000000909097c24 */ /* 0x000fe2000f8e0214 */
[----:B------:R-:W-:Y:S01]  /*eb50*/  ULDC.64 UR8, c[0x0][0xa80] ;  /* 0x0002a00000087ab9 */ /* 0x000fe20000000a00 */
        /* <DEDUP_REMOVED lines=10> */
.L_x_921:
[----:B------:R-:W-:Y:S01]  /*ec00*/  ULDC.64 UR8, c[0x0][0xbd8] ;  /* 0x0002f60000087ab9 */ /* 0x000fe20000000a00 */
[----:B------:R-:W-:Y:S01]  /*ec10*/  IMAD.MOV.U32 R9, RZ, RZ, RZ ;  /* 0x000000ffff097224 */ /* 0x000fe200078e00ff */
[----:B------:R-:W-:-:S04]  /*ec20*/  UISETP.NE.U32.AND UP0, UPT, UR8, URZ, UPT ;  /* 0x0000003f0800728c */ /* 0x000fc8000bf05070 */
[----:B------:R-:W-:-:S03]  /*ec30*/  UISETP.NE.AND.EX UP0, UPT, UR9, URZ, UPT, UP0 ;  /* 0x0000003f0900728c */ /* 0x000fc6000bf05300 */
[----:B------:R-:W-:Y:S02]  /*ec40*/  ULDC.64 UR8, c[0x0][0xbd8] ;  /* 0x0002f60000087ab9 */ /* 0x000fe40000000a00 */
[----:B------:R-:W-:Y:S01]  /*ec50*/  UIMAD.WIDE UR8, UR40, 0x4, UR8 ;  /* 0x00000004280878a5 */ /* 0x000fe2000f8e0208 */
[----:B------:R-:W0:Y:S01]  /*ec60*/  LDC R7, c[0x0][0xa88] ;  /* 0x0002a200ff077b82 */ /* 0x000e220000000800 */
[----:B------:R-:W-:-:S04]  /*ec70*/  PLOP3.LUT P1, PT, PT, PT, UP0, 0x80, 0x0 ;  /* 0x000000000000781c */ /* 0x000fc80003f2f008 */
[----:B------:R-:W-:Y:S02]  /*ec80*/  IMAD.U32 R2, RZ, RZ, UR8 ;  /* 0x00000008ff027e24 */ /* 0x000fe4000f8e00ff */
[----:B------:R-:W-:Y:S01]  /*ec90*/  IMAD.U32 R3, RZ, RZ, UR9 ;  /* 0x00000009ff037e24 */ /* 0x000fe2000f8e00ff */
[----:B------:R-:W-:Y:S02]  /*eca0*/  ULDC.64 UR8, c[0x0][0xbe0] ;  /* 0x0002f80000087ab9 */ /* 0x000fe40000000a00 */
[----:B------:R-:W-:-:S04]  /*ecb0*/  UISETP.NE.U32.AND UP1, UPT, UR8, URZ, UPT ;  /* 0x0000003f0800728c */ /* 0x000fc8000bf25070 */
[----:B------:R-:W-:Y:S01]  /*ecc0*/  UISETP.NE.AND.EX UP1, UPT, UR9, URZ, UPT, UP1 ;  /* 0x0000003f0900728c */ /* 0x000fe2000bf25310 */
[----:B------:R1:W5:Y:S05]  /*ecd0*/  @P1 LDG.E R9, desc[UR48][R2.64] ;  /* 0x0000003002091981 */ /* 0x00036a000c1e1900 */
[----:B------:R-:W-:-:S05]  /*ece0*/  PLOP3.LUT P2, PT, PT, PT, UP1, 0x80, 0x0 ;  /* 0x000000000000781c */ /* 0x000fca0003f4f018 */
[----:B------:R-:W-:Y:S02]  /*ecf0*/  @UP1 ULDC.64 UR8, c[0x0][0xbe0] ;  /* 0x0002f80000081ab9 */ /* 0x000fe40000000a00 */
[----:B------:R-:W-:-:S06]  /*ed00*/  @UP1 UIMAD.WIDE UR8, UR40, 0x4, UR8 ;  /* 0x00000004280818a5 */ /* 0x000fcc000f8e0208 */
[----:B------:R-:W-:Y:S02]  /*ed10*/  IMAD.U32 R4, RZ, RZ, UR8 ;  /* 0x00000008ff047e24 */ /* 0x000fe4000f8e00ff */
[----:B------:R-:W-:-:S05]  /*ed20*/  IMAD.U32 R5, RZ, RZ, UR9 ;  /* 0x00000009ff057e24 */ /* 0x000fca000f8e00ff */
[----:B0-----:R1:W5:Y:S01]  /*ed30*/  @P2 LDG.E R7, desc[UR48][R4.64] ;  /* 0x0000003004072981 */ /* 0x001362000c1e1900 */
[----:B------:R-:W-:Y:S01]  /*ed40*/  USHF.R.S32.HI UR8, URZ, 0x1f, UR41 ;  /* 0x0000001f3f087899 */ /* 0x000fe20008011429 */
[----:B------:R-:W-:Y:S01]  /*ed50*/  ISETP.GT.AND P0, PT, R153, 0xbf, PT ;  /* 0x000000bf9900780c */ /* 0x000fe20003f04270 */
[----:B------:R-:W-:-:S12]  /*ed60*/  @P2 BRA `(.L_x_926) ;  /* 0x0000000000102947 */ /* 0x000fd80003800000 */
[----:B------:R-:W-:Y:S05]  /*ed70*/  @!P1 BRA `(.L_x_926) ;  /* 0x00000000000c9947 */ /* 0x000fea0003800000 */
[----:B------:R-:W2:Y:S04]  /*ed80*/  LDG.E R0, desc[UR48][R2.64] ;  /* 0x0000003002007981 */ /* 0x000ea8000c1e1900 */
[----:B-----5:R-:W2:Y:S02]  /*ed90*/  LDG.E R7, desc[UR48][R2.64+0x4] ;  /* 0x0000043002077981 */ /* 0x020ea4000c1e1900 */
[----:B--2---:R-:W-:-:S07]  /*eda0*/  IMAD.IADD R7, R7, 0x1, -R0 ;  /* 0x0000000107077824 */ /* 0x004fce00078e0a00 */
.L_x_926:
[----:B------:R-:W-:Y:S01]  /*edb0*/  USHF.R.S32.HI UR4, URZ, 0x1f, UR40 ;  /* 0x0000001f3f047899 */ /* 0x000fe20008011428 */
[----:B------:R-:W-:Y:S01]  /*edc0*/  BSSY B1, `(.L_x_927) ;  /* 0x000001e000017945 */ /* 0x000fe20003800000 */
[----:B------:R-:W-:Y:S01]  /*edd0*/  USEL UR10, UR40, URZ, !UP0 ;  /* 0x0000003f280a7287 */ /* 0x000fe2000c000000 */
[----:B------:R-:W-:Y:S01]  /*ede0*/  SHF.R.S32.HI R141, RZ, 0x1f, R140 ;  /* 0x0000001fff8d7819 */ /* 0x000fe2000001148c */
[----:B------:R-:W-:Y:S01]  /*edf0*/  USEL UR9, UR4, URZ, !UP0 ;  /* 0x0000003f04097287 */ /* 0x000fe2000c000000 */
[----:B-----5:R-:W-:Y:S01]  /*ee00*/  SHF.R.S32.HI R6, RZ, 0x1f, R9 ;  /* 0x0000001fff067819 */ /* 0x020fe20000011409 */
[----:B------:R-:W-:Y:S10]  /*ee10*/  @P0 BRA `(.L_x_928) ;  /* 0x0000000000600947 */ /* 0x000ff40003800000 */
[----:B------:R-:W0:Y:S02]  /*ee20*/  S2R R0, SR_TID.X ;  /* 0x0000000000007919 */ /* 0x000e240000002100 */
[----:B0-----:R-:W-:-:S04]  /*ee30*/  IMAD R0, R148, 0xc0, R0 ;  /* 0x000000c094007824 */ /* 0x001fc800078e0200 */
[----:B------:R-:W-:-:S05]  /*ee40*/  VIADD R0, R0, 0xffffff80 ;  /* 0xffffff8000007836 */ /* 0x000fca0000000000 */
[----:B------:R-:W-:-:S13]  /*ee50*/  ISETP.GE.AND P0, PT, R0, R7, PT ;  /* 0x000000070000720c */ /* 0x000fda0003f06270 */
[----:B------:R-:W-:Y:S05]  /*ee60*/  @P0 BRA `(.L_x_928) ;  /* 0x00000000004c0947 */ /* 0x000fea0003800000 */
[C---:B-1----:R-:W-:Y:S01]  /*ee70*/  IADD3 R2, P0, R0.reuse, R9, RZ ;  /* 0x0000000900027210 */ /* 0x042fe20007f1e0ff */
[----:B------:R-:W-:Y:S02]  /*ee80*/  ULDC.64 UR12, c[0x0][0xb70] ;  /* 0x0002dc00000c7ab9 */ /* 0x000fe40000000a00 */
[----:B------:R-:W-:Y:S01]  /*ee90*/  UIMAD UR4, UR8, UR12, URZ ;  /* 0x0000000c080472a4 */ /* 0x000fe2000f8e023f */
[----:B------:R-:W-:Y:S01]  /*eea0*/  LEA.HI.X.SX32 R3, R0, R6, 0x1, P0 ;  /* 0x0000000600037211 */ /* 0x000fe200000f0eff */
[----:B------:R-:W-:Y:S02]  /*eeb0*/  IMAD.U32 R5, RZ, RZ, UR12 ;  /* 0x0000000cff057e24 */ /* 0x000fe4000f8e00ff */
[----:B------:R-:W-:Y:S02]  /*eec0*/  UIMAD UR4, UR41, UR13, UR4 ;  /* 0x0000000d290472a4 */ /* 0x000fe4000f8e0204 */
[----:B------:R-:W-:Y:S01]  /*eed0*/  IMAD.WIDE.U32 R2, R5, UR41, R2 ;  /* 0x0000002905027c25 */ /* 0x000fe2000f8e0002 */
[----:B------:R-:W-:-:S02]  /*eee0*/  ULDC.64 UR12, c[0x0][0xb78] ;  /* 0x0002de00000c7ab9 */ /* 0x000fc40000000a00 */
[----:B------:R-:W-:Y:S01]  /*eef0*/  UIMAD UR7, UR9, UR12, URZ ;  /* 0x0000000c090772a4 */ /* 0x000fe2000f8e023f */
[----:B------:R-:W-:Y:S02]  /*ef00*/  VIADD R3, R3, UR4 ;  /* 0x0000000403037c36 */ /* 0x000fe40008000000 */
[----:B------:R-:W-:Y:S01]  /*ef10*/  IMAD.U32 R5, RZ, RZ, UR12 ;  /* 0x0000000cff057e24 */ /* 0x000fe2000f8e00ff */
[----:B------:R-:W-:-:S03]  /*ef20*/  UIMAD UR7, UR10, UR13, UR7 ;  /* 0x0000000d0a0772a4 */ /* 0x000fc6000f8e0207 */
[----:B------:R-:W-:Y:S01]  /*ef30*/  IMAD.WIDE.U32 R2, R5, UR10, R2 ;  /* 0x0000000a05027c25 */ /* 0x000fe2000f8e0002 */
[----:B------:R-:W-:-:S03]  /*ef40*/  ULDC.64 UR12, c[0x0][0xb40] ;  /* 0x0002d000000c7ab9 */ /* 0x000fc60000000a00 */
[----:B------:R-:W-:Y:S01]  /*ef50*/  VIADD R3, R3, UR7 ;  /* 0x0000000703037c36 */ /* 0x000fe20008000000 */
[----:B------:R-:W-:-:S04]  /*ef60*/  LEA R4, P0, R2, UR12, 0x2 ;  /* 0x0000000c02047c11 */ /* 0x000fc8000f8010ff */
[----:B------:R-:W-:Y:S01]  /*ef70*/  LEA.HI.X R5, R2, UR13, R3, 0x2, P0 ;  /* 0x0000000d02057c11 */ /* 0x000fe200080f1403 */
[----:B------:R-:W-:-:S05]  /*ef80*/  IMAD.MOV.U32 R3, RZ, RZ, -0x800000 ;  /* 0xff800000ff037424 */ /* 0x000fca00078e00ff */
[----:B------:R0:W-:Y:S03]  /*ef90*/  STG.E desc[UR48][R4.64], R3 ;  /* 0x0000000304007986 */ /* 0x0001e6000c101930 */
.L_x_928:
[----:B------:R-:W-:Y:S05]  /*efa0*/  BSYNC B1 ;  /* 0x0000000000017941 */ /* 0x000fea0003800000 */
.L_x_927:
[----:B------:R-:W-:Y:S01]  /*efb0*/  ULDC.64 UR12, c[0x0][0xaa0] ;  /* 0x0002a800000c7ab9 */ /* 0x000fe20000000a00 */
[----:B------:R-:W-:Y:S01]  /*efc0*/  IMAD R7, R148, -0xc0, R7 ;  /* 0xffffff4094077824 */ /* 0x000fe200078e0207 */
[----:B------:R-:W-:Y:S01]  /*efd0*/  BSSY B1, `(.L_x_929) ;  /* 0x000002b000017945 */ /* 0x000fe20003800000 */
[----:B------:R-:W-:Y:S02]  /*efe0*/  IMAD R0, R6, UR12, RZ ;  /* 0x0000000c06007c24 */ /* 0x000fe4000f8e02ff */
[----:B01----:R-:W-:Y:S01]  /*eff0*/  IMAD.WIDE.U32 R2, R9, UR12, R140 ;  /* 0x0000000c09027c25 */ /* 0x003fe2000f8e008c */
[----:B------:R-:W-:-:S03]  /*f000*/  ISETP.GE.AND P0, PT, R142, R7, PT ;  /* 0x000000078e00720c */ /* 0x000fc60003f06270 */
[----:B------:R-:W-:Y:S01]  /*f010*/  IMAD R9, R9, UR13, R0 ;  /* 0x0000000d09097c24 */ /* 0x000fe2000f8e0200 */
[----:B------:R-:W-:Y:S01]  /*f020*/  ULDC.64 UR12, c[0x0][0xae0] ;  /* 0x0002b800000c7ab9 */ /* 0x000fe20000000a00 */
[----:B------:R-:W-:Y:S01]  /*f030*/  VIADD R0, R142, 0x60 ;  /* 0x000000608e007836 */ /* 0x000fe20000000000 */
[----:B------:R-:W-:Y:S01]  /*f040*/  UIMAD UR4, UR8, UR12, URZ ;  /* 0x0000000c080472a4 */ /* 0x000fe2000f8e023f */
[----:B------:R-:W-:Y:S02]  /*f050*/  IMAD.IADD R3, R3, 0x1, R9 ;  /* 0x0000000103037824 */ /* 0x000fe400078e0209 */
[----:B------:R-:W-:Y:S01]  /*f060*/  IMAD.U32 R5, RZ, RZ, UR12 ;  /* 0x0000000cff057e24 */ /* 0x000fe2000f8e00ff */
[----:B------:R-:W-:Y:S01]  /*f070*/  UIMAD UR4, UR41, UR13, UR4 ;  /* 0x0000000d290472a4 */ /* 0x000fe2000f8e0204 */
[----:B------:R-:W-:Y:S01]  /*f080*/  ISETP.GE.AND P1, PT, R0, R7, PT ;  /* 0x000000070000720c */ /* 0x000fe20003f26270 */
[----:B------:R-:W-:Y:S01]  /*f090*/  IMAD.MOV.U32 R6, RZ, RZ, R142 ;  /* 0x000000ffff067224 */ /* 0x000fe200078e008e */
[----:B------:R-:W-:Y:S01]  /*f0a0*/  ULDC.64 UR12, c[0x0][0xae8] ;  /* 0x0002ba00000c7ab9 */ /* 0x000fe20000000a00 */
[----:B------:R-:W-:Y:S01]  /*f0b0*/  IMAD.WIDE.U32 R2, R5, UR41, R2 ;  /* 0x0000002905027c25 */ /* 0x000fe2000f8e0002 */
[----:B------:R-:W-:-:S03]  /*f0c0*/  SHF.R.S32.HI R7, RZ, 0x1f, R142 ;  /* 0x0000001fff077819 */ /* 0x000fc6000001148e */
[----:B------:R-:W-:Y:S01]  /*f0d0*/  VIADD R3, R3, UR4 ;  /* 0x0000000403037c36 */ /* 0x000fe20008000000 */
[----:B------:R-:W-:Y:S02]  /*f0e0*/  UIMAD UR4, UR9, UR12, URZ ;  /* 0x0000000c090472a4 */ /* 0x000fe4000f8e023f */
[----:B------:R-:W-:Y:S02]  /*f0f0*/  IMAD.U32 R5, RZ, RZ, UR12 ;  /* 0x0000000cff057e24 */ /* 0x000fe4000f8e00ff */
[----:B------:R-:W-:Y:S01]  /*f100*/  IMAD.WIDE R6, R148, 0xc0, R6 ;  /* 0x000000c094067825 */ /* 0x000fe200078e0206 */
[----:B------:R-:W-:-:S03]  /*f110*/  UIMAD UR4, UR10, UR13, UR4 ;  /* 0x0000000d0a0472a4 */ /* 0x000fc6000f8e0204 */
[----:B------:R-:W-:-:S04]  /*f120*/  IMAD.WIDE.U32 R4, R5, UR10, R2 ;  /* 0x0000000a05047c25 */ /* 0x000fc8000f8e0002 */
[----:B------:R-:W-:Y:S01]  /*f130*/  VIADD R11, R5, UR4 ;  /* 0x00000004050b7c36 */ /* 0x000fe20008000000 */
        /* <DEDUP_REMOVED lines=20> */
.L_x_930:
[----:B------:R-:W-:Y:S05]  /*f280*/  BSYNC B1 ;  /* 0x0000000000017941 */ /* 0x000fea0003800000 */
.L_x_929:
        /* <DEDUP_REMOVED lines=22> */
.L_x_925:
[----:B------:R-:W-:Y:S05]  /*f3f0*/  BSYNC B0 ;  /* 0x0000000000007941 */ /* 0x000fea0003800000 */
.L_x_920:
[----:B------:R-:W-:Y:S02]  /*f400*/  ULDC UR4, c[0x0][0xc14] ;  /* 0x0003050000047ab9 */ /* 0x000fe40000000800 */
[----:B------:R-:W-:-:S06]  /*f410*/  UISETP.GE.AND UP0, UPT, UR5, UR4, UPT ;  /* 0x000000040500728c */ /* 0x000fcc000bf06270 */
[----:B------:R-:W-:-:S13]  /*f420*/  PLOP3.LUT P0, PT, PT, PT, UP0, 0x80, 0x0 ;  /* 0x000000000000781c */ /* 0x000fda0003f0f008 */
[----:B------:R-:W-:Y:S05]  /*f430*/  @!P0 BRA `(.L_x_931) ;  /* 0xffffff1800b08947 */ /* 0x000fea000383ffff */
[----:B------:R-:W-:Y:S05]  /*f440*/  EXIT ;  /* 0x000000000000794d */ /* 0x000fea0003800000 */
.L_x_838:
[----:B------:R-:W-:-:S08]  /*f450*/  NOP ;  /* 0x0000000000007918 */ /* 0x000fd00000000000 */
[----:B------:R-:W0:-:S00]  /*f460*/  USETMAXREG.DEALLOC.CTAPOOL 0x20 ;  /* 0x00000020000079c8 */ /* 0x000e0000080e0500 */
        /* <DEDUP_REMOVED lines=35> */
[----:B0-----:R-:W-:Y:S01]  /*f6a0*/  SEL R3, R6, RZ, P0 ;  /* 0x000000ff06037207 */ /* 0x001fe20000000000 */
[----:B------:R-:W-:Y:S01]  /*f6b0*/  IMAD.MOV.U32 R6, RZ, RZ, RZ ;  /* 0x000000ffff067224 */ /* 0x000fe200078e00ff */
[----:B------:R-:W-:-:S03]  /*f6c0*/  ISETP.GE.U32.AND P0, PT, R27, 0x8, PT ;  /* 0x000000081b00780c */ /* 0x000fc60003f06070 */
[----:B------:R-:W-:-:S05]  /*f6d0*/  IMAD.IADD R3, R4, 0x1, R3 ;  /* 0x0000000104037824 */ /* 0x000fca00078e0203 */
        /* <DEDUP_REMOVED lines=20> */
.L_x_936:
        /* <DEDUP_REMOVED lines=13> */
.L_x_935:
[----:B------:R-:W-:Y:S05]  /*f8f0*/  BSYNC B0 ;  /* 0x0000000000007941 */ /* 0x000fea0003800000 */
.L_x_934:
        /* <DEDUP_REMOVED lines=25> */
[----:B------:R-:W-:-:S07]  /*fa90*/  IMAD.MOV.U32 R5, RZ, RZ, R7 ;  /* 0x000000ffff057224 */ /* 0x000fce00078e0007 */
.L_x_932:
[----:B------:R-:W-:-:S04]  /*faa0*/  IMAD.IADD R11, R4, 0x1, -R3 ;  /* 0x00000001040b7824 */ /* 0x000fc800078e0a03 */
[----:B------:R-:W-:-:S05]  /*fab0*/  IMAD R2, R5, UR4, R11 ;  /* 0x0000000405027c24 */ /* 0x000fca000f8e020b */
[----:B------:R-:W-:Y:S02]  /*fac0*/  ISETP.GT.AND P0, PT, R2, UR6, PT ;  /* 0x0000000602007c0c */ /* 0x000fe4000bf04270 */
[----:B------:R-:W0:Y:S11]  /*fad0*/  LDC.64 R2, c[0x0][0xc68] ;  /* 0x00031a00ff027b82 */ /* 0x000e360000000a00 */
[----:B------:R-:W-:-:S04]  /*fae0*/  VOTE.ANY R8, PT, !P0 ;  /* 0x0000000000087806 */ /* 0x000fc800040e0100 */
[----:B------:R-:W1:Y:S02]  /*faf0*/  POPC R13, R8 ;  /* 0x00000008000d7309 */ /* 0x000e640000000000 */
[----:B-1----:R-:W-:-:S04]  /*fb00*/  IMAD.IADD R19, R13, 0x1, R6 ;  /* 0x000000010d137824 */ /* 0x002fc800078e0206 */
[----:B0-----:R-:W-:-:S05]  /*fb10*/  IMAD.WIDE R2, R19, 0x4, R2 ;  /* 0x0000000413027825 */ /* 0x001fca00078e0202 */
[----:B------:R-:W2:Y:S01]  /*fb20*/  LDG.E R7, desc[UR48][R2.64] ;  /* 0x0000003002077981 */ /* 0x000ea2000c1e1900 */
[----:B------:R-:W-:-:S03]  /*fb30*/  ISETP.NE.AND P0, PT, R8, RZ, PT ;  /* 0x000000ff0800720c */ /* 0x000fc60003f05270 */
[----:B------:R-:W2:Y:S02]  /*fb40*/  SHFL.IDX PT, R0, R0, R13, 0x1f ;  /* 0x00001f0d00007589 */ /* 0x000ea400000e0000 */
[----:B--2---:R-:W-:-:S05]  /*fb50*/  IMAD R4, R0, R7, RZ ;  /* 0x0000000700047224 */ /* 0x004fca00078e02ff */
[----:B------:R-:W-:-:S04]  /*fb60*/  IABS R6, R4 ;  /* 0x0000000400067213 */ /* 0x000fc80000000000 */
[----:B------:R-:W0:Y:S08]  /*fb70*/  I2F.RP R9, R6 ;  /* 0x0000000600097306 */ /* 0x000e300000209400 */
[----:B0-----:R-:W0:Y:S02]  /*fb80*/  MUFU.RCP R9, R9 ;  /* 0x0000000900097308 */ /* 0x001e240000001000 */
[----:B0-----:R-:W-:-:S06]  /*fb90*/  VIADD R10, R9, 0xffffffe ;  /* 0x0ffffffe090a7836 */ /* 0x001fcc0000000000 */
[----:B------:R0:W1:Y:S01]  /*fba0*/  F2I.FTZ.U32.TRUNC.NTZ R3, R10 ;  /* 0x0000000a00037305 */ /* 0x000062000021f000 */
[----:B------:R-:W-:Y:S05]  /*fbb0*/  @!P0 BRA `(.L_x_937) ;  /* 0x0000000000088947 */ /* 0x000fea0003800000 */
[----:B------:R-:W-:-:S06]  /*fbc0*/  VIADD R16, R13, 0xffffffff ;  /* 0xffffffff0d107836 */ /* 0x000fcc0000000000 */
[----:B------:R2:W3:Y:S02]  /*fbd0*/  SHFL.IDX PT, R16, R5, R16, 0x1f ;  /* 0x00001f1005107589 */ /* 0x0004e400000e0000 */
.L_x_937:
[----:B---3--:R-:W-:Y:S01]  /*fbe0*/  IMAD R16, R16, UR4, R11 ;  /* 0x0000000410107c24 */ /* 0x008fe2000f8e020b */
[----:B------:R-:W-:Y:S01]  /*fbf0*/  IABS R2, R4 ;  /* 0x0000000400027213 */ /* 0x000fe20000000000 */
[----:B-1----:R-:W-:-:S03]  /*fc00*/  IMAD.MOV R9, RZ, RZ, -R3 ;  /* 0x000000ffff097224 */ /* 0x002fc600078e0a03 */
[----:B--2---:R-:W-:Y:S01]  /*fc10*/  IADD3 R5, -R16, UR6, RZ ;  /* 0x0000000610057c10 */ /* 0x004fe2000fffe1ff */
[----:B0-----:R-:W-:Y:S02]  /*fc20*/  IMAD.MOV R10, RZ, RZ, -R2 ;  /* 0x000000ffff0a7224 */ /* 0x001fe400078e0a02 */
[----:B------:R-:W-:Y:S01]  /*fc30*/  IMAD R9, R9, R6, RZ ;  /* 0x0000000609097224 */ /* 0x000fe200078e02ff */
[----:B------:R-:W-:Y:S01]  /*fc40*/  IABS R8, R5 ;  /* 0x0000000500087213 */ /* 0x000fe20000000000 */
[----:B------:R-:W-:-:S04]  /*fc50*/  IMAD.MOV.U32 R2, RZ, RZ, RZ ;  /* 0x000000ffff027224 */ /* 0x000fc800078e00ff */
[----:B------:R-:W-:-:S04]  /*fc60*/  IMAD.HI.U32 R2, R3, R9, R2 ;  /* 0x0000000903027227 */ /* 0x000fc800078e0002 */
[----:B------:R-:W-:Y:S02]  /*fc70*/  IMAD.MOV.U32 R3, RZ, RZ, R8 ;  /* 0x000000ffff037224 */ /* 0x000fe400078e0008 */
[----:B------:R-:W-:Y:S02]  /*fc80*/  IMAD.MOV.U32 R8, RZ, RZ, R10 ;  /* 0x000000ffff087224 */ /* 0x000fe400078e000a */
[----:B------:R-:W-:-:S04]  /*fc90*/  IMAD.HI.U32 R2, R2, R3, RZ ;  /* 0x0000000302027227 */ /* 0x000fc800078e00ff */
[----:B------:R-:W-:-:S05]  /*fca0*/  IMAD R3, R2, R8, R3 ;  /* 0x0000000802037224 */ /* 0x000fca00078e0203 */
[----:B------:R-:W-:-:S13]  /*fcb0*/  ISETP.GT.U32.AND P0, PT, R6, R3, PT ;  /* 0x000000030600720c */ /* 0x000fda0003f04070 */
[----:B------:R-:W-:Y:S02]  /*fcc0*/  @!P0 IMAD.IADD R3, R3, 0x1, -R6 ;  /* 0x0000000103038824 */ /* 0x000fe400078e0a06 */
[----:B------:R-:W-:-:S03]  /*fcd0*/  @!P0 VIADD R2, R2, 0x1 ;  /* 0x0000000102028836 */ /* 0x000fc60000000000 */
[----:B------:R-:W-:Y:S02]  /*fce0*/  ISETP.GE.U32.AND P0, PT, R3, R6, PT ;  /* 0x000000060300720c */ /* 0x000fe40003f06070 */
[----:B------:R-:W-:-:S11]  /*fcf0*/  LOP3.LUT R3, R5, R4, RZ, 0x3c, !PT ;  /* 0x0000000405037212 */ /* 0x000fd600078e3cff */
[----:B------:R-:W-:Y:S01]  /*fd00*/  @P0 VIADD R2, R2, 0x1 ;  /* 0x0000000102020836 */ /* 0x000fe20000000000 */
[----:B------:R-:W-:-:S13]  /*fd10*/  ISETP.GE.AND P0, PT, R3, RZ, PT ;  /* 0x000000ff0300720c */ /* 0x000fda0003f06270 */
[----:B------:R-:W-:Y:S01]  /*fd20*/  @!P0 IMAD.MOV R2, RZ, RZ, -R2 ;  /* 0x000000ffff028224 */ /* 0x000fe200078e0a02 */
[----:B------:R-:W-:-:S13]  /*fd30*/  ISETP.NE.AND P0, PT, R4, RZ, PT ;  /* 0x000000ff0400720c */ /* 0x000fda0003f05270 */
[----:B------:R-:W-:-:S05]  /*fd40*/  @!P0 LOP3.LUT R2, RZ, R4, RZ, 0x33, !PT ;  /* 0x00000004ff028212 */ /* 0x000fca00078e33ff */
[----:B------:R-:W-:Y:S02]  /*fd50*/  IMAD R6, R7, R2, RZ ;  /* 0x0000000207067224 */ /* 0x000fe400078e02ff */
[----:B------:R-:W-:Y:S02]  /*fd60*/  IMAD.MOV R2, RZ, RZ, -R2 ;  /* 0x000000ffff027224 */ /* 0x000fe400078e0a02 */
[----:B------:R-:W-:Y:S02]  /*fd70*/  IMAD.MOV R8, RZ, RZ, -R6 ;  /* 0x000000ffff087224 */ /* 0x000fe400078e0a06 */
[----:B------:R-:W-:Y:S02]  /*fd80*/  IMAD R4, R4, R2, R5 ;  /* 0x0000000204047224 */ /* 0x000fe400078e0205 */
[----:B------:R-:W-:Y:S01]  /*fd90*/  IMAD.MOV.U32 R2, RZ, RZ, RZ ;  /* 0x000000ffff027224 */ /* 0x000fe200078e00ff */
[----:B------:R-:W-:Y:S02]  /*fda0*/  VIADDMNMX R7, R8, UR4, R7, PT ;  /* 0x0000000408077c46 */ /* 0x000fe4000b800107 */
[----:B------:R-:W-:-:S02]  /*fdb0*/  IABS R11, R4 ;  /* 0x00000004000b7213 */ /* 0x000fc40000000000 */
[----:B------:R-:W-:-:S04]  /*fdc0*/  IABS R8, R7 ;  /* 0x0000000700087213 */ /* 0x000fc80000000000 */
[----:B------:R-:W0:Y:S08]  /*fdd0*/  I2F.RP R9, R8 ;  /* 0x0000000800097306 */ /* 0x000e300000209400 */
[----:B0-----:R-:W0:Y:S02]  /*fde0*/  MUFU.RCP R9, R9 ;  /* 0x0000000900097308 */ /* 0x001e240000001000 */
[----:B0-----:R-:W-:-:S06]  /*fdf0*/  VIADD R3, R9, 0xffffffe ;  /* 0x0ffffffe09037836 */ /* 0x001fcc0000000000 */
[----:B------:R-:W0:Y:S02]  /*fe00*/  F2I.FTZ.U32.TRUNC.NTZ R3, R3 ;  /* 0x0000000300037305 */ /* 0x000e24000021f000 */
[----:B0-----:R-:W-:-:S04]  /*fe10*/  IMAD.MOV R10, RZ, RZ, -R3 ;  /* 0x000000ffff0a7224 */ /* 0x001fc800078e0a03 */
[----:B------:R-:W-:Y:S01]  /*fe20*/  IMAD.MOV.U32 R5, RZ, RZ, R10 ;  /* 0x000000ffff057224 */ /* 0x000fe200078e000a */
[----:B------:R-:W-:-:S03]  /*fe30*/  IABS R10, R7 ;  /* 0x00000007000a7213 */ /* 0x000fc60000000000 */
[----:B------:R-:W-:-:S04]  /*fe40*/  IMAD R5, R5, R8, RZ ;  /* 0x0000000805057224 */ /* 0x000fc800078e02ff */
[----:B------:R-:W-:-:S04]  /*fe50*/  IMAD.HI.U32 R2, R3, R5, R2 ;  /* 0x0000000503027227 */ /* 0x000fc800078e0002 */
[----:B------:R-:W-:Y:S02]  /*fe60*/  IMAD.MOV R3, RZ, RZ, -R10 ;  /* 0x000000ffff037224 */ /* 0x000fe400078e0a0a */
        /* <DEDUP_REMOVED lines=8> */
[----:B------:R-:W-:Y:S01]  /*fef0*/  ISETP.GE.AND P0, PT, R3, RZ, PT ;  /* 0x000000ff0300720c */ /* 0x000fe20003f06270 */
[----:B------:R-:W-:-:S12]  /*ff00*/  IMAD.IADD R3, R4, 0x1, R6 ;  /* 0x0000000104037824 */ /* 0x000fd800078e0206 */
[----:B------:R-:W-:Y:S01]  /*ff10*/  @!P0 IMAD.MOV R2, RZ, RZ, -R2 ;  /* 0x000000ffff028224 */ /* 0x000fe200078e0a02 */
[----:B------:R-:W-:-:S13]  /*ff20*/  ISETP.NE.AND P0, PT, R7, RZ, PT ;  /* 0x000000ff0700720c */ /* 0x000fda0003f05270 */
[----:B------:R-:W-:Y:S01]  /*ff30*/  @!P0 LOP3.LUT R2, RZ, R7, RZ, 0x33, !PT ;  /* 0x00000007ff028212 */ /* 0x000fe200078e33ff */
[----:B------:R-:W-:-:S03]  /*ff40*/  IMAD.MOV R7, RZ, RZ, -R7 ;  /* 0x000000ffff077224 */ /* 0x000fc600078e0a07 */
[----:B------:R-:W-:Y:S01]  /*ff50*/  LOP3.LUT R17, RZ, R2, RZ, 0x33, !PT ;  /* 0x00000002ff117212 */ /* 0x000fe200078e33ff */
[----:B------:R-:W-:-:S04]  /*ff60*/  IMAD R18, R2, R7, R3 ;  /* 0x0000000702127224 */ /* 0x000fc800078e0203 */
[----:B------:R-:W-:Y:S01]  /*ff70*/  IMAD.IADD R17, R0, 0x1, R17 ;  /* 0x0000000100117824 */ /* 0x000fe200078e0211 */
[----:B------:R-:W-:Y:S06]  /*ff80*/  BRA `(.L_x_938) ;  /* 0x00000000000c7947 */ /* 0x000fec0003800000 */
.L_x_933:
[----:B------:R-:W-:Y:S02]  /*ff90*/  IMAD.MOV.U32 R17, RZ, RZ, RZ ;  /* 0x000000ffff117224 */ /* 0x000fe400078e00ff */
[----:B------:R-:W-:Y:S02]  /*ffa0*/  IMAD.U32 R16, RZ, RZ, UR6 ;  /* 0x00000006ff107e24 */ /* 0x000fe4000f8e00ff */
[----:B------:R-:W-:-:S07]  /*ffb0*/  IMAD.MOV.U32 R18, RZ, RZ, RZ ;  /* 0x000000ffff127224 */ /* 0x000fce00078e00ff */
.L_x_938:
[----:B------:R-:W-:Y:S01]  /*ffc0*/  ISETP.NE.AND P0, PT, R27, RZ, PT ;  /* 0x000000ff1b00720c */ /* 0x000fe20003f05270 */
[----:B------:R-:W-:Y:S02]  /*ffd0*/  IMAD.MOV.U32 R24, RZ, RZ, 0x1 ;  /* 0x00000001ff187424 */ /* 0x000fe400078e00ff */
[----:B------:R-:W-:Y:S02]  /*ffe0*/  IMAD.MOV.U32 R22, RZ, RZ, RZ ;  /* 0x000000ffff167224 */ /* 0x000fe400078e00ff */
[----:B------:R-:W-:-:S08]  /*fff0*/  IMAD.MOV.U32 R29, RZ, RZ, RZ ;  /* 0x000000ffff1d7224 */ /* 0x000fd000078e00ff */
[----:B------:R-:W0:Y:S01]  /*10000*/  @!P0 S2R R3, SR_CgaCtaId ;  /* 0x0000000000038919 */ /* 0x000e220000008800 */
[----:B------:R-:W-:-:S04]  /*10010*/  @!P0 MOV R0, 0x400 ;  /* 0x0000040000008802 */ /* 0x000fc80000000f00 */
[----:B0-----:R-:W-:-:S05]  /*10020*/  @!P0 LEA R0, R3, R0, 0x18 ;  /* 0x0000000003008211 */ /* 0x001fca00078ec0ff */
[----:B------:R0:W-:Y:S01]  /*10030*/  @!P0 STS.128 [R0+0x2d8d0], R16 ;  /* 0x02d8d01000008388 */ /* 0x0001e20000000c00 */
[----:B------:R-:W-:Y:S06]  /*10040*/  BAR.ARV 0x5, 0x1a0 ;  /* 0x0146800000007b1d */ /* 0x000fec0000002000 */
[----:B------:R-:W-:-:S13]  /*10050*/  ISETP.GE.AND P0, PT, R19, UR5, PT ;  /* 0x0000000513007c0c */ /* 0x000fda000bf06270 */
[----:B------:R-:W-:Y:S05]  /*10060*/  @P0 BRA `(.L_x_939) ;  /* 0x0000003c007c0947 */ /* 0x000fea0003800000 */
[----:B------:R-:W-:Y:S01]  /*10070*/  IMAD.MOV.U32 R24, RZ, RZ, 0x1 ;  /* 0x00000001ff187424 */ /* 0x000fe200078e00ff */
[----:B------:R-:W-:Y:S01]  /*10080*/  ULDC UR37, c[0x0][0xc] ;  /* 0x0000030000257ab9 */ /* 0x000fe20000000800 */
[----:B------:R-:W-:Y:S01]  /*10090*/  IMAD.MOV.U32 R29, RZ, RZ, RZ ;  /* 0x000000ffff1d7224 */ /* 0x000fe200078e00ff */
[----:B------:R-:W-:Y:S01]  /*100a0*/  ULDC.64 UR38, c[0x0][0x198] ;  /* 0x0000660000267ab9 */ /* 0x000fe20000000a00 */
[----:B------:R-:W-:-:S07]  /*100b0*/  IMAD.MOV.U32 R22, RZ, RZ, RZ ;  /* 0x000000ffff167224 */ /* 0x000fce00078e00ff */
.L_x_1014:
[----:B------:R-:W-:Y:S05]  /*100c0*/  YIELD ;  /* 0x0000000000007946 */ /* 0x000fea0003800000 */
[----:B------:R-:W-:Y:S01]  /*100d0*/  ULDC.64 UR4, c[0x0][0xa28] ;  /* 0x00028a0000047ab9 */ /* 0x000fe20000000a00 */
[----:B0-----:R-:W-:Y:S01]  /*100e0*/  IMAD.MOV.U32 R0, RZ, RZ, RZ ;  /* 0x000000ffff007224 */ /* 0x001fe200078e00ff */
[----:B------:R-:W-:-:S04]  /*100f0*/  ISETP.NE.U32.AND P0, PT, RZ, UR4, PT ;  /* 0x00000004ff007c0c */ /* 0x000fc8000bf05070 */
[----:B------:R-:W-:Y:S01]  /*10100*/  ISETP.NE.AND.EX P0, PT, RZ, UR5, PT, P0 ;  /* 0x00000005ff007c0c */ /* 0x000fe2000bf05300 */
[----:B------:R-:W-:-:S12]  /*10110*/  ULDC.64 UR4, c[0x0][0xa00] ;  /* 0x0002800000047ab9 */ /* 0x000fd80000000a00 */
[----:B-1----:R-:W0:Y:S01]  /*10120*/  @P0 LDC.64 R2, c[0x0][0xa28] ;  /* 0x00028a00ff020b82 */ /* 0x002e220000000a00 */
[----:B------:R-:W-:Y:S01]  /*10130*/  ISETP.NE.U32.AND P2, PT, RZ, UR4, PT ;  /* 0x00000004ff007c0c */ /* 0x000fe2000bf45070 */
[----:B0-----:R-:W-:-:S05]  /*10140*/  @P0 IMAD.WIDE R2, R19, 0x4, R2 ;  /* 0x0000000413020825 */ /* 0x001fca00078e0202 */
[----:B------:R0:W5:Y:S01]  /*10150*/  @P0 LDG.E R0, desc[UR48][R2.64] ;  /* 0x0000003002000981 */ /* 0x000162000c1e1900 */
[----:B------:R-:W-:Y:S01]  /*10160*/  ISETP.NE.AND.EX P2, PT, RZ, UR5, PT, P2 ;  /* 0x00000005ff007c0c */ /* 0x000fe2000bf45320 */
[----:B------:R-:W-:Y:S01]  /*10170*/  IMAD.MOV.U32 R4, RZ, RZ, RZ ;  /* 0x000000ffff047224 */ /* 0x000fe200078e00ff */
[----:B------:R-:W-:Y:S01]  /*10180*/  ULDC.64 UR4, c[0x0][0xa18] ;  /* 0x0002860000047ab9 */ /* 0x000fe20000000a00 */
[----:B0-----:R-:W0:Y:S02]  /*10190*/  LDC.64 R2, c[0x0][0xa00] ;  /* 0x00028000ff027b82 */ /* 0x001e240000000a00 */
[----:B0-----:R-:W-:-:S08]  /*101a0*/  IMAD.WIDE R2, R19, 0x4, R2 ;  /* 0x0000000413027825 */ /* 0x001fd000078e0202 */
[----:B------:R-:W2:Y:S01]  /*101b0*/  @P2 LDG.E R4, desc[UR48][R2.64] ;  /* 0x0000003002042981 */ /* 0x000ea2000c1e1900 */
[----:B------:R-:W-:Y:S01]  /*101c0*/  ISETP.NE.U32.AND P1, PT, RZ, UR4, PT ;  /* 0x00000004ff007c0c */ /* 0x000fe2000bf25070 */
[----:B------:R-:W-:Y:S02]  /*101d0*/  ULDC UR6, c[0x0][0x288] ;  /* 0x0000a20000067ab9 */ /* 0x000fe40000000800 */
[----:B------:R-:W-:Y:S01]  /*101e0*/  IMAD.U32 R6, RZ, RZ, UR6 ;  /* 0x00000006ff067e24 */ /* 0x000fe2000f8e00ff */
[----:B------:R-:W-:Y:S01]  /*101f0*/  ISETP.NE.AND.EX P1, PT, RZ, UR5, PT, P1 ;  /* 0x00000005ff007c0c */ /* 0x000fe2000bf25310 */
[----:B------:R-:W-:Y:S01]  /*10200*/  ULDC.64 UR4, c[0x0][0x3f8] ;  /* 0x0000fe0000047ab9 */ /* 0x000fe20000000a00 */
[----:B------:R-:W-:Y:S01]  /*10210*/  ULDC.64 UR6, c[0x0][0xa08] ;  /* 0x0002820000067ab9 */ /* 0x000fe20000000a00 */
[----:B------:R-:W-:-:S03]  /*10220*/  UISETP.NE.U32.AND UP0, UPT, UR4, URZ, UPT ;  /* 0x0000003f0400728c */ /* 0x000fc6000bf05070 */
[----:B------:R-:W-:Y:S01]  /*10230*/  ULDC UR4, c[0x0][0x404] ;  /* 0x0001010000047ab9 */ /* 0x000fe20000000800 */
[----:B--2---:R0:W-:Y:S06]  /*10240*/  STL [R1], R4 ;  /* 0x0000000401007387 */ /* 0x0041ec0000100800 */
[----:B0-----:R-:W0:Y:S02]  /*10250*/  @P1 LDC.64 R4, c[0x0][0xa18] ;  /* 0x00028600ff041b82 */ /* 0x001e240000000a00 */
[----:B0-----:R-:W-:-:S05]  /*10260*/  @P1 IMAD.WIDE R4, R19, 0x4, R4 ;  /* 0x0000000413041825 */ /* 0x001fca00078e0204 */
[----:B------:R0:W5:Y:S01]  /*10270*/  @P1 LDG.E R6, desc[UR48][R4.64] ;  /* 0x0000003004061981 */ /* 0x000162000c1e1900 */
[----:B------:R-:W-:Y:S01]  /*10280*/  UISETP.NE.AND.EX UP0, UPT, UR5, URZ, UPT, UP0 ;  /* 0x0000003f0500728c */ /* 0x000fe2000bf05300 */
[----:B------:R-:W-:Y:S02]  /*10290*/  ISETP.NE.U32.AND P0, PT, RZ, UR6, PT ;  /* 0x00000006ff007c0c */ /* 0x000fe4000bf05070 */
[----:B------:R-:W-:Y:S01]  /*102a0*/  ULDC UR5, c[0x0][0x2e0] ;  /* 0x0000b80000057ab9 */ /* 0x000fe20000000800 */
[----:B------:R-:W-:Y:S01]  /*102b0*/  USEL UR4, UR4, 0x1, UP0 ;  /* 0x0000000104047887 */ /* 0x000fe20008000000 */
[----:B------:R-:W-:-:S03]  /*102c0*/  ISETP.NE.AND.EX P0, PT, RZ, UR7, PT, P0 ;  /* 0x00000007ff007c0c */ /* 0x000fc6000bf05300 */
[----:B------:R-:W-:-:S06]  /*102d0*/  UIMAD UR4, UR4, UR5, URZ ;  /* 0x00000005040472a4 */ /* 0x000fcc000f8e023f */
[----:B------:R-:W-:Y:S01]  /*102e0*/  IMAD.U32 R7, RZ, RZ, UR4 ;  /* 0x00000004ff077e24 */ /* 0x000fe2000f8e00ff */
[----:B0--3--:R-:W-:Y:S06]  /*102f0*/  @P1 BRA `(.L_x_940) ;  /* 0x0000000000101947 */ /* 0x009fec0003800000 */
[----:B------:R-:W-:Y:S05]  /*10300*/  @!P2 BRA `(.L_x_940) ;  /* 0x00000000000ca947 */ /* 0x000fea0003800000 */
[----:B------:R-:W2:Y:S04]  /*10310*/  LDG.E R5, desc[UR48][R2.64] ;  /* 0x0000003002057981 */ /* 0x000ea8000c1e1900 */
[----:B-----5:R-:W2:Y:S02]  /*10320*/  LDG.E R6, desc[UR48][R2.64+0x4] ;  /* 0x0000043002067981 */ /* 0x020ea4000c1e1900 */
[----:B--2---:R-:W-:-:S07]  /*10330*/  IMAD.IADD R6, R6, 0x1, -R5 ;  /* 0x0000000106067824 */ /* 0x004fce00078e0a05 */
.L_x_940:
[----:B------:R-:W0:Y:S01]  /*10340*/  LDC.64 R2, c[0x0][0xa08] ;  /* 0x00028200ff027b82 */ /* 0x000e220000000a00 */
[----:B------:R-:W-:Y:S01]  /*10350*/  IMAD.MOV.U32 R23, RZ, RZ, RZ ;  /* 0x000000ffff177224 */ /* 0x000fe200078e00ff */
[----:B------:R-:W-:Y:S01]  /*10360*/  ULDC.64 UR4, c[0x0][0xa20] ;  /* 0x0002880000047ab9 */ /* 0x000fe20000000a00 */
[----:B0-----:R-:W-:-:S05]  /*10370*/  IMAD.WIDE R2, R19, 0x4, R2 ;  /* 0x0000000413027825 */ /* 0x001fca00078e0202 */
[----:B------:R-:W2:Y:S01]  /*10380*/  @P0 LDG.E R23, desc[UR48][R2.64] ;  /* 0x0000003002170981 */ /* 0x000ea2000c1e1900 */
[----:B------:R-:W-:-:S04]  /*10390*/  ISETP.NE.U32.AND P1, PT, RZ, UR4, PT ;  /* 0x00000004ff007c0c */ /* 0x000fc8000bf25070 */
[----:B------:R-:W-:Y:S01]  /*103a0*/  ISETP.NE.AND.EX P1, PT, RZ, UR5, PT, P1 ;  /* 0x00000005ff007c0c */ /* 0x000fe2000bf25310 */
[----:B--2--5:R-:W-:-:S12]  /*103b0*/  IMAD.IADD R23, R23, 0x1, R0 ;  /* 0x0000000117177824 */ /* 0x024fd800078e0200 */
[----:B------:R-:W-:Y:S05]  /*103c0*/  @!P1 BRA `(.L_x_941) ;  /* 0x0000000000109947 */ /* 0x000fea0003800000 */
[----:B------:R-:W0:Y:S02]  /*103d0*/  LDC.64 R2, c[0x0][0xa20] ;  /* 0x00028800ff027b82 */ /* 0x000e240000000a00 */
[----:B0-----:R-:W-:-:S05]  /*103e0*/  IMAD.WIDE R2, R19, 0x4, R2 ;  /* 0x0000000413027825 */ /* 0x001fca00078e0202 */
[----:B------:R0:W5:Y:S01]  /*103f0*/  LDG.E R7, desc[UR48][R2.64] ;  /* 0x0000003002077981 */ /* 0x000162000c1e1900 */
[----:B------:R-:W-:Y:S05]  /*10400*/  BRA `(.L_x_942) ;  /* 0x0000000000107947 */ /* 0x000fea0003800000 */
.L_x_941:
[----:B------:R-:W-:Y:S05]  /*10410*/  @!P0 BRA `(.L_x_942) ;  /* 0x00000000000c8947 */ /* 0x000fea0003800000 */
[----:B------:R-:W2:Y:S04]  /*10420*/  LDG.E R4, desc[UR48][R2.64] ;  /* 0x0000003002047981 */ /* 0x000ea8000c1e1900 */
[----:B------:R-:W2:Y:S02]  /*10430*/  LDG.E R7, desc[UR48][R2.64+0x4] ;  /* 0x0000043002077981 */ /* 0x000ea4000c1e1900 */
[----:B--2---:R-:W-:-:S07]  /*10440*/  IMAD.IADD R7, R7, 0x1, -R4 ;  /* 0x0000000107077824 */ /* 0x004fce00078e0a04 */
.L_x_942:
[----:B0-----:R-:W0:Y:S01]  /*10450*/  LDC.64 R2, c[0x0][0x9e0] ;  /* 0x00027800ff027b82 */ /* 0x001e220000000a00 */
[----:B------:R-:W-:Y:S02]  /*10460*/  IMAD R5, R17, 0xc0, RZ ;  /* 0x000000c011057824 */ /* 0x000fe400078e02ff */
[----:B-----5:R-:W-:-:S03]  /*10470*/  IMAD.IADD R0, R7, 0x1, -R0 ;  /* 0x0000000107007824 */ /* 0x020fc600078e0a00 */
[----:B------:R-:W-:-:S05]  /*10480*/  IADD3 R5, -R6, 0xc0, R5 ;  /* 0x000000c006057810 */ /* 0x000fca0007ffe105 */
[----:B------:R-:W-:Y:S01]  /*10490*/  IMAD.IADD R9, R0, 0x1, R5 ;  /* 0x0000000100097824 */ /* 0x000fe200078e0205 */
[----:B0-----:R-:W-:-:S03]  /*104a0*/  ISETP.GE.AND P0, PT, R3, 0x1, PT ;  /* 0x000000010300780c */ /* 0x001fc60003f06270 */
[----:B------:R-:W-:-:S10]  /*104b0*/  IMAD.IADD R2, R9, 0x1, R2 ;  /* 0x0000000109027824 */ /* 0x000fd400078e0202 */
[----:B------:R-:W-:Y:S05]  /*104c0*/  @!P0 BRA `(.L_x_943) ;  /* 0x0000000000488947 */ /* 0x000fea0003800000 */
[C---:B------:R-:W-:Y:S01]  /*104d0*/  ISETP.GT.AND P1, PT, R9.reuse, RZ, PT ;  /* 0x000000ff0900720c */ /* 0x040fe20003f24270 */
[----:B------:R-:W-:Y:S01]  /*104e0*/  BSSY B0, `(.L_x_944) ;  /* 0x000000e000007945 */ /* 0x000fe20003800000 */
[----:B------:R-:W-:-:S11]  /*104f0*/  VIADD R7, R9, 0xffffffff ;  /* 0xffffffff09077836 */ /* 0x000fd60000000000 */
        /* <DEDUP_REMOVED lines=8> */
.L_x_945:
[----:B------:R-:W-:-:S13]  /*10580*/  ISETP.NE.AND P1, PT, R3, 0x1, PT ;  /* 0x000000010300780c */ /* 0x000fda0003f25270 */
[----:B------:R-:W0:Y:S02]  /*10590*/  @P1 LDC.64 R4, c[0x0][0x9e8] ;  /* 0x00027a00ff041b82 */ /* 0x000e240000000a00 */
[----:B0-----:R-:W-:-:S05]  /*105a0*/  @P1 IMAD.HI.U32 R4, R7, R4, RZ ;  /* 0x0000000407041227 */ /* 0x001fca00078e00ff */
[----:B------:R-:W-:-:S07]  /*105b0*/  @P1 SHF.R.U32.HI R7, RZ, R5, R4 ;  /* 0x00000005ff071219 */ /* 0x000fce0000011604 */
.L_x_946:
[----:B------:R-:W-:Y:S05]  /*105c0*/  BSYNC B0 ;  /* 0x0000000000007941 */ /* 0x000fea0003800000 */
.L_x_944:
[----:B------:R-:W-:-:S05]  /*105d0*/  IMAD R7, R7, R3, R3 ;  /* 0x0000000307077224 */ /* 0x000fca00078e0203 */
[----:B------:R-:W-:-:S07]  /*105e0*/  VIMNMX R2, R2, R7, PT ;  /* 0x0000000702027248 */ /* 0x000fce0003fe0100 */
.L_x_943:
[----:B------:R-:W-:Y:S01]  /*105f0*/  VIADD R2, R2, 0x7f ;  /* 0x0000007f02027836 */ /* 0x000fe20000000000 */
[----:B------:R-:W-:Y:S01]  /*10600*/  ULDC UR4, c[0x0][0x9dc] ;  /* 0x0002770000047ab9 */ /* 0x000fe20000000800 */
[----:B------:R-:W-:-:S03]  /*10610*/  IMAD R7, R17, 0xc0, -R6 ;  /* 0x000000c011077824 */ /* 0x000fc600078e0a06 */
[----:B------:R-:W-:Y:S01]  /*10620*/  SHF.R.S32.HI R5, RZ, 0x1f, R2 ;  /* 0x0000001fff057819 */ /* 0x000fe20000011402 */
[----:B------:R-:W-:-:S03]  /*10630*/  IMAD.IADD R7, R0, 0x1, R7 ;  /* 0x0000000100077824 */ /* 0x000fc600078e0207 */
[----:B------:R-:W-:Y:S01]  /*10640*/  LEA.HI R4, R5, R2, RZ, 0x7 ;  /* 0x0000000205047211 */ /* 0x000fe200078f38ff */
[----:B------:R-:W-:Y:S02]  /*10650*/  VIADD R2, R0, 0x7f ;  /* 0x0000007f00027836 */ /* 0x000fe40000000000 */
[----:B------:R-:W-:Y:S01]  /*10660*/  VIADD R0, R7, -UR4 ;  /* 0x8000000407007c36 */ /* 0x000fe20008000000 */
[----:B------:R-:W-:Y:S02]  /*10670*/  SHF.R.S32.HI R4, RZ, 0x7, R4 ;  /* 0x00000007ff047819 */ /* 0x000fe40000011404 */
[----:B------:R-:W-:-:S04]  /*10680*/  SHF.R.S32.HI R5, RZ, 0x1f, R2 ;  /* 0x0000001fff057819 */ /* 0x000fc80000011402 */
[----:B------:R-:W-:-:S04]  /*10690*/  LEA.HI R5, R5, R2, RZ, 0x7 ;  /* 0x0000000205057211 */ /* 0x000fc800078f38ff */
[----:B------:R-:W-:-:S04]  /*106a0*/  SHF.R.S32.HI R5, RZ, 0x7, R5 ;  /* 0x00000007ff057819 */ /* 0x000fc80000011405 */
[----:B------:R-:W-:Y:S01]  /*106b0*/  VIMNMX R28, R5, R4, PT ;  /* 0x00000004051c7248 */ /* 0x000fe20003fe0100 */
[----:B------:R-:W-:Y:S06]  /*106c0*/  @!P0 BRA `(.L_x_947) ;  /* 0x0000000000448947 */ /* 0x000fec0003800000 */
[----:B------:R-:W-:Y:S01]  /*106d0*/  ISETP.GT.AND P0, PT, R7, -0x1, PT ;  /* 0xffffffff0700780c */ /* 0x000fe20003f04270 */
[----:B------:R-:W-:-:S12]  /*106e0*/  BSSY B0, `(.L_x_948) ;  /* 0x000000d000007945 */ /* 0x000fd80003800000 */
        /* <DEDUP_REMOVED lines=8> */
.L_x_949:
[----:B------:R-:W-:-:S13]  /*10770*/  ISETP.NE.AND P0, PT, R3, 0x1, PT ;  /* 0x000000010300780c */ /* 0x000fda0003f05270 */
[----:B------:R-:W0:Y:S02]  /*10780*/  @P0 LDC.64 R4, c[0x0][0x9e8] ;  /* 0x00027a00ff040b82 */ /* 0x000e240000000a00 */
[----:B0-----:R-:W-:-:S05]  /*10790*/  @P0 IMAD.HI.U32 R4, R7, R4, RZ ;  /* 0x0000000407040227 */ /* 0x001fca00078e00ff */
[----:B------:R-:W-:-:S07]  /*107a0*/  @P0 SHF.R.U32.HI R7, RZ, R5, R4 ;  /* 0x00000005ff070219 */ /* 0x000fce0000011604 */
.L_x_950:
[----:B------:R-:W-:Y:S05]  /*107b0*/  BSYNC B0 ;  /* 0x0000000000007941 */ /* 0x000fea0003800000 */
.L_x_948:
[----:B------:R-:W-:-:S05]  /*107c0*/  IMAD R3, R7, R3, RZ ;  /* 0x0000000307037224 */ /* 0x000fca00078e02ff */
[----:B------:R-:W-:-:S07]  /*107d0*/  VIMNMX R0, R0, R3, !PT ;  /* 0x0000000300007248 */ /* 0x000fce0007fe0100 */
.L_x_947:
[----:B------:R-:W-:Y:S01]  /*107e0*/  SHF.R.S32.HI R3, RZ, 0x1f, R0 ;  /* 0x0000001fff037819 */ /* 0x000fe20000011400 */
[----:B------:R-:W-:Y:S03]  /*107f0*/  BSSY B6, `(.L_x_951) ;  /* 0x00002ac000067945 */ /* 0x000fe60003800000 */
[----:B------:R-:W-:-:S04]  /*10800*/  LEA.HI R3, R3, R0, RZ, 0x7 ;  /* 0x0000000003037211 */ /* 0x000fc800078f38ff */
[----:B------:R-:W-:-:S04]  /*10810*/  SHF.R.S32.HI R3, RZ, 0x7, R3 ;  /* 0x00000007ff037819 */ /* 0x000fc80000011403 */
[----:B------:R-:W-:-:S04]  /*10820*/  VIMNMX R26, RZ, R3, !PT ;  /* 0x00000003ff1a7248 */ /* 0x000fc80007fe0100 */
[----:B------:R-:W-:-:S13]  /*10830*/  ISETP.GT.AND P0, PT, R28, R26, PT ;  /* 0x0000001a1c00720c */ /* 0x000fda0003f04270 */
[----:B------:R-:W-:Y:S05]  /*10840*/  @P0 BRA `(.L_x_952) ;  /* 0x00000000003c0947 */ /* 0x000fea0003800000 */
[----:B------:R-:W-:-:S13]  /*10850*/  ISETP.NE.AND P1, PT, R27, RZ, PT ;  /* 0x000000ff1b00720c */ /* 0x000fda0003f25270 */
[----:B------:R-:W-:Y:S05]  /*10860*/  @P1 BRA `(.L_x_953) ;  /* 0x0000002800901947 */ /* 0x000fea0003800000 */
[----:B------:R-:W0:Y:S01]  /*10870*/  S2R R7, SR_LANEID ;  /* 0x0000000000077919 */ /* 0x000e220000000000 */
[----:B------:R-:W-:Y:S01]  /*10880*/  VOTEU.ANY UR4, UPT, PT ;  /* 0x0000000000047886 */ /* 0x000fe200038e0100 */
[----:B------:R-:W1:Y:S01]  /*10890*/  LDC.64 R2, c[0x0][0xc38] ;  /* 0x00030e00ff027b82 */ /* 0x000e620000000a00 */
[----:B------:R-:W0:Y:S08]  /*108a0*/  FLO.U32 R0, UR4 ;  /* 0x0000000400007d00 */ /* 0x000e3000080e0000 */
[----:B------:R-:W1:Y:S01]  /*108b0*/  POPC R5, UR4 ;  /* 0x0000000400057d09 */ /* 0x000e620008000000 */
[----:B0-----:R-:W-:-:S13]  /*108c0*/  ISETP.EQ.U32.AND P0, PT, R0, R7, PT ;  /* 0x000000070000720c */ /* 0x001fda0003f02070 */
[----:B-1----:R-:W2:Y:S01]  /*108d0*/  @P0 ATOMG.E.ADD.STRONG.GPU PT, R3, desc[UR48][R2.64], R5 ;  /* 0x00000005020309a8 */ /* 0x002ea200081ee1f0 */
[----:B------:R-:W0:Y:S02]  /*108e0*/  S2R R4, SR_LTMASK ;  /* 0x0000000000047919 */ /* 0x000e240000003900 */
[----:B0-----:R-:W-:-:S04]  /*108f0*/  LOP3.LUT R4, R4, UR4, RZ, 0xc0, !PT ;  /* 0x0000000404047c12 */ /* 0x001fc8000f8ec0ff */
[----:B------:R-:W0:Y:S01]  /*10900*/  POPC R7, R4 ;  /* 0x0000000400077309 */ /* 0x000e220000000000 */
[----:B--2---:R-:W0:Y:S02]  /*10910*/  SHFL.IDX PT, R0, R3, R0, 0x1f ;  /* 0x00001f0003007589 */ /* 0x004e2400000e0000 */
[----:B0-----:R-:W-:Y:S01]  /*10920*/  IADD3 R16, R0, UR37, R7 ;  /* 0x0000002500107c10 */ /* 0x001fe2000fffe007 */
[----:B------:R-:W-:Y:S06]  /*10930*/  BRA `(.L_x_953) ;  /* 0x00000028005c7947 */ /* 0x000fec0003800000 */
.L_x_952:
        /* <DEDUP_REMOVED lines=22> */
.L_x_954:
[----:B------:R-:W-:-:S05]  /*10aa0*/  VIADD R0, R25, 0x400 ;  /* 0x0000040019007836 */ /* 0x000fca0000000000 */
[----:B------:R-:W-:-:S13]  /*10ab0*/  LOP3.LUT P0, RZ, R0, 0x1bf, RZ, 0xc0, !PT ;  /* 0x000001bf00ff7812 */ /* 0x000fda000780c0ff */
[----:B------:R-:W-:Y:S05]  /*10ac0*/  @!P0 BRA `(.L_x_955) ;  /* 0x0000000000808947 */ /* 0x000fea0003800000 */
[----:B------:R-:W-:Y:S01]  /*10ad0*/  MOV R0, 0x0 ;  /* 0x0000000000007802 */ /* 0x000fe20000000f00 */
[----:B------:R-:W-:Y:S01]  /*10ae0*/  ULDC.64 UR6, c[0x4][0xa8] ;  /* 0x01002a0000067ab9 */ /* 0x000fe20000000a00 */
[----:B------:R-:W-:Y:S01]  /*10af0*/  ULDC.64 UR8, c[0x4][0xb0] ;  /* 0x01002c0000087ab9 */ /* 0x000fe20000000a00 */
[----:B------:R-:W-:Y:S01]  /*10b00*/  ULDC.64 UR4, c[0x4][0x38] ;  /* 0x01000e0000047ab9 */ /* 0x000fe20000000a00 */
[----:B------:R0:W1:Y:S01]  /*10b10*/  LDC.64 R2, c[0x4][R0] ;  /* 0x0100000000027b82 */ /* 0x0000620000000a00 */
        /* <DEDUP_REMOVED lines=10> */
[----:B-1----:R-:W-:Y:S05]  /*10bc0*/  CALL.ABS.NOINC R2 ;  /* 0x0000000002007343 */ /* 0x002fea0003c00000 */
.L_x_956:
        /* <DEDUP_REMOVED lines=16> */
.L_x_955:
[----:B------:R-:W2:Y:S01]  /*10cd0*/  LDL.LU R20, [R1] ;  /* 0x0000000001147983 */ /* 0x000ea20000300800 */
[----:B------:R-:W-:Y:S01]  /*10ce0*/  ULDC.64 UR4, c[0x0][0x9f8] ;  /* 0x00027e0000047ab9 */ /* 0x000fe20000000a00 */
[----:B------:R-:W0:Y:S01]  /*10cf0*/  LDC R0, c[0x0][0x428] ;  /* 0x00010a00ff007b82 */ /* 0x000e220000000800 */
[----:B------:R-:W-:Y:S01]  /*10d00*/  ISETP.NE.U32.AND P0, PT, RZ, UR4, PT ;  /* 0x00000004ff007c0c */ /* 0x000fe2000bf05070 */
[----:B------:R-:W-:-:S03]  /*10d10*/  IMAD.MOV.U32 R6, RZ, RZ, R19 ;  /* 0x000000ffff067224 */ /* 0x000fc600078e0013 */
[----:B------:R-:W-:Y:S01]  /*10d20*/  ISETP.NE.AND.EX P0, PT, RZ, UR5, PT, P0 ;  /* 0x00000005ff007c0c */ /* 0x000fe2000bf05300 */
[----:B------:R-:W-:-:S12]  /*10d30*/  ULDC.64 UR4, c[0x0][0xa00] ;  /* 0x0002800000047ab9 */ /* 0x000fd80000000a00 */
[----:B------:R-:W1:Y:S02]  /*10d40*/  @P0 LDC.64 R2, c[0x0][0x9f8] ;  /* 0x00027e00ff020b82 */ /* 0x000e640000000a00 */
[----:B-1----:R-:W-:-:S05]  /*10d50*/  @P0 IMAD.WIDE R2, R19, 0x4, R2 ;  /* 0x0000000413020825 */ /* 0x002fca00078e0202 */
[----:B------:R1:W5:Y:S01]  /*10d60*/  @P0 LDG.E R6, desc[UR48][R2.64] ;  /* 0x0000003002060981 */ /* 0x000362000c1e1900 */
[----:B0-----:R-:W-:Y:S01]  /*10d70*/  ISETP.NE.AND P0, PT, R0, 0x1, PT ;  /* 0x000000010000780c */ /* 0x001fe20003f05270 */
[----:B------:R-:W-:Y:S01]  /*10d80*/  IMAD.MOV.U32 R0, RZ, RZ, R18 ;  /* 0x000000ffff007224 */ /* 0x000fe200078e0012 */
[----:B------:R-:W-:-:S04]  /*10d90*/  ISETP.NE.AND P6, PT, R27, RZ, PT ;  /* 0x000000ff1b00720c */ /* 0x000fc80003fc5270 */
[----:B------:R-:W-:-:S07]  /*10da0*/  PLOP3.LUT P1, PT, P6, PT, PT, 0x8, 0x0 ;  /* 0x000000000000781c */ /* 0x000fce000372e170 */
[----:B------:R-:W0:Y:S02]  /*10db0*/  @P0 LDC R5, c[0x0][0x42c] ;  /* 0x00010b00ff050b82 */ /* 0x000e240000000800 */
[----:B------:R-:W-:-:S05]  /*10dc0*/  VOTEU.ALL UP1, P6 ;  /* 0x00000000003f7886 */ /* 0x000fca0003020000 */
[----:B------:R-:W-:Y:S01]  /*10dd0*/  @!UP1 UIADD3 UR8, UP0, UR38, 0x270, URZ ;  /* 0x0000027026089890 */ /* 0x000fe2000ff1e03f */
[----:B------:R-:W3:Y:S03]  /*10de0*/  @P0 LDC R7, c[0x0][0x430] ;  /* 0x00010c00ff070b82 */ /* 0x000ee60000000800 */
[----:B------:R-:W-:-:S03]  /*10df0*/  @!UP1 UIADD3.X UR9, URZ, UR39, URZ, UP0, !UPT ;  /* 0x000000273f099290 */ /* 0x000fc600087fe43f */
[----:B------:R-:W-:Y:S01]  /*10e00*/  VOTEU.ALL UP0, P6 ;  /* 0x00000000003f7886 */ /* 0x000fe20003000000 */
[----:B0-----:R-:W-:-:S05]  /*10e10*/  @P0 IMAD.HI.U32 R4, R18, R5, RZ ;  /* 0x0000000512040227 */ /* 0x001fca00078e00ff */
[----:B---3--:R-:W-:Y:S02]  /*10e20*/  @P0 SHF.R.U32.HI R0, RZ, R7, R4 ;  /* 0x00000007ff000219 */ /* 0x008fe40000011604 */
[----:B------:R-:W-:-:S04]  /*10e30*/  ISETP.NE.U32.AND P0, PT, RZ, UR4, PT ;  /* 0x00000004ff007c0c */ /* 0x000fc8000bf05070 */
[----:B------:R-:W-:-:S04]  /*10e40*/  ISETP.NE.AND.EX P0, PT, RZ, UR5, PT, P0 ;  /* 0x00000005ff007c0c */ /* 0x000fc8000bf05300 */
[----:B------:R-:W-:Y:S01]  /*10e50*/  SEL R10, R19, RZ, !P0 ;  /* 0x000000ff130a7207 */ /* 0x000fe20004000000 */
[----:B-12---:R-:W-:-:S08]  /*10e60*/  IMAD R17, R17, 0xc0, R20 ;  /* 0x000000c011117824 */ /* 0x006fd000078e0214 */
.L_x_957:
        /* <DEDUP_REMOVED lines=14> */
.L_x_958:
        /* <DEDUP_REMOVED lines=13> */
.L_x_959:
        /* <DEDUP_REMOVED lines=10> */
[----:B------:R-:W-:Y:S01]  /*110c0*/  ULDC.64 UR4, c[0x0][0xa08] ;  /* 0x0002820000047ab9 */ /* 0x000fe20000000a00 */
[----:B------:R-:W-:Y:S01]  /*110d0*/  VIADD R7, R28, 0xffffffff ;  /* 0xffffffff1c077836 */ /* 0x000fe20000000000 */
[----:B0-----:R-:W-:Y:S01]  /*110e0*/  LOP3.LUT P0, RZ, R2, UR4, RZ, 0xfc, !PT ;  /* 0x0000000402ff7c12 */ /* 0x001fe2000f80fcff */
[----:B------:R-:W-:-:S03]  /*110f0*/  UMOV UR4, 0xffffffff ;  /* 0xffffffff00047882 */ /* 0x000fc60000000000 */
[----:B------:R-:W-:-:S04]  /*11100*/  LOP3.LUT P0, RZ, R3, UR5, RZ, 0xfc, P0 ;  /* 0x0000000503ff7c12 */ /* 0x000fc8000800fcff */
[----:B-----5:R-:W-:Y:S01]  /*11110*/  SEL R8, R6, RZ, !P0 ;  /* 0x000000ff06087207 */ /* 0x020fe20004000000 */
[----:B------:R-:W-:Y:S08]  /*11120*/  BRA.DIV UR4, `(.L_x_960) ;  /* 0x0000003604047947 */ /* 0x000ff0000b800000 */
.L_x_1030:
[----:B------:R-:W-:Y:S01]  /*11130*/  UMOV UR4, 0xffffffff ;  /* 0xffffffff00047882 */ /* 0x000fe20000000000 */
[----:B------:R-:W-:Y:S02]  /*11140*/  SHF.R.S32.HI R9, RZ, 0x1f, R6 ;  /* 0x0000001fff097819 */ /* 0x000fe40000011406 */
[----:B------:R-:W-:Y:S05]  /*11150*/  BRA.DIV UR4, `(.L_x_961) ;  /* 0x00000036042c7947 */ /* 0x000fea000b800000 */
[----:B------:R-:W-:-:S13]  /*11160*/  ELECT P6, URZ, PT ;  /* 0x00000000003f782f */ /* 0x000fda00038c0000 */
.L_x_1033:
[----:B------:R-:W-:Y:S05]  /*11170*/  @!P6 BRA `(.L_x_962) ;  /* 0x0000000000f8e947 */ /* 0x000fea0003800000 */
[----:B------:R-:W-:-:S04]  /*11180*/  ISETP.NE.U32.AND P0, PT, R2, RZ, PT ;  /* 0x000000ff0200720c */ /* 0x000fc80003f05070 */
        /* <DEDUP_REMOVED lines=20> */
.L_x_963:
[----:B------:R-:W-:Y:S01]  /*112d0*/  IMAD R5, R22, 0x8, R25 ;  /* 0x0000000816057824 */ /* 0x000fe200078e0219 */
[----:B------:R-:W-:-:S04]  /*112e0*/  SHF.L.U32 R4, R24, 0x1f, RZ ;  /* 0x0000001f18047819 */ /* 0x000fc800000006ff */
[----:B------:R-:W1:Y:S02]  /*112f0*/  SYNCS.PHASECHK.TRANS64.TRYWAIT P0, [R5+URZ+0x2d840], R4 ;  /* 0x02d84004050075a7 */ /* 0x000e64000800017f */
[----:B-1----:R-:W-:Y:S05]  /*11300*/  @!P0 BRA `(.L_x_964) ;  /* 0x0000003000e08947 */ /* 0x002fea0003800000 */
.L_x_1034:
[----:B------:R-:W2:Y:S02]  /*11310*/  S2R R11, SR_TID.X ;  /* 0x00000000000b7919 */ /* 0x000ea40000002100 */
[----:B--2---:R-:W-:-:S04]  /*11320*/  LOP3.LUT R11, R11, 0x7f, RZ, 0xc0, !PT ;  /* 0x0000007f0b0b7812 */ /* 0x004fc800078ec0ff */
[----:B------:R-:W-:-:S13]  /*11330*/  ISETP.NE.AND P0, PT, R11, RZ, PT ;  /* 0x000000ff0b00720c */ /* 0x000fda0003f05270 */
[----:B------:R-:W-:Y:S05]  /*11340*/  @P0 BRA `(.L_x_965) ;  /* 0x0000000000140947 */ /* 0x000fea0003800000 */
[----:B------:R-:W-:Y:S01]  /*11350*/  ISETP.NE.AND P1, PT, R27, RZ, PT ;  /* 0x000000ff1b00720c */ /* 0x000fe20003f25270 */
[----:B-1----:R-:W-:-:S04]  /*11360*/  IMAD.MOV.U32 R4, RZ, RZ, 0x6000 ;  /* 0x00006000ff047424 */ /* 0x002fc800078e00ff */
[----:B------:R2:W-:Y:S08]  /*11370*/  SYNCS.ARRIVE.TRANS64 RZ, [R5+URZ+0x2d830], R4 ;  /* 0x02d8300405ff79a7 */ /* 0x0005f0000800003f */
[----:B------:R-:W-:Y:S05]  /*11380*/  @!P1 BRA `(.L_x_965) ;  /* 0x0000000000049947 */ /* 0x000fea0003800000 */
[----:B------:R-:W-:Y:S01]  /*11390*/  BPT.TRAP 0x1 ;  /* 0x000000040000795c */ /* 0x000fe20000300000 */
.L_x_965:
[----:B-12---:R-:W-:Y:S01]  /*113a0*/  IMAD R4, R22, 0x6000, R25 ;  /* 0x0000600016047824 */ /* 0x006fe200078e0219 */
        /* <DEDUP_REMOVED lines=11> */
[----:B------:R-:W-:Y:S02]  /*11460*/  ULEA UR11, UR11, UR5, 0x7 ;  /* 0x000000050b0b7291 */ /* 0x000fe4000f8e383f */
        /* <DEDUP_REMOVED lines=8> */
[----:B-1----:R-:W-:Y:S01]  /*114f0*/  UMOV UR8, UR15 ;  /* 0x0000000f00087c82 */ /* 0x002fe20008000000 */
[----:B------:R-:W-:Y:S02]  /*11500*/  UMOV UR10, UR16 ;  /* 0x00000010000a7c82 */ /* 0x000fe40008000000 */
[----:B------:R1:W-:Y:S02]  /*11510*/  UTMALDG.4D [UR8], [UR4], desc[UR6] ;  /* 0x00000608040075b4 */ /* 0x0003e40008019000 */
[----:B-1----:R-:W-:Y:S01]  /*11520*/  UMOV UR8, UR17 ;  /* 0x0000001100087c82 */ /* 0x002fe20008000000 */
[----:B------:R-:W-:-:S02]  /*11530*/  UMOV UR10, UR14 ;  /* 0x0000000e000a7c82 */ /* 0x000fc40008000000 */
[----:B------:R1:W-:Y:S02]  /*11540*/  UTMALDG.4D [UR8], [UR4], desc[UR6] ;  /* 0x00000608040075b4 */ /* 0x0003e40008019000 */
[----:B-1----:R-:W-:Y:S01]  /*11550*/  NOP ;  /* 0x0000000000007918 */ /* 0x002fe20000000000 */
.L_x_962:
[----:B------:R-:W-:Y:S05]  /*11560*/  WARPSYNC.ALL ;  /* 0x0000000000007948 */ /* 0x000fea0003800000 */
[----:B------:R-:W-:Y:S01]  /*11570*/  BAR.SYNC.DEFER_BLOCKING 0x8, 0x1a0 ;  /* 0x0206800000007b1d */ /* 0x000fe20000010000 */
[----:B------:R-:W-:Y:S02]  /*11580*/  R2UR UR24, R25 ;  /* 0x00000000191872ca */ /* 0x000fe400000e0000 */
[----:B------:R-:W-:-:S13]  /*11590*/  ELECT P0, URZ, PT ;  /* 0x00000000003f782f */ /* 0x000fda0003800000 */
[----:B------:R-:W-:Y:S01]  /*115a0*/  @P0 R2UR UR13, R10 ;  /* 0x000000000a0d02ca */ /* 0x000fe200000e0000 */
[----:B------:R-:W-:Y:S01]  /*115b0*/  UIADD3 UR4, UP0, UR38, 0x270, URZ ;  /* 0x0000027026047890 */ /* 0x000fe2000ff1e03f */
[----:B------:R-:W-:Y:S01]  /*115c0*/  @P0 R2UR UR12, R18 ;  /* 0x00000000120c02ca */ /* 0x000fe200000e0000 */
[----:B------:R-:W-:Y:S01]  /*115d0*/  VIADD R29, R29, 0x1 ;  /* 0x000000011d1d7836 */ /* 0x000fe20000000000 */
[C---:B------:R-:W-:Y:S01]  /*115e0*/  @P0 R2UR UR11, R17.reuse ;  /* 0x00000000110b02ca */ /* 0x040fe200000e0000 */
[----:B------:R-:W-:Y:S01]  /*115f0*/  UIADD3.X UR5, URZ, UR39, URZ, UP0, !UPT ;  /* 0x000000273f057290 */ /* 0x000fe200087fe43f */
[----:B------:R-:W-:Y:S01]  /*11600*/  @P0 R2UR UR21, R10 ;  /* 0x000000000a1502ca */ /* 0x000fe200000e0000 */
[----:B------:R-:W-:Y:S01]  /*11610*/  UMOV UR6, 0x0 ;  /* 0x0000000000067882 */ /* 0x000fe20000000000 */
[----:B------:R-:W-:Y:S01]  /*11620*/  UMOV UR7, 0x12f00000 ;  /* 0x12f0000000077882 */ /* 0x000fe20000000000 */
[----:B------:R-:W-:Y:S01]  /*11630*/  UMOV UR10, URZ ;  /* 0x0000003f000a7c82 */ /* 0x000fe20008000000 */
[----:B------:R-:W-:Y:S01]  /*11640*/  @P0 R2UR UR20, R18 ;  /* 0x00000000121402ca */ /* 0x000fe200000e0000 */
        /* <DEDUP_REMOVED lines=13> */
[----:B------:R-:W-:-:S03]  /*11720*/  UMOV UR23, 0x12f00000 ;  /* 0x12f0000000177882 */ /* 0x000fc60000000000 */
[----:B------:R3:W-:Y:S01]  /*11730*/  UTMALDG.4D [UR16], [UR4], desc[UR14] ;  /* 0x00000e10040075b4 */ /* 0x0007e20008019000 */
[----:B-1----:R-:W-:-:S04]  /*11740*/  LEA.HI R4, R29, R29, RZ, 0x1 ;  /* 0x0000001d1d047211 */ /* 0x002fc800078f08ff */
[----:B------:R-:W-:-:S05]  /*11750*/  LOP3.LUT R4, R4, 0xfffffffe, RZ, 0xc0, !PT ;  /* 0xfffffffe04047812 */ /* 0x000fca00078ec0ff */
[----:B------:R-:W-:-:S05]  /*11760*/  IMAD.IADD R4, R29, 0x1, -R4 ;  /* 0x000000011d047824 */ /* 0x000fca00078e0a04 */
[----:B------:R-:W-:Y:S02]  /*11770*/  SHF.L.U32 R4, R4, 0x1f, RZ ;  /* 0x0000001f04047819 */ /* 0x000fe400000006ff */
[----:B--2---:R-:W-:Y:S01]  /*11780*/  @P0 R2UR UR13, R10 ;  /* 0x000000000a0d02ca */ /* 0x004fe200000e0000 */
[----:B------:R-:W-:Y:S01]  /*11790*/  UIADD3 UR8, UR24, 0x12400, URZ ;  /* 0x0001240018087890 */ /* 0x000fe2000fffe03f */
[----:B------:R-:W-:Y:S01]  /*117a0*/  @P0 R2UR UR12, R18 ;  /* 0x00000000120c02ca */ /* 0x000fe200000e0000 */
[----:B------:R-:W-:Y:S01]  /*117b0*/  UMOV UR10, 0x40 ;  /* 0x00000040000a7882 */ /* 0x000fe20000000000 */
[----:B------:R-:W-:-:S13]  /*117c0*/  @P0 R2UR UR11, R17 ;  /* 0x00000000110b02ca */ /* 0x000fda00000e0000 */
[----:B------:R3:W-:Y:S01]  /*117d0*/  UTMALDG.4D [UR8], [UR4], desc[UR22] ;  /* 0x00001608040075b4 */ /* 0x0007e20008019000 */
[----:B------:R-:W1:Y:S02]  /*117e0*/  SYNCS.PHASECHK.TRANS64.TRYWAIT P0, [R25+URZ+0x2d820], R4 ;  /* 0x02d82004190075a7 */ /* 0x000e64000800017f */
[----:B-1-3--:R-:W-:Y:S05]  /*117f0*/  @!P0 BRA `(.L_x_967) ;  /* 0x0000002c00b88947 */ /* 0x00afea0003800000 */
.L_x_1035:
[----:B------:R-:W-:Y:S05]  /*11800*/  BSYNC B0 ;  /* 0x0000000000007941 */ /* 0x000fea0003800000 */
.L_x_966:
[----:B------:R-:W-:Y:S01]  /*11810*/  VIADD R10, R28, 0xfffffffe ;  /* 0xfffffffe1c0a7836 */ /* 0x000fe20000000000 */
[----:B------:R-:W-:Y:S04]  /*11820*/  BSSY B0, `(.L_x_968) ;  /* 0x0000167000007945 */ /* 0x000fe80003800000 */
[----:B------:R-:W-:-:S13]  /*11830*/  ISETP.GE.AND P0, PT, R10, R26, PT ;  /* 0x0000001a0a00720c */ /* 0x000fda0003f06270 */
[----:B------:R-:W-:Y:S05]  /*11840*/  @!P0 BRA `(.L_x_969) ;  /* 0x0000001400908947 */ /* 0x000fea0003800000 */
[----:B-1----:R-:W-:Y:S01]  /*11850*/  IMAD.MOV R4, RZ, RZ, -R28 ;  /* 0x000000ffff047224 */ /* 0x002fe200078e0a1c */
[----:B------:R-:W-:Y:S01]  /*11860*/  LOP3.LUT R11, RZ, R26, RZ, 0x33, !PT ;  /* 0x0000001aff0b7212 */ /* 0x000fe200078e33ff */
[----:B------:R-:W-:Y:S03]  /*11870*/  BSSY B1, `(.L_x_970) ;  /* 0x0000078000017945 */ /* 0x000fe60003800000 */
[----:B------:R-:W-:-:S05]  /*11880*/  VIADDMNMX R11, R4, 0x1, R11, !PT ;  /* 0x00000001040b7846 */ /* 0x000fca000780010b */
[----:B------:R-:W-:-:S05]  /*11890*/  IMAD.IADD R4, R28, 0x1, R11 ;  /* 0x000000011c047824 */ /* 0x000fca00078e020b */
[----:B------:R-:W-:-:S04]  /*118a0*/  LOP3.LUT R4, R4, 0x1, RZ, 0xc0, !PT ;  /* 0x0000000104047812 */ /* 0x000fc800078ec0ff */
[----:B------:R-:W-:-:S13]  /*118b0*/  ISETP.NE.U32.AND P0, PT, R4, 0x1, PT ;  /* 0x000000010400780c */ /* 0x000fda0003f05070 */
[----:B------:R-:W-:Y:S05]  /*118c0*/  @P0 BRA `(.L_x_971) ;  /* 0x0000000400c80947 */ /* 0x000fea0003800000 */
[----:B0-----:R-:W-:Y:S01]  /*118d0*/  VIADD R12, R22, 0x1 ;  /* 0x00000001160c7836 */ /* 0x001fe20000000000 */
        /* <DEDUP_REMOVED lines=28> */
.L_x_974:
[----:B0-----:R-:W-:Y:S01]  /*11aa0*/  IMAD R3, R12, 0x8, R25 ;  /* 0x000000080c037824 */ /* 0x001fe200078e0219 */
[----:B------:R-:W-:-:S04]  /*11ab0*/  SHF.L.U32 R2, R13, 0x1f, RZ ;  /* 0x0000001f0d027819 */ /* 0x000fc800000006ff */
[----:B------:R-:W0:Y:S02]  /*11ac0*/  SYNCS.PHASECHK.TRANS64.TRYWAIT P0, [R3+URZ+0x2d840], R2 ;  /* 0x02d84002030075a7 */ /* 0x000e24000800017f */
[----:B0-----:R-:W-:Y:S05]  /*11ad0*/  @!P0 BRA `(.L_x_975) ;  /* 0x0000002c00148947 */ /* 0x001fea0003800000 */
.L_x_1036:
[----:B------:R-:W1:Y:S02]  /*11ae0*/  S2R R5, SR_TID.X ;  /* 0x0000000000057919 */ /* 0x000e640000002100 */
[----:B-1----:R-:W-:-:S04]  /*11af0*/  LOP3.LUT R5, R5, 0x7f, RZ, 0xc0, !PT ;  /* 0x0000007f05057812 */ /* 0x002fc800078ec0ff */
[----:B------:R-:W-:-:S13]  /*11b00*/  ISETP.NE.AND P1, PT, R5, RZ, PT ;  /* 0x000000ff0500720c */ /* 0x000fda0003f25270 */
[----:B------:R-:W-:Y:S05]  /*11b10*/  @P1 BRA `(.L_x_976) ;  /* 0x0000000000141947 */ /* 0x000fea0003800000 */
[----:B------:R-:W-:Y:S01]  /*11b20*/  ISETP.NE.AND P0, PT, R27, RZ, PT ;  /* 0x000000ff1b00720c */ /* 0x000fe20003f05270 */
[----:B0-----:R-:W-:-:S04]  /*11b30*/  IMAD.MOV.U32 R2, RZ, RZ, 0x6000 ;  /* 0x00006000ff027424 */ /* 0x001fc800078e00ff */
[----:B------:R1:W-:Y:S08]  /*11b40*/  SYNCS.ARRIVE.TRANS64 RZ, [R3+URZ+0x2d830], R2 ;  /* 0x02d8300203ff79a7 */ /* 0x0003f0000800003f */
[----:B------:R-:W-:Y:S05]  /*11b50*/  @!P0 BRA `(.L_x_976) ;  /* 0x0000000000048947 */ /* 0x000fea0003800000 */
[----:B------:R-:W-:Y:S01]  /*11b60*/  BPT.TRAP 0x1 ;  /* 0x000000040000795c */ /* 0x000fe20000300000 */
.L_x_976:
[----:B01----:R-:W-:Y:S01]  /*11b70*/  IMAD R2, R12, 0x6000, R25 ;  /* 0x000060000c027824 */ /* 0x003fe200078e0219 */
        /* <DEDUP_REMOVED lines=14> */
[----:B------:R-:W-:Y:S01]  /*11c60*/  ULEA UR11, UR11, UR5, 0x7 ;  /* 0x000000050b0b7291 */ /* 0x000fe2000f8e383f */
        /* <DEDUP_REMOVED lines=13> */
[----:B------:R-:W1:Y:S02]  /*11d40*/  SYNCS.PHASECHK.TRANS64.TRYWAIT P0, [R2+URZ+0x60], R5 ;  /* 0x00006005020075a7 */ /* 0x000e64000800017f */
[----:B01----:R-:W-:Y:S05]  /*11d50*/  @!P0 BRA `(.L_x_977) ;  /* 0x0000002800888947 */ /* 0x003fea0003800000 */
.L_x_1037:
[----:B------:R-:W-:Y:S05]  /*11d60*/  @P1 BRA `(.L_x_978) ;  /* 0x0000000000181947 */ /* 0x000fea0003800000 */
[----:B------:R-:W-:Y:S01]  /*11d70*/  ISETP.NE.AND P0, PT, R27, RZ, PT ;  /* 0x000000ff1b00720c */ /* 0x000fe20003f05270 */
[----:B0-----:R-:W-:Y:S02]  /*11d80*/  IMAD R2, R22, 0x8, R25 ;  /* 0x0000000816027824 */ /* 0x001fe400078e0219 */
[----:B------:R-:W-:-:S04]  /*11d90*/  IMAD.MOV.U32 R3, RZ, RZ, 0x6000 ;  /* 0x00006000ff037424 */ /* 0x000fc800078e00ff */
[----:B------:R1:W-:Y:S06]  /*11da0*/  SYNCS.ARRIVE.TRANS64 RZ, [R2+URZ+0x2d850], R3 ;  /* 0x02d8500302ff79a7 */ /* 0x0003ec000800003f */
[----:B------:R-:W-:Y:S05]  /*11db0*/  @!P0 BRA `(.L_x_978) ;  /* 0x0000000000048947 */ /* 0x000fea0003800000 */
[----:B------:R-:W-:Y:S01]  /*11dc0*/  BPT.TRAP 0x1 ;  /* 0x000000040000795c */ /* 0x000fe20000300000 */
.L_x_978:
[C-C-:B01----:R-:W-:Y:S01]  /*11dd0*/  IMAD R2, R22.reuse, 0x8, R25.reuse ;  /* 0x0000000816027824 */ /* 0x143fe200078e0219 */
        /* <DEDUP_REMOVED lines=14> */
[----:B------:R-:W-:Y:S02]  /*11ec0*/  ULEA UR11, UR11, UR5, 0x7 ;  /* 0x000000050b0b7291 */ /* 0x000fe4000f8e383f */
        /* <DEDUP_REMOVED lines=14> */
.L_x_973:
[----:B------:R-:W-:Y:S05]  /*11fb0*/  BSYNC B2 ;  /* 0x0000000000027941 */ /* 0x000fea0003800000 */
.L_x_972:
[----:B------:R-:W-:Y:S02]  /*11fc0*/  IMAD.MOV.U32 R22, RZ, RZ, R12 ;  /* 0x000000ffff167224 */ /* 0x000fe400078e000c */
[----:B------:R-:W-:Y:S02]  /*11fd0*/  IMAD.MOV.U32 R24, RZ, RZ, R13 ;  /* 0x000000ffff187224 */ /* 0x000fe400078e000d */
[----:B------:R-:W-:-:S07]  /*11fe0*/  VIADD R10, R28, 0xfffffffd ;  /* 0xfffffffd1c0a7836 */ /* 0x000fce0000000000 */
.L_x_971:
[----:B------:R-:W-:Y:S05]  /*11ff0*/  BSYNC B1 ;  /* 0x0000000000017941 */ /* 0x000fea0003800000 */
.L_x_970:
[----:B------:R-:W-:Y:S01]  /*12000*/  VIADD R11, R11, 0xfffffffe ;  /* 0xfffffffe0b0b7836 */ /* 0x000fe20000000000 */
[----:B------:R-:W-:-:S04]  /*12010*/  LOP3.LUT R28, RZ, R28, RZ, 0x33, !PT ;  /* 0x0000001cff1c7212 */ /* 0x000fc800078e33ff */
[----:B------:R-:W-:-:S13]  /*12020*/  ISETP.NE.AND P0, PT, R11, R28, PT ;  /* 0x0000001c0b00720c */ /* 0x000fda0003f05270 */
[----:B------:R-:W-:Y:S05]  /*12030*/  @!P0 BRA `(.L_x_969) ;  /* 0x0000000c00948947 */ /* 0x000fea0003800000 */
[----:B------:R-:W-:-:S07]  /*12040*/  IMAD.MOV.U32 R4, RZ, RZ, R8 ;  /* 0x000000ffff047224 */ /* 0x000fce00078e0008 */
.L_x_993:
[----:B------:R-:W-:Y:S01]  /*12050*/  VIADD R11, R22, 0x1 ;  /* 0x00000001160b7836 */ /* 0x000fe20000000000 */
[----:B------:R-:W-:Y:S05]  /*12060*/  YIELD ;  /* 0x0000000000007946 */ /* 0x000fea0003800000 */
[----:B------:R-:W-:Y:S01]  /*12070*/  ISETP.NE.AND P0, PT, R11, 0x2, PT ;  /* 0x000000020b00780c */ /* 0x000fe20003f05270 */
[----:B------:R-:W-:Y:S03]  /*12080*/  BSSY B1, `(.L_x_979) ;  /* 0x000006c000017945 */ /* 0x000fe60003800000 */
[----:B01----:R-:W-:-:S02]  /*12090*/  SEL R3, RZ, 0x1, P0 ;  /* 0x00000001ff037807 */ /* 0x003fc40000000000 */
[----:B------:R-:W-:Y:S02]  /*120a0*/  SEL R11, R11, RZ, P0 ;  /* 0x000000ff0b0b7207 */ /* 0x000fe40000000000 */
[----:B0-----:R-:W-:Y:S01]  /*120b0*/  LOP3.LUT R12, R24, R3, RZ, 0x3c, !PT ;  /* 0x00000003180c7212 */ /* 0x001fe200078e3cff */
[----:B------:R-:W-:Y:S06]  /*120c0*/  @!P6 BRA `(.L_x_980) ;  /* 0x00000004009ce947 */ /* 0x000fec0003800000 */
[----:B------:R-:W-:Y:S01]  /*120d0*/  ULDC.64 UR4, c[0x0][0x3f8] ;  /* 0x0000fe0000047ab9 */ /* 0x000fe20000000a00 */
[----:B------:R-:W-:Y:S01]  /*120e0*/  IMAD.MOV.U32 R13, RZ, RZ, R10 ;  /* 0x000000ffff0d7224 */ /* 0x000fe200078e000a */
        /* <DEDUP_REMOVED lines=21> */
.L_x_981:
[----:B------:R-:W-:Y:S01]  /*12240*/  IMAD R3, R11, 0x8, R25 ;  /* 0x000000080b037824 */ /* 0x000fe200078e0219 */
[----:B------:R-:W-:-:S04]  /*12250*/  SHF.L.U32 R2, R12, 0x1f, RZ ;  /* 0x0000001f0c027819 */ /* 0x000fc800000006ff */
[----:B------:R-:W1:Y:S02]  /*12260*/  SYNCS.PHASECHK.TRANS64.TRYWAIT P0, [R3+URZ+0x2d840], R2 ;  /* 0x02d84002030075a7 */ /* 0x000e64000800017f */
[----:B-1----:R-:W-:Y:S05]  /*12270*/  @!P0 BRA `(.L_x_982) ;  /* 0x0000002400548947 */ /* 0x002fea0003800000 */
.L_x_1038:
[----:B0-----:R-:W0:Y:S02]  /*12280*/  S2R R5, SR_TID.X ;  /* 0x0000000000057919 */ /* 0x001e240000002100 */
[----:B0-----:R-:W-:-:S04]  /*12290*/  LOP3.LUT R5, R5, 0x7f, RZ, 0xc0, !PT ;  /* 0x0000007f05057812 */ /* 0x001fc800078ec0ff */
[----:B------:R-:W-:-:S13]  /*122a0*/  ISETP.NE.AND P0, PT, R5, RZ, PT ;  /* 0x000000ff0500720c */ /* 0x000fda0003f05270 */
[----:B------:R-:W-:Y:S05]  /*122b0*/  @P0 BRA `(.L_x_983) ;  /* 0x0000000000140947 */ /* 0x000fea0003800000 */
[----:B------:R-:W-:Y:S01]  /*122c0*/  ISETP.NE.AND P1, PT, R27, RZ, PT ;  /* 0x000000ff1b00720c */ /* 0x000fe20003f25270 */
[----:B-1----:R-:W-:-:S04]  /*122d0*/  IMAD.MOV.U32 R2, RZ, RZ, 0x6000 ;  /* 0x00006000ff027424 */ /* 0x002fc800078e00ff */
[----:B------:R0:W-:Y:S08]  /*122e0*/  SYNCS.ARRIVE.TRANS64 RZ, [R3+URZ+0x2d830], R2 ;  /* 0x02d8300203ff79a7 */ /* 0x0001f0000800003f */
[----:B------:R-:W-:Y:S05]  /*122f0*/  @!P1 BRA `(.L_x_983) ;  /* 0x0000000000049947 */ /* 0x000fea0003800000 */
[----:B------:R-:W-:Y:S01]  /*12300*/  BPT.TRAP 0x1 ;  /* 0x000000040000795c */ /* 0x000fe20000300000 */
.L_x_983:
        /* <DEDUP_REMOVED lines=31> */
.L_x_1039:
[----:B------:R-:W-:Y:S05]  /*12500*/  @P0 BRA `(.L_x_985) ;  /* 0x0000000000140947 */ /* 0x000fea0003800000 */
[----:B------:R-:W-:Y:S01]  /*12510*/  ISETP.NE.AND P1, PT, R27, RZ, PT ;  /* 0x000000ff1b00720c */ /* 0x000fe20003f25270 */
[----:B------:R-:W-:-:S04]  /*12520*/  IMAD.MOV.U32 R2, RZ, RZ, 0x6000 ;  /* 0x00006000ff027424 */ /* 0x000fc800078e00ff */
[----:B------:R1:W-:Y:S08]  /*12530*/  SYNCS.ARRIVE.TRANS64 RZ, [R3+URZ+0x50], R2 ;  /* 0x0000500203ff79a7 */ /* 0x0003f0000800003f */
[----:B------:R-:W-:Y:S05]  /*12540*/  @!P1 BRA `(.L_x_985) ;  /* 0x0000000000049947 */ /* 0x000fea0003800000 */
[----:B------:R-:W-:Y:S01]  /*12550*/  BPT.TRAP 0x1 ;  /* 0x000000040000795c */ /* 0x000fe20000300000 */
.L_x_985:
        /* <DEDUP_REMOVED lines=14> */
[----:B------:R-:W-:Y:S02]  /*12640*/  ULEA UR11, UR11, UR5, 0x7 ;  /* 0x000000050b0b7291 */ /* 0x000fe4000f8e383f */
        /* <DEDUP_REMOVED lines=15> */
.L_x_980:
[----:B------:R-:W-:Y:S05]  /*12740*/  BSYNC B1 ;  /* 0x0000000000017941 */ /* 0x000fea0003800000 */
.L_x_979:
[----:B------:R-:W-:Y:S01]  /*12750*/  VIADD R22, R11, 0x1 ;  /* 0x000000010b167836 */ /* 0x000fe20000000000 */
[----:B------:R-:W-:Y:S01]  /*12760*/  BSSY B1, `(.L_x_986) ;  /* 0x000006f000017945 */ /* 0x000fe20003800000 */
[----:B------:R-:W-:-:S03]  /*12770*/  VIADD R13, R10, 0xffffffff ;  /* 0xffffffff0a0d7836 */ /* 0x000fc60000000000 */
[----:B------:R-:W-:-:S04]  /*12780*/  ISETP.NE.AND P0, PT, R22, 0x2, PT ;  /* 0x000000021600780c */ /* 0x000fc80003f05270 */
[----:B01----:R-:W-:Y:S02]  /*12790*/  SEL R3, RZ, 0x1, P0 ;  /* 0x00000001ff037807 */ /* 0x003fe40000000000 */
        /* <DEDUP_REMOVED lines=26> */
.L_x_988:
[----:B------:R-:W-:Y:S01]  /*12940*/  IMAD R2, R22, 0x8, R25 ;  /* 0x0000000816027824 */ /* 0x000fe200078e0219 */
[----:B------:R-:W-:-:S04]  /*12950*/  SHF.L.U32 R3, R24, 0x1f, RZ ;  /* 0x0000001f18037819 */ /* 0x000fc800000006ff */
[----:B------:R-:W1:Y:S02]  /*12960*/  SYNCS.PHASECHK.TRANS64.TRYWAIT P0, [R2+URZ+0x2d840], R3 ;  /* 0x02d84003020075a7 */ /* 0x000e64000800017f */
[----:B-1----:R-:W-:Y:S05]  /*12970*/  @!P0 BRA `(.L_x_989) ;  /* 0x0000001c00bc8947 */ /* 0x002fea0003800000 */
.L_x_1040:
        /* <DEDUP_REMOVED lines=9> */
.L_x_990:
[----:B01----:R-:W-:Y:S01]  /*12a10*/  IMAD R2, R22, 0x6000, R25 ;  /* 0x0000600016027824 */ /* 0x003fe200078e0219 */
        /* <DEDUP_REMOVED lines=15> */
[----:B------:R-:W-:Y:S01]  /*12b10*/  ULEA UR11, UR11, UR5, 0x7 ;  /* 0x000000050b0b7291 */ /* 0x000fe2000f8e383f */
        /* <DEDUP_REMOVED lines=16> */
.L_x_1041:
[----:B------:R-:W-:Y:S05]  /*12c20*/  @P0 BRA `(.L_x_992) ;  /* 0x0000000000140947 */ /* 0x000fea0003800000 */
[----:B------:R-:W-:Y:S01]  /*12c30*/  ISETP.NE.AND P1, PT, R27, RZ, PT ;  /* 0x000000ff1b00720c */ /* 0x000fe20003f25270 */
[----:B0-----:R-:W-:-:S04]  /*12c40*/  IMAD.MOV.U32 R3, RZ, RZ, 0x6000 ;  /* 0x00006000ff037424 */ /* 0x001fc800078e00ff */
[----:B------:R1:W-:Y:S08]  /*12c50*/  SYNCS.ARRIVE.TRANS64 RZ, [R2+URZ+0x50], R3 ;  /* 0x0000500302ff79a7 */ /* 0x0003f0000800003f */
[----:B------:R-:W-:Y:S05]  /*12c60*/  @!P1 BRA `(.L_x_992) ;  /* 0x0000000000049947 */ /* 0x000fea0003800000 */
[----:B------:R-:W-:Y:S01]  /*12c70*/  BPT.TRAP 0x1 ;  /* 0x000000040000795c */ /* 0x000fe20000300000 */
.L_x_992:
        /* <DEDUP_REMOVED lines=27> */
[----:B------:R2:W-:Y:S02]  /*12e30*/  UTMALDG.4D [UR8], [UR4], desc[UR6] ;  /* 0x00000608040075b4 */ /* 0x0005e40008019000 */
[----:B--2---:R-:W-:Y:S01]  /*12e40*/  NOP ;  /* 0x0000000000007918 */ /* 0x004fe20000000000 */
.L_x_987:
[----:B------:R-:W-:Y:S05]  /*12e50*/  BSYNC B1 ;  /* 0x0000000000017941 */ /* 0x000fea0003800000 */
.L_x_986:
[----:B------:R-:W-:Y:S01]  /*12e60*/  ISETP.GT.AND P0, PT, R13, R26, PT ;  /* 0x0000001a0d00720c */ /* 0x000fe20003f04270 */
[----:B------:R-:W-:-:S12]  /*12e70*/  VIADD R10, R10, 0xfffffffe ;  /* 0xfffffffe0a0a7836 */ /* 0x000fd80000000000 */
[----:B------:R-:W-:Y:S05]  /*12e80*/  @P0 BRA `(.L_x_993) ;  /* 0xfffffff000700947 */ /* 0x000fea000383ffff */
.L_x_969:
[----:B------:R-:W-:Y:S05]  /*12e90*/  BSYNC B0 ;  /* 0x0000000000007941 */ /* 0x000fea0003800000 */
.L_x_968:
[----:B------:R-:W-:Y:S01]  /*12ea0*/  ISETP.NE.AND P0, PT, R27, RZ, PT ;  /* 0x000000ff1b00720c */ /* 0x000fe20003f05270 */
[----:B------:R-:W-:-:S12]  /*12eb0*/  BSSY B0, `(.L_x_994) ;  /* 0x000000e000007945 */ /* 0x000fd80003800000 */
[----:B------:R-:W-:Y:S05]  /*12ec0*/  @P0 BRA `(.L_x_995) ;  /* 0x0000000000300947 */ /* 0x000fea0003800000 */
[----:B------:R-:W2:Y:S01]  /*12ed0*/  S2R R9, SR_LANEID ;  /* 0x0000000000097919 */ /* 0x000ea20000000000 */
[----:B------:R-:W-:Y:S01]  /*12ee0*/  VOTEU.ANY UR4, UPT, PT ;  /* 0x0000000000047886 */ /* 0x000fe200038e0100 */
[----:B01----:R-:W0:Y:S01]  /*12ef0*/  LDC.64 R2, c[0x0][0xc38] ;  /* 0x00030e00ff027b82 */ /* 0x003e220000000a00 */
[----:B------:R-:W2:Y:S08]  /*12f00*/  FLO.U32 R4, UR4 ;  /* 0x0000000400047d00 */ /* 0x000eb000080e0000 */
[----:B------:R-:W0:Y:S01]  /*12f10*/  POPC R5, UR4 ;  /* 0x0000000400057d09 */ /* 0x000e220008000000 */
[----:B--2---:R-:W-:-:S13]  /*12f20*/  ISETP.EQ.U32.AND P0, PT, R4, R9, PT ;  /* 0x000000090400720c */ /* 0x004fda0003f02070 */
[----:B0-----:R-:W2:Y:S01]  /*12f30*/  @P0 ATOMG.E.ADD.STRONG.GPU PT, R3, desc[UR48][R2.64], R5 ;  /* 0x00000005020309a8 */ /* 0x001ea200081ee1f0 */
[----:B------:R-:W0:Y:S02]  /*12f40*/  S2R R6, SR_LTMASK ;  /* 0x0000000000067919 */ /* 0x000e240000003900 */
[----:B0-----:R-:W-:-:S04]  /*12f50*/  LOP3.LUT R6, R6, UR4, RZ, 0xc0, !PT ;  /* 0x0000000406067c12 */ /* 0x001fc8000f8ec0ff */
[----:B------:R-:W0:Y:S01]  /*12f60*/  POPC R9, R6 ;  /* 0x0000000600097309 */ /* 0x000e220000000000 */
[----:B--2---:R-:W0:Y:S02]  /*12f70*/  SHFL.IDX PT, R4, R3, R4, 0x1f ;  /* 0x00001f0403047589 */ /* 0x004e2400000e0000 */
[----:B0-----:R-:W-:-:S07]  /*12f80*/  IADD3 R16, R4, UR37, R9 ;  /* 0x0000002504107c10 */ /* 0x001fce000fffe009 */
.L_x_995:
[----:B------:R-:W-:Y:S05]  /*12f90*/  BSYNC B0 ;  /* 0x0000000000007941 */ /* 0x000fea0003800000 */
.L_x_994:
[----:B------:R-:W-:Y:S04]  /*12fa0*/  BSSY B0, `(.L_x_996) ;  /* 0x000002b000007945 */ /* 0x000fe80003800000 */
[----:B------:R-:W-:Y:S05]  /*12fb0*/  @!P6 BRA `(.L_x_997) ;  /* 0x0000000000a4e947 */ /* 0x000fea0003800000 */
[----:B01----:R-:W-:Y:S01]  /*12fc0*/  IMAD R3, R22, 0x8, R25 ;  /* 0x0000000816037824 */ /* 0x003fe200078e0219 */
[----:B------:R-:W-:-:S04]  /*12fd0*/  SHF.L.U32 R2, R24, 0x1f, RZ ;  /* 0x0000001f18027819 */ /* 0x000fc800000006ff */
[----:B------:R-:W0:Y:S02]  /*12fe0*/  SYNCS.PHASECHK.TRANS64.TRYWAIT P0, [R3+URZ+0x2d860], R2 ;  /* 0x02d86002030075a7 */ /* 0x000e24000800017f */
[----:B0-----:R-:W-:Y:S05]  /*12ff0*/  @!P0 BRA `(.L_x_998) ;  /* 0x0000001800448947 */ /* 0x001fea0003800000 */
.L_x_1042:
        /* <DEDUP_REMOVED lines=9> */
.L_x_999:
        /* <DEDUP_REMOVED lines=28> */
.L_x_997:
[----:B------:R-:W-:Y:S05]  /*13250*/  BSYNC B0 ;  /* 0x0000000000007941 */ /* 0x000fea0003800000 */
.L_x_996:
[----:B------:R-:W-:-:S05]  /*13260*/  VIADD R22, R22, 0x1 ;  /* 0x0000000116167836 */ /* 0x000fca0000000000 */
[----:B------:R-:W-:-:S04]  /*13270*/  ISETP.NE.AND P0, PT, R22, 0x2, PT ;  /* 0x000000021600780c */ /* 0x000fc80003f05270 */
[----:B01----:R-:W-:Y:S02]  /*13280*/  SEL R3, RZ, 0x1, P0 ;  /* 0x00000001ff037807 */ /* 0x003fe40000000000 */
[----:B------:R-:W-:Y:S02]  /*13290*/  SEL R22, R22, RZ, P0 ;  /* 0x000000ff16167207 */ /* 0x000fe40000000000 */
[----:B------:R-:W-:-:S07]  /*132a0*/  LOP3.LUT R24, R24, R3, RZ, 0x3c, !PT ;  /* 0x0000000318187212 */ /* 0x000fce00078e3cff */
.L_x_953:
[----:B------:R-:W-:Y:S05]  /*132b0*/  BSYNC B6 ;  /* 0x0000000000067941 */ /* 0x000fea0003800000 */
.L_x_951:
[----:B------:R-:W-:-:S03]  /*132c0*/  UMOV UR4, 0xffffffff ;  /* 0xffffffff00047882 */ /* 0x000fc60000000000 */
[----:B------:R-:W-:Y:S05]  /*132d0*/  BRA.DIV UR4, `(.L_x_1000) ;  /* 0x0000001604a07947 */ /* 0x000fea000b800000 */
[----:B------:R0:W1:Y:S04]  /*132e0*/  SHFL.IDX PT, R5, R16, RZ, 0x1f ;  /* 0x00001fff10057589 */ /* 0x00006800000e0000 */
[----:B------:R0:W2:Y:S02]  /*132f0*/  SHFL.IDX PT, R4, R16, 0x1, 0x1f ;  /* 0x00201f0010047f89 */ /* 0x0000a400000e0000 */
.L_x_1046:
        /* <DEDUP_REMOVED lines=8> */
[----:B------:R-:W3:Y:S02]  /*13380*/  LDC.64 R2, c[0x0][0xc58] ;  /* 0x00031600ff027b82 */ /* 0x000ee40000000a00 */
[----:B---3--:R-:W-:-:S06]  /*13390*/  IMAD.WIDE R2, R7, 0x4, R2 ;  /* 0x0000000407027825 */ /* 0x008fcc00078e0202 */
[----:B------:R3:W5:Y:S02]  /*133a0*/  LDG.E R2, desc[UR48][R2.64] ;  /* 0x0000003002027981 */ /* 0x000764000c1e1900 */
.L_x_1002:
[----:B------:R-:W-:Y:S05]  /*133b0*/  BSYNC B0 ;  /* 0x0000000000007941 */ /* 0x000fea0003800000 */
.L_x_1001:
[----:B------:R-:W-:-:S03]  /*133c0*/  UMOV UR4, 0xffffffff ;  /* 0xffffffff00047882 */ /* 0x000fc60000000000 */
[----:B------:R-:W-:Y:S05]  /*133d0*/  BRA.DIV UR4, `(.L_x_1003) ;  /* 0x0000001604ac7947 */ /* 0x000fea000b800000 */
[----:B-----5:R-:W4:Y:S01]  /*133e0*/  SHFL.UP PT, R14, R2, 0x1, RZ ;  /* 0x04200000020e7989 */ /* 0x020f2200000e00ff */
[C---:B------:R-:W-:Y:S02]  /*133f0*/  ISETP.NE.AND P0, PT, R27.reuse, RZ, PT ;  /* 0x000000ff1b00720c */ /* 0x040fe40003f05270 */
[C---:B------:R-:W-:Y:S02]  /*13400*/  ISETP.GE.U32.AND P1, PT, R27.reuse, 0x2, PT ;  /* 0x000000021b00780c */ /* 0x040fe40003f26070 */
[----:B----4-:R-:W-:Y:S02]  /*13410*/  SEL R13, R14, RZ, P0 ;  /* 0x000000ff0e0d7207 */ /* 0x010fe40000000000 */
[----:B------:R-:W-:-:S03]  /*13420*/  ISETP.GE.U32.AND P0, PT, R27, 0x4, PT ;  /* 0x000000041b00780c */ /* 0x000fc60003f06070 */
[----:B------:R-:W-:-:S05]  /*13430*/  IMAD.IADD R13, R2, 0x1, R13 ;  /* 0x00000001020d7824 */ /* 0x000fca00078e020d */
[----:B------:R-:W4:Y:S02]  /*13440*/  SHFL.UP PT, R14, R13, 0x2, RZ ;  /* 0x044000000d0e7989 */ /* 0x000f2400000e00ff */
[----:B----4-:R-:W-:Y:S02]  /*13450*/  SEL R14, R14, RZ, P1 ;  /* 0x000000ff0e0e7207 */ /* 0x010fe40000800000 */
[----:B------:R-:W-:-:S03]  /*13460*/  ISETP.GE.U32.AND P1, PT, R27, 0x8, PT ;  /* 0x000000081b00780c */ /* 0x000fc60003f26070 */
[----:B---3--:R-:W-:-:S05]  /*13470*/  IMAD.IADD R3, R13, 0x1, R14 ;  /* 0x000000010d037824 */ /* 0x008fca00078e020e */
[----:B------:R-:W3:Y:S02]  /*13480*/  SHFL.UP PT, R14, R3, 0x4, RZ ;  /* 0x04800000030e7989 */ /* 0x000ee400000e00ff */
[----:B---3--:R-:W-:Y:S02]  /*13490*/  SEL R6, R14, RZ, P0 ;  /* 0x000000ff0e067207 */ /* 0x008fe40000000000 */
[----:B------:R-:W-:-:S03]  /*134a0*/  ISETP.GE.U32.AND P0, PT, R27, 0x10, PT ;  /* 0x000000101b00780c */ /* 0x000fc60003f06070 */
[----:B------:R-:W-:-:S05]  /*134b0*/  IMAD.IADD R6, R3, 0x1, R6 ;  /* 0x0000000103067824 */ /* 0x000fca00078e0206 */
[----:B------:R-:W3:Y:S02]  /*134c0*/  SHFL.UP PT, R14, R6, 0x8, RZ ;  /* 0x05000000060e7989 */ /* 0x000ee400000e00ff */
[----:B---3--:R-:W-:-:S05]  /*134d0*/  SEL R7, R14, RZ, P1 ;  /* 0x000000ff0e077207 */ /* 0x008fca0000800000 */
[----:B------:R-:W-:-:S05]  /*134e0*/  IMAD.IADD R7, R6, 0x1, R7 ;  /* 0x0000000106077824 */ /* 0x000fca00078e0207 */
[----:B------:R-:W3:Y:S02]  /*134f0*/  SHFL.UP PT, R14, R7, 0x10, RZ ;  /* 0x06000000070e7989 */ /* 0x000ee400000e00ff */
[----:B---3--:R-:W-:-:S05]  /*13500*/  SEL R8, R14, RZ, P0 ;  /* 0x000000ff0e087207 */ /* 0x008fca0000000000 */
[----:B------:R-:W-:-:S05]  /*13510*/  IMAD.IADD R8, R7, 0x1, R8 ;  /* 0x0000000107087824 */ /* 0x000fca00078e0208 */
[----:B------:R3:W4:Y:S02]  /*13520*/  SHFL.IDX PT, R14, R8, 0x1f, 0x1f ;  /* 0x03e01f00080e7f89 */ /* 0x00072400000e0000 */
.L_x_1054:
[----:B------:R-:W-:Y:S02]  /*13530*/  ULDC UR4, c[0x0][0xc10] ;  /* 0x0003040000047ab9 */ /* 0x000fe40000000800 */
[----:B------:R-:W-:-:S04]  /*13540*/  IMAD.U32 R6, RZ, RZ, UR4 ;  /* 0x00000004ff067e24 */ /* 0x000fc8000f8e00ff */
[----:B----4-:R-:W-:-:S04]  /*13550*/  IMAD R7, R14, R6, RZ ;  /* 0x000000060e077224 */ /* 0x010fc800078e02ff */
[----:B--2---:R-:W-:-:S05]  /*13560*/  IMAD.IADD R4, R4, 0x1, R7 ;  /* 0x0000000104047824 */ /* 0x004fca00078e0207 */
[----:B-1----:R-:W-:-:S13]  /*13570*/  ISETP.GT.AND P0, PT, R4, R5, PT ;  /* 0x000000050400720c */ /* 0x002fda0003f04270 */
[----:B------:R-:W-:Y:S05]  /*13580*/  @P0 BRA `(.L_x_1004) ;  /* 0x0000000000ac0947 */ /* 0x000fea0003800000 */
[----:B------:R-:W1:Y:S02]  /*13590*/  LDC R0, c[0x0][0xc14] ;  /* 0x00030500ff007b82 */ /* 0x000e640000000800 */
.L_x_1009:
[----:B------:R-:W-:-:S05]  /*135a0*/  VIADD R19, R19, 0x1f ;  /* 0x0000001f13137836 */ /* 0x000fca0000000000 */
[----:B-1----:R-:W-:-:S13]  /*135b0*/  ISETP.GE.AND P0, PT, R19, R0, PT ;  /* 0x000000001300720c */ /* 0x002fda0003f06270 */
[----:B------:R-:W-:Y:S05]  /*135c0*/  @P0 BRA `(.L_x_1005) ;  /* 0x0000000400e00947 */ /* 0x000fea0003800000 */
[C---:B------:R-:W-:Y:S01]  /*135d0*/  IMAD.IADD R7, R27.reuse, 0x1, R19 ;  /* 0x000000011b077824 */ /* 0x040fe200078e0213 */
[----:B------:R-:W-:Y:S01]  /*135e0*/  ISETP.NE.AND P1, PT, R27, 0x1f, PT ;  /* 0x0000001f1b00780c */ /* 0x000fe20003f25270 */
[----:B------:R-:W-:Y:S01]  /*135f0*/  BSSY B0, `(.L_x_1006) ;  /* 0x0000007000007945 */ /* 0x000fe20003800000 */
[----:B------:R-:W-:Y:S02]  /*13600*/  IMAD.MOV.U32 R2, RZ, RZ, RZ ;  /* 0x000000ffff027224 */ /* 0x000fe400078e00ff */
[----:B------:R-:W-:-:S13]  /*13610*/  ISETP.GE.OR P0, PT, R7, R0, !P1 ;  /* 0x000000000700720c */ /* 0x000fda0004f06670 */
[----:B------:R-:W-:Y:S05]  /*13620*/  @P0 BRA `(.L_x_1007) ;  /* 0x00000000000c0947 */ /* 0x000fea0003800000 */
[----:B------:R-:W1:Y:S02]  /*13630*/  LDC.64 R2, c[0x0][0xc58] ;  /* 0x00031600ff027b82 */ /* 0x000e640000000a00 */
[----:B-1----:R-:W-:-:S06]  /*13640*/  IMAD.WIDE R2, R7, 0x4, R2 ;  /* 0x0000000407027825 */ /* 0x002fcc00078e0202 */
[----:B------:R1:W5:Y:S02]  /*13650*/  LDG.E R2, desc[UR48][R2.64] ;  /* 0x0000003002027981 */ /* 0x000364000c1e1900 */
.L_x_1007:
[----:B------:R-:W-:Y:S05]  /*13660*/  BSYNC B0 ;  /* 0x0000000000007941 */ /* 0x000fea0003800000 */
.L_x_1006:
[----:B------:R-:W-:-:S03]  /*13670*/  UMOV UR4, 0xffffffff ;  /* 0xffffffff00047882 */ /* 0x000fc60000000000 */
[----:B------:R-:W-:Y:S05]  /*13680*/  BRA.DIV UR4, `(.L_x_1008) ;  /* 0x0000001604d07947 */ /* 0x000fea000b800000 */
[----:B-----5:R-:W2:Y:S01]  /*13690*/  SHFL.UP PT, R14, R2, 0x1, RZ ;  /* 0x04200000020e7989 */ /* 0x020ea200000e00ff */
[C---:B------:R-:W-:Y:S02]  /*136a0*/  ISETP.NE.AND P0, PT, R27.reuse, RZ, PT ;  /* 0x000000ff1b00720c */ /* 0x040fe40003f05270 */
[C---:B------:R-:W-:Y:S02]  /*136b0*/  ISETP.GE.U32.AND P1, PT, R27.reuse, 0x2, PT ;  /* 0x000000021b00780c */ /* 0x040fe40003f26070 */
[----:B--2---:R-:W-:Y:S02]  /*136c0*/  SEL R13, R14, RZ, P0 ;  /* 0x000000ff0e0d7207 */ /* 0x004fe40000000000 */
[----:B------:R-:W-:-:S03]  /*136d0*/  ISETP.GE.U32.AND P0, PT, R27, 0x4, PT ;  /* 0x000000041b00780c */ /* 0x000fc60003f06070 */
[----:B------:R-:W-:-:S05]  /*136e0*/  IMAD.IADD R13, R2, 0x1, R13 ;  /* 0x00000001020d7824 */ /* 0x000fca00078e020d */
[----:B------:R-:W2:Y:S02]  /*136f0*/  SHFL.UP PT, R14, R13, 0x2, RZ ;  /* 0x044000000d0e7989 */ /* 0x000ea400000e00ff */
[----:B--2---:R-:W-:Y:S02]  /*13700*/  SEL R14, R14, RZ, P1 ;  /* 0x000000ff0e0e7207 */ /* 0x004fe40000800000 */
[----:B------:R-:W-:-:S03]  /*13710*/  ISETP.GE.U32.AND P1, PT, R27, 0x8, PT ;  /* 0x000000081b00780c */ /* 0x000fc60003f26070 */
[----:B-1----:R-:W-:-:S05]  /*13720*/  IMAD.IADD R3, R13, 0x1, R14 ;  /* 0x000000010d037824 */ /* 0x002fca00078e020e */
[----:B------:R-:W1:Y:S02]  /*13730*/  SHFL.UP PT, R14, R3, 0x4, RZ ;  /* 0x04800000030e7989 */ /* 0x000e6400000e00ff */
[----:B-1----:R-:W-:Y:S02]  /*13740*/  SEL R6, R14, RZ, P0 ;  /* 0x000000ff0e067207 */ /* 0x002fe40000000000 */
[----:B------:R-:W-:-:S03]  /*13750*/  ISETP.GE.U32.AND P0, PT, R27, 0x10, PT ;  /* 0x000000101b00780c */ /* 0x000fc60003f06070 */
[----:B------:R-:W-:-:S05]  /*13760*/  IMAD.IADD R6, R3, 0x1, R6 ;  /* 0x0000000103067824 */ /* 0x000fca00078e0206 */
[----:B------:R-:W1:Y:S02]  /*13770*/  SHFL.UP PT, R14, R6, 0x8, RZ ;  /* 0x05000000060e7989 */ /* 0x000e6400000e00ff */
[----:B-1----:R-:W-:-:S05]  /*13780*/  SEL R7, R14, RZ, P1 ;  /* 0x000000ff0e077207 */ /* 0x002fca0000800000 */
[----:B------:R-:W-:-:S05]  /*13790*/  IMAD.IADD R7, R6, 0x1, R7 ;  /* 0x0000000106077824 */ /* 0x000fca00078e0207 */
[----:B------:R-:W3:Y:S02]  /*137a0*/  SHFL.UP PT, R14, R7, 0x10, RZ ;  /* 0x06000000070e7989 */ /* 0x000ee400000e00ff */
[----:B---3--:R-:W-:-:S05]  /*137b0*/  SEL R8, R14, RZ, P0 ;  /* 0x000000ff0e087207 */ /* 0x008fca0000000000 */
[----:B------:R-:W-:-:S05]  /*137c0*/  IMAD.IADD R8, R7, 0x1, R8 ;  /* 0x0000000107087824 */ /* 0x000fca00078e0208 */
[----:B------:R1:W2:Y:S02]  /*137d0*/  SHFL.IDX PT, R14, R8, 0x1f, 0x1f ;  /* 0x03e01f00080e7f89 */ /* 0x0002a400000e0000 */
.L_x_1062:
[----:B------:R-:W-:Y:S02]  /*137e0*/  ULDC UR4, c[0x0][0xc10] ;  /* 0x0003040000047ab9 */ /* 0x000fe40000000800 */
[----:B------:R-:W-:-:S04]  /*137f0*/  IMAD.U32 R6, RZ, RZ, UR4 ;  /* 0x00000004ff067e24 */ /* 0x000fc8000f8e00ff */
[----:B--2---:R-:W-:-:S04]  /*13800*/  IMAD R7, R14, R6, RZ ;  /* 0x000000060e077224 */ /* 0x004fc800078e02ff */
[----:B------:R-:W-:-:S05]  /*13810*/  IMAD.IADD R4, R7, 0x1, R4 ;  /* 0x0000000107047824 */ /* 0x000fca00078e0204 */
[----:B------:R-:W-:-:S13]  /*13820*/  ISETP.GT.AND P0, PT, R4, R5, PT ;  /* 0x000000050400720c */ /* 0x000fda0003f04270 */
[----:B------:R-:W-:Y:S05]  /*13830*/  @!P0 BRA `(.L_x_1009) ;  /* 0xfffffffc00588947 */ /* 0x000fea000383ffff */
.L_x_1004:
[----:B------:R-:W-:Y:S01]  /*13840*/  IMAD.IADD R7, R4, 0x1, -R7 ;  /* 0x0000000104077824 */ /* 0x000fe200078e0a07 */
[----:B------:R-:W-:-:S03]  /*13850*/  UMOV UR4, 0xffffffff ;  /* 0xffffffff00047882 */ /* 0x000fc60000000000 */
[----:B------:R-:W-:-:S05]  /*13860*/  IMAD R4, R8, R6, R7 ;  /* 0x0000000608047224 */ /* 0x000fca00078e0207 */
[----:B------:R-:W-:Y:S01]  /*13870*/  ISETP.GT.AND P6, PT, R4, R5, PT ;  /* 0x000000050400720c */ /* 0x000fe20003fc4270 */
[----:B------:R-:W-:-:S12]  /*13880*/  BRA.DIV UR4, `(.L_x_1010) ;  /* 0x0000001a04207947 */ /* 0x000fd8000b800000 */
[----:B------:R-:W-:-:S04]  /*13890*/  VOTE.ANY R3, PT, !P6 ;  /* 0x0000000000037806 */ /* 0x000fc800070e0100 */
[----:B------:R-:W2:Y:S02]  /*138a0*/  POPC R4, R3 ;  /* 0x0000000300047309 */ /* 0x000ea40000000000 */
[----:B--2---:R2:W4:Y:S02]  /*138b0*/  SHFL.IDX PT, R17, R2, R4, 0x1f ;  /* 0x00001f0402117589 */ /* 0x00452400000e0000 */
.L_x_1066:
[----:B------:R-:W-:Y:S01]  /*138c0*/  ISETP.NE.AND P0, PT, R3, RZ, PT ;  /* 0x000000ff0300720c */ /* 0x000fe20003f05270 */
[----:B------:R-:W-:-:S12]  /*138d0*/  IMAD.MOV.U32 R14, RZ, RZ, RZ ;  /* 0x000000ffff0e7224 */ /* 0x000fd800078e00ff */
[----:B------:R-:W-:Y:S05]  /*138e0*/  @!P0 BRA `(.L_x_1011) ;  /* 0x0000000000108947 */ /* 0x000fea0003800000 */
[----:B------:R-:W-:Y:S01]  /*138f0*/  UMOV UR4, 0xffffffff ;  /* 0xffffffff00047882 */ /* 0x000fe20000000000 */
[----:B------:R-:W-:Y:S02]  /*13900*/  VIADD R12, R4, 0xffffffff ;  /* 0xffffffff040c7836 */ /* 0x000fe40000000000 */
[----:B------:R-:W-:Y:S05]  /*13910*/  BRA.DIV UR4, `(.L_x_1012) ;  /* 0x0000001a04447947 */ /* 0x000fea000b800000 */
[----:B------:R0:W0:Y:S02]  /*13920*/  SHFL.IDX PT, R14, R8, R12, 0x1f ;  /* 0x00001f0c080e7589 */ /* 0x00002400000e0000 */
.L_x_1011:
[----:B--2---:R-:W2:Y:S01]  /*13930*/  LDC.64 R2, c[0x0][0xc68] ;  /* 0x00031a00ff027b82 */ /* 0x004ea20000000a00 */
[----:B------:R-:W-:-:S04]  /*13940*/  IMAD.IADD R19, R4, 0x1, R19 ;  /* 0x0000000104137824 */ /* 0x000fc800078e0213 */
[----:B--2---:R-:W-:-:S05]  /*13950*/  IMAD.WIDE R2, R19, 0x4, R2 ;  /* 0x0000000413027825 */ /* 0x004fca00078e0202 */
[----:B01-3--:R0:W4:Y:S01]  /*13960*/  LDG.E R8, desc[UR48][R2.64] ;  /* 0x0000003002087981 */ /* 0x00b122000c1e1900 */
[----:B------:R-:W-:-:S04]  /*13970*/  IMAD R16, R14, R6, R7 ;  /* 0x000000060e107224 */ /* 0x000fc800078e0207 */
[----:B------:R-:W-:Y:S02]  /*13980*/  IMAD.IADD R5, R5, 0x1, -R16 ;  /* 0x0000000105057824 */ /* 0x000fe400078e0a10 */
[----:B0-----:R-:W-:Y:S02]  /*13990*/  IMAD.MOV.U32 R2, RZ, RZ, RZ ;  /* 0x000000ffff027224 */ /* 0x001fe400078e00ff */
[----:B----4-:R-:W-:-:S05]  /*139a0*/  IMAD R4, R17, R8, RZ ;  /* 0x0000000811047224 */ /* 0x010fca00078e02ff */
[----:B------:R-:W-:-:S04]  /*139b0*/  IABS R9, R4 ;  /* 0x0000000400097213 */ /* 0x000fc80000000000 */
[----:B------:R-:W0:Y:S08]  /*139c0*/  I2F.RP R10, R9 ;  /* 0x00000009000a7306 */ /* 0x000e300000209400 */
[----:B0-----:R-:W0:Y:S02]  /*139d0*/  MUFU.RCP R10, R10 ;  /* 0x0000000a000a7308 */ /* 0x001e240000001000 */
[----:B0-----:R-:W-:-:S06]  /*139e0*/  VIADD R11, R10, 0xffffffe ;  /* 0x0ffffffe0a0b7836 */ /* 0x001fcc0000000000 */
[----:B------:R-:W0:Y:S02]  /*139f0*/  F2I.FTZ.U32.TRUNC.NTZ R3, R11 ;  /* 0x0000000b00037305 */ /* 0x000e24000021f000 */
[----:B0-----:R-:W-:-:S04]  /*13a00*/  IMAD.MOV R12, RZ, RZ, -R3 ;  /* 0x000000ffff0c7224 */ /* 0x001fc800078e0a03 */
[----:B------:R-:W-:-:S04]  /*13a10*/  IMAD R7, R12, R9, RZ ;  /* 0x000000090c077224 */ /* 0x000fc800078e02ff */
[----:B------:R-:W-:Y:S01]  /*13a20*/  IMAD.HI.U32 R2, R3, R7, R2 ;  /* 0x0000000703027227 */ /* 0x000fe200078e0002 */
[----:B------:R-:W-:Y:S02]  /*13a30*/  IABS R3, R5 ;  /* 0x0000000500037213 */ /* 0x000fe40000000000 */
[----:B------:R-:W-:-:S03]  /*13a40*/  IABS R7, R4 ;  /* 0x0000000400077213 */ /* 0x000fc60000000000 */
[----:B------:R-:W-:-:S04]  /*13a50*/  IMAD.HI.U32 R2, R2, R3, RZ ;  /* 0x0000000302027227 */ /* 0x000fc800078e00ff */
[----:B------:R-:W-:-:S04]  /*13a60*/  IMAD.MOV R10, RZ, RZ, -R7 ;  /* 0x000000ffff0a7224 */ /* 0x000fc800078e0a07 */
        /* <DEDUP_REMOVED lines=16> */
[----:B------:R-:W-:Y:S01]  /*13b70*/  VIADDMNMX R6, R3, R6, R8, PT ;  /* 0x0000000603067246 */ /* 0x000fe20003800108 */
[----:B------:R-:W-:-:S03]  /*13b80*/  IMAD.IADD R7, R4, 0x1, R7 ;  /* 0x0000000104077824 */ /* 0x000fc600078e0207 */
[----:B------:R-:W-:-:S04]  /*13b90*/  IABS R8, R6 ;  /* 0x0000000600087213 */ /* 0x000fc80000000000 */
[----:B------:R-:W0:Y:S08]  /*13ba0*/  I2F.RP R9, R8 ;  /* 0x0000000800097306 */ /* 0x000e300000209400 */
[----:B0-----:R-:W0:Y:S02]  /*13bb0*/  MUFU.RCP R9, R9 ;  /* 0x0000000900097308 */ /* 0x001e240000001000 */
[----:B0-----:R-:W-:Y:S01]  /*13bc0*/  VIADD R3, R9, 0xffffffe ;  /* 0x0ffffffe09037836 */ /* 0x001fe20000000000 */
[----:B------:R-:W-:-:S05]  /*13bd0*/  IABS R9, R6 ;  /* 0x0000000600097213 */ /* 0x000fca0000000000 */
[----:B------:R-:W0:Y:S02]  /*13be0*/  F2I.FTZ.U32.TRUNC.NTZ R3, R3 ;  /* 0x0000000300037305 */ /* 0x000e24000021f000 */
[----:B0-----:R-:W-:-:S04]  /*13bf0*/  IMAD.MOV R11, RZ, RZ, -R3 ;  /* 0x000000ffff0b7224 */ /* 0x001fc800078e0a03 */
[----:B------:R-:W-:-:S04]  /*13c00*/  IMAD R5, R11, R8, RZ ;  /* 0x000000080b057224 */ /* 0x000fc800078e02ff */
[----:B------:R-:W-:Y:S01]  /*13c10*/  IMAD.HI.U32 R2, R3, R5, R2 ;  /* 0x0000000503027227 */ /* 0x000fe200078e0002 */
[----:B------:R-:W-:-:S03]  /*13c20*/  IABS R5, R4 ;  /* 0x0000000400057213 */ /* 0x000fc60000000000 */
        /* <DEDUP_REMOVED lines=18> */
.L_x_1005:
[----:B------:R-:W-:Y:S01]  /*13d50*/  UMOV UR4, URZ ;  /* 0x0000003f00047c82 */ /* 0x000fe20008000000 */
[----:B------:R-:W-:Y:S01]  /*13d60*/  UMOV UR5, URZ ;  /* 0x0000003f00057c82 */ /* 0x000fe20008000000 */
[----:B------:R-:W-:Y:S01]  /*13d70*/  ULDC UR6, c[0x0][0xc14] ;  /* 0x0003050000067ab9 */ /* 0x000fe20000000800 */
[----:B0-----:R-:W-:Y:S02]  /*13d80*/  IMAD.MOV.U32 R16, RZ, RZ, R5 ;  /* 0x000000ffff107224 */ /* 0x001fe400078e0005 */
[----:B------:R-:W-:Y:S02]  /*13d90*/  IMAD.U32 R17, RZ, RZ, UR4 ;  /* 0x00000004ff117e24 */ /* 0x000fe4000f8e00ff */
[----:B------:R-:W-:Y:S02]  /*13da0*/  IMAD.U32 R18, RZ, RZ, UR5 ;  /* 0x00000005ff127e24 */ /* 0x000fe4000f8e00ff */
[----:B------:R-:W-:-:S07]  /*13db0*/  IMAD.U32 R19, RZ, RZ, UR6 ;  /* 0x00000006ff137e24 */ /* 0x000fce000f8e00ff */
.L_x_1013:
[----:B------:R-:W-:Y:S01]  /*13dc0*/  ISETP.NE.AND P0, PT, R27, RZ, PT ;  /* 0x000000ff1b00720c */ /* 0x000fe20003f05270 */
[----:B------:R-:W-:Y:S05]  /*13dd0*/  WARPSYNC.ALL ;  /* 0x0000000000007948 */ /* 0x000fea0003800000 */
[----:B------:R-:W-:Y:S07]  /*13de0*/  BAR.SYNC.DEFER_BLOCKING 0x4, 0x1a0 ;  /* 0x0106800000007b1d */ /* 0x000fee0000010000 */
[----:B------:R-:W-:Y:S01]  /*13df0*/  @!P0 MOV R2, 0x400 ;  /* 0x0000040000028802 */ /* 0x000fe20000000f00 */
[----:B------:R-:W0:Y:S03]  /*13e00*/  @!P0 S2R R3, SR_CgaCtaId ;  /* 0x0000000000038919 */ /* 0x000e260000008800 */
[----:B0-----:R-:W-:-:S05]  /*13e10*/  @!P0 LEA R2, R3, R2, 0x18 ;  /* 0x0000000203028211 */ /* 0x001fca00078ec0ff */
[----:B------:R1:W-:Y:S01]  /*13e20*/  @!P0 STS.128 [R2+0x2d8d0], R16 ;  /* 0x02d8d01002008388 */ /* 0x0003e20000000c00 */
[----:B------:R-:W-:Y:S06]  /*13e30*/  BAR.ARV 0x5, 0x1a0 ;  /* 0x0146800000007b1d */ /* 0x000fec0000002000 */
[----:B------:R-:W-:-:S13]  /*13e40*/  ISETP.GE.AND P0, PT, R19, R0, PT ;  /* 0x000000001300720c */ /* 0x000fda0003f06270 */
[----:B------:R-:W-:Y:S05]  /*13e50*/  @!P0 BRA `(.L_x_1014) ;  /* 0xffffffc000988947 */ /* 0x000fea000383ffff */
.L_x_939:
[----:B------:R-:W2:Y:S01]  /*13e60*/  S2R R3, SR_CgaCtaId ;  /* 0x0000000000037919 */ /* 0x000ea20000008800 */
[----:B------:R-:W-:Y:S01]  /*13e70*/  VIADD R29, R29, 0x1 ;  /* 0x000000011d1d7836 */ /* 0x000fe20000000000 */
[----:B-1----:R-:W-:Y:S01]  /*13e80*/  MOV R2, 0x400 ;  /* 0x0000040000027802 */ /* 0x002fe20000000f00 */
[----:B------:R-:W-:Y:S03]  /*13e90*/  BSSY B0, `(.L_x_1015) ;  /* 0x0000008000007945 */ /* 0x000fe60003800000 */
[----:B0-----:R-:W-:-:S04]  /*13ea0*/  LEA.HI R0, R29, R29, RZ, 0x1 ;  /* 0x0000001d1d007211 */ /* 0x001fc800078f08ff */
[----:B------:R-:W-:-:S05]  /*13eb0*/  LOP3.LUT R0, R0, 0xfffffffe, RZ, 0xc0, !PT ;  /* 0xfffffffe00007812 */ /* 0x000fca00078ec0ff */
[----:B------:R-:W-:-:S05]  /*13ec0*/  IMAD.IADD R0, R29, 0x1, -R0 ;  /* 0x000000011d007824 */ /* 0x000fca00078e0a00 */
[----:B------:R-:W-:Y:S02]  /*13ed0*/  SHF.L.U32 R0, R0, 0x1f, RZ ;  /* 0x0000001f00007819 */ /* 0x000fe400000006ff */
[----:B--2---:R-:W-:-:S04]  /*13ee0*/  LEA R9, R3, R2, 0x18 ;  /* 0x0000000203097211 */ /* 0x004fc800078ec0ff */
[----:B------:R-:W0:Y:S02]  /*13ef0*/  SYNCS.PHASECHK.TRANS64.TRYWAIT P0, [R9+URZ+0x2d820], R0 ;  /* 0x02d82000090075a7 */ /* 0x000e24000800017f */
[----:B0-----:R-:W-:Y:S05]  /*13f00*/  @!P0 BRA `(.L_x_1016) ;  /* 0x0000001000ec8947 */ /* 0x001fea0003800000 */
.L_x_1069:
[----:B------:R-:W-:Y:S05]  /*13f10*/  BSYNC B0 ;  /* 0x0000000000007941 */ /* 0x000fea0003800000 */
.L_x_1015:
[----:B------:R-:W-:-:S03]  /*13f20*/  UMOV UR4, 0xffffffff ;  /* 0xffffffff00047882 */ /* 0x000fc60000000000 */
[----:B------:R-:W-:Y:S05]  /*13f30*/  BRA.DIV UR4, `(.L_x_1017) ;  /* 0x0000001204f47947 */ /* 0x000fea000b800000 */
[----:B0-----:R-:W0:Y:S02]  /*13f40*/  S2R R0, SR_TID.X ;  /* 0x0000000000007919 */ /* 0x001e240000002100 */
[----:B0-----:R-:W-:-:S04]  /*13f50*/  SHF.R.U32.HI R0, RZ, 0x5, R0 ;  /* 0x00000005ff007819 */ /* 0x001fc80000011600 */
[----:B------:R-:W-:-:S05]  /*13f60*/  LOP3.LUT R0, R0, 0x3, RZ, 0xc0, !PT ;  /* 0x0000000300007812 */ /* 0x000fca00078ec0ff */
[----:B------:R0:W1:Y:S02]  /*13f70*/  SHFL.IDX PT, R14, R0, RZ, 0x1f ;  /* 0x00001fff000e7589 */ /* 0x00006400000e0000 */
.L_x_1072:
[----:B-1----:R-:W-:Y:S01]  /*13f80*/  ISETP.NE.AND P0, PT, R14, RZ, PT ;  /* 0x000000ff0e00720c */ /* 0x002fe20003f05270 */
[----:B------:R-:W-:-:S12]  /*13f90*/  BSSY B0, `(.L_x_1018) ;  /* 0x0000024000007945 */ /* 0x000fd80003800000 */
[----:B------:R-:W-:Y:S05]  /*13fa0*/  @P0 BRA `(.L_x_1019) ;  /* 0x0000000000880947 */ /* 0x000fea0003800000 */
[----:B------:R-:W-:-:S03]  /*13fb0*/  UMOV UR4, 0xffffffff ;  /* 0xffffffff00047882 */ /* 0x000fc60000000000 */
[----:B------:R-:W-:Y:S05]  /*13fc0*/  BRA.DIV UR4, `(.L_x_1020) ;  /* 0x0000001604047947 */ /* 0x000fea000b800000 */
[----:B------:R-:W-:-:S13]  /*13fd0*/  ELECT P6, URZ, PT ;  /* 0x00000000003f782f */ /* 0x000fda00038c0000 */
.L_x_1075:
[----:B------:R-:W-:Y:S05]  /*13fe0*/  @!P6 BRA `(.L_x_1019) ;  /* 0x000000000078e947 */ /* 0x000fea0003800000 */
[----:B------:R-:W-:-:S06]  /*13ff0*/  ULOP3.LUT UR4, UR36, 0x2, URZ, 0xfc, !UPT ;  /* 0x0000000224047892 */ /* 0x000fcc000f8efc3f */
[----:B0-----:R-:W-:-:S05]  /*14000*/  IMAD.U32 R0, RZ, RZ, UR4 ;  /* 0x00000004ff007e24 */ /* 0x001fca000f8e00ff */
[----:B------:R-:W-:-:S13]  /*14010*/  ISETP.NE.AND P2, PT, R0, 0x3, PT ;  /* 0x000000030000780c */ /* 0x000fda0003f45270 */
[----:B------:R-:W-:Y:S05]  /*14020*/  @!P2 BRA `(.L_x_1021) ;  /* 0x000000000004a947 */ /* 0x000fea0003800000 */
[----:B------:R-:W-:Y:S01]  /*14030*/  BPT.TRAP 0x1 ;  /* 0x000000040000795c */ /* 0x000fe20000300000 */
.L_x_1021:
        /* <DEDUP_REMOVED lines=12> */
.L_x_1076:
[----:B------:R-:W1:Y:S02]  /*14100*/  SYNCS.PHASECHK.TRANS64.TRYWAIT P0, [R3+URZ], R0 ;  /* 0x00000000030075a7 */ /* 0x000e64000800017f */
[----:B-1----:R-:W-:Y:S05]  /*14110*/  @!P0 BRA `(.L_x_1023) ;  /* 0x0000001000e48947 */ /* 0x002fea0003800000 */
.L_x_1077:
[----:B------:R-:W-:Y:S05]  /*14120*/  @!P2 BRA `(.L_x_1024) ;  /* 0x000000000004a947 */ /* 0x000fea0003800000 */
[----:B------:R-:W-:Y:S01]  /*14130*/  BPT.TRAP 0x1 ;  /* 0x000000040000795c */ /* 0x000fe20000300000 */
.L_x_1024:
[----:B-1----:R-:W-:-:S04]  /*14140*/  VIADD R3, R9, 0x2d860 ;  /* 0x0002d86009037836 */ /* 0x002fc80000000000 */
[----:B------:R-:W-:-:S04]  /*14150*/  IMAD R5, R22, 0x8, R3 ;  /* 0x0000000816057824 */ /* 0x000fc800078e0203 */
[----:B------:R-:W1:Y:S02]  /*14160*/  SYNCS.PHASECHK.TRANS64.TRYWAIT P0, [R5+URZ], R2 ;  /* 0x00000002050075a7 */ /* 0x000e64000800017f */
[----:B-1----:R-:W-:Y:S05]  /*14170*/  @!P0 BRA `(.L_x_1025) ;  /* 0x0000001000e08947 */ /* 0x002fea0003800000 */
.L_x_1078:
[----:B------:R-:W-:-:S07]  /*14180*/  IMAD R3, R4, 0x8, R3 ;  /* 0x0000000804037824 */ /* 0x000fce00078e0203 */
.L_x_1026:
[----:B--2---:R2:W4:Y:S02]  /*14190*/  SYNCS.PHASECHK.TRANS64.TRYWAIT P0, [R3+URZ], R0 ;  /* 0x00000000030075a7 */ /* 0x004524000800017f */
[----:B----4-:R-:W-:Y:S05]  /*141a0*/  @!P0 NANOSLEEP.SYNCS 0x989680 ;  /* 0x009896800000895d */ /* 0x010fea0003900000 */
[----:B------:R-:W4:Y:S02]  /*141b0*/  @!P0 SYNCS.PHASECHK.TRANS64 P0, [R3+URZ], R0 ;  /* 0x00000000030085a7 */ /* 0x000f24000800007f */
[----:B----4-:R-:W-:Y:S05]  /*141c0*/  @!P0 BRA `(.L_x_1026) ;  /* 0xfffffffc00f08947 */ /* 0x010fea000383ffff */
.L_x_1019:
[----:B------:R-:W-:Y:S05]  /*141d0*/  BSYNC B0 ;  /* 0x0000000000007941 */ /* 0x000fea0003800000 */
.L_x_1018:
[----:B------:R-:W-:Y:S05]  /*141e0*/  EXIT ;  /* 0x000000000000794d */ /* 0x000fea0003800000 */
.L_x_851:
[----:B0-----:R-:W-:-:S04]  /*141f0*/  IMAD.U32 R3, RZ, RZ, UR42 ;  /* 0x0000002aff037e24 */ /* 0x001fc8000f8e00ff */
[----:B------:R0:W1:Y:S03]  /*14200*/  SYNCS.PHASECHK.TRANS64.TRYWAIT P1, [R3+URZ+0x2d800], R0 ;  /* 0x02d80000030075a7 */ /* 0x000066000802017f */
[----:B-1----:R-:W-:Y:S05]  /*14210*/  @!P1 NANOSLEEP.SYNCS 0x989680 ;  /* 0x009896800000995d */ /* 0x002fea0003900000 */
[----:B------:R-:W1:Y:S02]  /*14220*/  @!P1 SYNCS.PHASECHK.TRANS64 P1, [R3+URZ+0x2d800], R0 ;  /* 0x02d80000030095a7 */ /* 0x000e64000802007f */
[----:B-1----:R-:W-:Y:S05]  /*14230*/  @!P1 BRA `(.L_x_851) ;  /* 0xfffffffc00ec9947 */ /* 0x002fea000383ffff */
[----:B------:R-:W-:Y:S05]  /*14240*/  BRA `(.L_x_1027) ;  /* 0xfffffed8003c7947 */ /* 0x000fea000383ffff */
.L_x_855:
[----:B-1----:R1:W2:Y:S02]  /*14250*/  SYNCS.PHASECHK.TRANS64.TRYWAIT P2, [R5+URZ+0x2d830], R0 ;  /* 0x02d83000050075a7 */ /* 0x0022a4000804017f */
[----:B--2---:R-:W-:Y:S05]  /*14260*/  @!P2 NANOSLEEP.SYNCS 0x989680 ;  /* 0x009896800000a95d */ /* 0x004fea0003900000 */
[----:B------:R-:W2:Y:S02]  /*14270*/  @!P2 SYNCS.PHASECHK.TRANS64 P2, [R5+URZ+0x2d830], R0 ;  /* 0x02d830000500a5a7 */ /* 0x000ea4000804007f */
[----:B--2---:R-:W-:Y:S05]  /*14280*/  @!P2 BRA `(.L_x_855) ;  /* 0xfffffffc00f0a947 */ /* 0x004fea000383ffff */
[----:B------:R-:W-:Y:S05]  /*14290*/  BRA `(.L_x_854) ;  /* 0xfffffed800607947 */ /* 0x000fea000383ffff */
.L_x_871:
[----:B-1----:R-:W-:-:S04]  /*142a0*/  IMAD.U32 R13, RZ, RZ, UR6 ;  /* 0x00000006ff0d7e24 */ /* 0x002fc8000f8e00ff */
[----:B------:R1:W2:Y:S03]  /*142b0*/  SYNCS.PHASECHK.TRANS64.TRYWAIT P2, [R13+URZ+0x2d830], R12 ;  /* 0x02d8300c0d0075a7 */ /* 0x0002a6000804017f */
[----:B--2---:R-:W-:Y:S05]  /*142c0*/  @!P2 NANOSLEEP.SYNCS 0x989680 ;  /* 0x009896800000a95d */ /* 0x004fea0003900000 */
[----:B------:R-:W2:Y:S02]  /*142d0*/  @!P2 SYNCS.PHASECHK.TRANS64 P2, [R13+URZ+0x2d830], R12 ;  /* 0x02d8300c0d00a5a7 */ /* 0x000ea4000804007f */
[----:B--2---:R-:W-:Y:S05]  /*142e0*/  @!P2 BRA `(.L_x_871) ;  /* 0xfffffffc00eca947 */ /* 0x004fea000383ffff */
[----:B------:R-:W-:Y:S05]  /*142f0*/  BRA `(.L_x_868) ;  /* 0xffffff0c001c7947 */ /* 0x000fea000383ffff */
.L_x_875:
[----:B-1----:R-:W-:-:S04]  /*14300*/  IMAD.U32 R13, RZ, RZ, UR6 ;  /* 0x00000006ff0d7e24 */ /* 0x002fc8000f8e00ff */
[----:B------:R1:W2:Y:S03]  /*14310*/  SYNCS.PHASECHK.TRANS64.TRYWAIT P2, [R13+URZ+0x2d850], R12 ;  /* 0x02d8500c0d0075a7 */ /* 0x0002a6000804017f */
[----:B--2---:R-:W-:Y:S05]  /*14320*/  @!P2 NANOSLEEP.SYNCS 0x989680 ;  /* 0x009896800000a95d */ /* 0x004fea0003900000 */
[----:B------:R-:W2:Y:S02]  /*14330*/  @!P2 SYNCS.PHASECHK.TRANS64 P2, [R13+URZ+0x2d850], R12 ;  /* 0x02d8500c0d00a5a7 */ /* 0x000ea4000804007f */
[----:B--2---:R-:W-:Y:S05]  /*14340*/  @!P2 BRA `(.L_x_875) ;  /* 0xfffffffc00eca947 */ /* 0x004fea000383ffff */
[----:B------:R-:W-:Y:S05]  /*14350*/  BRA `(.L_x_872) ;  /* 0xffffff0c00bc7947 */ /* 0x000fea000383ffff */
.L_x_892:
[----:B-1----:R-:W-:-:S04]  /*14360*/  IMAD.U32 R7, RZ, RZ, UR6 ;  /* 0x00000006ff077e24 */ /* 0x002fc8000f8e00ff */
[----:B------:R1:W3:Y:S03]  /*14370*/  SYNCS.PHASECHK.TRANS64.TRYWAIT P2, [R7+URZ+0x2d830], R0 ;  /* 0x02d83000070075a7 */ /* 0x0002e6000804017f */
[----:B---3--:R-:W-:Y:S05]  /*14380*/  @!P2 NANOSLEEP.SYNCS 0x989680 ;  /* 0x009896800000a95d */ /* 0x008fea0003900000 */
[----:B------:R-:W3:Y:S02]  /*14390*/  @!P2 SYNCS.PHASECHK.TRANS64 P2, [R7+URZ+0x2d830], R0 ;  /* 0x02d830000700a5a7 */ /* 0x000ee4000804007f */
[----:B---3--:R-:W-:Y:S05]  /*143a0*/  @!P2 BRA `(.L_x_892) ;  /* 0xfffffffc00eca947 */ /* 0x008fea000383ffff */
[----:B------:R-:W-:Y:S05]  /*143b0*/  BRA `(.L_x_889) ;  /* 0xffffff3c009c7947 */ /* 0x000fea000383ffff */
.L_x_896:
[----:B-1----:R-:W-:-:S04]  /*143c0*/  IMAD.U32 R7, RZ, RZ, UR6 ;  /* 0x00000006ff077e24 */ /* 0x002fc8000f8e00ff */
[----:B------:R1:W2:Y:S03]  /*143d0*/  SYNCS.PHASECHK.TRANS64.TRYWAIT P2, [R7+URZ+0x2d850], R0 ;  /* 0x02d85000070075a7 */ /* 0x0002a6000804017f */
[----:B--2---:R-:W-:Y:S05]  /*143e0*/  @!P2 NANOSLEEP.SYNCS 0x989680 ;  /* 0x009896800000a95d */ /* 0x004fea0003900000 */
[----:B------:R-:W2:Y:S02]  /*143f0*/  @!P2 SYNCS.PHASECHK.TRANS64 P2, [R7+URZ+0x2d850], R0 ;  /* 0x02d850000700a5a7 */ /* 0x000ea4000804007f */
[----:B--2---:R-:W-:Y:S05]  /*14400*/  @!P2 BRA `(.L_x_896) ;  /* 0xfffffffc00eca947 */ /* 0x004fea000383ffff */
[----:B------:R-:W-:Y:S05]  /*14410*/  BRA `(.L_x_893) ;  /* 0xffffff40003c7947 */ /* 0x000fea000383ffff */
.L_x_902:
[----:B-1----:R-:W-:-:S04]  /*14420*/  IMAD.U32 R7, RZ, RZ, UR6 ;  /* 0x00000006ff077e24 */ /* 0x002fc8000f8e00ff */
[----:B------:R1:W3:Y:S03]  /*14430*/  SYNCS.PHASECHK.TRANS64.TRYWAIT P2, [R7+URZ+0x2d830], R0 ;  /* 0x02d83000070075a7 */ /* 0x0002e6000804017f */
[----:B---3--:R-:W-:Y:S05]  /*14440*/  @!P2 NANOSLEEP.SYNCS 0x989680 ;  /* 0x009896800000a95d */ /* 0x008fea0003900000 */
[----:B------:R-:W3:Y:S02]  /*14450*/  @!P2 SYNCS.PHASECHK.TRANS64 P2, [R7+URZ+0x2d830], R0 ;  /* 0x02d830000700a5a7 */ /* 0x000ee4000804007f */
[----:B---3--:R-:W-:Y:S05]  /*14460*/  @!P2 BRA `(.L_x_902) ;  /* 0xfffffffc00eca947 */ /* 0x008fea000383ffff */
[----:B------:R-:W-:Y:S05]  /*14470*/  BRA `(.L_x_899) ;  /* 0xffffff5c00b87947 */ /* 0x000fea000383ffff */
.L_x_906:
[----:B-1----:R-:W-:-:S04]  /*14480*/  IMAD.U32 R7, RZ, RZ, UR6 ;  /* 0x00000006ff077e24 */ /* 0x002fc8000f8e00ff */
[----:B------:R1:W2:Y:S03]  /*14490*/  SYNCS.PHASECHK.TRANS64.TRYWAIT P2, [R7+URZ+0x2d850], R0 ;  /* 0x02d85000070075a7 */ /* 0x0002a6000804017f */
[----:B--2---:R-:W-:Y:S05]  /*144a0*/  @!P2 NANOSLEEP.SYNCS 0x989680 ;  /* 0x009896800000a95d */ /* 0x004fea0003900000 */
[----:B------:R-:W2:Y:S02]  /*144b0*/  @!P2 SYNCS.PHASECHK.TRANS64 P2, [R7+URZ+0x2d850], R0 ;  /* 0x02d850000700a5a7 */ /* 0x000ea4000804007f */
[----:B--2---:R-:W-:Y:S05]  /*144c0*/  @!P2 BRA `(.L_x_906) ;  /* 0xfffffffc00eca947 */ /* 0x004fea000383ffff */
[----:B------:R-:W-:Y:S05]  /*144d0*/  BRA `(.L_x_903) ;  /* 0xffffff6000587947 */ /* 0x000fea000383ffff */
.L_x_919:
[----:B---3--:R-:W-:-:S04]  /*144e0*/  IMAD.U32 R5, RZ, RZ, UR9 ;  /* 0x00000009ff057e24 */ /* 0x008fc8000f8e00ff */
[----:B------:R3:W0:Y:S03]  /*144f0*/  SYNCS.PHASECHK.TRANS64.TRYWAIT P0, [R5+URZ+0x2d850], R2 ;  /* 0x02d85002050075a7 */ /* 0x000626000800017f */
[----:B0-----:R-:W-:Y:S05]  /*14500*/  @!P0 NANOSLEEP.SYNCS 0x989680 ;  /* 0x009896800000895d */ /* 0x001fea0003900000 */
[----:B------:R-:W0:Y:S02]  /*14510*/  @!P0 SYNCS.PHASECHK.TRANS64 P0, [R5+URZ+0x2d850], R2 ;  /* 0x02d85002050085a7 */ /* 0x000e24000800007f */
[----:B0-----:R-:W-:Y:S05]  /*14520*/  @!P0 BRA `(.L_x_919) ;  /* 0xfffffffc00ec8947 */ /* 0x001fea000383ffff */
[----:B------:R-:W-:Y:S05]  /*14530*/  BRA `(.L_x_918) ;  /* 0xffffff8c00707947 */ /* 0x000fea000383ffff */
.L_x_960:
        /* <DEDUP_REMOVED lines=8> */
[----:B------:R-:W-:Y:S05]  /*145c0*/  WARPSYNC.COLLECTIVE R15, `(.L_x_1029) ;  /* 0x000000000f087348 */ /* 0x000fea0003c00000 */
[----:B------:R0:W1:Y:S02]  /*145d0*/  SHFL.IDX P6, R14, R13, R12, R11 ;  /* 0x0000000c0d0e7389 */ /* 0x00006400000c000b */
[----:B01----:R-:W-:Y:S01]  /*145e0*/  ENDCOLLECTIVE ;  /* 0x000000000000791b */ /* 0x003fe20003800000 */
.L_x_1029:
[----:B------:R-:W-:Y:S05]  /*145f0*/  BSYNC B0 ;  /* 0x0000000000007941 */ /* 0x000fea0003800000 */
.L_x_1028:
[----:B------:R-:W-:Y:S05]  /*14600*/  BRA `(.L_x_1030) ;  /* 0xffffffc800c87947 */ /* 0x000fea000383ffff */
.L_x_961:
[----:B------:R-:W-:Y:S01]  /*14610*/  BSSY B0, `(.L_x_1031) ;  /* 0x0000006000007945 */ /* 0x000fe20003800000 */
[----:B------:R-:W-:-:S07]  /*14620*/  IMAD.MOV.U32 R15, RZ, RZ, -0x1 ;  /* 0xffffffffff0f7424 */ /* 0x000fce00078e00ff */
[----:B------:R-:W-:Y:S05]  /*14630*/  WARPSYNC.COLLECTIVE R15, `(.L_x_1032) ;  /* 0x000000000f0c7348 */ /* 0x000fea0003c00000 */
[----:B------:R-:W-:Y:S02]  /*14640*/  ELECT P6, UR62, PT ;  /* 0x00000000003e782f */ /* 0x000fe400038c0000 */
[----:B------:R-:W-:Y:S01]  /*14650*/  MOV R14, UR62 ;  /* 0x0000003e000e7c02 */ /* 0x000fe20008000f00 */
[----:B------:R-:W-:Y:S10]  /*14660*/  ENDCOLLECTIVE ;  /* 0x000000000000791b */ /* 0x000ff40003800000 */
.L_x_1032:
[----:B------:R-:W-:Y:S05]  /*14670*/  BSYNC B0 ;  /* 0x0000000000007941 */ /* 0x000fea0003800000 */
.L_x_1031:
[----:B------:R-:W-:Y:S05]  /*14680*/  BRA `(.L_x_1033) ;  /* 0xffffffc800b87947 */ /* 0x000fea000383ffff */
.L_x_964:
[----:B-1----:R1:W2:Y:S02]  /*14690*/  SYNCS.PHASECHK.TRANS64.TRYWAIT P0, [R5+URZ+0x2d840], R4 ;  /* 0x02d84004050075a7 */ /* 0x0022a4000800017f */
[----:B--2---:R-:W-:Y:S05]  /*146a0*/  @!P0 NANOSLEEP.SYNCS 0x989680 ;  /* 0x009896800000895d */ /* 0x004fea0003900000 */
[----:B------:R-:W2:Y:S02]  /*146b0*/  @!P0 SYNCS.PHASECHK.TRANS64 P0, [R5+URZ+0x2d840], R4 ;  /* 0x02d84004050085a7 */ /* 0x000ea4000800007f */
[----:B--2---:R-:W-:Y:S05]  /*146c0*/  @!P0 BRA `(.L_x_964) ;  /* 0xfffffffc00f08947 */ /* 0x004fea000383ffff */
[----:B------:R-:W-:Y:S05]  /*146d0*/  BRA `(.L_x_1034) ;  /* 0xffffffcc000c7947 */ /* 0x000fea000383ffff */
.L_x_967:
[----:B-1----:R1:W2:Y:S02]  /*146e0*/  SYNCS.PHASECHK.TRANS64.TRYWAIT P0, [R25+URZ+0x2d820], R4 ;  /* 0x02d82004190075a7 */ /* 0x0022a4000800017f */
[----:B--2---:R-:W-:Y:S05]  /*146f0*/  @!P0 NANOSLEEP.SYNCS 0x989680 ;  /* 0x009896800000895d */ /* 0x004fea0003900000 */
[----:B------:R-:W2:Y:S02]  /*14700*/  @!P0 SYNCS.PHASECHK.TRANS64 P0, [R25+URZ+0x2d820], R4 ;  /* 0x02d82004190085a7 */ /* 0x000ea4000800007f */
[----:B--2---:R-:W-:Y:S05]  /*14710*/  @!P0 BRA `(.L_x_967) ;  /* 0xfffffffc00f08947 */ /* 0x004fea000383ffff */
[----:B------:R-:W-:Y:S05]  /*14720*/  BRA `(.L_x_1035) ;  /* 0xffffffd000347947 */ /* 0x000fea000383ffff */
.L_x_975:
[----:B0-----:R0:W1:Y:S02]  /*14730*/  SYNCS.PHASECHK.TRANS64.TRYWAIT P0, [R3+URZ+0x2d840], R2 ;  /* 0x02d84002030075a7 */ /* 0x001064000800017f */
[----:B-1----:R-:W-:Y:S05]  /*14740*/  @!P0 NANOSLEEP.SYNCS 0x989680 ;  /* 0x009896800000895d */ /* 0x002fea0003900000 */
[----:B------:R-:W1:Y:S02]  /*14750*/  @!P0 SYNCS.PHASECHK.TRANS64 P0, [R3+URZ+0x2d840], R2 ;  /* 0x02d84002030085a7 */ /* 0x000e64000800007f */
[----:B-1----:R-:W-:Y:S05]  /*14760*/  @!P0 BRA `(.L_x_975) ;  /* 0xfffffffc00f08947 */ /* 0x002fea000383ffff */
[----:B------:R-:W-:Y:S05]  /*14770*/  BRA `(.L_x_1036) ;  /* 0xffffffd000d87947 */ /* 0x000fea000383ffff */
.L_x_977:
[----:B0-----:R0:W1:Y:S02]  /*14780*/  SYNCS.PHASECHK.TRANS64.TRYWAIT P0, [R2+URZ+0x60], R5 ;  /* 0x00006005020075a7 */ /* 0x001064000800017f */
[----:B-1----:R-:W-:Y:S05]  /*14790*/  @!P0 NANOSLEEP.SYNCS 0x989680 ;  /* 0x009896800000895d */ /* 0x002fea0003900000 */
[----:B------:R-:W1:Y:S02]  /*147a0*/  @!P0 SYNCS.PHASECHK.TRANS64 P0, [R2+URZ+0x60], R5 ;  /* 0x00006005020085a7 */ /* 0x000e64000800007f */
[----:B-1----:R-:W-:Y:S05]  /*147b0*/  @!P0 BRA `(.L_x_977) ;  /* 0xfffffffc00f08947 */ /* 0x002fea000383ffff */
[----:B------:R-:W-:Y:S05]  /*147c0*/  BRA `(.L_x_1037) ;  /* 0xffffffd400647947 */ /* 0x000fea000383ffff */
.L_x_982:
[----:B-1----:R1:W2:Y:S02]  /*147d0*/  SYNCS.PHASECHK.TRANS64.TRYWAIT P0, [R3+URZ+0x2d840], R2 ;  /* 0x02d84002030075a7 */ /* 0x0022a4000800017f */
[----:B--2---:R-:W-:Y:S05]  /*147e0*/  @!P0 NANOSLEEP.SYNCS 0x989680 ;  /* 0x009896800000895d */ /* 0x004fea0003900000 */
[----:B------:R-:W2:Y:S02]  /*147f0*/  @!P0 SYNCS.PHASECHK.TRANS64 P0, [R3+URZ+0x2d840], R2 ;  /* 0x02d84002030085a7 */ /* 0x000ea4000800007f */
[----:B--2---:R-:W-:Y:S05]  /*14800*/  @!P0 BRA `(.L_x_982) ;  /* 0xfffffffc00f08947 */ /* 0x004fea000383ffff */
[----:B------:R-:W-:Y:S05]  /*14810*/  BRA `(.L_x_1038) ;  /* 0xffffffd800987947 */ /* 0x000fea000383ffff */
.L_x_984:
[----:B0-----:R0:W1:Y:S02]  /*14820*/  SYNCS.PHASECHK.TRANS64.TRYWAIT P1, [R3+URZ+0x60], R24 ;  /* 0x00006018030075a7 */ /* 0x001064000802017f */
[----:B-1----:R-:W-:Y:S05]  /*14830*/  @!P1 NANOSLEEP.SYNCS 0x989680 ;  /* 0x009896800000995d */ /* 0x002fea0003900000 */
[----:B------:R-:W1:Y:S02]  /*14840*/  @!P1 SYNCS.PHASECHK.TRANS64 P1, [R3+URZ+0x60], R24 ;  /* 0x00006018030095a7 */ /* 0x000e64000802007f */
[----:B-1----:R-:W-:Y:S05]  /*14850*/  @!P1 BRA `(.L_x_984) ;  /* 0xfffffffc00f09947 */ /* 0x002fea000383ffff */
[----:B------:R-:W-:Y:S05]  /*14860*/  BRA `(.L_x_1039) ;  /* 0xffffffdc00247947 */ /* 0x000fea000383ffff */
.L_x_989:
[----:B-1----:R1:W2:Y:S02]  /*14870*/  SYNCS.PHASECHK.TRANS64.TRYWAIT P0, [R2+URZ+0x2d840], R3 ;  /* 0x02d84003020075a7 */ /* 0x0022a4000800017f */
[----:B--2---:R-:W-:Y:S05]  /*14880*/  @!P0 NANOSLEEP.SYNCS 0x989680 ;  /* 0x009896800000895d */ /* 0x004fea0003900000 */
[----:B------:R-:W2:Y:S02]  /*14890*/  @!P0 SYNCS.PHASECHK.TRANS64 P0, [R2+URZ+0x2d840], R3 ;  /* 0x02d84003020085a7 */ /* 0x000ea4000800007f */
[----:B--2---:R-:W-:Y:S05]  /*148a0*/  @!P0 BRA `(.L_x_989) ;  /* 0xfffffffc00f08947 */ /* 0x004fea000383ffff */
[----:B------:R-:W-:Y:S05]  /*148b0*/  BRA `(.L_x_1040) ;  /* 0xffffffe000307947 */ /* 0x000fea000383ffff */
.L_x_991:
[----:B0-----:R0:W1:Y:S02]  /*148c0*/  SYNCS.PHASECHK.TRANS64.TRYWAIT P1, [R2+URZ+0x60], R3 ;  /* 0x00006003020075a7 */ /* 0x001064000802017f */
[----:B-1----:R-:W-:Y:S05]  /*148d0*/  @!P1 NANOSLEEP.SYNCS 0x989680 ;  /* 0x009896800000995d */ /* 0x002fea0003900000 */
[----:B------:R-:W1:Y:S02]  /*148e0*/  @!P1 SYNCS.PHASECHK.TRANS64 P1, [R2+URZ+0x60], R3 ;  /* 0x00006003020095a7 */ /* 0x000e64000802007f */
[----:B-1----:R-:W-:Y:S05]  /*148f0*/  @!P1 BRA `(.L_x_991) ;  /* 0xfffffffc00f09947 */ /* 0x002fea000383ffff */
[----:B------:R-:W-:Y:S05]  /*14900*/  BRA `(.L_x_1041) ;  /* 0xffffffe000c47947 */ /* 0x000fea000383ffff */
.L_x_998:
[----:B0-----:R0:W1:Y:S02]  /*14910*/  SYNCS.PHASECHK.TRANS64.TRYWAIT P0, [R3+URZ+0x2d860], R2 ;  /* 0x02d86002030075a7 */ /* 0x001064000800017f */
[----:B-1----:R-:W-:Y:S05]  /*14920*/  @!P0 NANOSLEEP.SYNCS 0x989680 ;  /* 0x009896800000895d */ /* 0x002fea0003900000 */
[----:B------:R-:W1:Y:S02]  /*14930*/  @!P0 SYNCS.PHASECHK.TRANS64 P0, [R3+URZ+0x2d860], R2 ;  /* 0x02d86002030085a7 */ /* 0x000e64000800007f */
[----:B-1----:R-:W-:Y:S05]  /*14940*/  @!P0 BRA `(.L_x_998) ;  /* 0xfffffffc00f08947 */ /* 0x002fea000383ffff */
[----:B------:R-:W-:Y:S05]  /*14950*/  BRA `(.L_x_1042) ;  /* 0xffffffe400a87947 */ /* 0x000fea000383ffff */
.L_x_1000:
[----:B------:R-:W-:Y:S01]  /*14960*/  BSSY B0, `(.L_x_1043) ;  /* 0x0000008000007945 */ /* 0x000fe20003800000 */
[----:B------:R-:W-:Y:S02]  /*14970*/  IMAD.MOV.U32 R13, RZ, RZ, R16 ;  /* 0x000000ffff0d7224 */ /* 0x000fe400078e0010 */
[----:B------:R-:W-:Y:S02]  /*14980*/  IMAD.MOV.U32 R12, RZ, RZ, RZ ;  /* 0x000000ffff0c7224 */ /* 0x000fe400078e00ff */
[----:B------:R-:W-:Y:S02]  /*14990*/  IMAD.MOV.U32 R11, RZ, RZ, 0x1f ;  /* 0x0000001fff0b7424 */ /* 0x000fe400078e00ff */
[----:B------:R-:W-:-:S07]  /*149a0*/  IMAD.MOV.U32 R15, RZ, RZ, -0x1 ;  /* 0xffffffffff0f7424 */ /* 0x000fce00078e00ff */
[----:B------:R-:W-:Y:S05]  /*149b0*/  WARPSYNC.COLLECTIVE R15, `(.L_x_1044) ;  /* 0x000000000f087348 */ /* 0x000fea0003c00000 */
[----:B------:R0:W1:Y:S02]  /*149c0*/  SHFL.IDX P6, R14, R13, R12, R11 ;  /* 0x0000000c0d0e7389 */ /* 0x00006400000c000b */
[----:B01----:R-:W-:Y:S01]  /*149d0*/  ENDCOLLECTIVE ;  /* 0x000000000000791b */ /* 0x003fe20003800000 */
.L_x_1044:
[----:B------:R-:W-:Y:S05]  /*149e0*/  BSYNC B0 ;  /* 0x0000000000007941 */ /* 0x000fea0003800000 */
.L_x_1043:
        /* <DEDUP_REMOVED lines=8> */
.L_x_1045:
[----:B------:R-:W-:Y:S01]  /*14a70*/  IMAD.MOV.U32 R4, RZ, RZ, R14 ;  /* 0x000000ffff047224 */ /* 0x000fe200078e000e */
[----:B------:R-:W-:Y:S06]  /*14a80*/  BRA `(.L_x_1046) ;  /* 0xffffffe8001c7947 */ /* 0x000fec000383ffff */
.L_x_1003:
[----:B------:R-:W-:Y:S01]  /*14a90*/  BSSY B0, `(.L_x_1047) ;  /* 0x0000008000007945 */ /* 0x000fe20003800000 */
[----:B-----5:R-:W-:Y:S02]  /*14aa0*/  IMAD.MOV.U32 R13, RZ, RZ, R2 ;  /* 0x000000ffff0d7224 */ /* 0x020fe400078e0002 */
[----:B------:R-:W-:Y:S02]  /*14ab0*/  IMAD.MOV.U32 R12, RZ, RZ, 0x1 ;  /* 0x00000001ff0c7424 */ /* 0x000fe400078e00ff */
[----:B------:R-:W-:Y:S02]  /*14ac0*/  IMAD.MOV.U32 R11, RZ, RZ, RZ ;  /* 0x000000ffff0b7224 */ /* 0x000fe400078e00ff */
[----:B------:R-:W-:-:S07]  /*14ad0*/  IMAD.MOV.U32 R15, RZ, RZ, -0x1 ;  /* 0xffffffffff0f7424 */ /* 0x000fce00078e00ff */
[----:B0123--:R-:W-:Y:S05]  /*14ae0*/  WARPSYNC.COLLECTIVE R15, `(.L_x_1048) ;  /* 0x000000000f087348 */ /* 0x00ffea0003c00000 */
[----:B------:R4:W0:Y:S02]  /*14af0*/  SHFL.UP P6, R14, R13, R12, R11 ;  /* 0x0400000c0d0e7389 */ /* 0x00082400000c000b */
[----:B01234-:R-:W-:Y:S01]  /*14b00*/  ENDCOLLECTIVE ;  /* 0x000000000000791b */ /* 0x01ffe20003800000 */
.L_x_1048:
[----:B------:R-:W-:Y:S05]  /*14b10*/  BSYNC B0 ;  /* 0x0000000000007941 */ /* 0x000fea0003800000 */
.L_x_1047:
        /* <DEDUP_REMOVED lines=10> */
.L_x_1049:
        /* <DEDUP_REMOVED lines=8> */
.L_x_1050:
        /* <DEDUP_REMOVED lines=8> */
.L_x_1051:
        /* <DEDUP_REMOVED lines=8> */
.L_x_1052:
        /* <DEDUP_REMOVED lines=8> */
.L_x_1053:
[----:B------:R-:W-:Y:S05]  /*14dc0*/  BRA `(.L_x_1054) ;  /* 0xffffffe400d87947 */ /* 0x000fea000383ffff */
.L_x_1008:
[----:B------:R-:W-:Y:S01]  /*14dd0*/  BSSY B0, `(.L_x_1055) ;  /* 0x0000008000007945 */ /* 0x000fe20003800000 */
[----:B-----5:R-:W-:Y:S02]  /*14de0*/  IMAD.MOV.U32 R13, RZ, RZ, R2 ;  /* 0x000000ffff0d7224 */ /* 0x020fe400078e0002 */
[----:B------:R-:W-:Y:S02]  /*14df0*/  IMAD.MOV.U32 R12, RZ, RZ, 0x1 ;  /* 0x00000001ff0c7424 */ /* 0x000fe400078e00ff */
[----:B------:R-:W-:Y:S02]  /*14e00*/  IMAD.MOV.U32 R11, RZ, RZ, RZ ;  /* 0x000000ffff0b7224 */ /* 0x000fe400078e00ff */
[----:B------:R-:W-:-:S07]  /*14e10*/  IMAD.MOV.U32 R15, RZ, RZ, -0x1 ;  /* 0xffffffffff0f7424 */ /* 0x000fce00078e00ff */
[----:B01-3--:R-:W-:Y:S05]  /*14e20*/  WARPSYNC.COLLECTIVE R15, `(.L_x_1056) ;  /* 0x000000000f087348 */ /* 0x00bfea0003c00000 */
[----:B------:R2:W4:Y:S02]  /*14e30*/  SHFL.UP P6, R14, R13, R12, R11 ;  /* 0x0400000c0d0e7389 */ /* 0x00052400000c000b */
[----:B01234-:R-:W-:Y:S01]  /*14e40*/  ENDCOLLECTIVE ;  /* 0x000000000000791b */ /* 0x01ffe20003800000 */
.L_x_1056:
[----:B------:R-:W-:Y:S05]  /*14e50*/  BSYNC B0 ;  /* 0x0000000000007941 */ /* 0x000fea0003800000 */
.L_x_1055:
        /* <DEDUP_REMOVED lines=10> */
.L_x_1057:
        /* <DEDUP_REMOVED lines=8> */
.L_x_1058:
        /* <DEDUP_REMOVED lines=8> */
.L_x_1059:
        /* <DEDUP_REMOVED lines=8> */
.L_x_1060:
        /* <DEDUP_REMOVED lines=8> */
.L_x_1061:
[----:B------:R-:W-:Y:S05]  /*15100*/  BRA `(.L_x_1062) ;  /* 0xffffffe400b47947 */ /* 0x000fea000383ffff */
.L_x_1010:
[----:B------:R-:W-:Y:S01]  /*15110*/  BSSY B0, `(.L_x_1063) ;  /* 0x0000006000007945 */ /* 0x000fe20003800000 */
[----:B------:R-:W-:Y:S01]  /*15120*/  PLOP3.LUT P6, PT, P6, PT, PT, 0x8, 0x0 ;  /* 0x000000000000781c */ /* 0x000fe200037ce170 */
[----:B------:R-:W-:-:S12]  /*15130*/  IMAD.MOV.U32 R15, RZ, RZ, -0x1 ;  /* 0xffffffffff0f7424 */ /* 0x000fd800078e00ff */
[----:B01-3--:R-:W-:Y:S05]  /*15140*/  WARPSYNC.COLLECTIVE R15, `(.L_x_1064) ;  /* 0x000000000f087348 */ /* 0x00bfea0003c00000 */
[----:B------:R-:W-:Y:S01]  /*15150*/  VOTE.ANY R14, PT, P6 ;  /* 0x00000000000e7806 */ /* 0x000fe200030e0100 */
[----:B01-3--:R-:W-:Y:S06]  /*15160*/  ENDCOLLECTIVE ;  /* 0x000000000000791b */ /* 0x00bfec0003800000 */
.L_x_1064:
[----:B------:R-:W-:Y:S05]  /*15170*/  BSYNC B0 ;  /* 0x0000000000007941 */ /* 0x000fea0003800000 */
.L_x_1063:
        /* <DEDUP_REMOVED lines=9> */
.L_x_1065:
[----:B------:R-:W-:Y:S01]  /*15210*/  IMAD.MOV.U32 R17, RZ, RZ, R14 ;  /* 0x000000ffff117224 */ /* 0x000fe200078e000e */
[----:B------:R-:W-:Y:S06]  /*15220*/  BRA `(.L_x_1066) ;  /* 0xffffffe400a47947 */ /* 0x000fec000383ffff */
.L_x_1012:
[----:B------:R-:W-:Y:S01]  /*15230*/  BSSY B0, `(.L_x_1067) ;  /* 0x0000007000007945 */ /* 0x000fe20003800000 */
[----:B------:R-:W-:Y:S02]  /*15240*/  IMAD.MOV.U32 R13, RZ, RZ, R8 ;  /* 0x000000ffff0d7224 */ /* 0x000fe400078e0008 */
[----:B------:R-:W-:Y:S02]  /*15250*/  IMAD.MOV.U32 R11, RZ, RZ, 0x1f ;  /* 0x0000001fff0b7424 */ /* 0x000fe400078e00ff */
[----:B------:R-:W-:-:S07]  /*15260*/  IMAD.MOV.U32 R15, RZ, RZ, -0x1 ;  /* 0xffffffffff0f7424 */ /* 0x000fce00078e00ff */
[----:B01234-:R-:W-:Y:S05]  /*15270*/  WARPSYNC.COLLECTIVE R15, `(.L_x_1068) ;  /* 0x000000000f087348 */ /* 0x01ffea0003c00000 */
[----:B------:R0:W0:Y:S02]  /*15280*/  SHFL.IDX P6, R14, R13, R12, R11 ;  /* 0x0000000c0d0e7389 */ /* 0x00002400000c000b */
[----:B01234-:R-:W-:Y:S01]  /*15290*/  ENDCOLLECTIVE ;  /* 0x000000000000791b */ /* 0x01ffe20003800000 */
.L_x_1068:
[----:B------:R-:W-:Y:S05]  /*152a0*/  BSYNC B0 ;  /* 0x0000000000007941 */ /* 0x000fea0003800000 */
.L_x_1067:
[----:B------:R-:W-:Y:S05]  /*152b0*/  BRA `(.L_x_1011) ;  /* 0xffffffe4009c7947 */ /* 0x000fea000383ffff */
.L_x_1016:
[----:B0-----:R0:W1:Y:S02]  /*152c0*/  SYNCS.PHASECHK.TRANS64.TRYWAIT P0, [R9+URZ+0x2d820], R0 ;  /* 0x02d82000090075a7 */ /* 0x001064000800017f */
[----:B-1----:R-:W-:Y:S05]  /*152d0*/  @!P0 NANOSLEEP.SYNCS 0x989680 ;  /* 0x009896800000895d */ /* 0x002fea0003900000 */
[----:B------:R-:W1:Y:S02]  /*152e0*/  @!P0 SYNCS.PHASECHK.TRANS64 P0, [R9+URZ+0x2d820], R0 ;  /* 0x02d82000090085a7 */ /* 0x000e64000800007f */
[----:B-1----:R-:W-:Y:S05]  /*152f0*/  @!P0 BRA `(.L_x_1016) ;  /* 0xfffffffc00f08947 */ /* 0x002fea000383ffff */
[----:B------:R-:W-:Y:S05]  /*15300*/  BRA `(.L_x_1069) ;  /* 0xffffffec00007947 */ /* 0x000fea000383ffff */
.L_x_1017:
        /* <DEDUP_REMOVED lines=8> */
[----:B0--3--:R-:W-:Y:S05]  /*15390*/  WARPSYNC.COLLECTIVE R15, `(.L_x_1071) ;  /* 0x000000000f087348 */ /* 0x009fea0003c00000 */
[----:B------:R1:W2:Y:S02]  /*153a0*/  SHFL.IDX P6, R14, R13, R12, R11 ;  /* 0x0000000c0d0e7389 */ /* 0x0002a400000c000b */
[----:B0123--:R-:W-:Y:S01]  /*153b0*/  ENDCOLLECTIVE ;  /* 0x000000000000791b */ /* 0x00ffe20003800000 */
.L_x_1071:
[----:B------:R-:W-:Y:S05]  /*153c0*/  BSYNC B0 ;  /* 0x0000000000007941 */ /* 0x000fea0003800000 */
.L_x_1070:
[----:B------:R-:W-:Y:S05]  /*153d0*/  BRA `(.L_x_1072) ;  /* 0xffffffe800e87947 */ /* 0x000fea000383ffff */
.L_x_1020:
[----:B------:R-:W-:Y:S01]  /*153e0*/  BSSY B1, `(.L_x_1073) ;  /* 0x0000006000017945 */ /* 0x000fe20003800000 */
[----:B------:R-:W-:-:S07]  /*153f0*/  IMAD.MOV.U32 R15, RZ, RZ, -0x1 ;  /* 0xffffffffff0f7424 */ /* 0x000fce00078e00ff */
[----:B0--3--:R-:W-:Y:S05]  /*15400*/  WARPSYNC.COLLECTIVE R15, `(.L_x_1074) ;  /* 0x000000000f0c7348 */ /* 0x009fea0003c00000 */
[----:B------:R-:W-:Y:S02]  /*15410*/  ELECT P6, UR62, PT ;  /* 0x00000000003e782f */ /* 0x000fe400038c0000 */
[----:B------:R-:W-:Y:S01]  /*15420*/  MOV R14, UR62 ;  /* 0x0000003e000e7c02 */ /* 0x000fe20008000f00 */
[----:B0--3--:R-:W-:Y:S10]  /*15430*/  ENDCOLLECTIVE ;  /* 0x000000000000791b */ /* 0x009ff40003800000 */
.L_x_1074:
[----:B------:R-:W-:Y:S05]  /*15440*/  BSYNC B1 ;  /* 0x0000000000017941 */ /* 0x000fea0003800000 */
.L_x_1073:
[----:B------:R-:W-:Y:S05]  /*15450*/  BRA `(.L_x_1075) ;  /* 0xffffffe800e07947 */ /* 0x000fea000383ffff */
.L_x_1022:
[----:B0-----:R0:W1:Y:S02]  /*15460*/  SYNCS.PHASECHK.TRANS64.TRYWAIT P0, [R7+URZ], R2 ;  /* 0x00000002070075a7 */ /* 0x001064000800017f */
[----:B-1----:R-:W-:Y:S05]  /*15470*/  @!P0 NANOSLEEP.SYNCS 0x989680 ;  /* 0x009896800000895d */ /* 0x002fea0003900000 */
[----:B------:R-:W1:Y:S02]  /*15480*/  @!P0 SYNCS.PHASECHK.TRANS64 P0, [R7+URZ], R2 ;  /* 0x00000002070085a7 */ /* 0x000e64000800007f */
[----:B-1----:R-:W-:Y:S05]  /*15490*/  @!P0 BRA `(.L_x_1022) ;  /* 0xfffffffc00f08947 */ /* 0x002fea000383ffff */
[----:B------:R-:W-:Y:S05]  /*154a0*/  BRA `(.L_x_1076) ;  /* 0xffffffec00147947 */ /* 0x000fea000383ffff */
.L_x_1023:
[----:B-1----:R1:W2:Y:S02]  /*154b0*/  SYNCS.PHASECHK.TRANS64.TRYWAIT P0, [R3+URZ], R0 ;  /* 0x00000000030075a7 */ /* 0x0022a4000800017f */
[----:B--2---:R-:W-:Y:S05]  /*154c0*/  @!P0 NANOSLEEP.SYNCS 0x989680 ;  /* 0x009896800000895d */ /* 0x004fea0003900000 */
[----:B------:R-:W2:Y:S02]  /*154d0*/  @!P0 SYNCS.PHASECHK.TRANS64 P0, [R3+URZ], R0 ;  /* 0x00000000030085a7 */ /* 0x000ea4000800007f */
[----:B--2---:R-:W-:Y:S05]  /*154e0*/  @!P0 BRA `(.L_x_1023) ;  /* 0xfffffffc00f08947 */ /* 0x004fea000383ffff */
[----:B------:R-:W-:Y:S05]  /*154f0*/  BRA `(.L_x_1077) ;  /* 0xffffffec00087947 */ /* 0x000fea000383ffff */
.L_x_1025:
[----:B-1----:R1:W2:Y:S02]  /*15500*/  SYNCS.PHASECHK.TRANS64.TRYWAIT P0, [R5+URZ], R2 ;  /* 0x00000002050075a7 */ /* 0x0022a4000800017f */
[----:B--2---:R-:W-:Y:S05]  /*15510*/  @!P0 NANOSLEEP.SYNCS 0x989680 ;  /* 0x009896800000895d */ /* 0x004fea0003900000 */
[----:B------:R-:W2:Y:S02]  /*15520*/  @!P0 SYNCS.PHASECHK.TRANS64 P0, [R5+URZ], R2 ;  /* 0x00000002050085a7 */ /* 0x000ea4000800007f */
[----:B--2---:R-:W-:Y:S05]  /*15530*/  @!P0 BRA `(.L_x_1025) ;  /* 0xfffffffc00f08947 */ /* 0x004fea000383ffff */
[----:B------:R-:W-:Y:S05]  /*15540*/  BRA `(.L_x_1078) ;  /* 0xffffffec000c7947 */ /* 0x000fea000383ffff */
.L_x_1079:
        /* <DEDUP_REMOVED lines=11> */
.L_x_2211:


//--------------------- .text._ZN7cutlass13device_kernelIN5flash11enable_sm90INS1_16FlashAttnFwdSm90INS1_25CollectiveMainloopFwdSm90ILi2EN4cute5tupleIJNS5_1CILi1EEES8_S8_EEENS6_IJNS7_ILi192EEENS7_ILi128EEENS7_ILi96EEEEEELi96ENS_6half_tEfNS_4arch4Sm90ELb0ELb1ELb0ELb1ELb0ELb1ELb0ELb0ELb1ELb0ELb0ELb0EEENS1_21CollectiveEpilogueFwdINS6_IJSA_SC_SB_EEES9_SE_SG_Li384ELb1ELb0ELb0ELb0EEENS1_36VarlenDynamicPersistentTileSchedulerILi192ELi128ELi384ELi32ELb0ELb0ELb1ELb1ELb0ELb1EEEEEEEEEvNT_6ParamsE --------------------------
	.section	.text._ZN7cutlass13device_kernelIN5flash11enable_sm90INS1_16FlashAttnFwdSm90INS1_25CollectiveMainloopFwdSm90ILi2EN4cute5tupleIJNS5_1CILi1EEES8_S8_EEENS6_IJNS7_ILi192EEENS7_ILi128EEENS7_ILi96EEEEEELi96ENS_6half_tEfNS_4arch4Sm90ELb0ELb1ELb0ELb1ELb0ELb1ELb0ELb0ELb1ELb0ELb0ELb0EEENS1_21CollectiveEpilogueFwdINS6_IJSA_SC_SB_EEES9_SE_SG_Li384ELb1ELb0ELb0ELb0EEENS1_36VarlenDynamicPersistentTileSchedulerILi192ELi128ELi384ELi32ELb0ELb0ELb1ELb1ELb0ELb1EEEEEEEEEvNT_6ParamsE,"ax",@progbits
	.align	128
.text._ZN7cutlass13device_kernelIN5flash11enable_sm90INS1_16FlashAttnFwdSm90INS1_25CollectiveMainloopFwdSm90ILi2EN4cute5tupleIJNS5_1CILi1EEES8_S8_EEENS6_IJNS7_ILi192EEENS7_ILi128EEENS7_ILi96EEEEEELi96ENS_6half_tEfNS_4arch4Sm90ELb0ELb1ELb0ELb1ELb0ELb1ELb0ELb0ELb1ELb0ELb0ELb0EEENS1_21CollectiveEpilogueFwdINS6_IJSA_SC_SB_EEES9_SE_SG_Li384ELb1ELb0ELb0ELb0EEENS1_36VarlenDynamicPersistentTileSchedulerILi192ELi128ELi384ELi32ELb0ELb0ELb1ELb1ELb0ELb1EEEEEEEEEvNT_6ParamsE:
        .type           _ZN7cutlass13device_kernelIN5flash11enable_sm90INS1_16FlashAttnFwdSm90INS1_25CollectiveMainloopFwdSm90ILi2EN4cute5tupleIJNS5_1CILi1EEES8_S8_EEENS6_IJNS7_ILi192EEENS7_ILi128EEENS7_ILi96EEEEEELi96ENS_6half_tEfNS_4arch4Sm90ELb0ELb1ELb0ELb1ELb0ELb1ELb0ELb0ELb1ELb0ELb0ELb0EEENS1_21CollectiveEpilogueFwdINS6_IJSA_SC_SB_EEES9_SE_SG_Li384ELb1ELb0ELb0ELb0EEENS1_36VarlenDynamicPersistentTileSchedulerILi192ELi128ELi384ELi32ELb0ELb0ELb1ELb1ELb0ELb1EEEEEEEEEvNT_6ParamsE,@function
        .size           _ZN7cutlass13device_kernelIN5flash11enable_sm90INS1_16FlashAttnFwdSm90INS1_25CollectiveMainloopFwdSm90ILi2EN4cute5tupleIJNS5_1CILi1EEES8_S8_EEENS6_IJNS7_ILi192EEENS7_ILi128EEENS7_ILi96EEEEEELi96ENS_6half_tEfNS_4arch4Sm90ELb0ELb1ELb0ELb1ELb0ELb1ELb0ELb0ELb1ELb0ELb0ELb0EEENS1_21CollectiveEpilogueFwdINS6_IJSA_SC_SB_EEES9_SE_SG_Li384ELb1ELb0ELb0ELb0EEENS1_36VarlenDynamicPersistentTileSchedulerILi192ELi128ELi384ELi32ELb0ELb0ELb1ELb1ELb0ELb1EEEEEEEEEvNT_6ParamsE,(.L_x_2212 - _ZN7cutlass13device_kernelIN5flash11enable_sm90INS1_16FlashAttnFwdSm90INS1_25CollectiveMainloopFwdSm90ILi2EN4cute5tupleIJNS5_1CILi1EEES8_S8_EEENS6_IJNS7_ILi192EEENS7_ILi128EEENS7_ILi96EEEEEELi96ENS_6half_tEfNS_4arch4Sm90ELb0ELb1ELb0ELb1ELb0ELb1ELb0ELb0ELb1ELb0ELb0ELb0EEENS1_21CollectiveEpilogueFwdINS6_IJSA_SC_SB_EEES9_SE_SG_Li384ELb1ELb0ELb0ELb0EEENS1_36VarlenDynamicPersistentTileSchedulerILi192ELi128ELi384ELi32ELb0ELb0ELb1ELb1ELb0ELb1EEEEEEEEEvNT_6ParamsE)
        .other          _ZN7cutlass13device_kernelIN5flash11enable_sm90INS1_16FlashAttnFwdSm90INS1_25CollectiveMainloopFwdSm90ILi2EN4cute5tupleIJNS5_1CILi1EEES8_S8_EEENS6_IJNS7_ILi192EEENS7_ILi128EEENS7_ILi96EEEEEELi96ENS_6half_tEfNS_4arch4Sm90ELb0ELb1ELb0ELb1ELb0ELb1ELb0ELb0ELb1ELb0ELb0ELb0EEENS1_21CollectiveEpilogueFwdINS6_IJSA_SC_SB_EEES9_SE_SG_Li384ELb1ELb0ELb0ELb0EEENS1_36VarlenDynamicPersistentTileSchedulerILi192ELi128ELi384ELi32ELb0ELb0ELb1ELb1ELb0ELb1EEEEEEEEEvNT_6ParamsE,@"STO_CUDA_ENTRY STV_DEFAULT"
_ZN7cutlass13device_kernelIN5flash11enable_sm90INS1_16FlashAttnFwdSm90INS1_25CollectiveMainloopFwdSm90ILi2EN4cute5tupleIJNS5_1CILi1EEES8_S8_EEENS6_IJNS7_ILi192EEENS7_ILi128EEENS7_ILi96EEEEEELi96ENS_6half_tEfNS_4arch4Sm90ELb0ELb1ELb0ELb1ELb0ELb1ELb0ELb0ELb1ELb0ELb0ELb0EEENS1_21CollectiveEpilogueFwdINS6_IJSA_SC_SB_EEES9_SE_SG_Li384ELb1ELb0ELb0ELb0EEENS1_36VarlenDynamicPersistentTileSchedulerILi192ELi128ELi384ELi32ELb0ELb0ELb1ELb1ELb0ELb1EEEEEEEEEvNT_6ParamsE:
        /* <DEDUP_REMOVED lines=26> */
.L_x_1081:
[----:B------:R-:W-:Y:S05]  /*01a0*/  BSYNC B0 ;  /* 0x0000000000007941 */ /* 0x000fea0003800000 */
.L_x_1080:
        /* <DEDUP_REMOVED lines=40> */
.L_x_1082:
        /* <DEDUP_REMOVED lines=22> */
.L_x_1083:
        /* <DEDUP_REMOVED lines=18> */
.L_x_1084:
        /* <DEDUP_REMOVED lines=22> */
.L_x_1085:
        /* <DEDUP_REMOVED lines=22> */
.L_x_1086:
[----:B--2---:R-:W-:Y:S01]  /*0970*/  ISETP.NE.AND P0, PT, R2, RZ, PT ;  /* 0x000000ff0200720c */ /* 0x004fe20003f05270 */
[----:B------:R-:W-:Y:S01]  /*0980*/  IMAD.MOV.U32 R2, RZ, RZ, 0x1 ;  /* 0x00000001ff027424 */ /* 0x000fe200078e00ff */
[----:B------:R-:W-:Y:S01]  /*0990*/  NOP ;  /* 0x0000000000007918 */ /* 0x000fe20000000000 */
[----:B------:R-:W-:Y:S01]  /*09a0*/  ULDC.64 UR38, c[0x0][0x208] ;  /* 0x0000820000267ab9 */ /* 0x000fe20000000a00 */
[----:B------:R-:W-:Y:S02]  /*09b0*/  BSSY B7, `(.L_x_1087) ;  /* 0x0001f15000077945 */ /* 0x000fe40003800000 */
[----:B------:R-:W-:-:S05]  /*09c0*/  SEL R2, R2, 0x2, !P0 ;  /* 0x0000000202027807 */ /* 0x000fca0004000000 */
[----:B------:R2:W-:Y:S01]  /*09d0*/  STL [R1+0xc], R2 ;  /* 0x00000c0201007387 */ /* 0x0005e20000100800 */
[----:B01-34-:R-:W-:Y:S06]  /*09e0*/  BAR.SYNC.DEFER_BLOCKING 0x0 ;  /* 0x0000000000007b1d */ /* 0x01bfec0000010000 */
[----:B------:R-:W-:Y:S05]  /*09f0*/  @!P0 BRA `(.L_x_1088) ;  /* 0x0000019000688947 */ /* 0x000fea0003800000 */
.L_x_1089:
[----:B------:R-:W-:-:S08]  /*0a00*/  NOP ;  /* 0x0000000000007918 */ /* 0x000fd00000000000 */
[----:B------:R-:W0:Y:S02]  /*0a10*/  USETMAXREG.TRY_ALLOC.CTAPOOL UP0, 0xa0 ;  /* 0x000000a0000079c8 */ /* 0x000e240008000600 */
[----:B0-----:R-:W-:-:S13]  /*0a20*/  PLOP3.LUT P0, PT, PT, PT, UP0, 0x80, 0x0 ;  /* 0x000000000000781c */ /* 0x001fda0003f0f008 */
[----:B------:R-:W-:Y:S05]  /*0a30*/  @!P0 BRA `(.L_x_1089) ;  /* 0xfffffffc00f08947 */ /* 0x000fea000383ffff */
[----:B------:R-:W3:Y:S01]  /*0a40*/  LDL.LU R0, [R1] ;  /* 0x0000000001007983 */ /* 0x000ee20000300800 */
[----:B--2---:R-:W0:Y:S01]  /*0a50*/  S2R R2, SR_TID.X ;  /* 0x0000000000027919 */ /* 0x004e220000002100 */
        /* <DEDUP_REMOVED lines=12> */
[----:B---3--:R-:W-:-:S04]  /*0b20*/  LOP3.LUT R0, R0, 0xdfffffff, RZ, 0xc0, !PT ;  /* 0xdfffffff00007812 */ /* 0x008fc800078ec0ff */
[----:B------:R-:W-:-:S05]  /*0b30*/  @P0 LOP3.LUT R0, R0, 0x20000000, RZ, 0xfc, !PT ;  /* 0x2000000000000812 */ /* 0x000fca00078efcff */
[----:B------:R1:W-:Y:S01]  /*0b40*/  STL [R1], R0 ;  /* 0x0000000001007387 */ /* 0x0003e20000100800 */
[----:B0-----:R-:W-:-:S13]  /*0b50*/  ISETP.GE.AND P0, PT, R15, UR4, PT ;  /* 0x000000040f007c0c */ /* 0x001fda000bf06270 */
[----:B-1----:R-:W-:Y:S05]  /*0b60*/  @P0 BRA `(.L_x_1090) ;  /* 0x000001ec00e40947 */ /* 0x002fea0003800000 */
[----:B------:R-:W2:Y:S01]  /*0b70*/  LDL.LU R12, [R1+0xc] ;  /* 0x00000c00010c7983 */ /* 0x000ea20000300800 */
[----:B------:R-:W0:Y:S02]  /*0b80*/  S2R R0, SR_TID.X ;  /* 0x0000000000007919 */ /* 0x000e240000002100 */
[----:B0-----:R-:W-:-:S05]  /*0b90*/  VIADD R0, R0, 0xffffff80 ;  /* 0xffffff8000007836 */ /* 0x001fca0000000000 */
[----:B------:R-:W-:-:S04]  /*0ba0*/  SHF.R.S32.HI R3, RZ, 0x1f, R0 ;  /* 0x0000001fff037819 */ /* 0x000fc80000011400 */
[----:B------:R-:W-:-:S04]  /*0bb0*/  LEA.HI R4, R3, R0, RZ, 0x4 ;  /* 0x0000000003047211 */ /* 0x000fc800078f20ff */
[----:B------:R-:W-:Y:S02]  /*0bc0*/  LOP3.LUT R5, R4, 0xfffffff0, RZ, 0xc0, !PT ;  /* 0xfffffff004057812 */ /* 0x000fe400078ec0ff */
[----:B------:R-:W-:-:S03]  /*0bd0*/  LEA.HI R6, R3, R0, RZ, 0x2 ;  /* 0x0000000003067211 */ /* 0x000fc600078f10ff */
[C---:B------:R-:W-:Y:S01]  /*0be0*/  IMAD.IADD R5, R0.reuse, 0x1, -R5 ;  /* 0x0000000100057824 */ /* 0x040fe200078e0a05 */
[CC--:B------:R-:W-:Y:S02]  /*0bf0*/  LEA.HI R7, R3.reuse, R0.reuse, RZ, 0x5 ;  /* 0x0000000003077211 */ /* 0x0c0fe400078f28ff */
[-C--:B------:R-:W-:Y:S02]  /*0c00*/  LEA.HI R10, R0, R0.reuse, RZ, 0x1 ;  /* 0x00000000000a7211 */ /* 0x080fe400078f08ff */
[----:B------:R-:W-:Y:S02]  /*0c10*/  LEA.HI R3, R3, R0, RZ, 0x7 ;  /* 0x0000000003037211 */ /* 0x000fe400078f38ff */
[--C-:B------:R-:W-:Y:S02]  /*0c20*/  SHF.R.S32.HI R8, RZ, 0x2, R6.reuse ;  /* 0x00000002ff087819 */ /* 0x100fe40000011406 */
[----:B------:R-:W-:Y:S02]  /*0c30*/  SHF.R.S32.HI R17, RZ, 0x1f, R6 ;  /* 0x0000001fff117819 */ /* 0x000fe40000011406 */
[----:B------:R-:W-:-:S02]  /*0c40*/  SHF.R.S32.HI R6, RZ, 0x1f, R5 ;  /* 0x0000001fff067819 */ /* 0x000fc40000011405 */
[----:B------:R-:W-:Y:S02]  /*0c50*/  LOP3.LUT R11, R10, 0xfffffffe, RZ, 0xc0, !PT ;  /* 0xfffffffe0a0b7812 */ /* 0x000fe400078ec0ff */
[----:B------:R-:W-:Y:S02]  /*0c60*/  LOP3.LUT R9, R3, 0xffffff80, RZ, 0xc0, !PT ;  /* 0xffffff8003097812 */ /* 0x000fe400078ec0ff */
[----:B------:R-:W-:Y:S02]  /*0c70*/  SHF.R.S32.HI R3, RZ, 0x4, R4 ;  /* 0x00000004ff037819 */ /* 0x000fe40000011404 */
[----:B------:R-:W-:Y:S01]  /*0c80*/  LEA.HI R6, R6, R5, RZ, 0x3 ;  /* 0x0000000506067211 */ /* 0x000fe200078f18ff */
[----:B------:R-:W-:Y:S01]  /*0c90*/  IMAD.IADD R11, R0, 0x1, -R11 ;  /* 0x00000001000b7824 */ /* 0x000fe200078e0a0b */
[----:B------:R-:W-:Y:S01]  /*0ca0*/  LEA.HI R4, R4, R3, RZ, 0x1 ;  /* 0x0000000304047211 */ /* 0x000fe200078f08ff */
[----:B------:R-:W-:Y:S01]  /*0cb0*/  IMAD.IADD R9, R0, 0x1, -R9 ;  /* 0x0000000100097824 */ /* 0x000fe200078e0a09 */
[----:B------:R-:W-:-:S02]  /*0cc0*/  LOP3.LUT R0, R6, 0xfffffff8, RZ, 0xc0, !PT ;  /* 0xfffffff806007812 */ /* 0x000fc400078ec0ff */
[----:B------:R-:W-:-:S03]  /*0cd0*/  LOP3.LUT R4, R4, 0x1ffffffe, RZ, 0xc0, !PT ;  /* 0x1ffffffe04047812 */ /* 0x000fc600078ec0ff */
[----:B------:R-:W-:Y:S02]  /*0ce0*/  IMAD.IADD R0, R5, 0x1, -R0 ;  /* 0x0000000105007824 */ /* 0x000fe400078e0a00 */
[----:B------:R-:W-:Y:S02]  /*0cf0*/  IMAD.IADD R4, R3, 0x1, -R4 ;  /* 0x0000000103047824 */ /* 0x000fe400078e0a04 */
[----:B------:R-:W-:Y:S01]  /*0d00*/  IMAD.SHL.U32 R5, R0, 0x40, RZ ;  /* 0x0000004000057824 */ /* 0x000fe200078e00ff */
[----:B------:R-:W-:Y:S02]  /*0d10*/  LEA.HI R17, R17, R8, RZ, 0x2 ;  /* 0x0000000811117211 */ /* 0x000fe400078f10ff */
[----:B------:R-:W-:Y:S01]  /*0d20*/  SHF.R.S32.HI R23, RZ, 0x1, R10 ;  /* 0x00000001ff177819 */ /* 0x000fe2000001140a */
[----:B------:R-:W-:Y:S01]  /*0d30*/  IMAD.SHL.U32 R4, R4, 0x8, RZ ;  /* 0x0000000804047824 */ /* 0x000fe200078e00ff */
[----:B------:R-:W-:Y:S01]  /*0d40*/  LOP3.LUT R5, R5, 0x1c0, RZ, 0xc0, !PT ;  /* 0x000001c005057812 */ /* 0x000fe200078ec0ff */
[----:B------:R-:W-:Y:S01]  /*0d50*/  IMAD.SHL.U32 R6, R6, 0x40, RZ ;  /* 0x0000004006067824 */ /* 0x000fe200078e00ff */
[----:B------:R-:W-:-:S02]  /*0d60*/  LOP3.LUT R17, R17, 0xfffffffc, RZ, 0xc0, !PT ;  /* 0xfffffffc11117812 */ /* 0x000fc400078ec0ff */
[----:B------:R-:W-:Y:S02]  /*0d70*/  LEA.HI R10, R10, R23, RZ, 0x1 ;  /* 0x000000170a0a7211 */ /* 0x000fe400078f08ff */
[----:B------:R-:W-:Y:S01]  /*0d80*/  R2P PR, R0, 0x6 ;  /* 0x0000000600007804 */ /* 0x000fe20000000000 */
[----:B------:R-:W-:Y:S01]  /*0d90*/  VIADD R0, R2, 0xc400 ;  /* 0x0000c40002007836 */ /* 0x000fe20000000000 */
[----:B------:R-:W-:Y:S01]  /*0da0*/  LOP3.LUT R4, R5, 0x8, R4, 0xf8, !PT ;  /* 0x0000000805047812 */ /* 0x000fe200078ef804 */
[----:B------:R-:W-:Y:S01]  /*0db0*/  STL [R1+0x34], R13 ;  /* 0x0000340d01007387 */ /* 0x000fe20000100800 */
[----:B------:R-:W-:Y:S01]  /*0dc0*/  SHF.R.S32.HI R7, RZ, 0x5, R7 ;  /* 0x00000005ff077819 */ /* 0x000fe20000011407 */
[----:B------:R-:W-:Y:S01]  /*0dd0*/  IMAD.IADD R17, R8, 0x1, -R17 ;  /* 0x0000000108117824 */ /* 0x000fe200078e0a11 */
[----:B------:R-:W-:Y:S01]  /*0de0*/  LOP3.LUT R10, R10, 0x7fffffe, RZ, 0xc0, !PT ;  /* 0x07fffffe0a0a7812 */ /* 0x000fe200078ec0ff */
[----:B------:R-:W-:Y:S01]  /*0df0*/  STL [R1+0x38], R14 ;  /* 0x0000380e01007387 */ /* 0x000fe20000100800 */
[----:B------:R-:W-:-:S02]  /*0e00*/  LOP3.LUT R6, R6, 0x7ffffe00, RZ, 0xc0, !PT ;  /* 0x7ffffe0006067812 */ /* 0x000fc400078ec0ff */
[----:B------:R-:W-:Y:S01]  /*0e10*/  SHF.R.U32.HI R5, RZ, 0x3, R5 ;  /* 0x00000003ff057819 */ /* 0x000fe20000011605 */
[----:B------:R-:W-:Y:S01]  /*0e20*/  STL [R1+0x3c], R15 ;  /* 0x00003c0f01007387 */ /* 0x000fe20000100800 */
[----:B------:R-:W-:Y:S02]  /*0e30*/  IMAD.IADD R10, R23, 0x1, -R10 ;  /* 0x00000001170a7824 */ /* 0x000fe400078e0a0a */
[----:B------:R-:W-:Y:S01]  /*0e40*/  LOP3.LUT R5, R4, R5, RZ, 0x3c, !PT ;  /* 0x0000000504057212 */ /* 0x000fe200078e3cff */
[----:B------:R-:W-:Y:S01]  /*0e50*/  STL [R1+0x50], RZ ;  /* 0x000050ff01007387 */ /* 0x000fe20000100800 */
[----:B------:R-:W-:-:S03]  /*0e60*/  IMAD R6, R7, 0x400, R6 ;  /* 0x0000040007067824 */ /* 0x000fc600078e0206 */
[----:B------:R0:W-:Y:S01]  /*0e70*/  STL [R1+0x58], R0 ;  /* 0x0000580001007387 */ /* 0x0001e20000100800 */
[----:B------:R-:W-:Y:S02]  /*0e80*/  IMAD R10, R3, 0x8, R10 ;  /* 0x00000008030a7824 */ /* 0x000fe400078e020a */
[----:B------:R-:W-:Y:S02]  /*0e90*/  IMAD.IADD R5, R6, 0x1, R5 ;  /* 0x0000000106057824 */ /* 0x000fe400078e0205 */
[----:B------:R-:W-:Y:S02]  /*0ea0*/  IMAD.SHL.U32 R19, R11, 0x8, RZ ;  /* 0x000000080b137824 */ /* 0x000fe400078e00ff */
[----:B0-----:R-:W-:Y:S02]  /*0eb0*/  IMAD.SHL.U32 R0, R17, 0x40, RZ ;  /* 0x0000004011007824 */ /* 0x001fe400078e00ff */
[----:B------:R-:W-:-:S03]  /*0ec0*/  IMAD R137, R5, 0x2, R2 ;  /* 0x0000000205897824 */ /* 0x000fc600078e0202 */
[----:B------:R-:W-:-:S04]  /*0ed0*/  LOP3.LUT R3, R0, 0xc0, RZ, 0xc0, !PT ;  /* 0x000000c000037812 */ /* 0x000fc800078ec0ff */
[----:B------:R-:W-:Y:S02]  /*0ee0*/  LOP3.LUT R0, R3, 0x8, R19, 0xf8, !PT ;  /* 0x0000000803007812 */ /* 0x000fe400078ef813 */
[----:B------:R-:W-:Y:S01]  /*0ef0*/  SHF.R.U32.HI R5, RZ, 0x3, R3 ;  /* 0x00000003ff057819 */ /* 0x000fe20000011603 */
[----:B------:R-:W-:Y:S01]  /*0f00*/  VIADD R139, R137, 0x21800 ;  /* 0x00021800898b7836 */ /* 0x000fe20000000000 */
[----:B------:R-:W-:Y:S01]  /*0f10*/  SHF.R.S32.HI R4, RZ, 0x1f, R23 ;  /* 0x0000001fff047819 */ /* 0x000fe20000011417 */
[----:B------:R-:W-:Y:S01]  /*0f20*/  VIADD R4, R19, 0x10 ;  /* 0x0000001013047836 */ /* 0x000fe20000000000 */
[----:B------:R-:W-:Y:S01]  /*0f30*/  LOP3.LUT R0, R0, R5, RZ, 0x3c, !PT ;  /* 0x0000000500007212 */ /* 0x000fe200078e3cff */
[----:B------:R-:W-:Y:S01]  /*0f40*/  STL [R1+0x8], RZ ;  /* 0x000008ff01007387 */ /* 0x000fe20000100800 */
[----:B------:R-:W-:-:S03]  /*0f50*/  IMAD.SHL.U32 R4, R10, 0x20, RZ ;  /* 0x000000200a047824 */ /* 0x000fc600078e00ff */
[----:B------:R0:W-:Y:S01]  /*0f60*/  STL [R1+0x18], R3 ;  /* 0x0000180301007387 */ /* 0x0001e20000100800 */
[----:B------:R-:W-:-:S03]  /*0f70*/  IMAD.IADD R0, R4, 0x1, R0 ;  /* 0x0000000104007824 */ /* 0x000fc600078e0200 */
[----:B------:R-:W-:Y:S01]  /*0f80*/  STL [R1+0x1c], R5 ;  /* 0x00001c0501007387 */ /* 0x000fe20000100800 */
[----:B0-----:R-:W-:Y:S02]  /*0f90*/  VIADD R3, R137, 0x21820 ;  /* 0x0002182089037836 */ /* 0x001fe40000000000 */
[----:B------:R-:W-:Y:S01]  /*0fa0*/  @P1 VIADD R3, R139, 0xffffffe0 ;  /* 0xffffffe08b031836 */ /* 0x000fe20000000000 */
[----:B------:R-:W-:Y:S04]  /*0fb0*/  STL [R1+0x20], R4 ;  /* 0x0000200401007387 */ /* 0x000fe80000100800 */
[----:B------:R-:W-:Y:S04]  /*0fc0*/  STL [R1+0x28], R3 ;  /* 0x0000280301007387 */ /* 0x000fe80000100800 */
[----:B------:R0:W-:Y:S02]  /*0fd0*/  STL [R1+0x44], R0 ;  /* 0x0000440001007387 */ /* 0x0001e40000100800 */
[----:B0-----:R-:W-:-:S05]  /*0fe0*/  VIADD R0, R3, 0x6000 ;  /* 0x0000600003007836 */ /* 0x001fca0000000000 */
[----:B------:R0:W-:Y:S01]  /*0ff0*/  STL [R1+0x2c], R0 ;  /* 0x00002c0001007387 */ /* 0x0001e20000100800 */
[----:B------:R-:W-:Y:S01]  /*1000*/  SHF.R.S32.HI R8, RZ, 0x1f, R9 ;  /* 0x0000001fff087819 */ /* 0x000fe20000011409 */
[----:B------:R-:W-:-:S03]  /*1010*/  IMAD.MOV.U32 R138, RZ, RZ, 0x40 ;  /* 0x00000040ff8a7424 */ /* 0x000fc600078e00ff */
[----:B------:R-:W-:Y:S02]  /*1020*/  LEA.HI R8, R8, R9, RZ, 0x2 ;  /* 0x0000000908087211 */ /* 0x000fe400078f10ff */
[----:B------:R-:W-:Y:S02]  /*1030*/  SEL R138, R138, 0xffffffc0, !P2 ;  /* 0xffffffc08a8a7807 */ /* 0x000fe40005000000 */
[----:B------:R-:W-:Y:S01]  /*1040*/  LOP3.LUT R8, R8, 0x7ffffffc, RZ, 0xc0, !PT ;  /* 0x7ffffffc08087812 */ /* 0x000fe200078ec0ff */
[----:B------:R-:W-:Y:S02]  /*1050*/  IMAD.MOV.U32 R18, RZ, RZ, RZ ;  /* 0x000000ffff127224 */ /* 0x000fe400078e00ff */
[----:B------:R-:W-:Y:S02]  /*1060*/  IMAD.IADD R139, R139, 0x1, R138 ;  /* 0x000000018b8b7824 */ /* 0x000fe400078e028a */
[----:B------:R-:W-:Y:S02]  /*1070*/  IMAD.IADD R136, R9, 0x1, -R8 ;  /* 0x0000000109887824 */ /* 0x000fe400078e0a08 */
[----:B------:R-:W-:-:S02]  /*1080*/  IMAD.MOV.U32 R22, RZ, RZ, RZ ;  /* 0x000000ffff167224 */ /* 0x000fc400078e00ff */
[----:B------:R-:W-:Y:S02]  /*1090*/  IMAD.MOV.U32 R17, RZ, RZ, RZ ;  /* 0x000000ffff117224 */ /* 0x000fe400078e00ff */
[----:B------:R-:W-:Y:S02]  /*10a0*/  IMAD.SHL.U32 R16, R11, 0x4, RZ ;  /* 0x000000040b107824 */ /* 0x000fe400078e00ff */
[----:B------:R-:W-:Y:S02]  /*10b0*/  VIADD R5, R19, 0x20 ;  /* 0x0000002013057836 */ /* 0x000fe40000000000 */
[----:B------:R-:W-:Y:S01]  /*10c0*/  IMAD.IADD R138, R138, 0x1, R3 ;  /* 0x000000018a8a7824 */ /* 0x000fe200078e0203 */
[----:B0-2---:R-:W-:-:S07]  /*10d0*/  LOP3.LUT R157, R12, 0x1, RZ, 0xfc, !PT ;  /* 0x000000010c9d7812 */ /* 0x005fce00078efcff */
.L_x_1299:
[----:B0-2--5:R-:W2:Y:S01]  /*10e0*/  LDL R30, [R1+0x3c] ;  /* 0x00003c00011e7983 */ /* 0x025ea20000100800 */
[----:B------:R-:W-:Y:S05]  /*10f0*/  YIELD ;  /* 0x0000000000007946 */ /* 0x000fea0003800000 */
[----:B------:R-:W-:Y:S01]  /*1100*/  ULDC.64 UR4, c[0x0][0xa28] ;  /* 0x00028a0000047ab9 */ /* 0x000fe20000000a00 */
[----:B-1-3--:R-:W2:Y:S01]  /*1110*/  LDC.64 R6, c[0x0][0xa08] ;  /* 0x00028200ff067b82 */ /* 0x00aea20000000a00 */
[----:B------:R-:W-:Y:S01]  /*1120*/  ISETP.NE.U32.AND P1, PT, RZ, UR4, PT ;  /* 0x00000004ff007c0c */ /* 0x000fe2000bf25070 */
[----:B------:R-:W-:Y:S02]  /*1130*/  IMAD.MOV.U32 R0, RZ, RZ, RZ ;  /* 0x000000ffff007224 */ /* 0x000fe400078e00ff */
[----:B------:R-:W-:Y:S01]  /*1140*/  IMAD.MOV.U32 R72, RZ, RZ, RZ ;  /* 0x000000ffff487224 */ /* 0x000fe200078e00ff */
[----:B------:R-:W-:Y:S01]  /*1150*/  ISETP.NE.AND.EX P1, PT, RZ, UR5, PT, P1 ;  /* 0x00000005ff007c0c */ /* 0x000fe2000bf25310 */
[----:B------:R-:W-:-:S02]  /*1160*/  ULDC.64 UR4, c[0x0][0xa18] ;  /* 0x0002860000047ab9 */ /* 0x000fc40000000a00 */
[----:B------:R-:W-:-:S04]  /*1170*/  ISETP.NE.U32.AND P2, PT, RZ, UR4, PT ;  /* 0x00000004ff007c0c */ /* 0x000fc8000bf45070 */
[----:B------:R-:W-:Y:S01]  /*1180*/  ISETP.NE.AND.EX P2, PT, RZ, UR5, PT, P2 ;  /* 0x00000005ff007c0c */ /* 0x000fe2000bf45320 */
[----:B------:R-:W-:Y:S02]  /*1190*/  ULDC.64 UR4, c[0x0][0xa08] ;  /* 0x0002820000047ab9 */ /* 0x000fe40000000a00 */
[----:B------:R-:W-:-:S03]  /*11a0*/  ISETP.NE.U32.AND P0, PT, RZ, UR4, PT ;  /* 0x00000004ff007c0c */ /* 0x000fc6000bf05070 */
[----:B------:R-:W0:Y:S08]  /*11b0*/  @P1 LDC.64 R4, c[0x0][0xa28] ;  /* 0x00028a00ff041b82 */ /* 0x000e300000000a00 */
[----:B------:R-:W1:Y:S01]  /*11c0*/  @P2 LDC.64 R8, c[0x0][0xa18] ;  /* 0x00028600ff082b82 */ /* 0x000e620000000a00 */
[----:B------:R-:W-:Y:S01]  /*11d0*/  ULDC UR4, c[0x0][0x288] ;  /* 0x0000a20000047ab9 */ /* 0x000fe20000000800 */
[----:B------:R-:W-:Y:S01]  /*11e0*/  ISETP.NE.AND.EX P0, PT, RZ, UR5, PT, P0 ;  /* 0x00000005ff007c0c */ /* 0x000fe2000bf05300 */
[----:B------:R-:W-:Y:S01]  /*11f0*/  IMAD.U32 R3, RZ, RZ, UR4 ;  /* 0x00000004ff037e24 */ /* 0x000fe2000f8e00ff */
[----:B------:R-:W-:Y:S01]  /*1200*/  ULDC.64 UR4, c[0x0][0x3f8] ;  /* 0x0000fe0000047ab9 */ /* 0x000fe20000000a00 */
[----:B--2---:R-:W-:-:S04]  /*1210*/  IMAD.WIDE R10, R30, 0x4, R6 ;  /* 0x000000041e0a7825 */ /* 0x004fc800078e0206 */
[----:B-1----:R-:W-:-:S06]  /*1220*/  @P2 IMAD.WIDE R6, R30, 0x4, R8 ;  /* 0x000000041e062825 */ /* 0x002fcc00078e0208 */
[----:B------:R1:W5:Y:S01]  /*1230*/  @P0 LDG.E R72, desc[UR38][R10.64] ;  /* 0x000000260a480981 */ /* 0x000362000c1e1900 */
[----:B0-----:R-:W-:-:S03]  /*1240*/  @P1 IMAD.WIDE R4, R30, 0x4, R4 ;  /* 0x000000041e041825 */ /* 0x001fc600078e0204 */
[----:B------:R-:W2:Y:S04]  /*1250*/  @P2 LDG.E R3, desc[UR38][R6.64] ;  /* 0x0000002606032981 */ /* 0x000ea8000c1e1900 */
        /* <DEDUP_REMOVED lines=9> */
[----:B------:R-:W-:Y:S01]  /*12f0*/  IMAD.U32 R27, RZ, RZ, UR4 ;  /* 0x00000004ff1b7e24 */ /* 0x000fe2000f8e00ff */
[----:B--2---:R1:W-:Y:S01]  /*1300*/  STL [R1+0x40], R3 ;  /* 0x0000400301007387 */ /* 0x0043e20000100800 */
[----:B------:R-:W-:Y:S01]  /*1310*/  IMAD.MOV.U32 R14, RZ, RZ, R3 ;  /* 0x000000ffff0e7224 */ /* 0x000fe200078e0003 */
[----:B------:R-:W-:Y:S06]  /*1320*/  @P2 BRA `(.L_x_1091) ;  /* 0x0000000000282947 */ /* 0x000fec0003800000 */
[----:B------:R-:W-:Y:S02]  /*1330*/  ULDC.64 UR4, c[0x0][0xa00] ;  /* 0x0002800000047ab9 */ /* 0x000fe40000000a00 */
[----:B------:R-:W-:-:S04]  /*1340*/  ISETP.NE.U32.AND P1, PT, RZ, UR4, PT ;  /* 0x00000004ff007c0c */ /* 0x000fc8000bf25070 */
[----:B------:R-:W-:-:S13]  /*1350*/  ISETP.NE.AND.EX P1, PT, RZ, UR5, PT, P1 ;  /* 0x00000005ff007c0c */ /* 0x000fda000bf25310 */
[----:B------:R-:W-:Y:S05]  /*1360*/  @!P1 BRA `(.L_x_1091) ;  /* 0x0000000000189947 */ /* 0x000fea0003800000 */
[----:B-1----:R-:W0:Y:S02]  /*1370*/  LDC.64 R4, c[0x0][0xa00] ;  /* 0x00028000ff047b82 */ /* 0x002e240000000a00 */
[----:B0-----:R-:W-:-:S05]  /*1380*/  IMAD.WIDE R4, R30, 0x4, R4 ;  /* 0x000000041e047825 */ /* 0x001fca00078e0204 */
[----:B------:R-:W2:Y:S04]  /*1390*/  LDG.E R3, desc[UR38][R4.64] ;  /* 0x0000002604037981 */ /* 0x000ea8000c1e1900 */
[----:B------:R-:W2:Y:S02]  /*13a0*/  LDG.E R6, desc[UR38][R4.64+0x4] ;  /* 0x0000042604067981 */ /* 0x000ea4000c1e1900 */
[----:B--2---:R-:W-:-:S05]  /*13b0*/  IMAD.IADD R14, R6, 0x1, -R3 ;  /* 0x00000001060e7824 */ /* 0x004fca00078e0a03 */
[----:B------:R0:W-:Y:S02]  /*13c0*/  STL [R1+0x40], R14 ;  /* 0x0000400e01007387 */ /* 0x0001e40000100800 */
.L_x_1091:
[----:B------:R-:W2:Y:S01]  /*13d0*/  LDL R13, [R1+0x34] ;  /* 0x00003400010d7983 */ /* 0x000ea20000100800 */
[----:B------:R-:W-:-:S03]  /*13e0*/  ULDC.64 UR4, c[0x0][0xa20] ;  /* 0x0002880000047ab9 */ /* 0x000fc60000000a00 */
[----:B------:R-:W3:Y:S01]  /*13f0*/  LDL R29, [R1+0x38] ;  /* 0x00003800011d7983 */ /* 0x000ee20000100800 */
[----:B------:R-:W-:-:S04]  /*1400*/  ISETP.NE.U32.AND P1, PT, RZ, UR4, PT ;  /* 0x00000004ff007c0c */ /* 0x000fc8000bf25070 */
[----:B------:R-:W-:Y:S01]  /*1410*/  ISETP.NE.AND.EX P1, PT, RZ, UR5, PT, P1 ;  /* 0x00000005ff007c0c */ /* 0x000fe2000bf25310 */
[----:B--2---:R2:W-:Y:S04]  /*1420*/  STL [R1+0x54], R13 ;  /* 0x0000540d01007387 */ /* 0x0045e80000100800 */
[----:B---3--:R2:W-:Y:S04]  /*1430*/  STL [R1+0x48], R29 ;  /* 0x0000481d01007387 */ /* 0x0085e80000100800 */
[----:B------:R2:W-:Y:S04]  /*1440*/  STL [R1+0x4c], R30 ;  /* 0x00004c1e01007387 */ /* 0x0005e80000100800 */
[----:B------:R-:W-:Y:S05]  /*1450*/  @!P1 BRA `(.L_x_1092) ;  /* 0x0000000000109947 */ /* 0x000fea0003800000 */
[----:B-1----:R-:W1:Y:S02]  /*1460*/  LDC.64 R4, c[0x0][0xa20] ;  /* 0x00028800ff047b82 */ /* 0x002e640000000a00 */
[----:B-1----:R-:W-:-:S05]  /*1470*/  IMAD.WIDE R4, R30, 0x4, R4 ;  /* 0x000000041e047825 */ /* 0x002fca00078e0204 */
[----:B------:R3:W5:Y:S01]  /*1480*/  LDG.E R27, desc[UR38][R4.64] ;  /* 0x00000026041b7981 */ /* 0x000762000c1e1900 */
[----:B------:R-:W-:Y:S05]  /*1490*/  BRA `(.L_x_1093) ;  /* 0x0000000000107947 */ /* 0x000fea0003800000 */
.L_x_1092:
[----:B------:R-:W-:Y:S05]  /*14a0*/  @!P0 BRA `(.L_x_1093) ;  /* 0x00000000000c8947 */ /* 0x000fea0003800000 */
[----:B-1----:R-:W3:Y:S04]  /*14b0*/  LDG.E R4, desc[UR38][R10.64] ;  /* 0x000000260a047981 */ /* 0x002ee8000c1e1900 */
[----:B------:R-:W3:Y:S02]  /*14c0*/  LDG.E R27, desc[UR38][R10.64+0x4] ;  /* 0x000004260a1b7981 */ /* 0x000ee4000c1e1900 */
[----:B---3--:R-:W-:-:S07]  /*14d0*/  IMAD.IADD R27, R27, 0x1, -R4 ;  /* 0x000000011b1b7824 */ /* 0x008fce00078e0a04 */
.L_x_1093:
[----:B------:R-:W-:Y:S01]  /*14e0*/  ULDC.64 UR4, c[0x0][0xa10] ;  /* 0x0002840000047ab9 */ /* 0x000fe20000000a00 */
[----:B-1----:R-:W1:Y:S01]  /*14f0*/  LDC.64 R10, c[0x0][0x9e0] ;  /* 0x00027800ff0a7b82 */ /* 0x002e620000000a00 */
[----:B------:R-:W-:-:S04]  /*1500*/  ISETP.NE.U32.AND P0, PT, RZ, UR4, PT ;  /* 0x00000004ff007c0c */ /* 0x000fc8000bf05070 */
[----:B------:R-:W-:Y:S01]  /*1510*/  ISETP.NE.AND.EX P0, PT, RZ, UR5, PT, P0 ;  /* 0x00000005ff007c0c */ /* 0x000fe2000bf05300 */
[----:B------:R-:W-:Y:S02]  /*1520*/  ULDC.64 UR4, c[0x0][0xa30] ;  /* 0x00028c0000047ab9 */ /* 0x000fe40000000a00 */
[----:B------:R-:W-:-:S04]  /*1530*/  ISETP.NE.U32.AND P1, PT, RZ, UR4, PT ;  /* 0x00000004ff007c0c */ /* 0x000fc8000bf25070 */
[----:B------:R-:W-:-:S06]  /*1540*/  ISETP.NE.AND.EX P1, PT, RZ, UR5, PT, P1 ;  /* 0x00000005ff007c0c */ /* 0x000fcc000bf25310 */
[----:B---3--:R-:W3:Y:S08]  /*1550*/  @P0 LDC.64 R4, c[0x0][0xa10] ;  /* 0x00028400ff040b82 */ /* 0x008ef00000000a00 */
[----:B------:R-:W4:Y:S01]  /*1560*/  @P1 LDC.64 R6, c[0x0][0xa30] ;  /* 0x00028c00ff061b82 */ /* 0x000f220000000a00 */
[----:B---3--:R-:W-:-:S05]  /*1570*/  @P0 IMAD.WIDE R4, R30, 0x4, R4 ;  /* 0x000000041e040825 */ /* 0x008fca00078e0204 */
[----:B------:R-:W3:Y:S04]  /*1580*/  @P0 LDG.E R3, desc[UR38][R4.64] ;  /* 0x0000002604030981 */ /* 0x000ee8000c1e1900 */
[----:B------:R-:W3:Y:S01]  /*1590*/  @P0 LDG.E R8, desc[UR38][R4.64+0x4] ;  /* 0x0000042604080981 */ /* 0x000ee2000c1e1900 */
[----:B-----5:R-:W-:Y:S02]  /*15a0*/  IMAD.IADD R9, R27, 0x1, -R0 ;  /* 0x000000011b097824 */ /* 0x020fe400078e0a00 */
[----:B------:R-:W-:Y:S02]  /*15b0*/  IMAD.MOV.U32 R105, RZ, RZ, R27 ;  /* 0x000000ffff697224 */ /* 0x000fe400078e001b */
[----:B----4-:R-:W-:-:S05]  /*15c0*/  @P1 IMAD.WIDE R6, R30, 0x4, R6 ;  /* 0x000000041e061825 */ /* 0x010fca00078e0206 */
[----:B------:R4:W5:Y:S01]  /*15d0*/  @P1 LDG.E R105, desc[UR38][R6.64] ;  /* 0x0000002606691981 */ /* 0x000962000c1e1900 */
[----:B-1----:R-:W-:Y:S01]  /*15e0*/  ISETP.GE.AND P1, PT, R11, 0x1, PT ;  /* 0x000000010b00780c */ /* 0x002fe20003f26270 */
[----:B------:R-:W-:-:S04]  /*15f0*/  IMAD.MOV.U32 R108, RZ, RZ, 0xc0 ;  /* 0x000000c0ff6c7424 */ /* 0x000fc800078e00ff */
[----:B------:R-:W-:Y:S02]  /*1600*/  IMAD R108, R13, R108, 0xc0 ;  /* 0x000000c00d6c7424 */ /* 0x000fe400078e026c */
[----:B---3--:R-:W-:-:S04]  /*1610*/  @P0 IMAD.IADD R24, R8, 0x1, -R3 ;  /* 0x0000000108180824 */ /* 0x008fc800078e0a03 */
[----:B------:R-:W-:-:S04]  /*1620*/  IMAD.IADD R12, R9, 0x1, R24 ;  /* 0x00000001090c7824 */ /* 0x000fc800078e0218 */
[C---:B------:R-:W-:Y:S01]  /*1630*/  VIADD R0, R12.reuse, 0x7f ;  /* 0x0000007f0c007836 */ /* 0x040fe20000000000 */
[----:B------:R4:W-:Y:S01]  /*1640*/  STL [R1+0x30], R12 ;  /* 0x0000300c01007387 */ /* 0x0009e20000100800 */
[----:B------:R-:W-:-:S03]  /*1650*/  IADD3 R108, R12, R108, -R14 ;  /* 0x0000006c0c6c7210 */ /* 0x000fc60007ffe80e */
[----:B------:R-:W-:-:S04]  /*1660*/  SHF.R.S32.HI R3, RZ, 0x1f, R0 ;  /* 0x0000001fff037819 */ /* 0x000fc80000011400 */
[----:B------:R-:W-:Y:S01]  /*1670*/  LEA.HI R3, R3, R0, RZ, 0x7 ;  /* 0x0000000003037211 */ /* 0x000fe200078f38ff */
[----:B------:R-:W-:-:S03]  /*1680*/  IMAD.IADD R0, R108, 0x1, R10 ;  /* 0x000000016c007824 */ /* 0x000fc600078e020a */
[----:B------:R-:W-:Y:S01]  /*1690*/  SHF.R.S32.HI R111, RZ, 0x7, R3 ;  /* 0x00000007ff6f7819 */ /* 0x000fe20000011403 */
[----:B----4-:R-:W-:Y:S06]  /*16a0*/  @!P1 BRA `(.L_x_1094) ;  /* 0x0000000000489947 */ /* 0x010fec0003800000 */
[C---:B------:R-:W-:Y:S01]  /*16b0*/  ISETP.GT.AND P0, PT, R108.reuse, RZ, PT ;  /* 0x000000ff6c00720c */ /* 0x040fe20003f04270 */
[----:B------:R-:W-:Y:S01]  /*16c0*/  BSSY B0, `(.L_x_1095) ;  /* 0x000000e000007945 */ /* 0x000fe20003800000 */
[----:B------:R-:W-:-:S11]  /*16d0*/  VIADD R3, R108, 0xffffffff ;  /* 0xffffffff6c037836 */ /* 0x000fd60000000000 */
[----:B------:R-:W-:Y:S05]  /*16e0*/  @P0 BRA `(.L_x_1096) ;  /* 0x00000000001c0947 */ /* 0x000fea0003800000 */
[----:B------:R-:W-:Y:S01]  /*16f0*/  ISETP.NE.AND P0, PT, R11, 0x1, PT ;  /* 0x000000010b00780c */ /* 0x000fe20003f05270 */
[----:B------:R-:W-:-:S12]  /*1700*/  IMAD.MOV R3, RZ, RZ, -R108 ;  /* 0x000000ffff037224 */ /* 0x000fd800078e0a6c */
[----:B------:R-:W1:Y:S02]  /*1710*/  @P0 LDC.64 R4, c[0x0][0x9e8] ;  /* 0x00027a00ff040b82 */ /* 0x000e640000000a00 */
[----:B-1----:R-:W-:-:S05]  /*1720*/  @P0 IMAD.HI.U32 R4, R3, R4, RZ ;  /* 0x0000000403040227 */ /* 0x002fca00078e00ff */
[----:B------:R-:W-:-:S04]  /*1730*/  @P0 SHF.R.U32.HI R3, RZ, R5, R4 ;  /* 0x00000005ff030219 */ /* 0x000fc80000011604 */
[----:B------:R-:W-:Y:S01]  /*1740*/  LOP3.LUT R3, RZ, R3, RZ, 0x33, !PT ;  /* 0x00000003ff037212 */ /* 0x000fe200078e33ff */
[----:B------:R-:W-:Y:S06]  /*1750*/  BRA `(.L_x_1097) ;  /* 0x0000000000107947 */ /* 0x000fec0003800000 */
.L_x_1096:
[----:B------:R-:W-:-:S13]  /*1760*/  ISETP.NE.AND P0, PT, R11, 0x1, PT ;  /* 0x000000010b00780c */ /* 0x000fda0003f05270 */
[----:B------:R-:W1:Y:S02]  /*1770*/  @P0 LDC.64 R4, c[0x0][0x9e8] ;  /* 0x00027a00ff040b82 */ /* 0x000e640000000a00 */
[----:B-1----:R-:W-:-:S05]  /*1780*/  @P0 IMAD.HI.U32 R4, R3, R4, RZ ;  /* 0x0000000403040227 */ /* 0x002fca00078e00ff */
[----:B------:R-:W-:-:S07]  /*1790*/  @P0 SHF.R.U32.HI R3, RZ, R5, R4 ;  /* 0x00000005ff030219 */ /* 0x000fce0000011604 */
.L_x_1097:
[----:B------:R-:W-:Y:S05]  /*17a0*/  BSYNC B0 ;  /* 0x0000000000007941 */ /* 0x000fea0003800000 */
.L_x_1095:
[----:B------:R-:W-:-:S05]  /*17b0*/  IMAD R3, R3, R11, R11 ;  /* 0x0000000b03037224 */ /* 0x000fca00078e020b */
[----:B------:R-:W-:-:S07]  /*17c0*/  VIMNMX R0, R0, R3, PT ;  /* 0x0000000300007248 */ /* 0x000fce0003fe0100 */
.L_x_1094:
[----:B------:R-:W-:Y:S01]  /*17d0*/  IMAD R106, R13, 0xc0, -R14 ;  /* 0x000000c00d6a7824 */ /* 0x000fe200078e0a0e */
[----:B------:R-:W-:-:S03]  /*17e0*/  ULDC UR4, c[0x0][0x9dc] ;  /* 0x0002770000047ab9 */ /* 0x000fc60000000800 */
[----:B------:R-:W-:-:S04]  /*17f0*/  IMAD.IADD R106, R12, 0x1, R106 ;  /* 0x000000010c6a7824 */ /* 0x000fc800078e026a */
[----:B------:R-:W-:Y:S01]  /*1800*/  VIADD R3, R106, -UR4 ;  /* 0x800000046a037c36 */ /* 0x000fe20008000000 */
[----:B------:R-:W-:Y:S06]  /*1810*/  @!P1 BRA `(.L_x_1098) ;  /* 0x0000000000489947 */ /* 0x000fec0003800000 */
[----:B------:R-:W-:Y:S01]  /*1820*/  ISETP.GT.AND P0, PT, R106, -0x1, PT ;  /* 0xffffffff6a00780c */ /* 0x000fe20003f04270 */
[----:B------:R-:W-:-:S12]  /*1830*/  BSSY B0, `(.L_x_1099) ;  /* 0x000000e000007945 */ /* 0x000fd80003800000 */
[----:B------:R-:W-:Y:S05]  /*1840*/  @P0 BRA `(.L_x_1100) ;  /* 0x00000000001c0947 */ /* 0x000fea0003800000 */
[----:B------:R-:W-:Y:S02]  /*1850*/  ISETP.NE.AND P0, PT, R11, 0x1, PT ;  /* 0x000000010b00780c */ /* 0x000fe40003f05270 */
[----:B------:R-:W-:-:S11]  /*1860*/  LOP3.LUT R5, RZ, R106, RZ, 0x33, !PT ;  /* 0x0000006aff057212 */ /* 0x000fd600078e33ff */
[----:B------:R-:W1:Y:S02]  /*1870*/  @P0 LDC.64 R6, c[0x0][0x9e8] ;  /* 0x00027a00ff060b82 */ /* 0x000e640000000a00 */
[----:B-1----:R-:W-:-:S05]  /*1880*/  @P0 IMAD.HI.U32 R4, R5, R6, RZ ;  /* 0x0000000605040227 */ /* 0x002fca00078e00ff */
[----:B------:R-:W-:-:S04]  /*1890*/  @P0 SHF.R.U32.HI R5, RZ, R7, R4 ;  /* 0x00000007ff050219 */ /* 0x000fc80000011604 */
[----:B------:R-:W-:Y:S01]  /*18a0*/  LOP3.LUT R4, RZ, R5, RZ, 0x33, !PT ;  /* 0x00000005ff047212 */ /* 0x000fe200078e33ff */
[----:B------:R-:W-:Y:S06]  /*18b0*/  BRA `(.L_x_1101) ;  /* 0x0000000000147947 */ /* 0x000fec0003800000 */
.L_x_1100:
[----:B------:R-:W-:Y:S01]  /*18c0*/  ISETP.NE.AND P0, PT, R11, 0x1, PT ;  /* 0x000000010b00780c */ /* 0x000fe20003f05270 */
[----:B------:R-:W-:-:S12]  /*18d0*/  IMAD.MOV.U32 R4, RZ, RZ, R106 ;  /* 0x000000ffff047224 */ /* 0x000fd800078e006a */
[----:B------:R-:W1:Y:S02]  /*18e0*/  @P0 LDC.64 R6, c[0x0][0x9e8] ;  /* 0x00027a00ff060b82 */ /* 0x000e640000000a00 */
[----:B-1----:R-:W-:-:S05]  /*18f0*/  @P0 IMAD.HI.U32 R6, R106, R6, RZ ;  /* 0x000000066a060227 */ /* 0x002fca00078e00ff */
[----:B------:R-:W-:-:S07]  /*1900*/  @P0 SHF.R.U32.HI R4, RZ, R7, R6 ;  /* 0x00000007ff040219 */ /* 0x000fce0000011606 */
.L_x_1101:
[----:B------:R-:W-:Y:S05]  /*1910*/  BSYNC B0 ;  /* 0x0000000000007941 */ /* 0x000fea0003800000 */
.L_x_1099:
[----:B------:R-:W-:-:S05]  /*1920*/  IMAD R4, R4, R11, RZ ;  /* 0x0000000b04047224 */ /* 0x000fca00078e02ff */
[----:B------:R-:W-:-:S07]  /*1930*/  VIMNMX R3, R3, R4, !PT ;  /* 0x0000000403037248 */ /* 0x000fce0007fe0100 */
.L_x_1098:
[----:B------:R-:W-:Y:S01]  /*1940*/  VIADD R0, R0, 0x7f ;  /* 0x0000007f00007836 */ /* 0x000fe20000000000 */
[----:B------:R-:W-:-:S04]  /*1950*/  SHF.R.S32.HI R4, RZ, 0x1f, R3 ;  /* 0x0000001fff047819 */ /* 0x000fc80000011403 */
[----:B------:R-:W-:Y:S02]  /*1960*/  SHF.R.S32.HI R5, RZ, 0x1f, R0 ;  /* 0x0000001fff057819 */ /* 0x000fe40000011400 */
[----:B------:R-:W-:Y:S02]  /*1970*/  LEA.HI R4, R4, R3, RZ, 0x7 ;  /* 0x0000000304047211 */ /* 0x000fe400078f38ff */
[----:B------:R-:W-:Y:S02]  /*1980*/  LEA.HI R5, R5, R0, RZ, 0x7 ;  /* 0x0000000005057211 */ /* 0x000fe400078f38ff */
[----:B------:R-:W-:Y:S02]  /*1990*/  SHF.R.S32.HI R4, RZ, 0x7, R4 ;  /* 0x00000007ff047819 */ /* 0x000fe40000011404 */
[----:B------:R-:W-:Y:S02]  /*19a0*/  SHF.R.S32.HI R0, RZ, 0x7, R5 ;  /* 0x00000007ff007819 */ /* 0x000fe40000011405 */
[----:B------:R-:W-:-:S02]  /*19b0*/  VIMNMX R4, RZ, R4, !PT ;  /* 0x00000004ff047248 */ /* 0x000fc40007fe0100 */
[----:B------:R-:W-:-:S03]  /*19c0*/  VIMNMX R0, R111, R0, PT ;  /* 0x000000006f007248 */ /* 0x000fc60003fe0100 */
[--C-:B------:R-:W-:Y:S02]  /*19d0*/  IMAD R4, R4, 0x80, -R9.reuse ;  /* 0x0000008004047824 */ /* 0x100fe400078e0a09 */
[----:B------:R-:W-:-:S03]  /*19e0*/  IMAD R3, R0, 0x80, -R9 ;  /* 0x0000008000037824 */ /* 0x000fc600078e0a09 */
[----:B------:R-:W-:Y:S02]  /*19f0*/  VIMNMX R4, RZ, R4, !PT ;  /* 0x00000004ff047248 */ /* 0x000fe40007fe0100 */
[----:B------:R-:W-:Y:S02]  /*1a00*/  VIMNMX R3, R3, R24, PT ;  /* 0x0000001803037248 */ /* 0x000fe40003fe0100 */
[----:B------:R-:W-:Y:S02]  /*1a10*/  SHF.R.U32.HI R76, RZ, 0x7, R4 ;  /* 0x00000007ff4c7819 */ /* 0x000fe40000011604 */
[----:B------:R-:W-:-:S03]  /*1a20*/  ISETP.GT.AND P0, PT, R3, R4, PT ;  /* 0x000000040300720c */ /* 0x000fc60003f04270 */
[----:B------:R-:W-:-:S10]  /*1a30*/  IMAD.MOV.U32 R25, RZ, RZ, R76 ;  /* 0x000000ffff197224 */ /* 0x000fd400078e004c */
[----:B------:R-:W-:-:S05]  /*1a40*/  @P0 VIADD R0, R3, 0x7f ;  /* 0x0000007f03000836 */ /* 0x000fca0000000000 */
[----:B------:R-:W-:-:S04]  /*1a50*/  @P0 SHF.R.S32.HI R3, RZ, 0x1f, R0 ;  /* 0x0000001fff030819 */ /* 0x000fc80000011400 */
[----:B------:R-:W-:-:S04]  /*1a60*/  @P0 LEA.HI R3, R3, R0, RZ, 0x7 ;  /* 0x0000000003030211 */ /* 0x000fc800078f38ff */
[----:B------:R-:W-:Y:S02]  /*1a70*/  @P0 SHF.R.S32.HI R25, RZ, 0x7, R3 ;  /* 0x00000007ff190819 */ /* 0x000fe40000011403 */
[----:B------:R-:W-:Y:S02]  /*1a80*/  PLOP3.LUT P0, PT, PT, PT, PT, 0x80, 0x0 ;  /* 0x000000000000781c */ /* 0x000fe40003f0f070 */
[----:B------:R-:W-:-:S13]  /*1a90*/  ISETP.GT.AND P1, PT, R25, R76, PT ;  /* 0x0000004c1900720c */ /* 0x000fda0003f24270 */
[----:B------:R-:W-:Y:S05]  /*1aa0*/  @!P1 BRA `(.L_x_1102) ;  /* 0x0000005000209947 */ /* 0x000fea0003800000 */
        /* <DEDUP_REMOVED lines=8> */
[----:B0-----:R0:W1:Y:S01]  /*1b30*/  LDC.64 R14, c[0x4][R0] ;  /* 0x01000000000e7b82 */ /* 0x0010620000000a00 */
        /* <DEDUP_REMOVED lines=8> */
[----:B0-2---:R-:W-:-:S07]  /*1bc0*/  IMAD.MOV.U32 R13, RZ, RZ, RZ ;  /* 0x000000ffff0d7224 */ /* 0x005fce00078e00ff */
[----:B------:R-:W-:-:S07]  /*1bd0*/  LEPC R20, `(.L_x_1104) ;  /* 0x000000001014794e */ /* 0x000fce0000000000 */
[----:B-1---5:R-:W-:Y:S05]  /*1be0*/  CALL.ABS.NOINC R14 ;  /* 0x000000000e007343 */ /* 0x022fea0003c00000 */
.L_x_1104:
[----:B------:R-:W-:Y:S05]  /*1bf0*/  BSYNC B6 ;  /* 0x0000000000067941 */ /* 0x000fea0003800000 */
.L_x_1103:
        /* <DEDUP_REMOVED lines=20> */
.L_x_1106:
[----:B------:R-:W-:Y:S05]  /*1d40*/  BSYNC B6 ;  /* 0x0000000000067941 */ /* 0x000fea0003800000 */
.L_x_1105:
[----:B------:R-:W-:Y:S01]  /*1d50*/  ULDC.64 UR4, c[0x0][0x9f8] ;  /* 0x00027e0000047ab9 */ /* 0x000fe20000000a00 */
[----:B------:R-:W-:Y:S01]  /*1d60*/  IMAD.MOV.U32 R3, RZ, RZ, R30 ;  /* 0x000000ffff037224 */ /* 0x000fe200078e001e */
[----:B------:R-:W-:Y:S01]  /*1d70*/  ISETP.NE.U32.AND P0, PT, RZ, UR4, PT ;  /* 0x00000004ff007c0c */ /* 0x000fe2000bf05070 */
[----:B------:R-:W3:Y:S01]  /*1d80*/  LDL.LU R38, [R1] ;  /* 0x0000000001267983 */ /* 0x000ee20000300800 */
[----:B------:R-:W1:Y:S01]  /*1d90*/  LDC R0, c[0x0][0x428] ;  /* 0x00010a00ff007b82 */ /* 0x000e620000000800 */
[----:B------:R-:W4:Y:S01]  /*1da0*/  S2R R20, SR_TID.X ;  /* 0x0000000000147919 */ /* 0x000f220000002100 */
[----:B------:R-:W-:-:S06]  /*1db0*/  ISETP.NE.AND.EX P0, PT, RZ, UR5, PT, P0 ;  /* 0x00000005ff007c0c */ /* 0x000fcc000bf05300 */
[----:B------:R-:W0:Y:S01]  /*1dc0*/  LDC.64 R6, c[0x0][0x2f0] ;  /* 0x0000bc00ff067b82 */ /* 0x000e220000000a00 */
[----:B------:R-:W-:Y:S01]  /*1dd0*/  IMAD.IADD R72, R72, 0x1, R27 ;  /* 0x0000000148487824 */ /* 0x000fe200078e021b */
[----:B------:R-:W-:Y:S01]  /*1de0*/  ULDC.64 UR6, c[0x0][0xa08] ;  /* 0x0002820000067ab9 */ /* 0x000fe20000000a00 */
[----:B------:R-:W-:Y:S01]  /*1df0*/  IMAD.MOV.U32 R15, RZ, RZ, R29 ;  /* 0x000000ffff0f7224 */ /* 0x000fe200078e001d */
[----:B------:R-:W-:Y:S01]  /*1e00*/  ULDC.64 UR4, c[0x0][0x2f8] ;  /* 0x0000be0000047ab9 */ /* 0x000fe20000000a00 */
[----:B------:R-:W-:Y:S01]  /*1e10*/  SHF.R.S32.HI R32, RZ, 0x1f, R23 ;  /* 0x0000001fff207819 */ /* 0x000fe20000011417 */
[C---:B------:R-:W-:Y:S01]  /*1e20*/  VIADD R37, R19.reuse, 0x10 ;  /* 0x0000001013257836 */ /* 0x040fe20000000000 */
[----:B------:R-:W3:Y:S01]  /*1e30*/  LDL R36, [R1+0x18] ;  /* 0x0000180001247983 */ /* 0x000ee20000100800 */
[C---:B------:R-:W-:Y:S01]  /*1e40*/  VIADD R103, R19.reuse, 0x30 ;  /* 0x0000003013677836 */ /* 0x040fe20000000000 */
[----:B------:R-:W2:Y:S01]  /*1e50*/  @P0 LDC.64 R4, c[0x0][0x9f8] ;  /* 0x00027e00ff040b82 */ /* 0x000ea20000000a00 */
[----:B------:R-:W-:Y:S01]  /*1e60*/  VIADD R31, R19, 0x20 ;  /* 0x00000020131f7836 */ /* 0x000fe20000000000 */
[----:B------:R-:W3:Y:S06]  /*1e70*/  LDL R35, [R1+0x1c] ;  /* 0x00001c0001237983 */ /* 0x000eec0000100800 */
[----:B------:R-:W3:Y:S01]  /*1e80*/  LDC R104, c[0x0][0x3d4] ;  /* 0x0000f500ff687b82 */ /* 0x000ee20000000800 */
[----:B--2---:R-:W-:-:S05]  /*1e90*/  @P0 IMAD.WIDE R4, R30, 0x4, R4 ;  /* 0x000000041e040825 */ /* 0x004fca00078e0204 */
[----:B------:R2:W3:Y:S01]  /*1ea0*/  @P0 LDG.E R3, desc[UR38][R4.64] ;  /* 0x0000002604030981 */ /* 0x0004e2000c1e1900 */
[----:B-1----:R-:W-:Y:S02]  /*1eb0*/  ISETP.NE.AND P0, PT, R0, 0x1, PT ;  /* 0x000000010000780c */ /* 0x002fe40003f05270 */
[----:B------:R-:W-:Y:S02]  /*1ec0*/  SHF.R.S32.HI R13, RZ, 0x1f, R72 ;  /* 0x0000001fff0d7819 */ /* 0x000fe40000011448 */
[----:B----4-:R-:W-:-:S03]  /*1ed0*/  SHF.R.U32.HI R34, RZ, 0x7, R20 ;  /* 0x00000007ff227819 */ /* 0x010fc60000011614 */
[-C--:B0-----:R-:W-:Y:S02]  /*1ee0*/  IMAD R8, R13, R6.reuse, RZ ;  /* 0x000000060d087224 */ /* 0x081fe400078e02ff */
[----:B--2---:R-:W-:-:S04]  /*1ef0*/  IMAD.WIDE.U32 R4, R72, R6, RZ ;  /* 0x0000000648047225 */ /* 0x004fc800078e00ff */
[----:B------:R-:W0:Y:S08]  /*1f00*/  @P0 LDC R0, c[0x0][0x42c] ;  /* 0x00010b00ff000b82 */ /* 0x000e300000000800 */
[----:B------:R-:W1:Y:S01]  /*1f10*/  @P0 LDC R9, c[0x0][0x430] ;  /* 0x00010c00ff090b82 */ /* 0x000e620000000800 */
[----:B0-----:R-:W-:-:S05]  /*1f20*/  @P0 IMAD.HI.U32 R0, R29, R0, RZ ;  /* 0x000000001d000227 */ /* 0x001fca00078e00ff */
[----:B-1----:R-:W-:Y:S01]  /*1f30*/  @P0 SHF.R.U32.HI R15, RZ, R9, R0 ;  /* 0x00000009ff0f0219 */ /* 0x002fe20000011600 */
[----:B------:R-:W-:Y:S01]  /*1f40*/  VIADD R0, R20, 0xffffff80 ;  /* 0xffffff8014007836 */ /* 0x000fe20000000000 */
[----:B------:R-:W-:Y:S01]  /*1f50*/  ISETP.NE.U32.AND P0, PT, RZ, UR6, PT ;  /* 0x00000006ff007c0c */ /* 0x000fe2000bf05070 */
[----:B------:R-:W-:Y:S01]  /*1f60*/  IMAD R9, R72, R7, R8 ;  /* 0x0000000748097224 */ /* 0x000fe200078e0208 */
[----:B------:R-:W-:Y:S02]  /*1f70*/  SHF.R.S32.HI R10, RZ, 0x1f, R15 ;  /* 0x0000001fff0a7819 */ /* 0x000fe4000001140f */
[----:B------:R-:W-:Y:S01]  /*1f80*/  SHF.R.S32.HI R11, RZ, 0x1f, R0 ;  /* 0x0000001fff0b7819 */ /* 0x000fe20000011400 */
[----:B------:R-:W-:Y:S01]  /*1f90*/  IMAD.IADD R5, R5, 0x1, R9 ;  /* 0x0000000105057824 */ /* 0x000fe200078e0209 */
[----:B------:R-:W-:Y:S01]  /*1fa0*/  ISETP.NE.AND.EX P0, PT, RZ, UR7, PT, P0 ;  /* 0x00000007ff007c0c */ /* 0x000fe2000bf05300 */
[----:B------:R-:W-:Y:S01]  /*1fb0*/  IMAD R8, R10, UR4, RZ ;  /* 0x000000040a087c24 */ /* 0x000fe2000f8e02ff */
[----:B------:R-:W-:Y:S01]  /*1fc0*/  LEA.HI R11, R11, R0, RZ, 0x2 ;  /* 0x000000000b0b7211 */ /* 0x000fe200078f10ff */
[----:B------:R-:W-:Y:S01]  /*1fd0*/  IMAD.WIDE.U32 R4, R15, UR4, R4 ;  /* 0x000000040f047c25 */ /* 0x000fe2000f8e0004 */
[----:B------:R-:W-:-:S02]  /*1fe0*/  ISETP.NE.AND P6, PT, R34, 0x1, PT ;  /* 0x000000012200780c */ /* 0x000fc40003fc5270 */
[--C-:B------:R-:W-:Y:S01]  /*1ff0*/  SHF.R.S32.HI R21, RZ, 0x2, R11.reuse ;  /* 0x00000002ff157819 */ /* 0x100fe2000001140b */
[----:B------:R-:W-:Y:S01]  /*2000*/  IMAD R9, R15, UR5, R8 ;  /* 0x000000050f097c24 */ /* 0x000fe2000f8e0208 */
[----:B------:R-:W-:Y:S01]  /*2010*/  ULDC.64 UR4, c[0x0][0x300] ;  /* 0x0000c00000047ab9 */ /* 0x000fe20000000a00 */
[----:B------:R-:W-:Y:S02]  /*2020*/  SHF.R.S32.HI R8, RZ, 0x1f, R11 ;  /* 0x0000001fff087819 */ /* 0x000fe4000001140b */
[----:B------:R-:W-:Y:S02]  /*2030*/  IMAD.IADD R5, R5, 0x1, R9 ;  /* 0x0000000105057824 */ /* 0x000fe400078e0209 */
[----:B------:R-:W-:-:S04]  /*2040*/  LEA.HI R8, R8, R21, RZ, 0x2 ;  /* 0x0000001508087211 */ /* 0x000fc800078f10ff */
[----:B------:R-:W-:-:S05]  /*2050*/  LOP3.LUT R8, R8, 0xfffffffc, RZ, 0xc0, !PT ;  /* 0xfffffffc08087812 */ /* 0x000fca00078ec0ff */
[----:B------:R-:W-:Y:S01]  /*2060*/  IMAD.IADD R21, R21, 0x1, -R8 ;  /* 0x0000000115157824 */ /* 0x000fe200078e0a08 */
[----:B---3--:R-:W-:Y:S02]  /*2070*/  LOP3.LUT R38, R38, 0xfffffffd, RZ, 0xc0, !PT ;  /* 0xfffffffd26267812 */ /* 0x008fe400078ec0ff */
[----:B------:R-:W-:Y:S02]  /*2080*/  SHF.R.S32.HI R0, RZ, 0x1f, R3 ;  /* 0x0000001fff007819 */ /* 0x000fe40000011403 */
[----:B------:R-:W-:Y:S02]  /*2090*/  SEL R63, R3, RZ, !P0 ;  /* 0x000000ff033f7207 */ /* 0x000fe40004000000 */
[----:B------:R-:W-:-:S05]  /*20a0*/  SEL R30, R0, RZ, !P0 ;  /* 0x000000ff001e7207 */ /* 0x000fca0004000000 */
[----:B------:R-:W-:Y:S02]  /*20b0*/  IMAD R0, R30, UR4, RZ ;  /* 0x000000041e007c24 */ /* 0x000fe4000f8e02ff */
[----:B------:R-:W-:-:S04]  /*20c0*/  IMAD.WIDE.U32 R60, R63, UR4, R4 ;  /* 0x000000043f3c7c25 */ /* 0x000fc8000f8e0004 */
[----:B------:R-:W-:Y:S01]  /*20d0*/  IMAD R3, R63, UR5, R0 ;  /* 0x000000053f037c24 */ /* 0x000fe2000f8e0200 */
[----:B------:R-:W-:Y:S05]  /*20e0*/  @!P6 WARPSYNC.ALL ;  /* 0x000000000000e948 */ /* 0x000fea0003800000 */
[----:B------:R-:W-:Y:S01]  /*20f0*/  ULDC.64 UR4, c[0x0][0x320] ;  /* 0x0000c80000047ab9 */ /* 0x000fe20000000a00 */
[--C-:B------:R-:W-:Y:S01]  /*2100*/  SHF.R.S32.HI R5, RZ, 0x1f, R19.reuse ;  /* 0x0000001fff057819 */ /* 0x100fe20000011413 */
[----:B------:R-:W-:Y:S01]  /*2110*/  IMAD R0, R10, UR4, RZ ;  /* 0x000000040a007c24 */ /* 0x000fe2000f8e02ff */
[----:B------:R-:W-:Y:S01]  /*2120*/  ULDC.64 UR6, c[0x0][0x328] ;  /* 0x0000ca0000067ab9 */ /* 0x000fe20000000a00 */
[----:B------:R-:W-:Y:S01]  /*2130*/  IMAD.MOV.U32 R4, RZ, RZ, R19 ;  /* 0x000000ffff047224 */ /* 0x000fe200078e0013 */
[----:B------:R-:W0:Y:S01]  /*2140*/  LDC.64 R10, c[0x0][0x3e8] ;  /* 0x0000fa00ff0a7b82 */ /* 0x000e220000000a00 */
[----:B------:R-:W-:-:S02]  /*2150*/  IMAD R27, R15, UR5, R0 ;  /* 0x000000050f1b7c24 */ /* 0x000fc4000f8e0200 */
[----:B------:R-:W-:Y:S01]  /*2160*/  IMAD.WIDE.U32 R14, R15, UR4, R4 ;  /* 0x000000040f0e7c25 */ /* 0x000fe2000f8e0004 */
[----:B------:R-:W-:-:S03]  /*2170*/  ULDC UR4, c[0x0][0x2e4] ;  /* 0x0000b90000047ab9 */ /* 0x000fc60000000800 */
[-C--:B------:R-:W-:Y:S01]  /*2180*/  IMAD R0, R32, R6.reuse, RZ ;  /* 0x0000000620007224 */ /* 0x080fe200078e02ff */
[----:B------:R-:W-:Y:S02]  /*2190*/  ISETP.GE.AND P0, PT, R19, UR4, PT ;  /* 0x0000000413007c0c */ /* 0x000fe4000bf06270 */
[----:B------:R-:W-:Y:S01]  /*21a0*/  ISETP.GE.AND P1, PT, R37, UR4, PT ;  /* 0x0000000425007c0c */ /* 0x000fe2000bf26270 */
[----:B------:R-:W-:Y:S02]  /*21b0*/  IMAD R83, R23, R7, R0 ;  /* 0x0000000717537224 */ /* 0x000fe400078e0200 */
[----:B------:R-:W-:Y:S01]  /*21c0*/  IMAD.IADD R0, R61, 0x1, R3 ;  /* 0x000000013d007824 */ /* 0x000fe200078e0203 */
[----:B------:R-:W-:Y:S02]  /*21d0*/  SEL R3, RZ, 0x1, P0 ;  /* 0x00000001ff037807 */ /* 0x000fe40000000000 */
[----:B------:R-:W-:Y:S02]  /*21e0*/  LOP3.LUT P0, RZ, R21, 0x2, RZ, 0xc0, !PT ;  /* 0x0000000215ff7812 */ /* 0x000fe4000780c0ff */
[----:B------:R-:W-:Y:S01]  /*21f0*/  SEL R12, RZ, 0xffffffff, P1 ;  /* 0xffffffffff0c7807 */ /* 0x000fe20000800000 */
[----:B------:R-:W-:-:S04]  /*2200*/  IMAD.WIDE.U32 R8, R23, R6, R4 ;  /* 0x0000000617087225 */ /* 0x000fc800078e0004 */
[----:B------:R-:W-:Y:S01]  /*2210*/  IMAD.SHL.U32 R12, R12, 0x2, RZ ;  /* 0x000000020c0c7824 */ /* 0x000fe200078e00ff */
[----:B------:R-:W-:-:S04]  /*2220*/  IADD3 R84, P1, R60, R8, RZ ;  /* 0x000000083c547210 */ /* 0x000fc80007f3e0ff */
[----:B------:R-:W-:Y:S01]  /*2230*/  LOP3.LUT R3, R12, 0x2, R3, 0xe2, !PT ;  /* 0x000000020c037812 */ /* 0x000fe200078ee203 */
[----:B0-----:R-:W-:Y:S01]  /*2240*/  IMAD R12, R32, R10, RZ ;  /* 0x0000000a200c7224 */ /* 0x001fe200078e02ff */
[----:B------:R-:W-:Y:S02]  /*2250*/  IADD3.X R83, R0, R9, R83, P1, !PT ;  /* 0x0000000900537210 */ /* 0x000fe40000ffe453 */
[----:B------:R-:W-:Y:S01]  /*2260*/  @P0 LOP3.LUT R38, R38, 0x2, RZ, 0xfc, !PT ;  /* 0x0000000226260812 */ /* 0x000fe200078efcff */
[----:B------:R-:W-:Y:S01]  /*2270*/  IMAD.IADD R15, R15, 0x1, R27 ;  /* 0x000000010f0f7824 */ /* 0x000fe200078e021b */
[----:B------:R-:W-:Y:S01]  /*2280*/  ISETP.GE.AND P0, PT, R31, UR4, PT ;  /* 0x000000041f007c0c */ /* 0x000fe2000bf06270 */
[----:B------:R-:W0:Y:S01]  /*2290*/  LDC.64 R8, c[0x0][0x3d8] ;  /* 0x0000f600ff087b82 */ /* 0x000e220000000a00 */
[----:B------:R-:W-:Y:S01]  /*22a0*/  ISETP.GE.AND P1, PT, R103, UR4, PT ;  /* 0x0000000467007c0c */ /* 0x000fe2000bf26270 */
[----:B------:R-:W-:Y:S01]  /*22b0*/  IMAD R27, R23, R11, R12 ;  /* 0x0000000b171b7224 */ /* 0x000fe200078e020c */
[----:B------:R-:W-:-:S02]  /*22c0*/  SEL R12, RZ, 0x4, P0 ;  /* 0x00000004ff0c7807 */ /* 0x000fc40000000000 */
[----:B------:R-:W-:-:S04]  /*22d0*/  SEL R20, RZ, 0x8, P1 ;  /* 0x00000008ff147807 */ /* 0x000fc80000800000 */
[----:B------:R-:W-:Y:S01]  /*22e0*/  LOP3.LUT R3, R20, R3, R12, 0xfe, !PT ;  /* 0x0000000314037212 */ /* 0x000fe200078efe0c */
[----:B------:R-:W-:Y:S02]  /*22f0*/  IMAD R20, R30, UR6, RZ ;  /* 0x000000061e147c24 */ /* 0x000fe4000f8e02ff */
[----:B------:R-:W2:Y:S01]  /*2300*/  LDL R30, [R1+0x20] ;  /* 0x00002000011e7983 */ /* 0x000ea20000100800 */
[----:B------:R-:W-:-:S05]  /*2310*/  VIADD R102, R19, 0x40 ;  /* 0x0000004013667836 */ /* 0x000fca0000000000 */
[----:B------:R-:W-:Y:S01]  /*2320*/  ISETP.GE.AND P0, PT, R102, UR4, PT ;  /* 0x0000000466007c0c */ /* 0x000fe2000bf06270 */
[----:B------:R-:W-:-:S03]  /*2330*/  IMAD R33, R63, UR7, R20 ;  /* 0x000000073f217c24 */ /* 0x000fc6000f8e0214 */
[----:B------:R-:W-:Y:S02]  /*2340*/  SEL R12, RZ, 0x10, P0 ;  /* 0x00000010ff0c7807 */ /* 0x000fe40000000000 */
[-C--:B------:R-:W-:Y:S01]  /*2350*/  ISETP.GE.AND P0, PT, R19, R104.reuse, PT ;  /* 0x000000681300720c */ /* 0x080fe20003f06270 */
[----:B------:R-:W-:Y:S01]  /*2360*/  IMAD.WIDE.U32 R62, R63, UR6, R14 ;  /* 0x000000063f3e7c25 */ /* 0x000fe2000f8e000e */
[--C-:B------:R-:W-:Y:S02]  /*2370*/  SHF.R.S32.HI R29, RZ, 0x1f, R16.reuse ;  /* 0x0000001fff1d7819 */ /* 0x100fe40000011410 */
[-C--:B------:R-:W-:Y:S01]  /*2380*/  ISETP.GE.AND P1, PT, R37, R104.reuse, PT ;  /* 0x000000682500720c */ /* 0x080fe20003f26270 */
[----:B------:R-:W-:Y:S01]  /*2390*/  IMAD.MOV.U32 R28, RZ, RZ, R16 ;  /* 0x000000ffff1c7224 */ /* 0x000fe200078e0010 */
[----:B------:R-:W-:Y:S01]  /*23a0*/  ISETP.GE.AND P2, PT, R31, R104, PT ;  /* 0x000000681f00720c */ /* 0x000fe20003f46270 */
[----:B------:R-:W-:Y:S01]  /*23b0*/  IMAD.WIDE.U32 R64, R23, R10, R4 ;  /* 0x0000000a17407225 */ /* 0x000fe200078e0004 */
[----:B------:R-:W-:-:S03]  /*23c0*/  LOP3.LUT R12, R3, R12, RZ, 0xfc, !PT ;  /* 0x0000000c030c7212 */ /* 0x000fc600078efcff */
[-C--:B0-----:R-:W-:Y:S02]  /*23d0*/  IMAD R14, R32, R8.reuse, RZ ;  /* 0x00000008200e7224 */ /* 0x081fe400078e02ff */
[CC--:B------:R-:W-:Y:S01]  /*23e0*/  IMAD.WIDE.U32 R68, R23.reuse, R8.reuse, R4 ;  /* 0x0000000817447225 */ /* 0x0c0fe200078e0004 */
[C---:B------:R-:W-:Y:S02]  /*23f0*/  SEL R4, R104.reuse, RZ, P0 ;  /* 0x000000ff68047207 */ /* 0x040fe40000000000 */
[C---:B------:R-:W-:Y:S01]  /*2400*/  SEL R3, R104.reuse, RZ, P1 ;  /* 0x000000ff68037207 */ /* 0x040fe20000800000 */
[C---:B------:R-:W-:Y:S01]  /*2410*/  IMAD R15, R23.reuse, R9, R14 ;  /* 0x00000009170f7224 */ /* 0x040fe200078e020e */
[----:B------:R-:W-:Y:S01]  /*2420*/  SEL R5, R104, RZ, P2 ;  /* 0x000000ff68057207 */ /* 0x000fe20001000000 */
[----:B------:R-:W-:-:S04]  /*2430*/  IMAD.WIDE.U32 R70, R23, R8, R28 ;  /* 0x0000000817467225 */ /* 0x000fc800078e001c */
[----:B------:R-:W-:-:S04]  /*2440*/  IMAD.WIDE.U32 R66, R23, R10, R28 ;  /* 0x0000000a17427225 */ /* 0x000fc800078e001c */
[----:B------:R-:W-:Y:S02]  /*2450*/  IMAD.IADD R4, R19, 0x1, R4 ;  /* 0x0000000113047824 */ /* 0x000fe400078e0204 */
[----:B------:R-:W-:Y:S02]  /*2460*/  IMAD.IADD R69, R69, 0x1, R15 ;  /* 0x0000000145457824 */ /* 0x000fe400078e020f */
[----:B------:R-:W-:Y:S02]  /*2470*/  IMAD.IADD R71, R15, 0x1, R71 ;  /* 0x000000010f477824 */ /* 0x000fe400078e0247 */
[----:B------:R-:W-:Y:S02]  /*2480*/  IMAD.IADD R65, R65, 0x1, R27 ;  /* 0x0000000141417824 */ /* 0x000fe400078e021b */
[----:B------:R-:W-:Y:S02]  /*2490*/  IMAD.IADD R67, R27, 0x1, R67 ;  /* 0x000000011b437824 */ /* 0x000fe400078e0243 */
[----:B------:R-:W-:-:S02]  /*24a0*/  IMAD.IADD R15, R37, 0x1, R3 ;  /* 0x00000001250f7824 */ /* 0x000fc400078e0203 */
[----:B------:R-:W-:Y:S01]  /*24b0*/  IMAD.IADD R27, R31, 0x1, R5 ;  /* 0x000000011f1b7824 */ /* 0x000fe200078e0205 */
[----:B------:R-:W-:Y:S02]  /*24c0*/  SHF.R.S32.HI R5, RZ, 0x1f, R4 ;  /* 0x0000001fff057819 */ /* 0x000fe40000011404 */
[----:B------:R-:W-:Y:S02]  /*24d0*/  SHF.R.S32.HI R20, RZ, 0x1f, R15 ;  /* 0x0000001fff147819 */ /* 0x000fe4000001140f */
[CC--:B------:R-:W-:Y:S02]  /*24e0*/  LEA.HI R14, R5.reuse, R4.reuse, RZ, 0x5 ;  /* 0x00000004050e7211 */ /* 0x0c0fe400078f28ff */
[----:B------:R-:W-:Y:S02]  /*24f0*/  LEA.HI R3, R5, R4, RZ, 0x3 ;  /* 0x0000000405037211 */ /* 0x000fe400078f18ff */
[CC--:B------:R-:W-:Y:S02]  /*2500*/  LEA.HI R4, R20.reuse, R15.reuse, RZ, 0x3 ;  /* 0x0000000f14047211 */ /* 0x0c0fe400078f18ff */
[----:B------:R-:W-:Y:S01]  /*2510*/  LEA.HI R20, R20, R15, RZ, 0x5 ;  /* 0x0000000f14147211 */ /* 0x000fe200078f28ff */
[----:B------:R-:W-:Y:S01]  /*2520*/  IMAD.SHL.U32 R15, R14, 0x80, RZ ;  /* 0x000000800e0f7824 */ /* 0x000fe200078e00ff */
[----:B------:R-:W-:-:S02]  /*2530*/  LOP3.LUT R38, R38, 0xfffffffe, RZ, 0xc0, !PT ;  /* 0xfffffffe26267812 */ /* 0x000fc400078ec0ff */
[----:B------:R-:W-:Y:S02]  /*2540*/  LOP3.LUT R14, R36, 0x18, R3, 0xf8, !PT ;  /* 0x00000018240e7812 */ /* 0x000fe400078ef803 */
[----:B------:R-:W-:Y:S02]  /*2550*/  @P2 LOP3.LUT R38, R38, 0x1, RZ, 0xfc, !PT ;  /* 0x0000000126262812 */ /* 0x000fe400078efcff */
[----:B-----5:R-:W-:Y:S02]  /*2560*/  SHF.R.S32.HI R31, RZ, 0x1f, R105 ;  /* 0x0000001fff1f7819 */ /* 0x020fe40000011469 */
[----:B------:R-:W-:Y:S02]  /*2570*/  LOP3.LUT R15, R15, 0xfffff000, RZ, 0xc0, !PT ;  /* 0xfffff0000f0f7812 */ /* 0x000fe400078ec0ff */
[----:B------:R-:W-:Y:S01]  /*2580*/  LOP3.LUT R14, R14, R35, RZ, 0x3c, !PT ;  /* 0x000000230e0e7212 */ /* 0x000fe200078e3cff */
[----:B------:R0:W-:Y:S01]  /*2590*/  STL [R1], R38 ;  /* 0x0000002601007387 */ /* 0x0001e20000100800 */
[----:B------:R-:W-:Y:S01]  /*25a0*/  SHF.R.S32.HI R28, RZ, 0x1f, R27 ;  /* 0x0000001fff1c7819 */ /* 0x000fe2000001141b */
[----:B------:R-:W-:Y:S01]  /*25b0*/  VIADD R101, R19, 0x50 ;  /* 0x0000005013657836 */ /* 0x000fe20000000000 */
[----:B------:R-:W-:-:S02]  /*25c0*/  IADD3 R72, P2, R23, R72, RZ ;  /* 0x0000004817487210 */ /* 0x000fc40007f5e0ff */
[CC--:B------:R-:W-:Y:S02]  /*25d0*/  LEA.HI R5, R28.reuse, R27.reuse, RZ, 0x3 ;  /* 0x0000001b1c057211 */ /* 0x0c0fe400078f18ff */
[----:B------:R-:W-:Y:S01]  /*25e0*/  LEA.HI R28, R28, R27, RZ, 0x5 ;  /* 0x0000001b1c1c7211 */ /* 0x000fe200078f28ff */
[----:B------:R-:W-:Y:S01]  /*25f0*/  IMAD.SHL.U32 R27, R20, 0x80, RZ ;  /* 0x00000080141b7824 */ /* 0x000fe200078e00ff */
[----:B------:R-:W-:Y:S01]  /*2600*/  LOP3.LUT R20, R36, 0x18, R4, 0xf8, !PT ;  /* 0x0000001824147812 */ /* 0x000fe200078ef804 */
[----:B------:R-:W-:Y:S01]  /*2610*/  IMAD.X R73, R32, 0x1, R13, P2 ;  /* 0x0000000120497824 */ /* 0x000fe200010e060d */
[----:B------:R-:W-:Y:S01]  /*2620*/  ISETP.GE.AND P2, PT, R101, UR4, PT ;  /* 0x0000000465007c0c */ /* 0x000fe2000bf46270 */
[----:B------:R-:W-:Y:S01]  /*2630*/  IMAD.SHL.U32 R29, R28, 0x80, RZ ;  /* 0x000000801c1d7824 */ /* 0x000fe200078e00ff */
[----:B------:R-:W-:Y:S02]  /*2640*/  SHF.L.U64.HI R93, R8, 0x7, R9 ;  /* 0x00000007085d7819 */ /* 0x000fe40000010209 */
[----:B------:R-:W-:-:S02]  /*2650*/  LOP3.LUT R27, R27, 0xfffff000, RZ, 0xc0, !PT ;  /* 0xfffff0001b1b7812 */ /* 0x000fc400078ec0ff */
[-C--:B------:R-:W-:Y:S02]  /*2660*/  LOP3.LUT R20, R20, R35.reuse, RZ, 0x3c, !PT ;  /* 0x0000002314147212 */ /* 0x080fe400078e3cff */
[----:B------:R-:W-:Y:S01]  /*2670*/  LOP3.LUT R28, R36, 0x18, R5, 0xf8, !PT ;  /* 0x00000018241c7812 */ /* 0x000fe200078ef805 */
[----:B------:R-:W-:Y:S01]  /*2680*/  IMAD.WIDE.U32 R68, R105, R8, R68 ;  /* 0x0000000869447225 */ /* 0x000fe200078e0044 */
[----:B------:R-:W-:Y:S02]  /*2690*/  LOP3.LUT R29, R29, 0xfffff000, RZ, 0xc0, !PT ;  /* 0xfffff0001d1d7812 */ /* 0x000fe400078ec0ff */
[----:B------:R-:W-:Y:S01]  /*26a0*/  LOP3.LUT R28, R28, R35, RZ, 0x3c, !PT ;  /* 0x000000231c1c7212 */ /* 0x000fe200078e3cff */
[-C--:B------:R-:W-:Y:S01]  /*26b0*/  IMAD.WIDE.U32 R64, R105, R10.reuse, R64 ;  /* 0x0000000a69407225 */ /* 0x080fe200078e0040 */
[----:B------:R-:W-:Y:S02]  /*26c0*/  LOP3.LUT R75, R3, 0xfffffff8, RZ, 0xc0, !PT ;  /* 0xfffffff8034b7812 */ /* 0x000fe400078ec0ff */
[----:B------:R-:W-:Y:S01]  /*26d0*/  LOP3.LUT R74, R4, 0xfffffff8, RZ, 0xc0, !PT ;  /* 0xfffffff8044a7812 */ /* 0x000fe200078ec0ff */
[----:B------:R-:W-:Y:S01]  /*26e0*/  IMAD.WIDE.U32 R66, R105, R10, R66 ;  /* 0x0000000a69427225 */ /* 0x000fe200078e0042 */
[----:B------:R-:W-:-:S03]  /*26f0*/  SHF.L.U64.HI R87, R6, 0x7, R7 ;  /* 0x0000000706577819 */ /* 0x000fc60000010207 */
[----:B------:R-:W-:Y:S01]  /*2700*/  IMAD.WIDE.U32 R70, R105, R8, R70 ;  /* 0x0000000869467225 */ /* 0x000fe200078e0046 */
[----:B------:R-:W-:-:S03]  /*2710*/  SHF.L.U64.HI R92, R10, 0x7, R11 ;  /* 0x000000070a5c7819 */ /* 0x000fc6000001020b */
[----:B------:R-:W-:Y:S01]  /*2720*/  IMAD.SHL.U32 R7, R10, 0x80, RZ ;  /* 0x000000800a077824 */ /* 0x000fe200078e00ff */
[----:B------:R-:W-:Y:S01]  /*2730*/  SHF.R.S32.HI R96, RZ, 0x1f, R75 ;  /* 0x0000001fff607819 */ /* 0x000fe2000001144b */
[----:B------:R-:W-:Y:S01]  /*2740*/  IMAD.SHL.U32 R6, R6, 0x80, RZ ;  /* 0x0000008006067824 */ /* 0x000fe200078e00ff */
[----:B------:R-:W-:Y:S01]  /*2750*/  SHF.R.S32.HI R95, RZ, 0x1f, R74 ;  /* 0x0000001fff5f7819 */ /* 0x000fe2000001144a */
[----:B------:R-:W-:Y:S02]  /*2760*/  VIADD R109, R34, 0x8 ;  /* 0x00000008226d7836 */ /* 0x000fe40000000000 */
[----:B------:R-:W-:Y:S02]  /*2770*/  IMAD.SHL.U32 R107, R104, 0x2, RZ ;  /* 0x00000002686b7824 */ /* 0x000fe400078e00ff */
[----:B------:R-:W-:Y:S01]  /*2780*/  IMAD.IADD R82, R63, 0x1, R33 ;  /* 0x000000013f527824 */ /* 0x000fe200078e0221 */
[----:B--2---:R-:W-:Y:S01]  /*2790*/  IADD3 R100, R14, R15, R30 ;  /* 0x0000000f0e647210 */ /* 0x004fe20007ffe01e */
[----:B------:R-:W-:-:S04]  /*27a0*/  IMAD R14, R31, R10, RZ ;  /* 0x0000000a1f0e7224 */ /* 0x000fc800078e02ff */
[----:B------:R-:W-:Y:S02]  /*27b0*/  IMAD R15, R105, R11, R14 ;  /* 0x0000000b690f7224 */ /* 0x000fe400078e020e */
[----:B------:R-:W-:-:S04]  /*27c0*/  IMAD R14, R31, R8, RZ ;  /* 0x000000081f0e7224 */ /* 0x000fc800078e02ff */
[----:B------:R-:W-:Y:S01]  /*27d0*/  IMAD R77, R105, R9, R14 ;  /* 0x00000009694d7224 */ /* 0x000fe200078e020e */
[----:B------:R-:W-:Y:S02]  /*27e0*/  SEL R9, RZ, 0x20, P2 ;  /* 0x00000020ff097807 */ /* 0x000fe40001000000 */
[----:B------:R-:W-:Y:S02]  /*27f0*/  IADD3 R98, R20, R27, R30 ;  /* 0x0000001b14627210 */ /* 0x000fe40007ffe01e */
[C---:B------:R-:W-:Y:S02]  /*2800*/  LOP3.LUT R14, R12.reuse, R9, RZ, 0xfc, !PT ;  /* 0x000000090c0e7212 */ /* 0x040fe400078efcff */
[----:B------:R-:W-:Y:S01]  /*2810*/  LOP3.LUT R27, R5, 0xfffffff8, RZ, 0xc0, !PT ;  /* 0xfffffff8051b7812 */ /* 0x000fe200078ec0ff */
[----:B------:R-:W-:Y:S01]  /*2820*/  IMAD.IADD R79, R69, 0x1, R77 ;  /* 0x00000001454f7824 */ /* 0x000fe200078e024d */
[----:B------:R-:W-:Y:S01]  /*2830*/  LOP3.LUT R9, R12, 0x1, RZ, 0xc0, !PT ;  /* 0x000000010c097812 */ /* 0x000fe200078ec0ff */
[----:B------:R-:W-:Y:S01]  /*2840*/  IMAD.SHL.U32 R8, R8, 0x80, RZ ;  /* 0x0000008008087824 */ /* 0x000fe200078e00ff */
[C---:B------:R-:W-:Y:S01]  /*2850*/  LOP3.LUT R10, R14.reuse, 0x2, RZ, 0xc0, !PT ;  /* 0x000000020e0a7812 */ /* 0x040fe200078ec0ff */
[----:B------:R-:W-:Y:S01]  /*2860*/  IMAD.IADD R81, R65, 0x1, R15 ;  /* 0x0000000141517824 */ /* 0x000fe200078e020f */
[C---:B------:R-:W-:Y:S01]  /*2870*/  LOP3.LUT R11, R14.reuse, 0x4, RZ, 0xc0, !PT ;  /* 0x000000040e0b7812 */ /* 0x040fe200078ec0ff */
[----:B------:R-:W-:Y:S01]  /*2880*/  IMAD.IADD R78, R15, 0x1, R67 ;  /* 0x000000010f4e7824 */ /* 0x000fe200078e0243 */
[C---:B------:R-:W-:Y:S01]  /*2890*/  LOP3.LUT R12, R14.reuse, 0x8, RZ, 0xc0, !PT ;  /* 0x000000080e0c7812 */ /* 0x040fe200078ec0ff */
[----:B------:R-:W-:Y:S01]  /*28a0*/  IMAD.IADD R77, R77, 0x1, R71 ;  /* 0x000000014d4d7824 */ /* 0x000fe200078e0247 */
[----:B------:R-:W-:-:S02]  /*28b0*/  LOP3.LUT R13, R14, 0x10, RZ, 0xc0, !PT ;  /* 0x000000100e0d7812 */ /* 0x000fc400078ec0ff */
[----:B------:R-:W-:Y:S02]  /*28c0*/  IADD3 R97, R28, R29, R30 ;  /* 0x0000001d1c617210 */ /* 0x000fe40007ffe01e */
[----:B------:R-:W-:Y:S02]  /*28d0*/  SHF.R.S32.HI R94, RZ, 0x1f, R27 ;  /* 0x0000001fff5e7819 */ /* 0x000fe4000001141b */
[----:B------:R-:W-:Y:S01]  /*28e0*/  LOP3.LUT R14, R14, 0x20, RZ, 0xc0, !PT ;  /* 0x000000200e0e7812 */ /* 0x000fe200078ec0ff */
[----:B0-----:R-:W-:Y:S06]  /*28f0*/  @!P6 BAR.SYNC.DEFER_BLOCKING 0x9, 0x100 ;  /* 0x024400000000eb1d */ /* 0x001fec0000010000 */
.L_x_1162:
[----:B-1-3--:R-:W2:Y:S01]  /*2900*/  LDL R28, [R1+0x44] ;  /* 0x00004400011c7983 */ /* 0x00aea20000100800 */
[----:B0-----:R-:W0:Y:S01]  /*2910*/  LDC.64 R88, c[0x0][0x2d8] ;  /* 0x0000b600ff587b82 */ /* 0x001e220000000a00 */
[----:B------:R-:W-:Y:S01]  /*2920*/  VIADD R31, R25, 0xffffffff ;  /* 0xffffffff191f7836 */ /* 0x000fe20000000000 */
[----:B------:R-:W-:Y:S01]  /*2930*/  LOP3.LUT P4, RZ, R21, 0x2, RZ, 0xc0, !PT ;  /* 0x0000000215ff7812 */ /* 0x000fe2000788c0ff */
[----:B------:R-:W-:Y:S05]  /*2940*/  YIELD ;  /* 0x0000000000007946 */ /* 0x000fea0003800000 */
[----:B------:R-:W1:Y:S01]  /*2950*/  LDC R99, c[0x0][0x3d4] ;  /* 0x0000f500ff637b82 */ /* 0x000e620000000800 */
[----:B------:R-:W-:Y:S01]  /*2960*/  SHF.R.S32.HI R30, RZ, 0x1f, R31 ;  /* 0x0000001fff1e7819 */ /* 0x000fe2000001141f */
[-C--:B------:R-:W-:Y:S01]  /*2970*/  IMAD R15, R87, R31.reuse, RZ ;  /* 0x0000001f570f7224 */ /* 0x080fe200078e02ff */
[----:B------:R-:W-:Y:S01]  /*2980*/  BSSY B0, `(.L_x_1107) ;  /* 0x00003c9000007945 */ /* 0x000fe20003800000 */
[----:B------:R-:W-:-:S04]  /*2990*/  IMAD.WIDE.U32 R56, R6, R31, RZ ;  /* 0x0000001f06387225 */ /* 0x000fc800078e00ff */
[----:B------:R-:W-:Y:S01]  /*29a0*/  IMAD R15, R30, R6, R15 ;  /* 0x000000061e0f7224 */ /* 0x000fe200078e020f */
[----:B------:R-:W-:-:S03]  /*29b0*/  IADD3 R20, P2, R84, R56, RZ ;  /* 0x0000003854147210 */ /* 0x000fc60007f5e0ff */
[----:B------:R-:W-:-:S04]  /*29c0*/  IMAD.IADD R91, R57, 0x1, R15 ;  /* 0x00000001395b7824 */ /* 0x000fc800078e020f */
[----:B------:R-:W-:Y:S01]  /*29d0*/  IMAD.X R25, R91, 0x1, R83, P2 ;  /* 0x000000015b197824 */ /* 0x000fe200010e0653 */
[C---:B0-----:R-:W-:Y:S02]  /*29e0*/  LEA R32, P3, R20.reuse, R88, 0x1 ;  /* 0x0000005814207211 */ /* 0x041fe400078608ff */
[----:B------:R-:W-:Y:S02]  /*29f0*/  ISETP.GT.AND P2, PT, R31, R76, PT ;  /* 0x0000004c1f00720c */ /* 0x000fe40003f44270 */
[----:B------:R-:W-:Y:S01]  /*2a00*/  LEA.HI.X R33, R20, R89, R25, 0x1, P3 ;  /* 0x0000005914217211 */ /* 0x000fe200018f0c19 */
[----:B------:R-:W-:Y:S01]  /*2a10*/  IMAD.MOV.U32 R25, RZ, RZ, R31 ;  /* 0x000000ffff197224 */ /* 0x000fe200078e001f */
[----:B-1----:R-:W-:Y:S01]  /*2a20*/  ISETP.GE.AND P3, PT, R99, 0x1, PT ;  /* 0x000000016300780c */ /* 0x002fe20003f66270 */
[----:B--2---:R-:W-:-:S04]  /*2a30*/  IMAD R15, R18, 0x3000, R28 ;  /* 0x00003000120f7824 */ /* 0x004fc800078e021c */
[C---:B------:R-:W-:Y:S02]  /*2a40*/  VIADD R29, R15.reuse, 0x10 ;  /* 0x000000100f1d7836 */ /* 0x040fe40000000000 */
[C---:B------:R-:W-:Y:S02]  /*2a50*/  @P4 VIADD R29, R15.reuse, 0xfffffff0 ;  /* 0xfffffff00f1d4836 */ /* 0x040fe40000000000 */
[--C-:B------:R-:W-:Y:S02]  /*2a60*/  IMAD R80, R15, 0x2, R26.reuse ;  /* 0x000000020f507824 */ /* 0x100fe400078e021a */
[----:B------:R-:W-:Y:S02]  /*2a70*/  IMAD R20, R29, 0x2, R26 ;  /* 0x000000021d147824 */ /* 0x000fe400078e021a */
[----:B------:R-:W-:Y:S05]  /*2a80*/  @!P3 BRA `(.L_x_1108) ;  /* 0x000000380060b947 */ /* 0x000fea0003800000 */
[----:B------:R-:W-:Y:S01]  /*2a90*/  ULDC.U8 UR4, c[0x0][0x3f0] ;  /* 0x0000fc0000047ab9 */ /* 0x000fe20000000000 */
[-C--:B------:R-:W-:Y:S01]  /*2aa0*/  IMAD R15, R93, R31.reuse, RZ ;  /* 0x0000001f5d0f7224 */ /* 0x080fe200078e02ff */
[----:B------:R-:W-:Y:S01]  /*2ab0*/  ISETP.NE.AND P3, PT, RZ, UR4, PT ;  /* 0x00000004ff007c0c */ /* 0x000fe2000bf65270 */
[----:B------:R-:W-:Y:S02]  /*2ac0*/  IMAD R28, R92, R31, RZ ;  /* 0x0000001f5c1c7224 */ /* 0x000fe400078e02ff */
        /* <DEDUP_REMOVED lines=69> */
.L_x_1111:
[----:B------:R-:W-:Y:S05]  /*2f20*/  BSYNC B1 ;  /* 0x0000000000017941 */ /* 0x000fea0003800000 */
.L_x_1110:
[----:B-----5:R-:W-:Y:S01]  /*2f30*/  IMAD.MOV.U32 R15, RZ, RZ, R34 ;  /* 0x000000ffff0f7224 */ /* 0x020fe200078e0022 */
[----:B------:R-:W-:Y:S01]  /*2f40*/  ISETP.NE.AND P3, PT, R157, 0x3, PT ;  /* 0x000000039d00780c */ /* 0x000fe20003f65270 */
[----:B0-----:R-:W-:Y:S02]  /*2f50*/  IMAD.MOV.U32 R28, RZ, RZ, R35 ;  /* 0x000000ffff1c7224 */ /* 0x001fe400078e0023 */
[----:B------:R-:W-:Y:S02]  /*2f60*/  IMAD.MOV.U32 R29, RZ, RZ, R38 ;  /* 0x000000ffff1d7224 */ /* 0x000fe400078e0026 */
        /* <DEDUP_REMOVED lines=31> */
[----:B------:R-:W-:-:S04]  /*3160*/  PRMT R119, R15, 0x5410, R28 ;  /* 0x000054100f777816 */ /* 0x000fc8000000001c */
[----:B------:R-:W-:Y:S01]  /*3170*/  PRMT R117, R29, 0x5410, R30 ;  /* 0x000054101d757816 */ /* 0x000fe2000000001e */
[----:B------:R-:W-:Y:S06]  /*3180*/  @!P3 BRA `(.L_x_1112) ;  /* 0x000000000004b947 */ /* 0x000fec0003800000 */
[----:B------:R-:W-:Y:S01]  /*3190*/  BPT.TRAP 0x1 ;  /* 0x000000040000795c */ /* 0x000fe20000300000 */
.L_x_1112:
[----:B------:R-:W2:Y:S01]  /*31a0*/  LDL R28, [R1+0x8] ;  /* 0x00000800011c7983 */ /* 0x000ea20000100800 */
[----:B------:R-:W-:Y:S01]  /*31b0*/  IMAD R15, R18, 0x8, R2 ;  /* 0x00000008120f7824 */ /* 0x000fe200078e0202 */
[----:B------:R-:W-:Y:S01]  /*31c0*/  BSSY B1, `(.L_x_1113) ;  /* 0x0000004000017945 */ /* 0x000fe20003800000 */
[----:B--2---:R-:W-:-:S04]  /*31d0*/  SHF.L.U32 R86, R28, 0x1f, RZ ;  /* 0x0000001f1c567819 */ /* 0x004fc800000006ff */
[----:B------:R-:W0:Y:S02]  /*31e0*/  SYNCS.PHASECHK.TRANS64.TRYWAIT P5, [R15+URZ+0x2d890], R86 ;  /* 0x02d890560f0075a7 */ /* 0x000e2400080a017f */
[----:B0-----:R-:W-:Y:S05]  /*31f0*/  @!P5 BRA `(.L_x_1114) ;  /* 0x000001c80048d947 */ /* 0x001fea0003800000 */
.L_x_1420:
[----:B------:R-:W-:Y:S05]  /*3200*/  BSYNC B1 ;  /* 0x0000000000017941 */ /* 0x000fea0003800000 */
.L_x_1113:
        /* <DEDUP_REMOVED lines=8> */
[--C-:B------:R-:W-:Y:S01]  /*3290*/  SHF.R.U64 R90, R58, 0x10, R59.reuse ;  /* 0x000000103a5a7819 */ /* 0x100fe2000000123b */
[--C-:B--2---:R-:W-:Y:S01]  /*32a0*/  HADD2.F32 R110, -RZ, R31.reuse.H0_H0 ;  /* 0x2000001fff6e7230 */ /* 0x104fe20000004100 */
[----:B------:R-:W-:Y:S02]  /*32b0*/  SHF.R.U32.HI R58, RZ, 0x10, R59 ;  /* 0x00000010ff3a7819 */ /* 0x000fe4000001163b */
[--C-:B------:R-:W-:Y:S01]  /*32c0*/  SHF.R.U64 R59, R88, 0x10, R89.reuse ;  /* 0x00000010583b7819 */ /* 0x100fe20000001259 */
[----:B------:R-:W-:Y:S01]  /*32d0*/  HADD2.F32 R88, -RZ, R31.H1_H1 ;  /* 0x3000001fff587230 */ /* 0x000fe20000004100 */
[----:B------:R-:W-:Y:S01]  /*32e0*/  SHF.R.U32.HI R113, RZ, 0x10, R89 ;  /* 0x00000010ff717819 */ /* 0x000fe20000011659 */
[----:B------:R-:W-:Y:S02]  /*32f0*/  HADD2.F32 R90, -RZ, R90.H0_H0 ;  /* 0x2000005aff5a7230 */ /* 0x000fe40000004100 */
[----:B------:R-:W-:Y:S02]  /*3300*/  HADD2.F32 R120, -RZ, R59.H0_H0 ;  /* 0x2000003bff787230 */ /* 0x000fe40000004100 */
[----:B------:R-:W-:-:S02]  /*3310*/  HADD2.F32 R113, -RZ, R113.H0_H0 ;  /* 0x20000071ff717230 */ /* 0x000fc40000004100 */
[--C-:B------:R-:W-:Y:S02]  /*3320*/  HADD2.F32 R59, -RZ, R29.reuse.H1_H1 ;  /* 0x3000001dff3b7230 */ /* 0x100fe40000004100 */
[----:B------:R-:W-:Y:S02]  /*3330*/  HADD2.F32 R29, -RZ, R29.H0_H0 ;  /* 0x2000001dff1d7230 */ /* 0x000fe40000004100 */
[-C--:B------:R-:W-:Y:S01]  /*3340*/  FMUL.FTZ R31, R88, R113.reuse ;  /* 0x00000071581f7220 */ /* 0x080fe20000410000 */
[----:B------:R-:W-:Y:S02]  /*3350*/  HADD2.F32 R89, -RZ, R58.H0_H0 ;  /* 0x2000003aff597230 */ /* 0x000fe40000004100 */
[-C--:B------:R-:W-:Y:S01]  /*3360*/  FMUL.FTZ R58, R59, R120.reuse ;  /* 0x000000783b3a7220 */ /* 0x080fe20000410000 */
[C---:B------:R-:W-:Y:S01]  /*3370*/  FMUL.FTZ R113, R110.reuse, R113 ;  /* 0x000000716e717220 */ /* 0x040fe20000410000 */
[C---:B------:R-:W-:Y:S02]  /*3380*/  FMUL.FTZ R120, R29.reuse, R120 ;  /* 0x000000781d787220 */ /* 0x040fe40000410000 */
[-C--:B------:R-:W-:Y:S01]  /*3390*/  FFMA.FTZ R29, R29, R90.reuse, -R58 ;  /* 0x0000005a1d1d7223 */ /* 0x080fe2000001083a */
[-C--:B------:R-:W-:Y:S01]  /*33a0*/  FFMA.FTZ R31, R110, R89.reuse, -R31 ;  /* 0x000000596e1f7223 */ /* 0x080fe2000001081f */
[----:B------:R-:W-:Y:S01]  /*33b0*/  FFMA.FTZ R58, R59, R90, R120 ;  /* 0x0000005a3b3a7223 */ /* 0x000fe20000010078 */
[----:B------:R-:W-:Y:S01]  /*33c0*/  FFMA.FTZ R88, R88, R89, R113 ;  /* 0x0000005958587223 */ /* 0x000fe20000010071 */
[----:B------:R-:W-:-:S02]  /*33d0*/  HADD2.F32 R89, -RZ, R117.H0_H0 ;  /* 0x20000075ff597230 */ /* 0x000fc40000004100 */
[----:B------:R-:W-:Y:S01]  /*33e0*/  HADD2.F32 R90, -RZ, R117.H1_H1 ;  /* 0x30000075ff5a7230 */ /* 0x000fe20000004100 */
[----:B------:R-:W-:Y:S01]  /*33f0*/  F2FP.F16.F32.PACK_AB R29, R58, R29 ;  /* 0x0000001d3a1d723e */ /* 0x000fe200000000ff */
[----:B------:R-:W-:Y:S01]  /*3400*/  HADD2.F32 R110, -RZ, R28.H1_H1 ;  /* 0x3000001cff6e7230 */ /* 0x000fe20000004100 */
[----:B------:R-:W-:Y:S01]  /*3410*/  F2FP.F16.F32.PACK_AB R31, R88, R31 ;  /* 0x0000001f581f723e */ /* 0x000fe200000000ff */
[----:B------:R-:W-:Y:S02]  /*3420*/  HADD2.F32 R113, -RZ, R30.H1_H1 ;  /* 0x3000001eff717230 */ /* 0x000fe40000004100 */
[----:B------:R-:W-:Y:S02]  /*3430*/  HADD2.F32 R28, -RZ, R28.H0_H0 ;  /* 0x2000001cff1c7230 */ /* 0x000fe40000004100 */
[----:B------:R-:W-:Y:S02]  /*3440*/  HADD2.F32 R117, -RZ, R30.H0_H0 ;  /* 0x2000001eff757230 */ /* 0x000fe40000004100 */
[----:B------:R-:W-:Y:S01]  /*3450*/  FMUL.FTZ R120, R113, R90 ;  /* 0x0000005a71787220 */ /* 0x000fe20000410000 */
[----:B------:R-:W-:-:S02]  /*3460*/  HADD2.F32 R59, -RZ, R115.H1_H1 ;  /* 0x30000073ff3b7230 */ /* 0x000fc40000004100 */
[----:B------:R-:W-:Y:S02]  /*3470*/  HADD2.F32 R30, -RZ, R115.H0_H0 ;  /* 0x20000073ff1e7230 */ /* 0x000fe40000004100 */
[-C--:B------:R-:W-:Y:S01]  /*3480*/  FMUL.FTZ R115, R110, R89.reuse ;  /* 0x000000596e737220 */ /* 0x080fe20000410000 */
[C---:B------:R-:W-:Y:S01]  /*3490*/  FMUL.FTZ R89, R28.reuse, R89 ;  /* 0x000000591c597220 */ /* 0x040fe20000410000 */
[C---:B------:R-:W-:Y:S02]  /*34a0*/  FMUL.FTZ R90, R117.reuse, R90 ;  /* 0x0000005a755a7220 */ /* 0x040fe40000410000 */
[-C--:B------:R-:W-:Y:S01]  /*34b0*/  FFMA.FTZ R115, R28, R59.reuse, -R115 ;  /* 0x0000003b1c737223 */ /* 0x080fe20000010873 */
[----:B------:R-:W-:Y:S01]  /*34c0*/  FFMA.FTZ R110, R110, R59, R89 ;  /* 0x0000003b6e6e7223 */ /* 0x000fe20000010059 */
[-C--:B------:R-:W-:Y:S01]  /*34d0*/  FFMA.FTZ R120, R117, R30.reuse, -R120 ;  /* 0x0000001e75787223 */ /* 0x080fe20000010878 */
[----:B------:R-:W-:-:S03]  /*34e0*/  FFMA.FTZ R113, R113, R30, R90 ;  /* 0x0000001e71717223 */ /* 0x000fc6000001005a */
[----:B------:R-:W-:Y:S02]  /*34f0*/  F2FP.F16.F32.PACK_AB R28, R110, R115 ;  /* 0x000000736e1c723e */ /* 0x000fe400000000ff */
[----:B------:R-:W-:-:S07]  /*3500*/  F2FP.F16.F32.PACK_AB R30, R113, R120 ;  /* 0x00000078711e723e */ /* 0x000fce00000000ff */
.L_x_1119:
[----:B------:R-:W-:Y:S05]  /*3510*/  BSYNC B2 ;  /* 0x0000000000027941 */ /* 0x000fea0003800000 */
.L_x_1118:
[----:B--2---:R1:W-:Y:S02]  /*3520*/  STG.E.128 desc[UR38][R32.64], R28 ;  /* 0x0000001c20007986 */ /* 0x0043e4000c101d26 */
.L_x_1117:
[----:B------:R-:W-:Y:S05]  /*3530*/  BSYNC B1 ;  /* 0x0000000000017941 */ /* 0x000fea0003800000 */
.L_x_1116:
        /* <DEDUP_REMOVED lines=8> */
[----:B------:R-:W-:Y:S01]  /*35c0*/  SHF.R.U64 R58, R50, 0x10, R51 ;  /* 0x00000010323a7819 */ /* 0x000fe20000001233 */
[----:B--2---:R-:W-:Y:S01]  /*35d0*/  HADD2.F32 R88, -RZ, R29.H1_H1 ;  /* 0x3000001dff587230 */ /* 0x004fe20000004100 */
[----:B------:R-:W-:Y:S02]  /*35e0*/  SHF.R.U64 R59, R56, 0x10, R57 ;  /* 0x00000010383b7819 */ /* 0x000fe40000001239 */
[----:B------:R-:W-:Y:S01]  /*35f0*/  SHF.R.U32.HI R50, RZ, 0x10, R51 ;  /* 0x00000010ff327819 */ /* 0x000fe20000011633 */
[----:B------:R-:W-:Y:S01]  /*3600*/  IMAD.MOV.U32 R51, RZ, RZ, R31 ;  /* 0x000000ffff337224 */ /* 0x000fe200078e001f */
[----:B------:R-:W-:Y:S01]  /*3610*/  SHF.R.U32.HI R89, RZ, 0x10, R57 ;  /* 0x00000010ff597819 */ /* 0x000fe20000011639 */
[----:B------:R-:W-:Y:S02]  /*3620*/  HADD2.F32 R31, -RZ, R58.H0_H0 ;  /* 0x2000003aff1f7230 */ /* 0x000fe40000004100 */
[----:B------:R-:W-:Y:S02]  /*3630*/  HADD2.F32 R59, -RZ, R59.H0_H0 ;  /* 0x2000003bff3b7230 */ /* 0x000fe40000004100 */
[----:B------:R-:W-:-:S02]  /*3640*/  HADD2.F32 R58, -RZ, R29.H0_H0 ;  /* 0x2000001dff3a7230 */ /* 0x000fc40000004100 */
[----:B------:R-:W-:Y:S02]  /*3650*/  HADD2.F32 R89, -RZ, R89.H0_H0 ;  /* 0x20000059ff597230 */ /* 0x000fe40000004100 */
[-C--:B------:R-:W-:Y:S01]  /*3660*/  FMUL.FTZ R29, R88, R59.reuse ;  /* 0x0000003b581d7220 */ /* 0x080fe20000410000 */
[--C-:B------:R-:W-:Y:S02]  /*3670*/  HADD2.F32 R56, -RZ, R51.reuse.H1_H1 ;  /* 0x30000033ff387230 */ /* 0x100fe40000004100 */
[C---:B------:R-:W-:Y:S01]  /*3680*/  FMUL.FTZ R59, R58.reuse, R59 ;  /* 0x0000003b3a3b7220 */ /* 0x040fe20000410000 */
[----:B------:R-:W-:Y:S02]  /*3690*/  HADD2.F32 R51, -RZ, R51.H0_H0 ;  /* 0x20000033ff337230 */ /* 0x000fe40000004100 */
[----:B------:R-:W-:Y:S01]  /*36a0*/  FFMA.FTZ R29, R58, R31, -R29 ;  /* 0x0000001f3a1d7223 */ /* 0x000fe2000001081d */
[----:B------:R-:W-:Y:S02]  /*36b0*/  HADD2.F32 R57, -RZ, R50.H0_H0 ;  /* 0x20000032ff397230 */ /* 0x000fe40000004100 */
[----:B------:R-:W-:Y:S01]  /*36c0*/  FMUL.FTZ R90, R56, R89 ;  /* 0x00000059385a7220 */ /* 0x000fe20000410000 */
[----:B------:R-:W-:Y:S01]  /*36d0*/  FFMA.FTZ R50, R88, R31, R59 ;  /* 0x0000001f58327223 */ /* 0x000fe2000001003b */
[----:B------:R-:W-:Y:S01]  /*36e0*/  FMUL.FTZ R89, R51, R89 ;  /* 0x0000005933597220 */ /* 0x000fe20000410000 */
[----:B------:R-:W-:-:S02]  /*36f0*/  HADD2.F32 R59, -RZ, R119.H0_H0 ;  /* 0x20000077ff3b7230 */ /* 0x000fc40000004100 */
[-C--:B------:R-:W-:Y:S01]  /*3700*/  FFMA.FTZ R31, R51, R57.reuse, -R90 ;  /* 0x00000039331f7223 */ /* 0x080fe2000001085a */
[--C-:B------:R-:W-:Y:S02]  /*3710*/  HADD2.F32 R51, -RZ, R28.reuse.H1_H1 ;  /* 0x3000001cff337230 */ /* 0x100fe40000004100 */
[----:B------:R-:W-:Y:S01]  /*3720*/  FFMA.FTZ R56, R56, R57, R89 ;  /* 0x0000003938387223 */ /* 0x000fe20000010059 */
[----:B------:R-:W-:Y:S01]  /*3730*/  HADD2.F32 R28, -RZ, R28.H0_H0 ;  /* 0x2000001cff1c7230 */ /* 0x000fe20000004100 */
[----:B------:R-:W-:Y:S01]  /*3740*/  F2FP.F16.F32.PACK_AB R29, R50, R29 ;  /* 0x0000001d321d723e */ /* 0x000fe200000000ff */
[--C-:B------:R-:W-:Y:S02]  /*3750*/  HADD2.F32 R57, -RZ, R30.reuse.H1_H1 ;  /* 0x3000001eff397230 */ /* 0x100fe40000004100 */
[-C--:B------:R-:W-:Y:S01]  /*3760*/  FMUL.FTZ R89, R51, R59.reuse ;  /* 0x0000003b33597220 */ /* 0x080fe20000410000 */
[----:B------:R-:W-:Y:S02]  /*3770*/  HADD2.F32 R119, -RZ, R119.H1_H1 ;  /* 0x30000077ff777230 */ /* 0x000fe40000004100 */
[----:B------:R-:W-:Y:S01]  /*3780*/  FMUL.FTZ R88, R28, R59 ;  /* 0x0000003b1c587220 */ /* 0x000fe20000410000 */
[----:B------:R-:W-:Y:S01]  /*3790*/  HADD2.F32 R30, -RZ, R30.H0_H0 ;  /* 0x2000001eff1e7230 */ /* 0x000fe20000004100 */
[----:B------:R-:W-:Y:S01]  /*37a0*/  F2FP.F16.F32.PACK_AB R31, R56, R31 ;  /* 0x0000001f381f723e */ /* 0x000fe200000000ff */
[----:B------:R-:W-:-:S02]  /*37b0*/  HADD2.F32 R58, -RZ, R118.H0_H0 ;  /* 0x20000076ff3a7230 */ /* 0x000fc40000004100 */
[-C--:B------:R-:W-:Y:S01]  /*37c0*/  FMUL.FTZ R59, R57, R119.reuse ;  /* 0x00000077393b7220 */ /* 0x080fe20000410000 */
[----:B------:R-:W-:Y:S02]  /*37d0*/  HADD2.F32 R118, -RZ, R118.H1_H1 ;  /* 0x30000076ff767230 */ /* 0x000fe40000004100 */
[----:B------:R-:W-:Y:S01]  /*37e0*/  FMUL.FTZ R90, R30, R119 ;  /* 0x000000771e5a7220 */ /* 0x000fe20000410000 */
[-C--:B------:R-:W-:Y:S01]  /*37f0*/  FFMA.FTZ R89, R28, R58.reuse, -R89 ;  /* 0x0000003a1c597223 */ /* 0x080fe20000010859 */
[----:B------:R-:W-:Y:S01]  /*3800*/  FFMA.FTZ R88, R51, R58, R88 ;  /* 0x0000003a33587223 */ /* 0x000fe20000010058 */
[-C--:B------:R-:W-:Y:S01]  /*3810*/  FFMA.FTZ R59, R30, R118.reuse, -R59 ;  /* 0x000000761e3b7223 */ /* 0x080fe2000001083b */
[----:B------:R-:W-:-:S03]  /*3820*/  FFMA.FTZ R90, R57, R118, R90 ;  /* 0x00000076395a7223 */ /* 0x000fc6000001005a */
[----:B------:R-:W-:Y:S02]  /*3830*/  F2FP.F16.F32.PACK_AB R28, R88, R89 ;  /* 0x00000059581c723e */ /* 0x000fe400000000ff */
[----:B------:R-:W-:-:S07]  /*3840*/  F2FP.F16.F32.PACK_AB R30, R90, R59 ;  /* 0x0000003b5a1e723e */ /* 0x000fce00000000ff */
.L_x_1123:
[----:B------:R-:W-:Y:S05]  /*3850*/  BSYNC B2 ;  /* 0x0000000000027941 */ /* 0x000fea0003800000 */
.L_x_1122:
[----:B--2---:R2:W-:Y:S02]  /*3860*/  STG.E.128 desc[UR38][R32.64+0x20], R28 ;  /* 0x0000201c20007986 */ /* 0x0045e4000c101d26 */
.L_x_1121:
[----:B------:R-:W-:Y:S05]  /*3870*/  BSYNC B1 ;  /* 0x0000000000017941 */ /* 0x000fea0003800000 */
.L_x_1120:
        /* <DEDUP_REMOVED lines=8> */
[----:B------:R-:W-:Y:S02]  /*3900*/  SHF.R.U64 R51, R48, 0x10, R49 ;  /* 0x0000001030337819 */ /* 0x000fe40000001231 */
[--C-:B------:R-:W-:Y:S01]  /*3910*/  SHF.R.U64 R57, R46, 0x10, R47.reuse ;  /* 0x000000102e397819 */ /* 0x100fe2000000122f */
[----:B--2---:R-:W-:Y:S01]  /*3920*/  IMAD.MOV.U32 R46, RZ, RZ, R28 ;  /* 0x000000ffff2e7224 */ /* 0x004fe200078e001c */
[----:B------:R-:W-:Y:S01]  /*3930*/  SHF.R.U32.HI R50, RZ, 0x10, R47 ;  /* 0x00000010ff327819 */ /* 0x000fe2000001162f */
[----:B------:R-:W-:Y:S01]  /*3940*/  IMAD.MOV.U32 R47, RZ, RZ, R31 ;  /* 0x000000ffff2f7224 */ /* 0x000fe200078e001f */
[----:B------:R-:W-:Y:S01]  /*3950*/  SHF.R.U32.HI R56, RZ, 0x10, R49 ;  /* 0x00000010ff387819 */ /* 0x000fe20000011631 */
[----:B------:R-:W-:Y:S02]  /*3960*/  HADD2.F32 R51, -RZ, R51.H0_H0 ;  /* 0x20000033ff337230 */ /* 0x000fe40000004100 */
[--C-:B------:R-:W-:Y:S02]  /*3970*/  HADD2.F32 R31, -RZ, R29.reuse.H1_H1 ;  /* 0x3000001dff1f7230 */ /* 0x100fe40000004100 */
[----:B------:R-:W-:-:S02]  /*3980*/  HADD2.F32 R28, -RZ, R29.H0_H0 ;  /* 0x2000001dff1c7230 */ /* 0x000fc40000004100 */
[----:B------:R-:W-:Y:S02]  /*3990*/  HADD2.F32 R56, -RZ, R56.H0_H0 ;  /* 0x20000038ff387230 */ /* 0x000fe40000004100 */
[-C--:B------:R-:W-:Y:S01]  /*39a0*/  FMUL.FTZ R29, R31, R51.reuse ;  /* 0x000000331f1d7220 */ /* 0x080fe20000410000 */
[----:B------:R-:W-:Y:S02]  /*39b0*/  HADD2.F32 R48, -RZ, R47.H1_H1 ;  /* 0x3000002fff307230 */ /* 0x000fe40000004100 */
[----:B------:R-:W-:Y:S01]  /*39c0*/  FMUL.FTZ R58, R28, R51 ;  /* 0x000000331c3a7220 */ /* 0x000fe20000410000 */
[----:B------:R-:W-:Y:S02]  /*39d0*/  HADD2.F32 R49, -RZ, R57.H0_H0 ;  /* 0x20000039ff317230 */ /* 0x000fe40000004100 */
[----:B------:R-:W-:Y:S02]  /*39e0*/  HADD2.F32 R47, -RZ, R47.H0_H0 ;  /* 0x2000002fff2f7230 */ /* 0x000fe40000004100 */
[----:B------:R-:W-:Y:S01]  /*39f0*/  FMUL.FTZ R88, R48, R56 ;  /* 0x0000003830587220 */ /* 0x000fe20000410000 */
[----:B------:R-:W-:-:S02]  /*3a00*/  HADD2.F32 R50, -RZ, R50.H0_H0 ;  /* 0x20000032ff327230 */ /* 0x000fc40000004100 */
[-C--:B------:R-:W-:Y:S01]  /*3a10*/  FFMA.FTZ R28, R28, R49.reuse, -R29 ;  /* 0x000000311c1c7223 */ /* 0x080fe2000001081d */
[----:B------:R-:W-:Y:S01]  /*3a20*/  FFMA.FTZ R29, R31, R49, R58 ;  /* 0x000000311f1d7223 */ /* 0x000fe2000001003a */
[----:B------:R-:W-:Y:S02]  /*3a30*/  HADD2.F32 R31, -RZ, R46.H1_H1 ;  /* 0x3000002eff1f7230 */ /* 0x000fe40000004100 */
[C---:B------:R-:W-:Y:S01]  /*3a40*/  FMUL.FTZ R51, R47.reuse, R56 ;  /* 0x000000382f337220 */ /* 0x040fe20000410000 */
[----:B------:R-:W-:Y:S01]  /*3a50*/  FFMA.FTZ R88, R47, R50, -R88 ;  /* 0x000000322f587223 */ /* 0x000fe20000010858 */
[----:B------:R-:W-:Y:S01]  /*3a60*/  HADD2.F32 R49, -RZ, R116.H0_H0 ;  /* 0x20000074ff317230 */ /* 0x000fe20000004100 */
[----:B------:R-:W-:Y:S01]  /*3a70*/  F2FP.F16.F32.PACK_AB R29, R29, R28 ;  /* 0x0000001c1d1d723e */ /* 0x000fe200000000ff */
[----:B------:R-:W-:Y:S02]  /*3a80*/  HADD2.F32 R46, -RZ, R46.H0_H0 ;  /* 0x2000002eff2e7230 */ /* 0x000fe40000004100 */
[----:B------:R-:W-:Y:S01]  /*3a90*/  FFMA.FTZ R57, R48, R50, R51 ;  /* 0x0000003230397223 */ /* 0x000fe20000010033 */
[----:B------:R-:W-:-:S02]  /*3aa0*/  HADD2.F32 R116, -RZ, R116.H1_H1 ;  /* 0x30000074ff747230 */ /* 0x000fc40000004100 */
[-C--:B------:R-:W-:Y:S01]  /*3ab0*/  FMUL.FTZ R51, R31, R49.reuse ;  /* 0x000000311f337220 */ /* 0x080fe20000410000 */
[--C-:B------:R-:W-:Y:S02]  /*3ac0*/  HADD2.F32 R47, -RZ, R30.reuse.H1_H1 ;  /* 0x3000001eff2f7230 */ /* 0x100fe40000004100 */
[----:B------:R-:W-:Y:S01]  /*3ad0*/  FMUL.FTZ R50, R46, R49 ;  /* 0x000000312e327220 */ /* 0x000fe20000410000 */
[----:B------:R-:W-:Y:S02]  /*3ae0*/  HADD2.F32 R30, -RZ, R30.H0_H0 ;  /* 0x2000001eff1e7230 */ /* 0x000fe40000004100 */
[--C-:B------:R-:W-:Y:S02]  /*3af0*/  HADD2.F32 R48, -RZ, R114.reuse.H0_H0 ;  /* 0x20000072ff307230 */ /* 0x100fe40000004100 */
[-C--:B------:R-:W-:Y:S01]  /*3b00*/  FMUL.FTZ R49, R47, R116.reuse ;  /* 0x000000742f317220 */ /* 0x080fe20000410000 */
        /* <DEDUP_REMOVED lines=8> */
[----:B------:R-:W-:-:S07]  /*3b90*/  F2FP.F16.F32.PACK_AB R30, R116, R49 ;  /* 0x00000031741e723e */ /* 0x000fce00000000ff */
.L_x_1127:
[----:B------:R-:W-:Y:S05]  /*3ba0*/  BSYNC B2 ;  /* 0x0000000000027941 */ /* 0x000fea0003800000 */
.L_x_1126:
[----:B--2---:R3:W-:Y:S02]  /*3bb0*/  STG.E.128 desc[UR38][R32.64+0x40], R28 ;  /* 0x0000401c20007986 */ /* 0x0047e4000c101d26 */
.L_x_1125:
[----:B------:R-:W-:Y:S05]  /*3bc0*/  BSYNC B1 ;  /* 0x0000000000017941 */ /* 0x000fea0003800000 */
.L_x_1124:
        /* <DEDUP_REMOVED lines=49> */
.L_x_1131:
[----:B------:R-:W-:Y:S05]  /*3ee0*/  BSYNC B2 ;  /* 0x0000000000027941 */ /* 0x000fea0003800000 */
.L_x_1130:
[----:B--2---:R4:W-:Y:S02]  /*3ef0*/  STG.E.128 desc[UR38][R32.64+0x60], R28 ;  /* 0x0000601c20007986 */ /* 0x0049e4000c101d26 */
.L_x_1129:
[----:B------:R-:W-:Y:S05]  /*3f00*/  BSYNC B1 ;  /* 0x0000000000017941 */ /* 0x000fea0003800000 */
.L_x_1128:
        /* <DEDUP_REMOVED lines=20> */
[C---:B------:R-:W-:Y:S01]  /*4050*/  FMUL.FTZ R41, R29.reuse, R41 ;  /* 0x000000291d297220 */ /* 0x040fe20000410000 */
[----:B------:R-:W-:Y:S02]  /*4060*/  HADD2.F32 R31, -RZ, R31.H0_H0 ;  /* 0x2000001fff1f7230 */ /* 0x000fe40000004100 */
[-C--:B------:R-:W-:Y:S01]  /*4070*/  FFMA.FTZ R46, R29, R40.reuse, -R46 ;  /* 0x000000281d2e7223 */ /* 0x080fe2000001082e */
[----:B------:R-:W-:Y:S01]  /*4080*/  FFMA.FTZ R43, R30, R40, R41 ;  /* 0x000000281e2b7223 */ /* 0x000fe20000010029 */
[----:B------:R-:W-:Y:S02]  /*4090*/  HADD2.F32 R42, -RZ, R42.H0_H0 ;  /* 0x2000002aff2a7230 */ /* 0x000fe40000004100 */
[----:B------:R-:W-:Y:S01]  /*40a0*/  FMUL.FTZ R48, R39, R44 ;  /* 0x0000002c27307220 */ /* 0x000fe20000410000 */
[----:B------:R-:W-:-:S02]  /*40b0*/  HADD2.F32 R40, -RZ, R55.H0_H0 ;  /* 0x20000037ff287230 */ /* 0x000fc40000004100 */
[C---:B------:R-:W-:Y:S01]  /*40c0*/  FMUL.FTZ R44, R31.reuse, R44 ;  /* 0x0000002c1f2c7220 */ /* 0x040fe20000410000 */
[----:B------:R-:W-:Y:S02]  /*40d0*/  HADD2.F32 R55, -RZ, R55.H1_H1 ;  /* 0x30000037ff377230 */ /* 0x000fe40000004100 */
[-C--:B------:R-:W-:Y:S01]  /*40e0*/  FFMA.FTZ R48, R31, R42.reuse, -R48 ;  /* 0x0000002a1f307223 */ /* 0x080fe20000010830 */
[----:B------:R-:W-:Y:S02]  /*40f0*/  HADD2.F32 R29, -RZ, R28.H1_H1 ;  /* 0x3000001cff1d7230 */ /* 0x000fe40000004100 */
[----:B------:R-:W-:Y:S01]  /*4100*/  FFMA.FTZ R47, R39, R42, R44 ;  /* 0x0000002a272f7223 */ /* 0x000fe2000001002c */
[----:B------:R-:W-:Y:S02]  /*4110*/  HADD2.F32 R30, -RZ, R38.H1_H1 ;  /* 0x30000026ff1e7230 */ /* 0x000fe40000004100 */
[----:B------:R-:W-:Y:S02]  /*4120*/  HADD2.F32 R28, -RZ, R28.H0_H0 ;  /* 0x2000001cff1c7230 */ /* 0x000fe40000004100 */
[----:B------:R-:W-:Y:S01]  /*4130*/  FMUL.FTZ R41, R29, R40 ;  /* 0x000000281d297220 */ /* 0x000fe20000410000 */
[----:B------:R-:W-:-:S02]  /*4140*/  HADD2.F32 R38, -RZ, R38.H0_H0 ;  /* 0x20000026ff267230 */ /* 0x000fc40000004100 */
[-C--:B------:R-:W-:Y:S01]  /*4150*/  FMUL.FTZ R45, R30, R55.reuse ;  /* 0x000000371e2d7220 */ /* 0x080fe20000410000 */
[--C-:B------:R-:W-:Y:S02]  /*4160*/  HADD2.F32 R31, -RZ, R54.reuse.H1_H1 ;  /* 0x30000036ff1f7230 */ /* 0x100fe40000004100 */
[----:B------:R-:W-:Y:S01]  /*4170*/  FMUL.FTZ R40, R28, R40 ;  /* 0x000000281c287220 */ /* 0x000fe20000410000 */
        /* <DEDUP_REMOVED lines=10> */
.L_x_1135:
[----:B------:R-:W-:Y:S05]  /*4220*/  BSYNC B2 ;  /* 0x0000000000027941 */ /* 0x000fea0003800000 */
.L_x_1134:
[----:B--2---:R1:W-:Y:S02]  /*4230*/  STG.E.128 desc[UR38][R32.64+0x80], R28 ;  /* 0x0000801c20007986 */ /* 0x0043e4000c101d26 */
.L_x_1133:
[----:B------:R-:W-:Y:S05]  /*4240*/  BSYNC B1 ;  /* 0x0000000000017941 */ /* 0x000fea0003800000 */
.L_x_1132:
        /* <DEDUP_REMOVED lines=48> */
.L_x_1137:
[----:B------:R-:W-:Y:S05]  /*4550*/  BSYNC B1 ;  /* 0x0000000000017941 */ /* 0x000fea0003800000 */
.L_x_1136:
[----:B--2---:R1:W-:Y:S01]  /*4560*/  STG.E.128 desc[UR38][R32.64+0xa0], R28 ;  /* 0x0000a01c20007986 */ /* 0x0043e2000c101d26 */
[----:B------:R-:W-:Y:S05]  /*4570*/  BRA `(.L_x_1115) ;  /* 0x0000002000247947 */ /* 0x000fea0003800000 */
.L_x_1109:
        /* <DEDUP_REMOVED lines=18> */
[----:B------:R-:W-:Y:S02]  /*46a0*/  CS2R R36, SRZ ;  /* 0x0000000000247805 */ /* 0x000fe4000001ff00 */
[----:B------:R-:W-:Y:S01]  /*46b0*/  CS2R R50, SRZ ;  /* 0x0000000000327805 */ /* 0x000fe2000001ff00 */
[----:B------:R-:W-:Y:S01]  /*46c0*/  IMAD.X R29, R15, 0x1, R79, P3 ;  /* 0x000000010f1d7824 */ /* 0x000fe200018e064f */
[----:B------:R-:W-:Y:S02]  /*46d0*/  IADD3 R15, P3, R64, R52, RZ ;  /* 0x00000034400f7210 */ /* 0x000fe40007f7e0ff */
[----:B------:R-:W-:-:S03]  /*46e0*/  CS2R R48, SRZ ;  /* 0x0000000000307805 */ /* 0x000fc6000001ff00 */
        /* <DEDUP_REMOVED lines=9> */
[----:B------:R-:W-:Y:S02]  /*4780*/  CS2R R32, SRZ ;  /* 0x0000000000207805 */ /* 0x000fe4000001ff00 */
[----:B------:R-:W-:Y:S02]  /*4790*/  CS2R R46, SRZ ;  /* 0x00000000002e7805 */ /* 0x000fe4000001ff00 */
[----:B------:R-:W-:-:S05]  /*47a0*/  CS2R R44, SRZ ;  /* 0x00000000002c7805 */ /* 0x000fca000001ff00 */
[----:B------:R0:W5:Y:S04]  /*47b0*/  @!P3 LDG.E.128 R36, desc[UR38][R52.64] ;  /* 0x000000263424b981 */ /* 0x000168000c1e1d00 */
[----:B------:R0:W5:Y:S01]  /*47c0*/  @!P3 LDG.E.128 R48, desc[UR38][R54.64] ;  /* 0x000000263630b981 */ /* 0x000162000c1e1d00 */
[----:B------:R-:W-:Y:S01]  /*47d0*/  ISETP.GE.AND P3, PT, R58, R99, PT ;  /* 0x000000633a00720c */ /* 0x000fe20003f66270 */
[----:B------:R-:W-:Y:S01]  /*47e0*/  VIADD R58, R19, 0x20 ;  /* 0x00000020133a7836 */ /* 0x000fe20000000000 */
[----:B------:R-:W-:Y:S02]  /*47f0*/  CS2R R30, SRZ ;  /* 0x00000000001e7805 */ /* 0x000fe4000001ff00 */
[----:B------:R-:W-:Y:S02]  /*4800*/  CS2R R28, SRZ ;  /* 0x00000000001c7805 */ /* 0x000fe4000001ff00 */
[----:B------:R-:W-:-:S02]  /*4810*/  CS2R R42, SRZ ;  /* 0x00000000002a7805 */ /* 0x000fc4000001ff00 */
[----:B------:R-:W-:-:S05]  /*4820*/  CS2R R40, SRZ ;  /* 0x0000000000287805 */ /* 0x000fca000001ff00 */
[----:B------:R0:W5:Y:S04]  /*4830*/  @!P3 LDG.E.128 R32, desc[UR38][R52.64+0x20] ;  /* 0x000020263420b981 */ /* 0x000168000c1e1d00 */
[----:B------:R0:W5:Y:S01]  /*4840*/  @!P3 LDG.E.128 R44, desc[UR38][R54.64+0x20] ;  /* 0x00002026362cb981 */ /* 0x000162000c1e1d00 */
[----:B------:R-:W-:-:S13]  /*4850*/  ISETP.GE.AND P3, PT, R58, R99, PT ;  /* 0x000000633a00720c */ /* 0x000fda0003f66270 */
[----:B------:R0:W5:Y:S04]  /*4860*/  @!P3 LDG.E.128 R28, desc[UR38][R52.64+0x40] ;  /* 0x00004026341cb981 */ /* 0x000168000c1e1d00 */
[----:B------:R0:W5:Y:S02]  /*4870*/  @!P3 LDG.E.128 R40, desc[UR38][R54.64+0x40] ;  /* 0x000040263628b981 */ /* 0x000164000c1e1d00 */
.L_x_1139:
[----:B------:R-:W-:Y:S05]  /*4880*/  BSYNC B1 ;  /* 0x0000000000017941 */ /* 0x000fea0003800000 */
.L_x_1138:
        /* <DEDUP_REMOVED lines=40> */
[----:B------:R-:W-:Y:S02]  /*4b10*/  PRMT R126, R126, 0x5410, R52 ;  /* 0x000054107e7e7816 */ /* 0x000fe40000000034 */
[----:B------:R-:W-:Y:S02]  /*4b20*/  PRMT R131, R15, 0x5410, R53 ;  /* 0x000054100f837816 */ /* 0x000fe40000000035 */
[----:B------:R-:W-:Y:S01]  /*4b30*/  PRMT R121, R54, 0x7610, R121 ;  /* 0x0000761036797816 */ /* 0x000fe20000000079 */
[----:B------:R-:W-:Y:S06]  /*4b40*/  @!P3 BRA `(.L_x_1140) ;  /* 0x000000000004b947 */ /* 0x000fec0003800000 */
[----:B------:R-:W-:Y:S01]  /*4b50*/  BPT.TRAP 0x1 ;  /* 0x000000040000795c */ /* 0x000fe20000300000 */
.L_x_1140:
[----:B------:R-:W2:Y:S01]  /*4b60*/  LDL R52, [R1+0x8] ;  /* 0x0000080001347983 */ /* 0x000ea20000100800 */
[----:B------:R-:W-:Y:S01]  /*4b70*/  IMAD R15, R18, 0x8, R2 ;  /* 0x00000008120f7824 */ /* 0x000fe200078e0202 */
[----:B------:R-:W-:Y:S01]  /*4b80*/  BSSY B1, `(.L_x_1141) ;  /* 0x0000004000017945 */ /* 0x000fe20003800000 */
[----:B--2---:R-:W-:-:S04]  /*4b90*/  SHF.L.U32 R86, R52, 0x1f, RZ ;  /* 0x0000001f34567819 */ /* 0x004fc800000006ff */
[----:B------:R-:W0:Y:S02]  /*4ba0*/  SYNCS.PHASECHK.TRANS64.TRYWAIT P5, [R15+URZ+0x2d890], R86 ;  /* 0x02d890560f0075a7 */ /* 0x000e2400080a017f */
[----:B0-----:R-:W-:Y:S05]  /*4bb0*/  @!P5 BRA `(.L_x_1142) ;  /* 0x000001ac00ecd947 */ /* 0x001fea0003800000 */
.L_x_1421:
[----:B------:R-:W-:Y:S05]  /*4bc0*/  BSYNC B1 ;  /* 0x0000000000017941 */ /* 0x000fea0003800000 */
.L_x_1141:
[----:B------:R-:W-:Y:S05]  /*4bd0*/  @P4 BRA `(.L_x_1115) ;  /* 0x00000018008c4947 */ /* 0x000fea0003800000 */
[----:B------:R-:W1:Y:S01]  /*4be0*/  LDC R110, c[0x0][0x2e4] ;  /* 0x0000b900ff6e7b82 */ /* 0x000e620000000800 */
[----:B------:R-:W-:Y:S01]  /*4bf0*/  ISETP.NE.AND P4, PT, R9, RZ, PT ;  /* 0x000000ff0900720c */ /* 0x000fe20003f85270 */
[----:B------:R-:W-:Y:S01]  /*4c00*/  ULDC.64 UR4, c[0x0][0x2f0] ;  /* 0x0000bc0000047ab9 */ /* 0x000fe20000000a00 */
[----:B------:R-:W-:Y:S01]  /*4c10*/  SHF.R.S32.HI R52, RZ, 0x1f, R23 ;  /* 0x0000001fff347819 */ /* 0x000fe20000011417 */
[----:B------:R-:W-:Y:S01]  /*4c20*/  IMAD.MOV.U32 R90, RZ, RZ, R56 ;  /* 0x000000ffff5a7224 */ /* 0x000fe200078e0038 */
[----:B------:R-:W-:Y:S03]  /*4c30*/  BSSY B1, `(.L_x_1143) ;  /* 0x0000081000017945 */ /* 0x000fe60003800000 */
[----:B------:R-:W-:Y:S02]  /*4c40*/  IMAD R52, R52, UR4, RZ ;  /* 0x0000000434347c24 */ /* 0x000fe4000f8e02ff */
[----:B------:R-:W-:-:S04]  /*4c50*/  IMAD.WIDE.U32 R90, R23, UR4, R90 ;  /* 0x00000004175a7c25 */ /* 0x000fc8000f8e005a */
[----:B------:R-:W-:-:S04]  /*4c60*/  IMAD R53, R23, UR5, R52 ;  /* 0x0000000517357c24 */ /* 0x000fc8000f8e0234 */
[----:B------:R-:W-:Y:S02]  /*4c70*/  IMAD.IADD R112, R53, 0x1, R91 ;  /* 0x0000000135707824 */ /* 0x000fe400078e025b */
[----:B-1----:R-:W-:Y:S01]  /*4c80*/  IMAD.IADD R113, R110, 0x1, -R107 ;  /* 0x000000016e717824 */ /* 0x002fe200078e0a6b */
[----:B------:R-:W-:Y:S06]  /*4c90*/  @!P4 BRA `(.L_x_1144) ;  /* 0x0000000400e8c947 */ /* 0x000fec0003800000 */
[----:B------:R-:W2:Y:S04]  /*4ca0*/  LDL R58, [R1+0x18] ;  /* 0x00001800013a7983 */ /* 0x000ea80000100800 */
[----:B------:R-:W3:Y:S04]  /*4cb0*/  LDL R55, [R1+0x1c] ;  /* 0x00001c0001377983 */ /* 0x000ee80000100800 */
[----:B------:R-:W4:Y:S01]  /*4cc0*/  LDL R54, [R1+0x20] ;  /* 0x0000200001367983 */ /* 0x000f220000100800 */
[----:B------:R-:W-:Y:S01]  /*4cd0*/  SEL R52, R107, R113, !P0 ;  /* 0x000000716b347207 */ /* 0x000fe20004000000 */
[----:B------:R-:W-:Y:S01]  /*4ce0*/  BSSY B2, `(.L_x_1145) ;  /* 0x0000069000027945 */ /* 0x000fe20003800000 */
[----:B------:R-:W-:-:S02]  /*4cf0*/  ISETP.GE.AND P4, PT, R19, R99, PT ;  /* 0x000000631300720c */ /* 0x000fc40003f86270 */
[----:B------:R-:W-:-:S04]  /*4d00*/  SHF.R.S32.HI R53, RZ, 0x1f, R52 ;  /* 0x0000001fff357819 */ /* 0x000fc80000011434 */
[----:B------:R-:W-:-:S04]  /*4d10*/  LEA.HI R53, R53, R52, RZ, 0x4 ;  /* 0x0000003435357211 */ /* 0x000fc800078f20ff */
[----:B------:R-:W-:-:S04]  /*4d20*/  SHF.R.S32.HI R52, RZ, 0x4, R53 ;  /* 0x00000004ff347819 */ /* 0x000fc80000011435 */
[----:B------:R-:W-:-:S04]  /*4d30*/  LEA.HI.SX32 R52, R3, R52, 0x1d ;  /* 0x0000003403347211 */ /* 0x000fc800078feaff */
[----:B------:R-:W-:Y:S01]  /*4d40*/  SHF.R.S32.HI R53, RZ, 0x1f, R52 ;  /* 0x0000001fff357819 */ /* 0x000fe20000011434 */
[----:B------:R-:W-:-:S03]  /*4d50*/  IMAD.SHL.U32 R119, R52, 0x8, RZ ;  /* 0x0000000834777824 */ /* 0x000fc600078e00ff */
[----:B------:R-:W-:-:S05]  /*4d60*/  LEA.HI R52, R53, R52, RZ, 0x2 ;  /* 0x0000003435347211 */ /* 0x000fca00078f10ff */
[----:B------:R-:W-:-:S05]  /*4d70*/  IMAD.SHL.U32 R52, R52, 0x400, RZ ;  /* 0x0000040034347824 */ /* 0x000fca00078e00ff */
[----:B------:R-:W-:Y:S02]  /*4d80*/  LOP3.LUT R52, R52, 0x7ffff000, RZ, 0xc0, !PT ;  /* 0x7ffff00034347812 */ /* 0x000fe400078ec0ff */
[----:B--2---:R-:W-:-:S04]  /*4d90*/  LOP3.LUT R53, R58, 0x18, R119, 0xf8, !PT ;  /* 0x000000183a357812 */ /* 0x004fc800078ef877 */
[----:B---3--:R-:W-:Y:S01]  /*4da0*/  LOP3.LUT R53, R53, R55, RZ, 0x3c, !PT ;  /* 0x0000003735357212 */ /* 0x008fe200078e3cff */
[----:B------:R-:W-:-:S03]  /*4db0*/  IMAD R55, R18, 0x3000, R100 ;  /* 0x0000300012377824 */ /* 0x000fc600078e0264 */
[----:B----4-:R-:W-:Y:S01]  /*4dc0*/  IADD3 R53, R53, R52, R54 ;  /* 0x0000003435357210 */ /* 0x010fe20007ffe036 */
[----:B------:R-:W-:-:S04]  /*4dd0*/  IMAD R52, R55, 0x2, R2 ;  /* 0x0000000237347824 */ /* 0x000fc800078e0202 */
[----:B------:R-:W-:-:S04]  /*4de0*/  IMAD R53, R18, 0x3000, R53 ;  /* 0x0000300012357824 */ /* 0x000fc800078e0235 */
[----:B------:R-:W-:Y:S02]  /*4df0*/  IMAD R56, R53, 0x2, R2 ;  /* 0x0000000235387824 */ /* 0x000fe400078e0202 */
        /* <DEDUP_REMOVED lines=12> */
[-C--:B------:R-:W-:Y:S01]  /*4ec0*/  FMUL.FTZ R57, R122, R121.reuse ;  /* 0x000000797a397220 */ /* 0x080fe20000410000 */
[----:B------:R-:W-:Y:S02]  /*4ed0*/  HADD2.F32 R118, -RZ, R118.H1_H1 ;  /* 0x30000076ff767230 */ /* 0x000fe40000004100 */
[----:B------:R-:W-:Y:S02]  /*4ee0*/  HADD2.F32 R37, -RZ, R37.H0_H0 ;  /* 0x20000025ff257230 */ /* 0x000fe40000004100 */
[C---:B------:R-:W-:Y:S01]  /*4ef0*/  FMUL.FTZ R121, R124.reuse, R121 ;  /* 0x000000797c797220 */ /* 0x040fe20000410000 */
[----:B------:R-:W-:-:S03]  /*4f00*/  FFMA.FTZ R57, R124, R53, -R57 ;  /* 0x000000357c397223 */ /* 0x000fc60000010839 */
[----:B------:R-:W-:Y:S01]  /*4f10*/  FFMA.FTZ R53, R122, R53, R121 ;  /* 0x000000357a357223 */ /* 0x000fe20000010079 */
[--C-:B------:R-:W-:Y:S01]  /*4f20*/  SHF.R.U32.HI R121, RZ, 0x10, R49.reuse ;  /* 0x00000010ff797819 */ /* 0x100fe20000011631 */
[----:B------:R-:W-:Y:S01]  /*4f30*/  HADD2.F32 R122, -RZ, R126.H1_H1 ;  /* 0x3000007eff7a7230 */ /* 0x000fe20000004100 */
[----:B------:R-:W-:Y:S01]  /*4f40*/  SHF.R.U64 R49, R48, 0x10, R49 ;  /* 0x0000001030317819 */ /* 0x000fe20000001231 */
[----:B------:R-:W-:Y:S02]  /*4f50*/  HADD2.F32 R48, -RZ, R120.H1_H1 ;  /* 0x30000078ff307230 */ /* 0x000fe40000004100 */
[----:B------:R-:W-:Y:S02]  /*4f60*/  HADD2.F32 R121, -RZ, R121.H0_H0 ;  /* 0x20000079ff797230 */ /* 0x000fe40000004100 */
[----:B------:R-:W-:Y:S02]  /*4f70*/  HADD2.F32 R120, -RZ, R126.H0_H0 ;  /* 0x2000007eff787230 */ /* 0x000fe40000004100 */
[----:B------:R-:W-:-:S02]  /*4f80*/  HADD2.F32 R126, -RZ, R131.H1_H1 ;  /* 0x30000083ff7e7230 */ /* 0x000fc40000004100 */
[-C--:B------:R-:W-:Y:S01]  /*4f90*/  FMUL.FTZ R125, R48, R121.reuse ;  /* 0x00000079307d7220 */ /* 0x080fe20000410000 */
[C---:B------:R-:W-:Y:S01]  /*4fa0*/  FMUL.FTZ R121, R118.reuse, R121 ;  /* 0x0000007976797220 */ /* 0x040fe20000410000 */
[----:B------:R-:W-:Y:S02]  /*4fb0*/  HADD2.F32 R49, -RZ, R49.H0_H0 ;  /* 0x20000031ff317230 */ /* 0x000fe40000004100 */
[-C--:B------:R-:W-:Y:S01]  /*4fc0*/  FFMA.FTZ R118, R118, R37.reuse, -R125 ;  /* 0x0000002576767223 */ /* 0x080fe2000001087d */
[----:B------:R-:W-:Y:S01]  /*4fd0*/  FFMA.FTZ R48, R48, R37, R121 ;  /* 0x0000002530307223 */ /* 0x000fe20000010079 */
[----:B------:R-:W-:Y:S02]  /*4fe0*/  HADD2.F32 R37, -RZ, R59.H0_H0 ;  /* 0x2000003bff257230 */ /* 0x000fe40000004100 */
[----:B------:R-:W-:Y:S01]  /*4ff0*/  HADD2.F32 R121, -RZ, R55.H0_H0 ;  /* 0x20000037ff797230 */ /* 0x000fe20000004100 */
[----:B------:R-:W-:Y:S01]  /*5000*/  F2FP.F16.F32.PACK_AB R57, R118, R57 ;  /* 0x000000397639723e */ /* 0x000fe200000000ff */
[----:B------:R-:W-:-:S02]  /*5010*/  HADD2.F32 R125, -RZ, R131.H0_H0 ;  /* 0x20000083ff7d7230 */ /* 0x000fc40000004100 */
[-C--:B------:R-:W-:Y:S01]  /*5020*/  FMUL.FTZ R124, R37, R122.reuse ;  /* 0x0000007a257c7220 */ /* 0x080fe20000410000 */
[----:B------:R-:W-:Y:S01]  /*5030*/  F2FP.F16.F32.PACK_AB R48, R48, R53 ;  /* 0x000000353030723e */ /* 0x000fe200000000ff */
[C---:B------:R-:W-:Y:S01]  /*5040*/  FMUL.FTZ R122, R121.reuse, R122 ;  /* 0x0000007a797a7220 */ /* 0x040fe20000410000 */
[----:B------:R-:W-:Y:S02]  /*5050*/  IMAD.MOV.U32 R53, RZ, RZ, R57 ;  /* 0x000000ffff357224 */ /* 0x000fe400078e0039 */
[-C--:B------:R-:W-:Y:S01]  /*5060*/  FFMA.FTZ R124, R121, R120.reuse, -R124 ;  /* 0x00000078797c7223 */ /* 0x080fe2000001087c */
[----:B------:R-:W-:Y:S01]  /*5070*/  FFMA.FTZ R37, R37, R120, R122 ;  /* 0x0000007825257223 */ /* 0x000fe2000001007a */
[----:B------:R-:W-:Y:S01]  /*5080*/  SHF.R.U32.HI R120, RZ, 0x10, R39 ;  /* 0x00000010ff787819 */ /* 0x000fe20000011627 */
[----:B------:R-:W-:Y:S01]  /*5090*/  HADD2.F32 R122, -RZ, R55.H1_H1 ;  /* 0x30000037ff7a7230 */ /* 0x000fe20000004100 */
[--C-:B------:R-:W-:Y:S01]  /*50a0*/  SHF.R.U64 R39, R50, 0x10, R51.reuse ;  /* 0x0000001032277819 */ /* 0x100fe20000001233 */
[----:B------:R-:W-:Y:S01]  /*50b0*/  HADD2.F32 R50, -RZ, R59.H1_H1 ;  /* 0x3000003bff327230 */ /* 0x000fe20000004100 */
[----:B------:R-:W-:Y:S01]  /*50c0*/  SHF.R.U32.HI R51, RZ, 0x10, R51 ;  /* 0x00000010ff337819 */ /* 0x000fe20000011633 */
[----:B------:R-:W-:-:S02]  /*50d0*/  HADD2.F32 R59, -RZ, R120.H0_H0 ;  /* 0x20000078ff3b7230 */ /* 0x000fc40000004100 */
[----:B------:R-:W-:Y:S02]  /*50e0*/  HADD2.F32 R120, -RZ, R129.H1_H1 ;  /* 0x30000081ff787230 */ /* 0x000fe40000004100 */
[----:B------:R-:W-:Y:S02]  /*50f0*/  HADD2.F32 R51, -RZ, R51.H0_H0 ;  /* 0x20000033ff337230 */ /* 0x000fe40000004100 */
[----:B------:R-:W-:Y:S02]  /*5100*/  HADD2.F32 R39, -RZ, R39.H0_H0 ;  /* 0x20000027ff277230 */ /* 0x000fe40000004100 */
[----:B------:R-:W-:Y:S02]  /*5110*/  IMAD.MOV.U32 R57, RZ, RZ, R48 ;  /* 0x000000ffff397224 */ /* 0x000fe400078e0030 */
[-C--:B------:R-:W-:Y:S01]  /*5120*/  FMUL.FTZ R55, R50, R51.reuse ;  /* 0x0000003332377220 */ /* 0x080fe20000410000 */
[----:B------:R-:W-:-:S03]  /*5130*/  FMUL.FTZ R51, R122, R51 ;  /* 0x000000337a337220 */ /* 0x000fc60000410000 */
[-C--:B------:R-:W-:Y:S01]  /*5140*/  FFMA.FTZ R55, R122, R59.reuse, -R55 ;  /* 0x0000003b7a377223 */ /* 0x080fe20000010837 */
[----:B------:R-:W-:Y:S01]  /*5150*/  FFMA.FTZ R50, R50, R59, R51 ;  /* 0x0000003b32327223 */ /* 0x000fe20000010033 */
[----:B------:R-:W-:Y:S02]  /*5160*/  HADD2.F32 R51, -RZ, R56.H0_H0 ;  /* 0x20000038ff337230 */ /* 0x000fe40000004100 */
[----:B------:R-:W-:Y:S01]  /*5170*/  HADD2.F32 R59, -RZ, R52.H0_H0 ;  /* 0x20000034ff3b7230 */ /* 0x000fe20000004100 */
[----:B------:R-:W-:Y:S01]  /*5180*/  F2FP.F16.F32.PACK_AB R55, R55, R124 ;  /* 0x0000007c3737723e */ /* 0x000fe200000000ff */
[----:B------:R-:W-:Y:S02]  /*5190*/  HADD2.F32 R56, -RZ, R56.H1_H1 ;  /* 0x30000038ff387230 */ /* 0x000fe40000004100 */
[-C--:B------:R-:W-:Y:S01]  /*51a0*/  FMUL.FTZ R122, R51, R126.reuse ;  /* 0x0000007e337a7220 */ /* 0x080fe20000410000 */
[----:B------:R-:W-:Y:S02]  /*51b0*/  HADD2.F32 R52, -RZ, R52.H1_H1 ;  /* 0x30000034ff347230 */ /* 0x000fe40000004100 */
[C---:B------:R-:W-:Y:S01]  /*51c0*/  FMUL.FTZ R126, R59.reuse, R126 ;  /* 0x0000007e3b7e7220 */ /* 0x040fe20000410000 */
[----:B------:R-:W-:Y:S01]  /*51d0*/  FFMA.FTZ R122, R59, R120, -R122 ;  /* 0x000000783b7a7223 */ /* 0x000fe2000001087a */
[----:B------:R-:W-:-:S02]  /*51e0*/  FMUL.FTZ R59, R56, R49 ;  /* 0x00000031383b7220 */ /* 0x000fc40000410000 */
[----:B------:R-:W-:Y:S01]  /*51f0*/  FFMA.FTZ R126, R51, R120, R126 ;  /* 0x00000078337e7223 */ /* 0x000fe2000001007e */
[----:B------:R-:W-:Y:S02]  /*5200*/  HADD2.F32 R51, -RZ, R36.H0_H0 ;  /* 0x20000024ff337230 */ /* 0x000fe40000004100 */
[C---:B------:R-:W-:Y:S01]  /*5210*/  FMUL.FTZ R121, R52.reuse, R49 ;  /* 0x0000003134797220 */ /* 0x040fe20000410000 */
[--C-:B------:R-:W-:Y:S02]  /*5220*/  HADD2.F32 R36, -RZ, R58.reuse.H0_H0 ;  /* 0x2000003aff247230 */ /* 0x100fe40000004100 */
[----:B------:R-:W-:Y:S02]  /*5230*/  HADD2.F32 R58, -RZ, R58.H1_H1 ;  /* 0x3000003aff3a7230 */ /* 0x000fe40000004100 */
[-C--:B------:R-:W-:Y:S01]  /*5240*/  FFMA.FTZ R49, R52, R51.reuse, -R59 ;  /* 0x0000003334317223 */ /* 0x080fe2000001083b */
[----:B------:R-:W-:Y:S02]  /*5250*/  HADD2.F32 R52, -RZ, R54.H0_H0 ;  /* 0x20000036ff347230 */ /* 0x000fe40000004100 */
[----:B------:R-:W-:Y:S01]  /*5260*/  FFMA.FTZ R51, R56, R51, R121 ;  /* 0x0000003338337223 */ /* 0x000fe20000010079 */
[----:B------:R-:W-:-:S02]  /*5270*/  HADD2.F32 R59, -RZ, R129.H0_H0 ;  /* 0x20000081ff3b7230 */ /* 0x000fc40000004100 */
[-C--:B------:R-:W-:Y:S01]  /*5280*/  FMUL.FTZ R121, R36, R125.reuse ;  /* 0x0000007d24797220 */ /* 0x080fe20000410000 */
[----:B------:R-:W-:Y:S02]  /*5290*/  HADD2.F32 R54, -RZ, R54.H1_H1 ;  /* 0x30000036ff367230 */ /* 0x000fe40000004100 */
[----:B------:R-:W-:Y:S01]  /*52a0*/  FMUL.FTZ R125, R52, R125 ;  /* 0x0000007d347d7220 */ /* 0x000fe20000410000 */
[----:B------:R-:W-:Y:S01]  /*52b0*/  FMUL.FTZ R129, R58, R39 ;  /* 0x000000273a817220 */ /* 0x000fe20000410000 */
[-C--:B------:R-:W-:Y:S01]  /*52c0*/  FFMA.FTZ R121, R52, R59.reuse, -R121 ;  /* 0x0000003b34797223 */ /* 0x080fe20000010879 */
[----:B------:R-:W-:Y:S01]  /*52d0*/  F2FP.F16.F32.PACK_AB R52, R49, R122 ;  /* 0x0000007a3134723e */ /* 0x000fe200000000ff */
[----:B------:R-:W-:Y:S01]  /*52e0*/  FFMA.FTZ R125, R36, R59, R125 ;  /* 0x0000003b247d7223 */ /* 0x000fe2000001007d */
[----:B------:R-:W-:Y:S02]  /*52f0*/  HADD2.F32 R59, -RZ, R38.H0_H0 ;  /* 0x20000026ff3b7230 */ /* 0x000fe40000004100 */
[----:B------:R-:W-:Y:S01]  /*5300*/  FMUL.FTZ R39, R54, R39 ;  /* 0x0000002736277220 */ /* 0x000fe20000410000 */
[----:B------:R-:W-:-:S02]  /*5310*/  F2FP.F16.F32.PACK_AB R56, R51, R126 ;  /* 0x0000007e3338723e */ /* 0x000fc400000000ff */
[-C--:B------:R-:W-:Y:S01]  /*5320*/  FFMA.FTZ R54, R54, R59.reuse, -R129 ;  /* 0x0000003b36367223 */ /* 0x080fe20000010881 */
[----:B------:R-:W-:Y:S01]  /*5330*/  FFMA.FTZ R58, R58, R59, R39 ;  /* 0x0000003b3a3a7223 */ /* 0x000fe20000010027 */
[----:B------:R-:W-:-:S03]  /*5340*/  F2FP.F16.F32.PACK_AB R59, R50, R37 ;  /* 0x00000025323b723e */ /* 0x000fc600000000ff */
[----:B------:R-:W-:Y:S02]  /*5350*/  F2FP.F16.F32.PACK_AB R54, R54, R121 ;  /* 0x000000793636723e */ /* 0x000fe400000000ff */
[----:B------:R-:W-:-:S07]  /*5360*/  F2FP.F16.F32.PACK_AB R58, R58, R125 ;  /* 0x0000007d3a3a723e */ /* 0x000fce00000000ff */
.L_x_1146:
[----:B------:R-:W-:Y:S05]  /*5370*/  BSYNC B2 ;  /* 0x0000000000027941 */ /* 0x000fea0003800000 */
.L_x_1145:
[----:B------:R-:W-:-:S04]  /*5380*/  IADD3 R38, P4, P5, R60, R90, R75 ;  /* 0x0000005a3c267210 */ /* 0x000fc80007d9e04b */
[----:B------:R-:W-:Y:S02]  /*5390*/  IADD3.X R39, R0, R112, R96, P4, P5 ;  /* 0x0000007000277210 */ /* 0x000fe400027ea460 */
        /* <DEDUP_REMOVED lines=10> */
.L_x_1144:
[----:B------:R-:W-:Y:S05]  /*5440*/  BSYNC B1 ;  /* 0x0000000000017941 */ /* 0x000fea0003800000 */
.L_x_1143:
[----:B------:R-:W-:Y:S01]  /*5450*/  ISETP.NE.AND P4, PT, R10, RZ, PT ;  /* 0x000000ff0a00720c */ /* 0x000fe20003f85270 */
[----:B------:R-:W-:-:S12]  /*5460*/  BSSY B1, `(.L_x_1147) ;  /* 0x000007b000017945 */ /* 0x000fd80003800000 */
[----:B------:R-:W-:Y:S05]  /*5470*/  @!P4 BRA `(.L_x_1148) ;  /* 0x0000000400e4c947 */ /* 0x000fea0003800000 */
[----:B------:R-:W2:Y:S04]  /*5480*/  LDL R48, [R1+0x18] ;  /* 0x0000180001307983 */ /* 0x000ea80000100800 */
[----:B-1----:R-:W3:Y:S04]  /*5490*/  LDL R39, [R1+0x1c] ;  /* 0x00001c0001277983 */ /* 0x002ee80000100800 */
[----:B------:R-:W4:Y:S01]  /*54a0*/  LDL R38, [R1+0x20] ;  /* 0x0000200001267983 */ /* 0x000f220000100800 */
[----:B------:R-:W-:Y:S01]  /*54b0*/  SEL R36, R107, R113, !P1 ;  /* 0x000000716b247207 */ /* 0x000fe20004800000 */
[----:B------:R-:W-:Y:S01]  /*54c0*/  VIADD R54, R19, 0x10 ;  /* 0x0000001013367836 */ /* 0x000fe20000000000 */
[----:B------:R-:W-:Y:S01]  /*54d0*/  IADD3 R52, P4, P5, R60, R90, R74 ;  /* 0x0000005a3c347210 */ /* 0x000fe20007d9e04a */
[----:B------:R-:W-:Y:S01]  /*54e0*/  BSSY B2, `(.L_x_1149) ;  /* 0x0000068000027945 */ /* 0x000fe20003800000 */
[----:B------:R-:W-:-:S02]  /*54f0*/  SHF.R.S32.HI R37, RZ, 0x1f, R36 ;  /* 0x0000001fff257819 */ /* 0x000fc40000011424 */
[----:B------:R-:W-:Y:S02]  /*5500*/  IADD3.X R53, R0, R112, R95, P4, P5 ;  /* 0x0000007000357210 */ /* 0x000fe400027ea45f */
[----:B------:R-:W-:Y:S02]  /*5510*/  LEA.HI R37, R37, R36, RZ, 0x4 ;  /* 0x0000002425257211 */ /* 0x000fe400078f20ff */
[----:B------:R-:W-:Y:S02]  /*5520*/  ISETP.GE.AND P4, PT, R54, R99, PT ;  /* 0x000000633600720c */ /* 0x000fe40003f86270 */
        /* <DEDUP_REMOVED lines=8> */
[----:B---3--:R-:W-:-:S04]  /*55b0*/  LOP3.LUT R36, R36, R39, RZ, 0x3c, !PT ;  /* 0x0000002724247212 */ /* 0x008fc800078e3cff */
[----:B----4-:R-:W-:Y:S01]  /*55c0*/  IADD3 R39, R36, R37, R38 ;  /* 0x0000002524277210 */ /* 0x010fe20007ffe026 */
[----:B------:R-:W-:-:S04]  /*55d0*/  IMAD R37, R18, 0x3000, R98 ;  /* 0x0000300012257824 */ /* 0x000fc800078e0262 */
[----:B------:R-:W-:Y:S02]  /*55e0*/  IMAD R39, R18, 0x3000, R39 ;  /* 0x0000300012277824 */ /* 0x000fe400078e0227 */
[--C-:B------:R-:W-:Y:S02]  /*55f0*/  IMAD R37, R37, 0x2, R2.reuse ;  /* 0x0000000225257824 */ /* 0x100fe400078e0202 */
[----:B------:R-:W-:-:S04]  /*5600*/  IMAD R48, R39, 0x2, R2 ;  /* 0x0000000227307824 */ /* 0x000fc800078e0202 */
[----:B------:R-:W1:Y:S04]  /*5610*/  LDS.128 R36, [R37+0x15400] ;  /* 0x0154000025247984 */ /* 0x000e680000000c00 */
[----:B------:R-:W2:Y:S01]  /*5620*/  LDS.128 R48, [R48+0x15400] ;  /* 0x0154000030307984 */ /* 0x000ea20000000c00 */
[----:B------:R-:W-:Y:S05]  /*5630*/  @P4 BRA `(.L_x_1150) ;  /* 0x0000000400484947 */ /* 0x000fea0003800000 */
[--C-:B------:R-:W-:Y:S01]  /*5640*/  SHF.R.U64 R32, R32, 0x10, R33.reuse ;  /* 0x0000001020207819 */ /* 0x100fe20000001221 */
[--C-:B------:R-:W-:Y:S01]  /*5650*/  HADD2.F32 R56, -RZ, R130.reuse.H1_H1 ;  /* 0x30000082ff387230 */ /* 0x100fe20000004100 */
[----:B------:R-:W-:Y:S01]  /*5660*/  SHF.R.U32.HI R54, RZ, 0x10, R33 ;  /* 0x00000010ff367819 */ /* 0x000fe20000011621 */
[----:B------:R-:W-:Y:S01]  /*5670*/  HADD2.F32 R130, -RZ, R130.H0_H0 ;  /* 0x20000082ff827230 */ /* 0x000fe20000004100 */
[--C-:B------:R-:W-:Y:S01]  /*5680*/  SHF.R.U64 R33, R44, 0x10, R45.reuse ;  /* 0x000000102c217819 */ /* 0x100fe2000000122d */
[--C-:B-1----:R-:W-:Y:S01]  /*5690*/  HADD2.F32 R57, -RZ, R37.reuse.H0_H0 ;  /* 0x20000025ff397230 */ /* 0x102fe20000004100 */
[----:B------:R-:W-:Y:S01]  /*56a0*/  SHF.R.U32.HI R44, RZ, 0x10, R45 ;  /* 0x00000010ff2c7819 */ /* 0x000fe2000001162d */
[----:B------:R-:W-:Y:S01]  /*56b0*/  HADD2.F32 R59, -RZ, R37.H1_H1 ;  /* 0x30000025ff3b7230 */ /* 0x000fe20000004100 */
[--C-:B------:R-:W-:Y:S01]  /*56c0*/  SHF.R.U64 R45, R46, 0x10, R47.reuse ;  /* 0x000000102e2d7819 */ /* 0x100fe2000000122f */
[----:B------:R-:W-:Y:S01]  /*56d0*/  HADD2.F32 R54, -RZ, R54.H0_H0 ;  /* 0x20000036ff367230 */ /* 0x000fe20000004100 */
[----:B------:R-:W-:Y:S01]  /*56e0*/  SHF.R.U32.HI R46, RZ, 0x10, R47 ;  /* 0x00000010ff2e7819 */ /* 0x000fe2000001162f */
[--C-:B--2---:R-:W-:Y:S01]  /*56f0*/  HADD2.F32 R47, -RZ, R49.reuse.H0_H0 ;  /* 0x20000031ff2f7230 */ /* 0x104fe20000004100 */
[--C-:B------:R-:W-:Y:S01]  /*5700*/  SHF.R.U64 R34, R34, 0x10, R35.reuse ;  /* 0x0000001022227819 */ /* 0x100fe20000001223 */
[----:B------:R-:W-:Y:S01]  /*5710*/  HADD2.F32 R49, -RZ, R49.H1_H1 ;  /* 0x30000031ff317230 */ /* 0x000fe20000004100 */
[----:B------:R-:W-:Y:S01]  /*5720*/  SHF.R.U32.HI R35, RZ, 0x10, R35 ;  /* 0x00000010ff237819 */ /* 0x000fe20000011623 */
[----:B------:R-:W-:-:S02]  /*5730*/  HADD2.F32 R44, -RZ, R44.H0_H0 ;  /* 0x2000002cff2c7230 */ /* 0x000fc40000004100 */
[-C--:B------:R-:W-:Y:S01]  /*5740*/  FMUL.FTZ R58, R47, R56.reuse ;  /* 0x000000382f3a7220 */ /* 0x080fe20000410000 */
[C---:B------:R-:W-:Y:S01]  /*5750*/  FMUL.FTZ R56, R57.reuse, R56 ;  /* 0x0000003839387220 */ /* 0x040fe20000410000 */
[----:B------:R-:W-:Y:S02]  /*5760*/  HADD2.F32 R46, -RZ, R46.H0_H0 ;  /* 0x2000002eff2e7230 */ /* 0x000fe40000004100 */
[----:B------:R-:W-:Y:S01]  /*5770*/  FFMA.FTZ R37, R57, R130, -R58 ;  /* 0x0000008239257223 */ /* 0x000fe2000001083a */
[-C--:B------:R-:W-:Y:S01]  /*5780*/  FMUL.FTZ R58, R49, R44.reuse ;  /* 0x0000002c313a7220 */ /* 0x080fe20000410000 */
[----:B------:R-:W-:Y:S01]  /*5790*/  FMUL.FTZ R118, R59, R44 ;  /* 0x0000002c3b767220 */ /* 0x000fe20000410000 */
[----:B------:R-:W-:Y:S01]  /*57a0*/  FFMA.FTZ R47, R47, R130, R56 ;  /* 0x000000822f2f7223 */ /* 0x000fe20000010038 */
[----:B------:R-:W-:Y:S02]  /*57b0*/  HADD2.F32 R56, -RZ, R51.H0_H0 ;  /* 0x20000033ff387230 */ /* 0x000fe40000004100 */
[-C--:B------:R-:W-:Y:S01]  /*57c0*/  FFMA.FTZ R44, R59, R54.reuse, -R58 ;  /* 0x000000363b2c7223 */ /* 0x080fe2000001083a */
[----:B------:R-:W-:Y:S01]  /*57d0*/  FFMA.FTZ R54, R49, R54, R118 ;  /* 0x0000003631367223 */ /* 0x000fe20000010076 */
[----:B------:R-:W-:-:S02]  /*57e0*/  HADD2.F32 R59, -RZ, R128.H0_H0 ;  /* 0x20000080ff3b7230 */ /* 0x000fc40000004100 */
[--C-:B------:R-:W-:Y:S01]  /*57f0*/  HADD2.F32 R118, -RZ, R39.reuse.H0_H0 ;  /* 0x20000027ff767230 */ /* 0x100fe20000004100 */
[----:B------:R-:W-:Y:S01]  /*5800*/  F2FP.F16.F32.PACK_AB R37, R44, R37 ;  /* 0x000000252c25723e */ /* 0x000fe200000000ff */
[----:B------:R-:W-:Y:S01]  /*5810*/  HADD2.F32 R57, -RZ, R39.H1_H1 ;  /* 0x30000027ff397230 */ /* 0x000fe20000004100 */
[----:B------:R-:W-:Y:S01]  /*5820*/  F2FP.F16.F32.PACK_AB R47, R54, R47 ;  /* 0x0000002f362f723e */ /* 0x000fe200000000ff */
[----:B------:R-:W-:Y:S02]  /*5830*/  HADD2.F32 R49, -RZ, R128.H1_H1 ;  /* 0x30000080ff317230 */ /* 0x000fe40000004100 */
[-C--:B------:R-:W-:Y:S01]  /*5840*/  FMUL.FTZ R39, R118, R59.reuse ;  /* 0x0000003b76277220 */ /* 0x080fe20000410000 */
[----:B------:R-:W-:Y:S02]  /*5850*/  HADD2.F32 R58, -RZ, R35.H0_H0 ;  /* 0x20000023ff3a7230 */ /* 0x000fe40000004100 */
[----:B------:R-:W-:Y:S01]  /*5860*/  FMUL.FTZ R35, R56, R59 ;  /* 0x0000003b38237220 */ /* 0x000fe20000410000 */
[----:B------:R-:W-:-:S02]  /*5870*/  HADD2.F32 R51, -RZ, R51.H1_H1 ;  /* 0x30000033ff337230 */ /* 0x000fc40000004100 */
[-C--:B------:R-:W-:Y:S01]  /*5880*/  FMUL.FTZ R122, R57, R46.reuse ;  /* 0x0000002e397a7220 */ /* 0x080fe20000410000 */
[-C--:B------:R-:W-:Y:S01]  /*5890*/  FFMA.FTZ R39, R56, R49.reuse, R39 ;  /* 0x0000003138277223 */ /* 0x080fe20000010027 */
[----:B------:R-:W-:Y:S01]  /*58a0*/  FFMA.FTZ R35, R118, R49, -R35 ;  /* 0x0000003176237223 */ /* 0x000fe20000010823 */
[--C-:B------:R-:W-:Y:S02]  /*58b0*/  HADD2.F32 R118, -RZ, R48.reuse.H0_H0 ;  /* 0x20000030ff767230 */ /* 0x100fe40000004100 */
[C---:B------:R-:W-:Y:S01]  /*58c0*/  FMUL.FTZ R120, R51.reuse, R46 ;  /* 0x0000002e33787220 */ /* 0x040fe20000410000 */
[-C--:B------:R-:W-:Y:S01]  /*58d0*/  FFMA.FTZ R56, R51, R58.reuse, R122 ;  /* 0x0000003a33387223 */ /* 0x080fe2000001007a */
[----:B------:R-:W-:Y:S02]  /*58e0*/  HADD2.F32 R51, -RZ, R33.H0_H0 ;  /* 0x20000021ff337230 */ /* 0x000fe40000004100 */
[----:B------:R-:W-:Y:S02]  /*58f0*/  HADD2.F32 R48, -RZ, R48.H1_H1 ;  /* 0x30000030ff307230 */ /* 0x000fe40000004100 */
[----:B------:R-:W-:Y:S01]  /*5900*/  FFMA.FTZ R46, R57, R58, -R120 ;  /* 0x0000003a392e7223 */ /* 0x000fe20000010878 */
[----:B------:R-:W-:-:S02]  /*5910*/  HADD2.F32 R33, -RZ, R36.H1_H1 ;  /* 0x30000024ff217230 */ /* 0x000fc40000004100 */
[----:B------:R-:W-:Y:S02]  /*5920*/  HADD2.F32 R58, -RZ, R36.H0_H0 ;  /* 0x20000024ff3a7230 */ /* 0x000fe40000004100 */
[-C--:B------:R-:W-:Y:S01]  /*5930*/  FMUL.FTZ R120, R48, R51.reuse ;  /* 0x0000003330787220 */ /* 0x080fe20000410000 */
[--C-:B------:R-:W-:Y:S02]  /*5940*/  HADD2.F32 R49, -RZ, R127.reuse.H1_H1 ;  /* 0x3000007fff317230 */ /* 0x100fe40000004100 */
[----:B------:R-:W-:Y:S01]  /*5950*/  FMUL.FTZ R51, R33, R51 ;  /* 0x0000003321337220 */ /* 0x000fe20000410000 */
[----:B------:R-:W-:Y:S01]  /*5960*/  HADD2.F32 R36, -RZ, R32.H0_H0 ;  /* 0x20000020ff247230 */ /* 0x000fe20000004100 */
[----:B------:R-:W-:Y:S01]  /*5970*/  F2FP.F16.F32.PACK_AB R35, R46, R35 ;  /* 0x000000232e23723e */ /* 0x000fe200000000ff */
[----:B------:R-:W-:Y:S02]  /*5980*/  HADD2.F32 R127, -RZ, R127.H0_H0 ;  /* 0x2000007fff7f7230 */ /* 0x000fe40000004100 */
[----:B------:R-:W-:-:S02]  /*5990*/  HADD2.F32 R59, -RZ, R45.H0_H0 ;  /* 0x2000002dff3b7230 */ /* 0x000fc40000004100 */
[-C--:B------:R-:W-:Y:S01]  /*59a0*/  FFMA.FTZ R33, R33, R36.reuse, -R120 ;  /* 0x0000002421217223 */ /* 0x080fe20000010878 */
[----:B------:R-:W-:Y:S01]  /*59b0*/  FFMA.FTZ R48, R48, R36, R51 ;  /* 0x0000002430307223 */ /* 0x000fe20000010033 */
[----:B------:R-:W-:Y:S02]  /*59c0*/  HADD2.F32 R45, -RZ, R50.H0_H0 ;  /* 0x20000032ff2d7230 */ /* 0x000fe40000004100 */
[-C--:B------:R-:W-:Y:S01]  /*59d0*/  FMUL.FTZ R57, R118, R127.reuse ;  /* 0x0000007f76397220 */ /* 0x080fe20000410000 */
[----:B------:R-:W-:Y:S02]  /*59e0*/  HADD2.F32 R51, -RZ, R123.H0_H0 ;  /* 0x2000007bff337230 */ /* 0x000fe40000004100 */
[C---:B------:R-:W-:Y:S01]  /*59f0*/  FMUL.FTZ R127, R58.reuse, R127 ;  /* 0x0000007f3a7f7220 */ /* 0x040fe20000410000 */
[----:B------:R-:W-:Y:S02]  /*5a00*/  HADD2.F32 R36, -RZ, R38.H0_H0 ;  /* 0x20000026ff247230 */ /* 0x000fe40000004100 */
[----:B------:R-:W-:Y:S01]  /*5a10*/  FFMA.FTZ R32, R58, R49, -R57 ;  /* 0x000000313a207223 */ /* 0x000fe20000010839 */
[----:B------:R-:W-:-:S02]  /*5a20*/  HADD2.F32 R50, -RZ, R50.H1_H1 ;  /* 0x30000032ff327230 */ /* 0x000fc40000004100 */
[----:B------:R-:W-:Y:S01]  /*5a30*/  FFMA.FTZ R49, R118, R49, R127 ;  /* 0x0000003176317223 */ /* 0x000fe2000001007f */
[----:B------:R-:W-:Y:S02]  /*5a40*/  HADD2.F32 R123, -RZ, R123.H1_H1 ;  /* 0x3000007bff7b7230 */ /* 0x000fe40000004100 */
[----:B------:R-:W-:Y:S02]  /*5a50*/  HADD2.F32 R38, -RZ, R38.H1_H1 ;  /* 0x30000026ff267230 */ /* 0x000fe40000004100 */
[----:B------:R-:W-:Y:S01]  /*5a60*/  FMUL.FTZ R121, R50, R59 ;  /* 0x0000003b32797220 */ /* 0x000fe20000410000 */
[----:B------:R-:W-:Y:S02]  /*5a70*/  HADD2.F32 R57, -RZ, R34.H0_H0 ;  /* 0x20000022ff397230 */ /* 0x000fe40000004100 */
[CC--:B------:R-:W-:Y:S01]  /*5a80*/  FMUL.FTZ R119, R45.reuse, R123.reuse ;  /* 0x0000007b2d777220 */ /* 0x0c0fe20000410000 */
[----:B------:R-:W-:Y:S01]  /*5a90*/  FMUL.FTZ R34, R36, R123 ;  /* 0x0000007b24227220 */ /* 0x000fe20000410000 */
[----:B------:R-:W-:Y:S01]  /*5aa0*/  FMUL.FTZ R59, R38, R59 ;  /* 0x0000003b263b7220 */ /* 0x000fe20000410000 */
[----:B------:R-:W-:Y:S01]  /*5ab0*/  F2FP.F16.F32.PACK_AB R48, R48, R49 ;  /* 0x000000313030723e */ /* 0x000fe200000000ff */
[-C--:B------:R-:W-:Y:S01]  /*5ac0*/  FFMA.FTZ R119, R36, R51.reuse, -R119 ;  /* 0x0000003324777223 */ /* 0x080fe20000010877 */
[----:B------:R-:W-:Y:S01]  /*5ad0*/  FFMA.FTZ R34, R45, R51, R34 ;  /* 0x000000332d227223 */ /* 0x000fe20000010022 */
[-C--:B------:R-:W-:Y:S01]  /*5ae0*/  FFMA.FTZ R38, R38, R57.reuse, -R121 ;  /* 0x0000003926267223 */ /* 0x080fe20000010879 */
[----:B------:R-:W-:Y:S01]  /*5af0*/  FFMA.FTZ R59, R50, R57, R59 ;  /* 0x00000039323b7223 */ /* 0x000fe2000001003b */
[----:B------:R-:W-:Y:S01]  /*5b00*/  F2FP.F16.F32.PACK_AB R51, R56, R39 ;  /* 0x000000273833723e */ /* 0x000fe200000000ff */
[----:B------:R-:W-:Y:S01]  /*5b10*/  IMAD.MOV.U32 R49, RZ, RZ, R47 ;  /* 0x000000ffff317224 */ /* 0x000fe200078e002f */
[----:B------:R-:W-:Y:S01]  /*5b20*/  F2FP.F16.F32.PACK_AB R36, R33, R32 ;  /* 0x000000202124723e */ /* 0x000fe200000000ff */
[----:B------:R-:W-:Y:S01]  /*5b30*/  IMAD.MOV.U32 R39, RZ, RZ, R35 ;  /* 0x000000ffff277224 */ /* 0x000fe200078e0023 */
[----:B------:R-:W-:-:S02]  /*5b40*/  F2FP.F16.F32.PACK_AB R38, R38, R119 ;  /* 0x000000772626723e */ /* 0x000fc400000000ff */
[----:B------:R-:W-:-:S07]  /*5b50*/  F2FP.F16.F32.PACK_AB R50, R59, R34 ;  /* 0x000000223b32723e */ /* 0x000fce00000000ff */
.L_x_1150:
[----:B------:R-:W-:Y:S05]  /*5b60*/  BSYNC B2 ;  /* 0x0000000000027941 */ /* 0x000fea0003800000 */
.L_x_1149:
        /* <DEDUP_REMOVED lines=10> */
.L_x_1148:
[----:B------:R-:W-:Y:S05]  /*5c10*/  BSYNC B1 ;  /* 0x0000000000017941 */ /* 0x000fea0003800000 */
.L_x_1147:
[----:B------:R-:W-:-:S13]  /*5c20*/  ISETP.NE.AND P4, PT, R11, RZ, PT ;  /* 0x000000ff0b00720c */ /* 0x000fda0003f85270 */
[----:B------:R-:W-:Y:S05]  /*5c30*/  @!P4 BRA `(.L_x_1115) ;  /* 0x000000080074c947 */ /* 0x000fea0003800000 */
[----:B-1-3--:R-:W2:Y:S04]  /*5c40*/  LDL R36, [R1+0x18] ;  /* 0x0000180001247983 */ /* 0x00aea80000100800 */
[----:B------:R-:W3:Y:S04]  /*5c50*/  LDL R35, [R1+0x1c] ;  /* 0x00001c0001237983 */ /* 0x000ee80000100800 */
[----:B------:R-:W4:Y:S01]  /*5c60*/  LDL R34, [R1+0x20] ;  /* 0x0000200001227983 */ /* 0x000f220000100800 */
[----:B------:R-:W-:Y:S01]  /*5c70*/  VIADD R46, R19, 0x20 ;  /* 0x00000020132e7836 */ /* 0x000fe20000000000 */
[----:B------:R-:W-:Y:S01]  /*5c80*/  IADD3 R32, P4, P5, R60, R90, R27 ;  /* 0x0000005a3c207210 */ /* 0x000fe20007d9e01b */
[----:B------:R-:W-:Y:S03]  /*5c90*/  BSSY B1, `(.L_x_1151) ;  /* 0x000006d000017945 */ /* 0x000fe60003800000 */
[----:B------:R-:W-:-:S02]  /*5ca0*/  ISETP.GE.AND P6, PT, R46, R104, PT ;  /* 0x000000682e00720c */ /* 0x000fc40003fc6270 */
[----:B------:R-:W-:Y:S02]  /*5cb0*/  IADD3.X R33, R0, R112, R94, P4, P5 ;  /* 0x0000007000217210 */ /* 0x000fe400027ea45e */
[C---:B------:R-:W-:Y:S02]  /*5cc0*/  LEA R44, P4, R32.reuse, R88, 0x1 ;  /* 0x00000058202c7211 */ /* 0x040fe400078808ff */
[----:B------:R-:W-:Y:S02]  /*5cd0*/  SEL R113, R107, R113, !P6 ;  /* 0x000000716b717207 */ /* 0x000fe40007000000 */
[----:B------:R-:W-:Y:S02]  /*5ce0*/  LEA.HI.X R45, R32, R89, R33, 0x1, P4 ;  /* 0x00000059202d7211 */ /* 0x000fe400020f0c21 */
[----:B------:R-:W-:Y:S02]  /*5cf0*/  SHF.R.S32.HI R32, RZ, 0x1f, R113 ;  /* 0x0000001fff207819 */ /* 0x000fe40000011471 */
[----:B------:R-:W-:-:S02]  /*5d00*/  ISETP.GE.AND P4, PT, R46, R99, PT ;  /* 0x000000632e00720c */ /* 0x000fc40003f86270 */
        /* <DEDUP_REMOVED lines=18> */
[----:B------:R-:W-:Y:S01]  /*5e30*/  SHF.R.U32.HI R51, RZ, 0x10, R41 ;  /* 0x00000010ff337819 */ /* 0x000fe20000011629 */
[----:B--2---:R-:W-:Y:S01]  /*5e40*/  IMAD.MOV.U32 R48, RZ, RZ, R39 ;  /* 0x000000ffff307224 */ /* 0x004fe200078e0027 */
[--C-:B------:R-:W-:Y:S01]  /*5e50*/  SHF.R.U64 R28, R28, 0x10, R29.reuse ;  /* 0x000000101c1c7819 */ /* 0x100fe2000000121d */
[----:B------:R-:W-:Y:S01]  /*5e60*/  HADD2.F32 R50, -RZ, R117.H1_H1 ;  /* 0x30000075ff327230 */ /* 0x000fe20000004100 */
[----:B------:R-:W-:Y:S01]  /*5e70*/  SHF.R.U32.HI R49, RZ, 0x10, R29 ;  /* 0x00000010ff317819 */ /* 0x000fe2000001161d */
[----:B------:R-:W-:Y:S01]  /*5e80*/  HADD2.F32 R39, -RZ, R37.H0_H0 ;  /* 0x20000025ff277230 */ /* 0x000fe20000004100 */
[----:B------:R-:W-:Y:S01]  /*5e90*/  SHF.R.U64 R40, R40, 0x10, R41 ;  /* 0x0000001028287819 */ /* 0x000fe20000001229 */
[----:B------:R-:W-:Y:S01]  /*5ea0*/  HADD2.F32 R51, -RZ, R51.H0_H0 ;  /* 0x20000033ff337230 */ /* 0x000fe20000004100 */
[--C-:B------:R-:W-:Y:S01]  /*5eb0*/  SHF.R.U64 R29, R30, 0x10, R31.reuse ;  /* 0x000000101e1d7819 */ /* 0x100fe2000000121f */
[----:B------:R-:W-:Y:S01]  /*5ec0*/  HADD2.F32 R46, -RZ, R115.H1_H1 ;  /* 0x30000073ff2e7230 */ /* 0x000fe20000004100 */
[----:B------:R-:W-:Y:S01]  /*5ed0*/  SHF.R.U32.HI R41, RZ, 0x10, R31 ;  /* 0x00000010ff297819 */ /* 0x000fe2000001161f */
[--C-:B-1----:R-:W-:Y:S01]  /*5ee0*/  HADD2.F32 R31, -RZ, R33.reuse.H0_H0 ;  /* 0x20000021ff1f7230 */ /* 0x102fe20000004100 */
[----:B------:R-:W-:Y:S01]  /*5ef0*/  SHF.R.U64 R30, R42, 0x10, R43 ;  /* 0x000000102a1e7819 */ /* 0x000fe2000000122b */
[----:B------:R-:W-:-:S02]  /*5f00*/  HADD2.F32 R42, -RZ, R33.H1_H1 ;  /* 0x30000021ff2a7230 */ /* 0x000fc40000004100 */
[-C--:B------:R-:W-:Y:S01]  /*5f10*/  FMUL.FTZ R52, R39, R50.reuse ;  /* 0x0000003227347220 */ /* 0x080fe20000410000 */
[----:B------:R-:W-:Y:S01]  /*5f20*/  SHF.R.U32.HI R43, RZ, 0x10, R43 ;  /* 0x00000010ff2b7819 */ /* 0x000fe2000001162b */
[----:B------:R-:W-:Y:S02]  /*5f30*/  HADD2.F32 R37, -RZ, R37.H1_H1 ;  /* 0x30000025ff257230 */ /* 0x000fe40000004100 */
[C---:B------:R-:W-:Y:S01]  /*5f40*/  FMUL.FTZ R50, R31.reuse, R50 ;  /* 0x000000321f327220 */ /* 0x040fe20000410000 */
[----:B------:R-:W-:Y:S02]  /*5f50*/  HADD2.F32 R49, -RZ, R49.H0_H0 ;  /* 0x20000031ff317230 */ /* 0x000fe40000004100 */
[-C--:B------:R-:W-:Y:S01]  /*5f60*/  FMUL.FTZ R54, R42, R51.reuse ;  /* 0x000000332a367220 */ /* 0x080fe20000410000 */
[-C--:B------:R-:W-:Y:S01]  /*5f70*/  FFMA.FTZ R31, R31, R46.reuse, -R52 ;  /* 0x0000002e1f1f7223 */ /* 0x080fe20000010834 */
[----:B------:R-:W-:Y:S01]  /*5f80*/  FFMA.FTZ R33, R39, R46, R50 ;  /* 0x0000002e27217223 */ /* 0x000fe20000010032 */
[----:B------:R-:W-:Y:S01]  /*5f90*/  FMUL.FTZ R53, R37, R51 ;  /* 0x0000003325357220 */ /* 0x000fe20000410000 */
[----:B------:R-:W-:-:S02]  /*5fa0*/  HADD2.F32 R39, -RZ, R48.H0_H0 ;  /* 0x20000030ff277230 */ /* 0x000fc40000004100 */
[-C--:B------:R-:W-:Y:S01]  /*5fb0*/  FFMA.FTZ R46, R37, R49.reuse, R54 ;  /* 0x00000031252e7223 */ /* 0x080fe20000010036 */
[----:B------:R-:W-:Y:S02]  /*5fc0*/  HADD2.F32 R50, -RZ, R48.H1_H1 ;  /* 0x30000030ff327230 */ /* 0x000fe40000004100 */
[----:B------:R-:W-:Y:S01]  /*5fd0*/  FFMA.FTZ R42, R42, R49, -R53 ;  /* 0x000000312a2a7223 */ /* 0x000fe20000010835 */
[----:B------:R-:W-:Y:S02]  /*5fe0*/  HADD2.F32 R43, -RZ, R43.H0_H0 ;  /* 0x2000002bff2b7230 */ /* 0x000fe40000004100 */
[--C-:B------:R-:W-:Y:S01]  /*5ff0*/  HADD2.F32 R48, -RZ, R35.reuse.H1_H1 ;  /* 0x30000023ff307230 */ /* 0x100fe20000004100 */
[----:B------:R-:W-:Y:S01]  /*6000*/  F2FP.F16.F32.PACK_AB R46, R46, R33 ;  /* 0x000000212e2e723e */ /* 0x000fe200000000ff */
[----:B------:R-:W-:Y:S02]  /*6010*/  HADD2.F32 R54, -RZ, R116.H1_H1 ;  /* 0x30000074ff367230 */ /* 0x000fe40000004100 */
[----:B------:R-:W-:Y:S01]  /*6020*/  FMUL.FTZ R49, R50, R43 ;  /* 0x0000002b32317220 */ /* 0x000fe20000410000 */
[----:B------:R-:W-:-:S02]  /*6030*/  HADD2.F32 R37, -RZ, R35.H0_H0 ;  /* 0x20000023ff257230 */ /* 0x000fc40000004100 */
[----:B------:R-:W-:Y:S01]  /*6040*/  FMUL.FTZ R43, R48, R43 ;  /* 0x0000002b302b7220 */ /* 0x000fe20000410000 */
[----:B------:R-:W-:Y:S02]  /*6050*/  HADD2.F32 R41, -RZ, R41.H0_H0 ;  /* 0x20000029ff297230 */ /* 0x000fe40000004100 */
[-C--:B------:R-:W-:Y:S01]  /*6060*/  FMUL.FTZ R56, R39, R54.reuse ;  /* 0x0000003627387220 */ /* 0x080fe20000410000 */
[----:B------:R-:W-:Y:S02]  /*6070*/  HADD2.F32 R52, -RZ, R114.H1_H1 ;  /* 0x30000072ff347230 */ /* 0x000fe40000004100 */
[----:B------:R-:W-:Y:S01]  /*6080*/  FMUL.FTZ R54, R37, R54 ;  /* 0x0000003625367220 */ /* 0x000fe20000410000 */
[----:B------:R-:W-:Y:S02]  /*6090*/  HADD2.F32 R117, -RZ, R117.H0_H0 ;  /* 0x20000075ff757230 */ /* 0x000fe40000004100 */
[----:B------:R-:W-:Y:S01]  /*60a0*/  FFMA.FTZ R50, R50, R41, R43 ;  /* 0x0000002932327223 */ /* 0x000fe2000001002b */
[----:B------:R-:W-:-:S02]  /*60b0*/  HADD2.F32 R43, -RZ, R40.H0_H0 ;  /* 0x20000028ff2b7230 */ /* 0x000fc40000004100 */
[-C--:B------:R-:W-:Y:S01]  /*60c0*/  FFMA.FTZ R35, R37, R52.reuse, -R56 ;  /* 0x0000003425237223 */ /* 0x080fe20000010838 */
[----:B------:R-:W-:Y:S01]  /*60d0*/  FFMA.FTZ R37, R39, R52, R54 ;  /* 0x0000003427257223 */ /* 0x000fe20000010036 */
[----:B------:R-:W-:Y:S02]  /*60e0*/  HADD2.F32 R40, -RZ, R36.H0_H0 ;  /* 0x20000024ff287230 */ /* 0x000fe40000004100 */
[----:B------:R-:W-:Y:S01]  /*60f0*/  FFMA.FTZ R48, R48, R41, -R49 ;  /* 0x0000002930307223 */ /* 0x000fe20000010831 */
[----:B------:R-:W-:Y:S01]  /*6100*/  HADD2.F32 R39, -RZ, R32.H0_H0 ;  /* 0x20000020ff277230 */ /* 0x000fe20000004100 */
[----:B------:R-:W-:Y:S01]  /*6110*/  F2FP.F16.F32.PACK_AB R31, R42, R31 ;  /* 0x0000001f2a1f723e */ /* 0x000fe200000000ff */
[----:B------:R-:W-:Y:S02]  /*6120*/  HADD2.F32 R36, -RZ, R36.H1_H1 ;  /* 0x30000024ff247230 */ /* 0x000fe40000004100 */
[----:B------:R-:W-:Y:S01]  /*6130*/  HADD2.F32 R32, -RZ, R32.H1_H1 ;  /* 0x30000020ff207230 */ /* 0x000fe20000004100 */
[----:B------:R-:W-:Y:S01]  /*6140*/  F2FP.F16.F32.PACK_AB R35, R48, R35 ;  /* 0x000000233023723e */ /* 0x000fe200000000ff */
[----:B------:R-:W-:-:S02]  /*6150*/  HADD2.F32 R41, -RZ, R28.H0_H0 ;  /* 0x2000001cff297230 */ /* 0x000fc40000004100 */
[-C--:B------:R-:W-:Y:S01]  /*6160*/  FMUL.FTZ R51, R36, R43.reuse ;  /* 0x0000002b24337220 */ /* 0x080fe20000410000 */
[----:B------:R-:W-:Y:S02]  /*6170*/  HADD2.F32 R115, -RZ, R115.H0_H0 ;  /* 0x20000073ff737230 */ /* 0x000fe40000004100 */
[----:B------:R-:W-:Y:S01]  /*6180*/  FMUL.FTZ R43, R32, R43 ;  /* 0x0000002b202b7220 */ /* 0x000fe20000410000 */
[----:B------:R-:W-:Y:S01]  /*6190*/  FMUL.FTZ R28, R40, R117 ;  /* 0x00000075281c7220 */ /* 0x000fe20000410000 */
[----:B------:R-:W-:Y:S01]  /*61a0*/  FFMA.FTZ R32, R32, R41, -R51 ;  /* 0x0000002920207223 */ /* 0x000fe20000010833 */
[C---:B------:R-:W-:Y:S01]  /*61b0*/  FMUL.FTZ R117, R39.reuse, R117 ;  /* 0x0000007527757220 */ /* 0x040fe20000410000 */
[----:B------:R-:W-:Y:S01]  /*61c0*/  FFMA.FTZ R36, R36, R41, R43 ;  /* 0x0000002924247223 */ /* 0x000fe2000001002b */
[----:B------:R-:W-:Y:S02]  /*61d0*/  HADD2.F32 R43, -RZ, R30.H0_H0 ;  /* 0x2000001eff2b7230 */ /* 0x000fe40000004100 */
[----:B------:R-:W-:Y:S01]  /*61e0*/  FFMA.FTZ R49, R39, R115, -R28 ;  /* 0x0000007327317223 */ /* 0x000fe2000001081c */
[----:B------:R-:W-:-:S02]  /*61f0*/  HADD2.F32 R30, -RZ, R38.H0_H0 ;  /* 0x20000026ff1e7230 */ /* 0x000fc40000004100 */
[----:B------:R-:W-:Y:S01]  /*6200*/  FFMA.FTZ R117, R40, R115, R117 ;  /* 0x0000007328757223 */ /* 0x000fe20000010075 */
[----:B------:R-:W-:Y:S02]  /*6210*/  HADD2.F32 R41, -RZ, R116.H0_H0 ;  /* 0x20000074ff297230 */ /* 0x000fe40000004100 */
[----:B------:R-:W-:Y:S01]  /*6220*/  HADD2.F32 R28, -RZ, R34.H0_H0 ;  /* 0x20000022ff1c7230 */ /* 0x000fe20000004100 */
[----:B------:R-:W-:Y:S01]  /*6230*/  F2FP.F16.F32.PACK_AB R32, R32, R49 ;  /* 0x000000312020723e */ /* 0x000fe200000000ff */
[----:B------:R-:W-:Y:S02]  /*6240*/  HADD2.F32 R38, -RZ, R38.H1_H1 ;  /* 0x30000026ff267230 */ /* 0x000fe40000004100 */
[-C--:B------:R-:W-:Y:S01]  /*6250*/  FMUL.FTZ R51, R30, R41.reuse ;  /* 0x000000291e337220 */ /* 0x080fe20000410000 */
[----:B------:R-:W-:Y:S02]  /*6260*/  HADD2.F32 R34, -RZ, R34.H1_H1 ;  /* 0x30000022ff227230 */ /* 0x000fe40000004100 */
[----:B------:R-:W-:Y:S01]  /*6270*/  FMUL.FTZ R41, R28, R41 ;  /* 0x000000291c297220 */ /* 0x000fe20000410000 */
[----:B------:R-:W-:-:S02]  /*6280*/  HADD2.F32 R39, -RZ, R114.H0_H0 ;  /* 0x20000072ff277230 */ /* 0x000fc40000004100 */
[-C--:B------:R-:W-:Y:S01]  /*6290*/  FMUL.FTZ R53, R38, R43.reuse ;  /* 0x0000002b26357220 */ /* 0x080fe20000410000 */
[----:B------:R-:W-:Y:S02]  /*62a0*/  HADD2.F32 R29, -RZ, R29.H0_H0 ;  /* 0x2000001dff1d7230 */ /* 0x000fe40000004100 */
[----:B------:R-:W-:Y:S01]  /*62b0*/  FMUL.FTZ R43, R34, R43 ;  /* 0x0000002b222b7220 */ /* 0x000fe20000410000 */
[----:B------:R-:W-:Y:S01]  /*62c0*/  F2FP.F16.F32.PACK_AB R36, R36, R117 ;  /* 0x000000752424723e */ /* 0x000fe200000000ff */
[-C--:B------:R-:W-:Y:S01]  /*62d0*/  FFMA.FTZ R51, R28, R39.reuse, -R51 ;  /* 0x000000271c337223 */ /* 0x080fe20000010833 */
[----:B------:R-:W-:Y:S01]  /*62e0*/  FFMA.FTZ R41, R30, R39, R41 ;  /* 0x000000271e297223 */ /* 0x000fe20000010029 */
[-C--:B------:R-:W-:Y:S01]  /*62f0*/  FFMA.FTZ R34, R34, R29.reuse, -R53 ;  /* 0x0000001d22227223 */ /* 0x080fe20000010835 */
[----:B------:R-:W-:Y:S01]  /*6300*/  FFMA.FTZ R38, R38, R29, R43 ;  /* 0x0000001d26267223 */ /* 0x000fe2000001002b */
[----:B------:R-:W-:Y:S01]  /*6310*/  F2FP.F16.F32.PACK_AB R39, R50, R37 ;  /* 0x000000253227723e */ /* 0x000fe200000000ff */
[----:B------:R-:W-:-:S02]  /*6320*/  IMAD.MOV.U32 R33, RZ, RZ, R31 ;  /* 0x000000ffff217224 */ /* 0x000fc400078e001f */
[----:B------:R-:W-:Y:S01]  /*6330*/  F2FP.F16.F32.PACK_AB R34, R34, R51 ;  /* 0x000000332222723e */ /* 0x000fe200000000ff */
[----:B------:R-:W-:Y:S01]  /*6340*/  IMAD.MOV.U32 R37, RZ, RZ, R46 ;  /* 0x000000ffff257224 */ /* 0x000fe200078e002e */
[----:B------:R-:W-:-:S07]  /*6350*/  F2FP.F16.F32.PACK_AB R38, R38, R41 ;  /* 0x000000292626723e */ /* 0x000fce00000000ff */
.L_x_1152:
[----:B------:R-:W-:Y:S05]  /*6360*/  BSYNC B1 ;  /* 0x0000000000017941 */ /* 0x000fea0003800000 */
.L_x_1151:
        /* <DEDUP_REMOVED lines=10> */
.L_x_1108:
[----:B------:R-:W-:-:S13]  /*6410*/  ISETP.NE.AND P3, PT, R157, 0x3, PT ;  /* 0x000000039d00780c */ /* 0x000fda0003f65270 */
[----:B------:R-:W-:Y:S05]  /*6420*/  @!P3 BRA `(.L_x_1153) ;  /* 0x000000000004b947 */ /* 0x000fea0003800000 */
[----:B------:R-:W-:Y:S01]  /*6430*/  BPT.TRAP 0x1 ;  /* 0x000000040000795c */ /* 0x000fe20000300000 */
.L_x_1153:
[----:B------:R-:W2:Y:S01]  /*6440*/  LDL R28, [R1+0x8] ;  /* 0x00000800011c7983 */ /* 0x000ea20000100800 */
[----:B------:R-:W-:Y:S01]  /*6450*/  IMAD R15, R18, 0x8, R2 ;  /* 0x00000008120f7824 */ /* 0x000fe200078e0202 */
[----:B------:R-:W-:Y:S01]  /*6460*/  BSSY B1, `(.L_x_1154) ;  /* 0x0000006000017945 */ /* 0x000fe20003800000 */
[----:B------:R-:W-:-:S05]  /*6470*/  IMAD R85, R25, -0x80, R24 ;  /* 0xffffff8019557824 */ /* 0x000fca00078e0218 */
[----:B------:R-:W-:Y:S02]  /*6480*/  VIMNMX R85, R85, 0x80, PT ;  /* 0x0000008055557848 */ /* 0x000fe40003fe0100 */
[----:B--2---:R-:W-:-:S04]  /*6490*/  SHF.L.U32 R86, R28, 0x1f, RZ ;  /* 0x0000001f1c567819 */ /* 0x004fc800000006ff */
[----:B------:R-:W0:Y:S02]  /*64a0*/  SYNCS.PHASECHK.TRANS64.TRYWAIT P4, [R15+URZ+0x2d890], R86 ;  /* 0x02d890560f0075a7 */ /* 0x000e24000808017f */
[----:B0-----:R-:W-:Y:S05]  /*64b0*/  @!P4 BRA `(.L_x_1155) ;  /* 0x0000019400c0c947 */ /* 0x001fea0003800000 */
.L_x_1422:
[----:B------:R-:W-:Y:S05]  /*64c0*/  BSYNC B1 ;  /* 0x0000000000017941 */ /* 0x000fea0003800000 */
.L_x_1154:
        /* <DEDUP_REMOVED lines=20> */
.L_x_1115:
[----:B------:R-:W-:Y:S05]  /*6610*/  BSYNC B0 ;  /* 0x0000000000007941 */ /* 0x000fea0003800000 */
.L_x_1107:
        /* <DEDUP_REMOVED lines=17> */
.L_x_1157:
[----:B------:R-:W-:Y:S05]  /*6730*/  BSYNC B0 ;  /* 0x0000000000007941 */ /* 0x000fea0003800000 */
.L_x_1156:
[----:B------:R-:W2:Y:S01]  /*6740*/  SYNCS.PHASECHK.TRANS64.TRYWAIT P3, [R15+URZ+0x2d8b0], R86 ;  /* 0x02d8b0560f0075a7 */ /* 0x000ea2000806017f */
[----:B------:R-:W-:Y:S04]  /*6750*/  BSSY B0, `(.L_x_1158) ;  /* 0x0000002000007945 */ /* 0x000fe80003800000 */
[----:B--2---:R-:W-:Y:S05]  /*6760*/  @!P3 BRA `(.L_x_1159) ;  /* 0x000001940028b947 */ /* 0x004fea0003800000 */
.L_x_1423:
[----:B------:R-:W-:Y:S05]  /*6770*/  BSYNC B0 ;  /* 0x0000000000007941 */ /* 0x000fea0003800000 */
.L_x_1158:
[----:B------:R-:W-:Y:S01]  /*6780*/  ISETP.GE.AND P3, PT, R23, R85, PT ;  /* 0x000000551700720c */ /* 0x000fe20003f66270 */
[----:B------:R-:W-:-:S12]  /*6790*/  BSSY B0, `(.L_x_1160) ;  /* 0x0000022000007945 */ /* 0x000fd80003800000 */
[----:B------:R-:W-:Y:S05]  /*67a0*/  @P3 BRA `(.L_x_1161) ;  /* 0x0000000000803947 */ /* 0x000fea0003800000 */
        /* <DEDUP_REMOVED lines=9> */
[C---:B------:R-:W-:Y:S01]  /*6840*/  LEA R32, P3, R28.reuse, UR4, 0x1 ;  /* 0x000000041c207c11 */ /* 0x040fe2000f8608ff */
[----:B------:R-:W-:Y:S01]  /*6850*/  ULDC UR4, c[0x0][0x2e4] ;  /* 0x0000b90000047ab9 */ /* 0x000fe20000000800 */
[C---:B------:R-:W-:Y:S02]  /*6860*/  VIADD R34, R19.reuse, 0x20 ;  /* 0x0000002013227836 */ /* 0x040fe40000000000 */
[----:B------:R-:W-:Y:S02]  /*6870*/  LEA.HI.X R33, R28, UR5, R29, 0x1, P3 ;  /* 0x000000051c217c11 */ /* 0x000fe400098f0c1d */
[----:B------:R-:W-:-:S13]  /*6880*/  ISETP.GE.AND P3, PT, R19, UR4, PT ;  /* 0x0000000413007c0c */ /* 0x000fda000bf66270 */
[----:B------:R-:W1:Y:S04]  /*6890*/  @!P3 LDS.128 R28, [R80] ;  /* 0x00000000501cb984 */ /* 0x000e680000000c00 */
[----:B-1----:R-:W-:Y:S01]  /*68a0*/  @!P3 STG.E.128 desc[UR38][R32.64], R28 ;  /* 0x0000001c2000b986 */ /* 0x002fe2000c101d26 */
[----:B------:R-:W-:Y:S01]  /*68b0*/  ISETP.GE.AND P3, PT, R34, UR4, PT ;  /* 0x0000000422007c0c */ /* 0x000fe2000bf66270 */
[----:B------:R-:W-:-:S12]  /*68c0*/  VIADD R34, R19, 0x10 ;  /* 0x0000001013227836 */ /* 0x000fd80000000000 */
[----:B------:R-:W1:Y:S04]  /*68d0*/  @!P3 LDS.128 R28, [R80+0x2000] ;  /* 0x00200000501cb984 */ /* 0x000e680000000c00 */
[----:B-1----:R-:W-:Y:S01]  /*68e0*/  @!P3 STG.E.128 desc[UR38][R32.64+0x40], R28 ;  /* 0x0000401c2000b986 */ /* 0x002fe2000c101d26 */
[----:B------:R-:W-:-:S13]  /*68f0*/  ISETP.GE.AND P3, PT, R102, UR4, PT ;  /* 0x0000000466007c0c */ /* 0x000fda000bf66270 */
[----:B------:R-:W1:Y:S04]  /*6900*/  @!P3 LDS.128 R28, [R80+0x4000] ;  /* 0x00400000501cb984 */ /* 0x000e680000000c00 */
[----:B-1----:R-:W-:Y:S01]  /*6910*/  @!P3 STG.E.128 desc[UR38][R32.64+0x80], R28 ;  /* 0x0000801c2000b986 */ /* 0x002fe2000c101d26 */
[----:B------:R-:W-:-:S13]  /*6920*/  ISETP.GE.AND P3, PT, R34, UR4, PT ;  /* 0x0000000422007c0c */ /* 0x000fda000bf66270 */
        /* <DEDUP_REMOVED lines=8> */
.L_x_1161:
[----:B------:R-:W-:Y:S05]  /*69b0*/  BSYNC B0 ;  /* 0x0000000000007941 */ /* 0x000fea0003800000 */
.L_x_1160:
[----:B------:R-:W4:Y:S01]  /*69c0*/  LDL.LU R20, [R1+0x8] ;  /* 0x0000080001147983 */ /* 0x000f220000300800 */
[----:B0-2---:R-:W-:Y:S02]  /*69d0*/  @!P4 VIADD R15, R15, 0x2d8c0 ;  /* 0x0002d8c00f0fc836 */ /* 0x005fe40000000000 */
[----:B------:R-:W-:Y:S01]  /*69e0*/  VIADD R18, R18, 0x1 ;  /* 0x0000000112127836 */ /* 0x000fe20000000000 */
[----:B------:R-:W-:Y:S01]  /*69f0*/  @!PT LDS RZ, [RZ] ;  /* 0x00000000fffff984 */ /* 0x000fe20000000800 */
[----:B------:R-:W-:Y:S01]  /*6a00*/  @!PT LDS RZ, [RZ] ;  /* 0x00000000fffff984 */ /* 0x000fe20000000800 */
[----:B------:R-:W-:Y:S01]  /*6a10*/  @!PT LDS RZ, [RZ] ;  /* 0x00000000fffff984 */ /* 0x000fe20000000800 */
[----:B------:R-:W-:Y:S01]  /*6a20*/  @!PT LDS RZ, [RZ] ;  /* 0x00000000fffff984 */ /* 0x000fe20000000800 */
[----:B------:R0:W-:Y:S06]  /*6a30*/  MEMBAR.ALL.CTA ;  /* 0x0000000000007992 */ /* 0x0001ec0000008000 */
[----:B0-----:R-:W0:Y:S01]  /*6a40*/  FENCE.VIEW.ASYNC.S ;  /* 0x00000000000073c6 */ /* 0x001e220000000000 */
[----:B------:R-:W-:Y:S01]  /*6a50*/  @!P4 PRMT R15, RZ, 0x654, R15 ;  /* 0x00000654ff0fc816 */ /* 0x000fe2000000000f */
[----:B0-----:R0:W-:Y:S01]  /*6a60*/  BAR.SYNC.DEFER_BLOCKING R109, 0x80 ;  /* 0x0002006d0000751d */ /* 0x0011e20000010000 */
[----:B------:R-:W-:-:S04]  /*6a70*/  ISETP.NE.AND P3, PT, R18, 0x2, PT ;  /* 0x000000021200780c */ /* 0x000fc80003f65270 */
[----:B------:R-:W-:Y:S01]  /*6a80*/  SEL R18, R18, RZ, P3 ;  /* 0x000000ff12127207 */ /* 0x000fe20001800000 */
[----:B------:R2:W-:Y:S02]  /*6a90*/  @!P4 SYNCS.ARRIVE.TRANS64.RED.A1T0 RZ, [R15+URZ], RZ ;  /* 0x000000ff0fffc9a7 */ /* 0x0005e4000810043f */
[----:B--2---:R-:W-:-:S04]  /*6aa0*/  SEL R15, RZ, 0x1, P3 ;  /* 0x00000001ff0f7807 */ /* 0x004fc80001800000 */
[----:B----4-:R-:W-:-:S05]  /*6ab0*/  LOP3.LUT R20, R20, R15, RZ, 0x3c, !PT ;  /* 0x0000000f14147212 */ /* 0x010fca00078e3cff */
[----:B------:R0:W-:Y:S01]  /*6ac0*/  STL [R1+0x8], R20 ;  /* 0x0000081401007387 */ /* 0x0001e20000100800 */
[----:B------:R-:W-:Y:S05]  /*6ad0*/  @P2 BRA `(.L_x_1162) ;  /* 0xffffffbc00882947 */ /* 0x000fea000383ffff */
[----:B0-----:R-:W0:Y:S01]  /*6ae0*/  S2R R20, SR_TID.X ;  /* 0x0000000000147919 */ /* 0x001e220000002100 */
[----:B------:R-:W-:Y:S02]  /*6af0*/  PLOP3.LUT P0, PT, PT, PT, PT, 0x8, 0x0 ;  /* 0x000000000000781c */ /* 0x000fe40003f0e170 */
[----:B0-----:R-:W-:-:S04]  /*6b00*/  SHF.R.U32.HI R20, RZ, 0x7, R20 ;  /* 0x00000007ff147819 */ /* 0x001fc80000011614 */
[----:B------:R-:W-:-:S13]  /*6b10*/  ISETP.NE.AND P5, PT, R20, 0x1, PT ;  /* 0x000000011400780c */ /* 0x000fda0003fa5270 */
[----:B------:R-:W-:Y:S06]  /*6b20*/  @!P5 BAR.ARV 0x9, 0x100 ;  /* 0x024400000000db1d */ /* 0x000fec0000002000 */
.L_x_1102:
[----:B------:R-:W4:Y:S02]  /*6b30*/  LDC.64 R4, c[0x0][0x9e0] ;  /* 0x00027800ff047b82 */ /* 0x000f240000000a00 */
[----:B----4-:R-:W-:Y:S01]  /*6b40*/  ISETP.GE.AND P1, PT, R5, 0x1, PT ;  /* 0x000000010500780c */ /* 0x010fe20003f26270 */
[----:B------:R-:W-:-:S12]  /*6b50*/  @P0 BRA `(.L_x_1163) ;  /* 0x00000000000c0947 */ /* 0x000fd80003800000 */
[----:B------:R-:W4:Y:S01]  /*6b60*/  FENCE.VIEW.ASYNC.G ;  /* 0x00000000000073c6 */ /* 0x000f220000000100 */
[----:B------:R-:W-:Y:S05]  /*6b70*/  WARPSYNC.ALL ;  /* 0x0000000000007948 */ /* 0x000fea0003800000 */
[----:B----4-:R-:W-:Y:S06]  /*6b80*/  BAR.ARV 0xc, 0x1a0 ;  /* 0x0306800000007b1d */ /* 0x010fec0000002000 */
.L_x_1163:
[----:B------:R-:W-:Y:S01]  /*6b90*/  IMAD.IADD R0, R108, 0x1, R4 ;  /* 0x000000016c007824 */ /* 0x000fe200078e0204 */
[----:B------:R-:W-:Y:S06]  /*6ba0*/  @!P1 BRA `(.L_x_1164) ;  /* 0x0000000000489947 */ /* 0x000fec0003800000 */
[C---:B------:R-:W-:Y:S01]  /*6bb0*/  ISETP.GT.AND P0, PT, R108.reuse, RZ, PT ;  /* 0x000000ff6c00720c */ /* 0x040fe20003f04270 */
[----:B------:R-:W-:Y:S01]  /*6bc0*/  BSSY B0, `(.L_x_1165) ;  /* 0x000000e000007945 */ /* 0x000fe20003800000 */
[----:B------:R-:W-:-:S11]  /*6bd0*/  VIADD R3, R108, 0xffffffff ;  /* 0xffffffff6c037836 */ /* 0x000fd60000000000 */
[----:B------:R-:W-:Y:S05]  /*6be0*/  @P0 BRA `(.L_x_1166) ;  /* 0x00000000001c0947 */ /* 0x000fea0003800000 */
[----:B------:R-:W-:Y:S01]  /*6bf0*/  ISETP.NE.AND P0, PT, R5, 0x1, PT ;  /* 0x000000010500780c */ /* 0x000fe20003f05270 */
[----:B------:R-:W-:-:S12]  /*6c00*/  IMAD.MOV R3, RZ, RZ, -R108 ;  /* 0x000000ffff037224 */ /* 0x000fd800078e0a6c */
[----:B------:R-:W4:Y:S02]  /*6c10*/  @P0 LDC.64 R6, c[0x0][0x9e8] ;  /* 0x00027a00ff060b82 */ /* 0x000f240000000a00 */
[----:B----4-:R-:W-:-:S05]  /*6c20*/  @P0 IMAD.HI.U32 R4, R3, R6, RZ ;  /* 0x0000000603040227 */ /* 0x010fca00078e00ff */
[----:B------:R-:W-:-:S04]  /*6c30*/  @P0 SHF.R.U32.HI R3, RZ, R7, R4 ;  /* 0x00000007ff030219 */ /* 0x000fc80000011604 */
[----:B------:R-:W-:Y:S01]  /*6c40*/  LOP3.LUT R3, RZ, R3, RZ, 0x33, !PT ;  /* 0x00000003ff037212 */ /* 0x000fe200078e33ff */
[----:B------:R-:W-:Y:S06]  /*6c50*/  BRA `(.L_x_1167) ;  /* 0x0000000000107947 */ /* 0x000fec0003800000 */
.L_x_1166:
[----:B------:R-:W-:-:S13]  /*6c60*/  ISETP.NE.AND P0, PT, R5, 0x1, PT ;  /* 0x000000010500780c */ /* 0x000fda0003f05270 */
[----:B------:R-:W4:Y:S02]  /*6c70*/  @P0 LDC.64 R6, c[0x0][0x9e8] ;  /* 0x00027a00ff060b82 */ /* 0x000f240000000a00 */
[----:B----4-:R-:W-:-:S05]  /*6c80*/  @P0 IMAD.HI.U32 R4, R3, R6, RZ ;  /* 0x0000000603040227 */ /* 0x010fca00078e00ff */
[----:B------:R-:W-:-:S07]  /*6c90*/  @P0 SHF.R.U32.HI R3, RZ, R7, R4 ;  /* 0x00000007ff030219 */ /* 0x000fce0000011604 */
.L_x_1167:
[----:B------:R-:W-:Y:S05]  /*6ca0*/  BSYNC B0 ;  /* 0x0000000000007941 */ /* 0x000fea0003800000 */
.L_x_1165:
[----:B------:R-:W-:-:S05]  /*6cb0*/  IMAD R3, R3, R5, R5 ;  /* 0x0000000503037224 */ /* 0x000fca00078e0205 */
[----:B------:R-:W-:-:S07]  /*6cc0*/  VIMNMX R0, R0, R3, PT ;  /* 0x0000000300007248 */ /* 0x000fce0003fe0100 */
.L_x_1164:
[----:B------:R-:W-:Y:S01]  /*6cd0*/  VIADD R0, R0, 0x7f ;  /* 0x0000007f00007836 */ /* 0x000fe20000000000 */
[----:B------:R-:W-:-:S04]  /*6ce0*/  ULDC UR4, c[0x0][0x9dc] ;  /* 0x0002770000047ab9 */ /* 0x000fc80000000800 */
[----:B------:R-:W-:-:S04]  /*6cf0*/  SHF.R.S32.HI R3, RZ, 0x1f, R0 ;  /* 0x0000001fff037819 */ /* 0x000fc80000011400 */
[----:B------:R-:W-:Y:S01]  /*6d00*/  LEA.HI R3, R3, R0, RZ, 0x7 ;  /* 0x0000000003037211 */ /* 0x000fe200078f38ff */
[----:B------:R-:W-:-:S03]  /*6d10*/  VIADD R0, R106, -UR4 ;  /* 0x800000046a007c36 */ /* 0x000fc60008000000 */
        /* <DEDUP_REMOVED lines=8> */
[----:B------:R-:W4:Y:S02]  /*6da0*/  @P0 LDC.64 R6, c[0x0][0x9e8] ;  /* 0x00027a00ff060b82 */ /* 0x000f240000000a00 */
[----:B----4-:R-:W-:-:S05]  /*6db0*/  @P0 IMAD.HI.U32 R4, R3, R6, RZ ;  /* 0x0000000603040227 */ /* 0x010fca00078e00ff */
[----:B------:R-:W-:-:S04]  /*6dc0*/  @P0 SHF.R.U32.HI R3, RZ, R7, R4 ;  /* 0x00000007ff030219 */ /* 0x000fc80000011604 */
[----:B------:R-:W-:Y:S01]  /*6dd0*/  LOP3.LUT R106, RZ, R3, RZ, 0x33, !PT ;  /* 0x00000003ff6a7212 */ /* 0x000fe200078e33ff */
[----:B------:R-:W-:Y:S06]  /*6de0*/  BRA `(.L_x_1171) ;  /* 0x0000000000107947 */ /* 0x000fec0003800000 */
.L_x_1170:
[----:B------:R-:W-:-:S13]  /*6df0*/  ISETP.NE.AND P0, PT, R5, 0x1, PT ;  /* 0x000000010500780c */ /* 0x000fda0003f05270 */
[----:B------:R-:W4:Y:S02]  /*6e00*/  @P0 LDC.64 R6, c[0x0][0x9e8] ;  /* 0x00027a00ff060b82 */ /* 0x000f240000000a00 */
[----:B----4-:R-:W-:-:S05]  /*6e10*/  @P0 IMAD.HI.U32 R6, R106, R6, RZ ;  /* 0x000000066a060227 */ /* 0x010fca00078e00ff */
[----:B------:R-:W-:-:S07]  /*6e20*/  @P0 SHF.R.U32.HI R106, RZ, R7, R6 ;  /* 0x00000007ff6a0219 */ /* 0x000fce0000011606 */
.L_x_1171:
[----:B------:R-:W-:Y:S05]  /*6e30*/  BSYNC B0 ;  /* 0x0000000000007941 */ /* 0x000fea0003800000 */
.L_x_1169:
[----:B------:R-:W-:-:S05]  /*6e40*/  IMAD R3, R106, R5, RZ ;  /* 0x000000056a037224 */ /* 0x000fca00078e02ff */
[----:B------:R-:W-:-:S07]  /*6e50*/  VIMNMX R0, R0, R3, !PT ;  /* 0x0000000300007248 */ /* 0x000fce0007fe0100 */
.L_x_1168:
[----:B------:R-:W-:Y:S01]  /*6e60*/  SHF.R.S32.HI R3, RZ, 0x1f, R0 ;  /* 0x0000001fff037819 */ /* 0x000fe20000011400 */
[----:B------:R-:W-:Y:S01]  /*6e70*/  IMAD.MOV.U32 R36, RZ, RZ, RZ ;  /* 0x000000ffff247224 */ /* 0x000fe200078e00ff */
[----:B------:R-:W-:Y:S01]  /*6e80*/  PLOP3.LUT P0, PT, PT, PT, PT, 0x80, 0x0 ;  /* 0x000000000000781c */ /* 0x000fe20003f0f070 */
[----:B------:R-:W-:Y:S01]  /*6e90*/  IMAD.MOV.U32 R21, RZ, RZ, RZ ;  /* 0x000000ffff157224 */ /* 0x000fe200078e00ff */
[----:B------:R-:W-:Y:S02]  /*6ea0*/  LEA.HI R3, R3, R0, RZ, 0x7 ;  /* 0x0000000003037211 */ /* 0x000fe400078f38ff */
[----:B------:R-:W-:Y:S02]  /*6eb0*/  CS2R R134, SRZ ;  /* 0x0000000000867805 */ /* 0x000fe4000001ff00 */
[----:B------:R-:W-:Y:S02]  /*6ec0*/  CS2R R132, SRZ ;  /* 0x0000000000847805 */ /* 0x000fe4000001ff00 */
[----:B------:R-:W-:-:S02]  /*6ed0*/  CS2R R130, SRZ ;  /* 0x0000000000827805 */ /* 0x000fc4000001ff00 */
[----:B------:R-:W-:Y:S02]  /*6ee0*/  SHF.R.S32.HI R3, RZ, 0x7, R3 ;  /* 0x00000007ff037819 */ /* 0x000fe40000011403 */
[----:B------:R-:W-:Y:S02]  /*6ef0*/  CS2R R128, SRZ ;  /* 0x0000000000807805 */ /* 0x000fe4000001ff00 */
[----:B------:R-:W-:Y:S02]  /*6f00*/  CS2R R126, SRZ ;  /* 0x00000000007e7805 */ /* 0x000fe4000001ff00 */
[----:B------:R-:W-:Y:S02]  /*6f10*/  CS2R R124, SRZ ;  /* 0x00000000007c7805 */ /* 0x000fe4000001ff00 */
[----:B------:R-:W-:Y:S02]  /*6f20*/  VIMNMX R4, RZ, R3, !PT ;  /* 0x00000003ff047248 */ /* 0x000fe40007fe0100 */
[----:B------:R-:W-:-:S02]  /*6f30*/  CS2R R122, SRZ ;  /* 0x00000000007a7805 */ /* 0x000fc4000001ff00 */
[----:B------:R-:W-:Y:S02]  /*6f40*/  CS2R R120, SRZ ;  /* 0x0000000000787805 */ /* 0x000fe4000001ff00 */
[----:B------:R-:W-:Y:S02]  /*6f50*/  CS2R R118, SRZ ;  /* 0x0000000000767805 */ /* 0x000fe4000001ff00 */
[----:B------:R-:W-:Y:S01]  /*6f60*/  ISETP.GT.AND P1, PT, R88, R4, PT ;  /* 0x000000045800720c */ /* 0x000fe20003f24270 */
[----:B------:R4:W-:Y:S01]  /*6f70*/  STL [R1+0x38], R4 ;  /* 0x0000380401007387 */ /* 0x0009e20000100800 */
[----:B------:R-:W-:Y:S02]  /*6f80*/  CS2R R116, SRZ ;  /* 0x0000000000747805 */ /* 0x000fe4000001ff00 */
[----:B------:R-:W-:Y:S02]  /*6f90*/  CS2R R114, SRZ ;  /* 0x0000000000727805 */ /* 0x000fe4000001ff00 */
[----:B------:R-:W-:-:S02]  /*6fa0*/  CS2R R112, SRZ ;  /* 0x0000000000707805 */ /* 0x000fc4000001ff00 */
[----:B------:R-:W-:Y:S01]  /*6fb0*/  CS2R R110, SRZ ;  /* 0x00000000006e7805 */ /* 0x000fe2000001ff00 */
[----:B-1----:R-:W-:Y:S01]  /*6fc0*/  IMAD.MOV.U32 R109, RZ, RZ, RZ ;  /* 0x000000ffff6d7224 */ /* 0x002fe200078e00ff */
[----:B------:R-:W-:Y:S02]  /*6fd0*/  CS2R R26, SRZ ;  /* 0x00000000001a7805 */ /* 0x000fe4000001ff00 */
[----:B------:R-:W-:Y:S01]  /*6fe0*/  CS2R R106, SRZ ;  /* 0x00000000006a7805 */ /* 0x000fe2000001ff00 */
[----:B------:R-:W-:Y:S01]  /*6ff0*/  IMAD.MOV.U32 R104, RZ, RZ, RZ ;  /* 0x000000ffff687224 */ /* 0x000fe200078e00ff */
[----:B------:R-:W-:Y:S02]  /*7000*/  CS2R R102, SRZ ;  /* 0x0000000000667805 */ /* 0x000fe4000001ff00 */
[----:B------:R-:W-:Y:S02]  /*7010*/  CS2R R100, SRZ ;  /* 0x0000000000647805 */ /* 0x000fe4000001ff00 */
[----:B------:R-:W-:-:S02]  /*7020*/  CS2R R98, SRZ ;  /* 0x0000000000627805 */ /* 0x000fc4000001ff00 */
[----:B------:R-:W-:Y:S01]  /*7030*/  CS2R R96, SRZ ;  /* 0x0000000000607805 */ /* 0x000fe2000001ff00 */
[----:B------:R-:W-:Y:S01]  /*7040*/  IMAD.MOV.U32 R34, RZ, RZ, RZ ;  /* 0x000000ffff227224 */ /* 0x000fe200078e00ff */
[----:B------:R-:W-:Y:S01]  /*7050*/  CS2R R6, SRZ ;  /* 0x0000000000067805 */ /* 0x000fe2000001ff00 */
[----:B------:R-:W-:Y:S01]  /*7060*/  IMAD.MOV.U32 R93, RZ, RZ, RZ ;  /* 0x000000ffff5d7224 */ /* 0x000fe200078e00ff */
[----:B------:R-:W-:Y:S01]  /*7070*/  CS2R R90, SRZ ;  /* 0x00000000005a7805 */ /* 0x000fe2000001ff00 */
[----:B--23--:R-:W-:Y:S02]  /*7080*/  IMAD.MOV.U32 R30, RZ, RZ, RZ ;  /* 0x000000ffff1e7224 */ /* 0x00cfe400078e00ff */
[----:B------:R-:W-:Y:S01]  /*7090*/  IMAD.MOV.U32 R3, RZ, RZ, RZ ;  /* 0x000000ffff037224 */ /* 0x000fe200078e00ff */
[----:B----4-:R-:W-:Y:S06]  /*70a0*/  @!P1 BRA `(.L_x_1172) ;  /* 0x0000011000489947 */ /* 0x010fec0003800000 */
[----:B------:R-:W1:Y:S01]  /*70b0*/  S2R R4, SR_TID.X ;  /* 0x0000000000047919 */ /* 0x000e620000002100 */
[----:B------:R-:W-:Y:S01]  /*70c0*/  UMOV UR4, 0xffffffff ;  /* 0xffffffff00047882 */ /* 0x000fe20000000000 */
[----:B-1----:R-:W-:-:S05]  /*70d0*/  VIADD R46, R4, 0xffffff80 ;  /* 0xffffff80042e7836 */ /* 0x002fca0000000000 */
[----:B------:R-:W-:-:S04]  /*70e0*/  SHF.R.S32.HI R59, RZ, 0x1f, R46 ;  /* 0x0000001fff3b7819 */ /* 0x000fc8000001142e */
[----:B------:R-:W-:-:S04]  /*70f0*/  LEA.HI R47, R59, R46, RZ, 0x7 ;  /* 0x0000002e3b2f7211 */ /* 0x000fc800078f38ff */
[----:B------:R-:W-:Y:S01]  /*7100*/  SHF.R.S32.HI R44, RZ, 0x7, R47 ;  /* 0x00000007ff2c7819 */ /* 0x000fe2000001142f */
[----:B------:R-:W-:Y:S06]  /*7110*/  BRA.DIV UR4, `(.L_x_1173) ;  /* 0x0000018a04d07947 */ /* 0x000fec000b800000 */
[----:B------:R-:W1:Y:S04]  /*7120*/  SHFL.IDX PT, R0, R44, RZ, 0x1f ;  /* 0x00001fff2c007589 */ /* 0x000e6800000e0000 */
[----:B-1----:R1:W-:Y:S02]  /*7130*/  STL [R1+0xc], R0 ;  /* 0x00000c0001007387 */ /* 0x0023e40000100800 */
.L_x_1426:
[----:B------:R-:W1:Y:S01]  /*7140*/  LDL R3, [R1+0xc] ;  /* 0x00000c0001037983 */ /* 0x000e620000100800 */
[----:B------:R-:W-:Y:S01]  /*7150*/  VIADD R4, R2, 0x21800 ;  /* 0x0002180002047836 */ /* 0x000fe20000000000 */
[----:B------:R-:W-:Y:S04]  /*7160*/  BSSY B6, `(.L_x_1174) ;  /* 0x000001e000067945 */ /* 0x000fe80003800000 */
[----:B------:R-:W-:Y:S01]  /*7170*/  LOP3.LUT P0, RZ, R4, 0x3ff, RZ, 0xc0, !PT ;  /* 0x000003ff04ff7812 */ /* 0x000fe2000780c0ff */
[----:B-1----:R-:W-:-:S05]  /*7180*/  IMAD.HI R0, R3, 0x55555556, RZ ;  /* 0x5555555603007827 */ /* 0x002fca00078e02ff */
[----:B------:R-:W-:-:S05]  /*7190*/  LEA.HI R0, R0, R0, RZ, 0x1 ;  /* 0x0000000000007211 */ /* 0x000fca00078f08ff */
[----:B------:R-:W-:-:S04]  /*71a0*/  IMAD R3, R0, -0x3, R3 ;  /* 0xfffffffd00037824 */ /* 0x000fc800078e0203 */
[C---:B------:R-:W-:Y:S02]  /*71b0*/  IMAD R0, R3.reuse, 0x1000, R2 ;  /* 0x0000100003007824 */ /* 0x040fe400078e0202 */
[----:B------:R-:W-:Y:S02]  /*71c0*/  IMAD R3, R3, 0x2000, R4 ;  /* 0x0000200003037824 */ /* 0x000fe400078e0204 */
[----:B------:R-:W-:-:S03]  /*71d0*/  VIADD R0, R0, 0xc400 ;  /* 0x0000c40000007836 */ /* 0x000fc60000000000 */
[----:B------:R-:W-:Y:S02]  /*71e0*/  SHF.R.U32.HI R3, RZ, 0x4, R3 ;  /* 0x00000004ff037819 */ /* 0x000fe40000011603 */
[----:B------:R-:W-:Y:S02]  /*71f0*/  SHF.R.U32.HI R0, RZ, 0x4, R0 ;  /* 0x00000004ff007819 */ /* 0x000fe40000011600 */
[----:B------:R-:W-:Y:S02]  /*7200*/  LOP3.LUT R3, R3, 0x3fff, RZ, 0xc0, !PT ;  /* 0x00003fff03037812 */ /* 0x000fe400078ec0ff */
[----:B------:R-:W-:-:S03]  /*7210*/  LOP3.LUT R45, R0, 0x3fff, RZ, 0xc0, !PT ;  /* 0x00003fff002d7812 */ /* 0x000fc600078ec0ff */
[----:B------:R1:W-:Y:S01]  /*7220*/  STL [R1+0x14], R3 ;  /* 0x0000140301007387 */ /* 0x0003e20000100800 */
[----:B------:R-:W-:Y:S05]  /*7230*/  @!P0 BRA `(.L_x_1175) ;  /* 0x0000000000408947 */ /* 0x000fea0003800000 */
[----:B------:R-:W-:Y:S01]  /*7240*/  MOV R0, 0x0 ;  /* 0x0000000000007802 */ /* 0x000fe20000000f00 */
[----:B------:R-:W-:Y:S01]  /*7250*/  ULDC.64 UR4, c[0x4][0xa8] ;  /* 0x01002a0000047ab9 */ /* 0x000fe20000000a00 */
[----:B------:R-:W-:Y:S01]  /*7260*/  ULDC.64 UR6, c[0x4][0xb0] ;  /* 0x01002c0000067ab9 */ /* 0x000fe20000000a00 */
[----:B------:R-:W-:Y:S01]  /*7270*/  IMAD.U32 R4, RZ, RZ, UR4 ;  /* 0x00000004ff047e24 */ /* 0x000fe2000f8e00ff */
[----:B0-2---:R0:W2:Y:S01]  /*7280*/  LDC.64 R14, c[0x4][R0] ;  /* 0x01000000000e7b82 */ /* 0x0050a20000000a00 */
        /* <DEDUP_REMOVED lines=10> */
[----:B-12--5:R-:W-:Y:S05]  /*7330*/  CALL.ABS.NOINC R14 ;  /* 0x000000000e007343 */ /* 0x026fea0003c00000 */
.L_x_1175:
[----:B------:R-:W-:Y:S05]  /*7340*/  BSYNC B6 ;  /* 0x0000000000067941 */ /* 0x000fea0003800000 */
.L_x_1174:
[----:B------:R-:W-:Y:S02]  /*7350*/  ULDC UR4, c[0x0][0x3d4] ;  /* 0x0000f50000047ab9 */ /* 0x000fe40000000800 */
[----:B------:R-:W-:-:S13]  /*7360*/  ISETP.LT.AND P0, PT, RZ, UR4, PT ;  /* 0x00000004ff007c0c */ /* 0x000fda000bf01270 */
[----:B------:R-:W-:Y:S05]  /*7370*/  @P0 BRA `(.L_x_1176) ;  /* 0x0000000000400947 */ /* 0x000fea0003800000 */
[----:B------:R-:W3:Y:S02]  /*7380*/  LDL R20, [R1+0x50] ;  /* 0x0000500001147983 */ /* 0x000ee40000100800 */
[----:B---3--:R-:W-:-:S04]  /*7390*/  LEA.HI R0, R20, R20, RZ, 0x1 ;  /* 0x0000001414007211 */ /* 0x008fc800078f08ff */
[----:B------:R-:W-:-:S05]  /*73a0*/  LOP3.LUT R0, R0, 0xfffffffe, RZ, 0xc0, !PT ;  /* 0xfffffffe00007812 */ /* 0x000fca00078ec0ff */
[----:B------:R-:W-:-:S05]  /*73b0*/  IMAD.IADD R0, R20, 0x1, -R0 ;  /* 0x0000000114007824 */ /* 0x000fca00078e0a00 */
[----:B-1----:R-:W-:-:S04]  /*73c0*/  SHF.L.U32 R3, R0, 0x1f, RZ ;  /* 0x0000001f00037819 */ /* 0x002fc800000006ff */
[----:B------:R1:W3:Y:S03]  /*73d0*/  SYNCS.PHASECHK.TRANS64.TRYWAIT P0, [R2+URZ+0x2d800], R3 ;  /* 0x02d80003020075a7 */ /* 0x0002e6000800017f */
[----:B---3--:R-:W-:Y:S05]  /*73e0*/  @!P0 NANOSLEEP.SYNCS 0x989680 ;  /* 0x009896800000895d */ /* 0x008fea0003900000 */
[----:B------:R-:W3:Y:S01]  /*73f0*/  @!P0 SYNCS.PHASECHK.TRANS64 P0, [R2+URZ+0x2d800], R3 ;  /* 0x02d80003020085a7 */ /* 0x000ee2000800007f */
[----:B------:R-:W-:Y:S04]  /*7400*/  BSSY B0, `(.L_x_1177) ;  /* 0x0000006000007945 */ /* 0x000fe80003800000 */
[----:B---3--:R-:W-:Y:S05]  /*7410*/  @P0 BRA `(.L_x_1178) ;  /* 0x0000000000100947 */ /* 0x008fea0003800000 */
.L_x_1179:
[----:B---3--:R3:W4:Y:S02]  /*7420*/  SYNCS.PHASECHK.TRANS64.TRYWAIT P0, [R2+URZ+0x2d800], R3 ;  /* 0x02d80003020075a7 */ /* 0x008724000800017f */
[----:B----4-:R-:W-:Y:S05]  /*7430*/  @!P0 NANOSLEEP.SYNCS 0x989680 ;  /* 0x009896800000895d */ /* 0x010fea0003900000 */
[----:B------:R-:W4:Y:S02]  /*7440*/  @!P0 SYNCS.PHASECHK.TRANS64 P0, [R2+URZ+0x2d800], R3 ;  /* 0x02d80003020085a7 */ /* 0x000f24000800007f */
[----:B----4-:R-:W-:Y:S05]  /*7450*/  @!P0 BRA `(.L_x_1179) ;  /* 0xfffffffc00f08947 */ /* 0x010fea000383ffff */
.L_x_1178:
[----:B------:R-:W-:Y:S05]  /*7460*/  BSYNC B0 ;  /* 0x0000000000007941 */ /* 0x000fea0003800000 */
.L_x_1177:
[----:B------:R-:W-:Y:S05]  /*7470*/  BRA `(.L_x_1180) ;  /* 0x0000003c005c7947 */ /* 0x000fea0003800000 */
.L_x_1176:
[----:B-1----:R-:W3:Y:S01]  /*7480*/  LDL R3, [R1+0x58] ;  /* 0x0000580001037983 */ /* 0x002ee20000100800 */
[----:B-----5:R-:W-:Y:S01]  /*7490*/  SHF.R.S32.HI R0, RZ, 0x1f, R105 ;  /* 0x0000001fff007819 */ /* 0x020fe20000011469 */
[----:B------:R-:W-:Y:S01]  /*74a0*/  ULDC.64 UR4, c[0x0][0x3d8] ;  /* 0x0000f60000047ab9 */ /* 0x000fe20000000a00 */
[----:B------:R-:W-:Y:S01]  /*74b0*/  ULDC.64 UR6, c[0x0][0x3e8] ;  /* 0x0000fa0000067ab9 */ /* 0x000fe20000000a00 */
[----:B------:R-:W-:Y:S01]  /*74c0*/  IMAD.WIDE.U32 R48, R105, UR4, RZ ;  /* 0x0000000469307c25 */ /* 0x000fe2000f8e00ff */
[----:B------:R-:W-:Y:S02]  /*74d0*/  SHF.R.S32.HI R61, RZ, 0x1f, R16 ;  /* 0x0000001fff3d7819 */ /* 0x000fe40000011410 */
[----:B------:R-:W-:Y:S01]  /*74e0*/  SHF.R.S32.HI R62, RZ, 0x1f, R19 ;  /* 0x0000001fff3e7819 */ /* 0x000fe20000011413 */
[C---:B------:R-:W-:Y:S02]  /*74f0*/  IMAD R4, R0.reuse, UR4, RZ ;  /* 0x0000000400047c24 */ /* 0x040fe4000f8e02ff */
[----:B------:R-:W-:-:S02]  /*7500*/  IMAD R0, R0, UR6, RZ ;  /* 0x0000000600007c24 */ /* 0x000fc4000f8e02ff */
[C---:B------:R-:W-:Y:S02]  /*7510*/  IMAD R57, R105.reuse, UR5, R4 ;  /* 0x0000000569397c24 */ /* 0x040fe4000f8e0204 */
[C---:B------:R-:W-:Y:S02]  /*7520*/  IMAD R55, R105.reuse, UR7, R0 ;  /* 0x0000000769377c24 */ /* 0x040fe4000f8e0200 */
[----:B------:R-:W-:-:S04]  /*7530*/  IMAD.WIDE.U32 R50, R105, UR6, RZ ;  /* 0x0000000669327c25 */ /* 0x000fc8000f8e00ff */
[----:B------:R-:W-:Y:S02]  /*7540*/  IMAD.IADD R57, R57, 0x1, R49 ;  /* 0x0000000139397824 */ /* 0x000fe400078e0231 */
[----:B------:R-:W-:Y:S01]  /*7550*/  IMAD.IADD R55, R55, 0x1, R51 ;  /* 0x0000000137377824 */ /* 0x000fe200078e0233 */
[----:B---3--:R-:W-:-:S13]  /*7560*/  LOP3.LUT P0, RZ, R3, 0x1bf, RZ, 0xc0, !PT ;  /* 0x000001bf03ff7812 */ /* 0x008fda000780c0ff */
[----:B------:R-:W-:Y:S05]  /*7570*/  @!P0 BRA `(.L_x_1181) ;  /* 0x0000000000408947 */ /* 0x000fea0003800000 */
[----:B------:R-:W-:Y:S01]  /*7580*/  MOV R0, 0x0 ;  /* 0x0000000000007802 */ /* 0x000fe20000000f00 */
[----:B------:R-:W-:Y:S01]  /*7590*/  ULDC.64 UR4, c[0x4][0xa8] ;  /* 0x01002a0000047ab9 */ /* 0x000fe20000000a00 */
[----:B------:R-:W-:Y:S01]  /*75a0*/  ULDC.64 UR6, c[0x4][0xb0] ;  /* 0x01002c0000067ab9 */ /* 0x000fe20000000a00 */
[----:B------:R-:W-:Y:S01]  /*75b0*/  IMAD.U32 R4, RZ, RZ, UR4 ;  /* 0x00000004ff047e24 */ /* 0x000fe2000f8e00ff */
[----:B0-2---:R0:W1:Y:S01]  /*75c0*/  LDC.64 R14, c[0x4][R0] ;  /* 0x01000000000e7b82 */ /* 0x0050620000000a00 */
        /* <DEDUP_REMOVED lines=11> */
.L_x_1181:
[----:B------:R-:W3:Y:S01]  /*7680*/  LDL R56, [R1+0x34] ;  /* 0x0000340001387983 */ /* 0x000ee20000100800 */
[----:B------:R-:W1:Y:S01]  /*7690*/  LDC.64 R12, c[0x0][0x3d8] ;  /* 0x0000f600ff0c7b82 */ /* 0x000e620000000a00 */
[----:B------:R-:W-:Y:S02]  /*76a0*/  ULDC.U8 UR4, c[0x0][0x3f0] ;  /* 0x0000fc0000047ab9 */ /* 0x000fe40000000000 */
[----:B------:R-:W4:Y:S05]  /*76b0*/  LDL R20, [R1+0x40] ;  /* 0x0000400001147983 */ /* 0x000f2a0000100800 */
[----:B------:R-:W5:Y:S01]  /*76c0*/  LDC.64 R10, c[0x0][0x3e8] ;  /* 0x0000fa00ff0a7b82 */ /* 0x000f620000000a00 */
[----:B------:R-:W-:Y:S01]  /*76d0*/  ISETP.NE.AND P0, PT, RZ, UR4, PT ;  /* 0x00000004ff007c0c */ /* 0x000fe2000bf05270 */
[----:B------:R-:W-:Y:S01]  /*76e0*/  BSSY B0, `(.L_x_1182) ;  /* 0x00003a8000007945 */ /* 0x000fe20003800000 */
[----:B---3--:R-:W-:Y:S01]  /*76f0*/  SHF.R.S32.HI R3, RZ, 0x1f, R56 ;  /* 0x0000001fff037819 */ /* 0x008fe20000011438 */
[----:B-1----:R-:W-:-:S04]  /*7700*/  IMAD.WIDE.U32 R52, R56, R12, RZ ;  /* 0x0000000c38347225 */ /* 0x002fc800078e00ff */
[C---:B------:R-:W-:Y:S02]  /*7710*/  IMAD R4, R3.reuse, R12, RZ ;  /* 0x0000000c03047224 */ /* 0x040fe400078e02ff */
[-C--:B-----5:R-:W-:Y:S02]  /*7720*/  IMAD R6, R3, R10.reuse, RZ ;  /* 0x0000000a03067224 */ /* 0x0a0fe400078e02ff */
[C---:B----4-:R-:W-:Y:S02]  /*7730*/  IMAD R0, R56.reuse, -0xc0, R20 ;  /* 0xffffff4038007824 */ /* 0x050fe400078e0214 */
[----:B0-2---:R-:W-:-:S04]  /*7740*/  IMAD.WIDE.U32 R14, R56, R10, RZ ;  /* 0x0000000a380e7225 */ /* 0x005fc800078e00ff */
[C---:B------:R-:W-:Y:S02]  /*7750*/  IMAD R3, R56.reuse, R13, R4 ;  /* 0x0000000d38037224 */ /* 0x040fe400078e0204 */
[----:B------:R-:W-:Y:S01]  /*7760*/  IMAD R5, R56, R11, R6 ;  /* 0x0000000b38057224 */ /* 0x000fe200078e0206 */
[----:B------:R-:W-:Y:S01]  /*7770*/  VIMNMX R4, R0, 0xc0, PT ;  /* 0x000000c000047848 */ /* 0x000fe20003fe0100 */
[----:B------:R-:W-:Y:S02]  /*7780*/  IMAD.IADD R60, R53, 0x1, R3 ;  /* 0x00000001353c7824 */ /* 0x000fe400078e0203 */
[----:B------:R-:W-:Y:S01]  /*7790*/  IMAD.IADD R0, R15, 0x1, R5 ;  /* 0x000000010f007824 */ /* 0x000fe200078e0205 */
[----:B------:R-:W-:Y:S06]  /*77a0*/  @!P0 BRA `(.L_x_1183) ;  /* 0x0000001c00108947 */ /* 0x000fec0003800000 */
[----:B------:R-:W0:Y:S01]  /*77b0*/  LDC R54, c[0x0][0x428] ;  /* 0x00010a00ff367b82 */ /* 0x000e220000000800 */
        /* <DEDUP_REMOVED lines=15> */
[----:B------:R-:W-:Y:S01]  /*78b0*/  SHF.R.S32.HI R58, RZ, 0x1f, R23 ;  /* 0x0000001fff3a7819 */ /* 0x000fe20000011417 */
[----:B------:R-:W-:Y:S01]  /*78c0*/  IMAD.MOV.U32 R4, RZ, RZ, R16 ;  /* 0x000000ffff047224 */ /* 0x000fe200078e0010 */
[----:B------:R-:W-:Y:S01]  /*78d0*/  ULDC UR4, c[0x0][0x3d4] ;  /* 0x0000f50000047ab9 */ /* 0x000fe20000000800 */
[----:B------:R-:W-:Y:S01]  /*78e0*/  IMAD.MOV.U32 R5, RZ, RZ, R61 ;  /* 0x000000ffff057224 */ /* 0x000fe200078e003d */
[----:B------:R-:W-:Y:S01]  /*78f0*/  ISETP.GE.AND P4, PT, R16, UR4, PT ;  /* 0x0000000410007c0c */ /* 0x000fe2000bf86270 */
[CC--:B------:R-:W-:Y:S01]  /*7900*/  IMAD R20, R58.reuse, R12.reuse, RZ ;  /* 0x0000000c3a147224 */ /* 0x0c0fe200078e02ff */
[----:B------:R-:W-:Y:S01]  /*7910*/  ULDC.64 UR6, c[0x0][0x3c8] ;  /* 0x0000f20000067ab9 */ /* 0x000fe20000000a00 */
[----:B------:R-:W-:Y:S01]  /*7920*/  IMAD.WIDE.U32 R6, R23, R12, R4 ;  /* 0x0000000c17067225 */ /* 0x000fe200078e0004 */
[----:B------:R-:W-:Y:S01]  /*7930*/  ULDC.64 UR8, c[0x0][0x3e0] ;  /* 0x0000f80000087ab9 */ /* 0x000fe20000000a00 */
[----:B------:R-:W-:Y:S02]  /*7940*/  CS2R R40, SRZ ;  /* 0x0000000000287805 */ /* 0x000fe4000001ff00 */
[----:B------:R-:W-:Y:S01]  /*7950*/  CS2R R42, SRZ ;  /* 0x00000000002a7805 */ /* 0x000fe2000001ff00 */
[----:B------:R-:W-:-:S02]  /*7960*/  IMAD R24, R58, R10, RZ ;  /* 0x0000000a3a187224 */ /* 0x000fc400078e02ff */
[----:B------:R-:W-:Y:S01]  /*7970*/  IMAD.WIDE.U32 R8, R23, R10, R4 ;  /* 0x0000000a17087225 */ /* 0x000fe200078e0004 */
[----:B------:R-:W-:-:S03]  /*7980*/  IADD3 R4, P1, R6, R48, RZ ;  /* 0x0000003006047210 */ /* 0x000fc60007f3e0ff */
[C---:B------:R-:W-:Y:S01]  /*7990*/  IMAD R20, R23.reuse, R13, R20 ;  /* 0x0000000d17147224 */ /* 0x040fe200078e0214 */
[----:B------:R-:W-:Y:S01]  /*79a0*/  IADD3 R6, P2, R8, R50, RZ ;  /* 0x0000003208067210 */ /* 0x000fe20007f5e0ff */
[----:B------:R-:W-:Y:S02]  /*79b0*/  IMAD R24, R23, R11, R24 ;  /* 0x0000000b17187224 */ /* 0x000fe400078e0218 */
[C---:B------:R-:W-:Y:S01]  /*79c0*/  VIADD R3, R16.reuse, 0x8 ;  /* 0x0000000810037836 */ /* 0x040fe20000000000 */
[----:B------:R-:W-:Y:S01]  /*79d0*/  IADD3.X R5, R57, R20, R7, P1, !PT ;  /* 0x0000001439057210 */ /* 0x000fe20000ffe407 */
[----:B------:R-:W-:Y:S01]  /*79e0*/  VIADD R8, R16, 0x10 ;  /* 0x0000001010087836 */ /* 0x000fe20000000000 */
[----:B------:R-:W-:Y:S02]  /*79f0*/  IADD3.X R7, R55, R24, R9, P2, !PT ;  /* 0x0000001837077210 */ /* 0x000fe400017fe409 */
[----:B------:R-:W-:Y:S01]  /*7a00*/  ISETP.GE.AND P1, PT, R3, UR4, PT ;  /* 0x0000000403007c0c */ /* 0x000fe2000bf26270 */
[----:B------:R-:W-:Y:S01]  /*7a10*/  IMAD.WIDE.U32 R52, R52, 0xc0, R4 ;  /* 0x000000c034347825 */ /* 0x000fe200078e0004 */
[----:B------:R-:W-:-:S03]  /*7a20*/  ISETP.GE.AND P3, PT, R8, UR4, PT ;  /* 0x0000000408007c0c */ /* 0x000fc6000bf66270 */
[----:B------:R-:W-:Y:S01]  /*7a30*/  IMAD R5, R60, 0xc0, RZ ;  /* 0x000000c03c057824 */ /* 0x000fe200078e02ff */
[----:B------:R-:W-:Y:S01]  /*7a40*/  LEA R4, P2, R52, UR6, 0x1 ;  /* 0x0000000634047c11 */ /* 0x000fe2000f8408ff */
[----:B------:R-:W-:-:S04]  /*7a50*/  IMAD.WIDE.U32 R14, R14, 0xc0, R6 ;  /* 0x000000c00e0e7825 */ /* 0x000fc800078e0006 */
[----:B------:R-:W-:Y:S01]  /*7a60*/  IMAD R3, R0, 0xc0, RZ ;  /* 0x000000c000037824 */ /* 0x000fe200078e02ff */
[----:B------:R-:W-:Y:S01]  /*7a70*/  LEA R6, P5, R14, UR8, 0x1 ;  /* 0x000000080e067c11 */ /* 0x000fe2000f8a08ff */
[----:B------:R-:W-:Y:S02]  /*7a80*/  IMAD.IADD R5, R53, 0x1, R5 ;  /* 0x0000000135057824 */ /* 0x000fe400078e0205 */
[----:B------:R-:W-:Y:S02]  /*7a90*/  VIADD R0, R16, 0x18 ;  /* 0x0000001810007836 */ /* 0x000fe40000000000 */
[----:B------:R-:W-:Y:S01]  /*7aa0*/  IMAD.IADD R3, R15, 0x1, R3 ;  /* 0x000000010f037824 */ /* 0x000fe200078e0203 */
[----:B------:R-:W-:Y:S01]  /*7ab0*/  LEA.HI.X R5, R52, UR7, R5, 0x1, P2 ;  /* 0x0000000734057c11 */ /* 0x000fe200090f0c05 */
[----:B------:R-:W-:Y:S01]  /*7ac0*/  VIADD R8, R16, 0x20 ;  /* 0x0000002010087836 */ /* 0x000fe20000000000 */
[----:B------:R-:W-:Y:S01]  /*7ad0*/  ISETP.GE.AND P2, PT, R0, UR4, PT ;  /* 0x0000000400007c0c */ /* 0x000fe2000bf46270 */
[----:B------:R-:W-:Y:S01]  /*7ae0*/  VIADD R0, R16, 0x28 ;  /* 0x0000002810007836 */ /* 0x000fe20000000000 */
[----:B------:R-:W-:Y:S01]  /*7af0*/  LEA.HI.X R7, R14, UR9, R3, 0x1, P5 ;  /* 0x000000090e077c11 */ /* 0x000fe2000a8f0c03 */
[----:B------:R1:W5:Y:S01]  /*7b00*/  @!P4 LDG.E.64 R40, desc[UR38][R4.64] ;  /* 0x000000260428c981 */ /* 0x000362000c1e1b00 */
[----:B------:R-:W-:-:S03]  /*7b10*/  ISETP.GE.AND P5, PT, R8, UR4, PT ;  /* 0x0000000408007c0c */ /* 0x000fc6000bfa6270 */
[----:B------:R1:W5:Y:S01]  /*7b20*/  @!P4 LDG.E.64 R42, desc[UR38][R6.64] ;  /* 0x00000026062ac981 */ /* 0x000362000c1e1b00 */
        /* <DEDUP_REMOVED lines=21> */
.L_x_1185:
[----:B------:R-:W-:Y:S05]  /*7c80*/  BSYNC B1 ;  /* 0x0000000000017941 */ /* 0x000fea0003800000 */
.L_x_1184:
[----:B------:R-:W2:Y:S01]  /*7c90*/  LDL R52, [R1+0x50] ;  /* 0x0000500001347983 */ /* 0x000ea20000100800 */
[----:B0-----:R-:W-:Y:S01]  /*7ca0*/  ISETP.NE.AND P1, PT, R54, 0x1, PT ;  /* 0x000000013600780c */ /* 0x001fe20003f25270 */
[----:B------:R-:W-:Y:S01]  /*7cb0*/  IMAD R3, R56, 0xc0, R23 ;  /* 0x000000c038037824 */ /* 0x000fe200078e0217 */
[----:B------:R-:W-:Y:S01]  /*7cc0*/  ULDC.64 UR4, c[0x0][0x3c8] ;  /* 0x0000f20000047ab9 */ /* 0x000fe20000000a00 */
[----:B-1---5:R-:W-:Y:S01]  /*7cd0*/  IMAD.MOV.U32 R4, RZ, RZ, R43 ;  /* 0x000000ffff047224 */ /* 0x022fe200078e002b */
[----:B------:R-:W-:-:S09]  /*7ce0*/  ULDC.64 UR6, c[0x0][0x3e0] ;  /* 0x0000f80000067ab9 */ /* 0x000fd20000000a00 */
[----:B------:R-:W0:Y:S08]  /*7cf0*/  @P1 LDC R0, c[0x0][0x42c] ;  /* 0x00010b00ff001b82 */ /* 0x000e300000000800 */
[----:B------:R-:W1:Y:S01]  /*7d00*/  @P1 LDC R5, c[0x0][0x430] ;  /* 0x00010c00ff051b82 */ /* 0x000e620000000800 */
[----:B------:R-:W-:Y:S02]  /*7d10*/  IMAD.MOV.U32 R6, RZ, RZ, R38 ;  /* 0x000000ffff067224 */ /* 0x000fe400078e0026 */
[----:B------:R-:W-:-:S02]  /*7d20*/  IMAD.MOV.U32 R7, RZ, RZ, R39 ;  /* 0x000000ffff077224 */ /* 0x000fc400078e0027 */
[----:B0-----:R-:W-:-:S05]  /*7d30*/  @P1 IMAD.HI.U32 R0, R3, R0, RZ ;  /* 0x0000000003001227 */ /* 0x001fca00078e00ff */
[----:B-1----:R-:W-:Y:S01]  /*7d40*/  @P1 SHF.R.U32.HI R3, RZ, R5, R0 ;  /* 0x00000005ff031219 */ /* 0x002fe20000011600 */
[----:B------:R-:W-:-:S03]  /*7d50*/  IMAD.MOV.U32 R0, RZ, RZ, R42 ;  /* 0x000000ffff007224 */ /* 0x000fc600078e002a */
[----:B------:R-:W-:Y:S01]  /*7d60*/  SHF.R.S32.HI R5, RZ, 0x1f, R3 ;  /* 0x0000001fff057819 */ /* 0x000fe20000011403 */
[----:B------:R-:W-:Y:S01]  /*7d70*/  IMAD.MOV.U32 R56, RZ, RZ, R48 ;  /* 0x000000ffff387224 */ /* 0x000fe200078e0030 */
[----:B------:R-:W-:Y:S01]  /*7d80*/  PRMT R51, R4, 0x5410, R0 ;  /* 0x0000541004337816 */ /* 0x000fe20000000000 */
[----:B------:R-:W-:Y:S02]  /*7d90*/  IMAD.MOV.U32 R54, RZ, RZ, R50 ;  /* 0x000000ffff367224 */ /* 0x000fe400078e0032 */
[C---:B------:R-:W-:Y:S02]  /*7da0*/  IMAD R0, R5.reuse, R12, RZ ;  /* 0x0000000c05007224 */ /* 0x040fe400078e02ff */
[-C--:B------:R-:W-:Y:S01]  /*7db0*/  IMAD R4, R5, R10.reuse, RZ ;  /* 0x0000000a05047224 */ /* 0x080fe200078e02ff */
[----:B------:R-:W-:Y:S01]  /*7dc0*/  PRMT R50, R50, 0x5410, R6 ;  /* 0x0000541032327816 */ /* 0x000fe20000000006 */
[----:B------:R-:W-:Y:S01]  /*7dd0*/  IMAD.WIDE.U32 R14, R3, R10, R54 ;  /* 0x0000000a030e7225 */ /* 0x000fe200078e0036 */
[----:B------:R-:W-:-:S03]  /*7de0*/  PRMT R49, R49, 0x5410, R7 ;  /* 0x0000541031317816 */ /* 0x000fc60000000007 */
[----:B------:R-:W-:-:S04]  /*7df0*/  IMAD.WIDE.U32 R6, R3, R12, R56 ;  /* 0x0000000c03067225 */ /* 0x000fc800078e0038 */
[C---:B------:R-:W-:Y:S02]  /*7e00*/  IMAD R13, R3.reuse, R13, R0 ;  /* 0x0000000d030d7224 */ /* 0x040fe400078e0200 */
[----:B------:R-:W-:Y:S01]  /*7e10*/  IMAD R3, R3, R11, R4 ;  /* 0x0000000b03037224 */ /* 0x000fe200078e0204 */
[----:B------:R-:W-:Y:S01]  /*7e20*/  LEA R4, P1, R6, UR4, 0x1 ;  /* 0x0000000406047c11 */ /* 0x000fe2000f8208ff */
[----:B------:R-:W-:Y:S01]  /*7e30*/  IMAD.IADD R13, R7, 0x1, R13 ;  /* 0x00000001070d7824 */ /* 0x000fe200078e020d */
[----:B------:R-:W-:Y:S01]  /*7e40*/  LEA R0, P2, R14, UR6, 0x1 ;  /* 0x000000060e007c11 */ /* 0x000fe2000f8408ff */
[----:B------:R-:W-:Y:S01]  /*7e50*/  IMAD.IADD R3, R15, 0x1, R3 ;  /* 0x000000010f037824 */ /* 0x000fe200078e0203 */
[----:B------:R-:W-:Y:S01]  /*7e60*/  UMOV UR4, 0xffffffff ;  /* 0xffffffff00047882 */ /* 0x000fe20000000000 */
[----:B------:R-:W-:Y:S02]  /*7e70*/  IMAD.MOV.U32 R5, RZ, RZ, R32 ;  /* 0x000000ffff057224 */ /* 0x000fe400078e0020 */
[----:B------:R-:W-:Y:S01]  /*7e80*/  IMAD.MOV.U32 R10, RZ, RZ, R33 ;  /* 0x000000ffff0a7224 */ /* 0x000fe200078e0021 */
[----:B------:R-:W-:-:S02]  /*7e90*/  LEA.HI.X R13, R6, UR5, R13, 0x1, P1 ;  /* 0x00000005060d7c11 */ /* 0x000fc400088f0c0d */
[----:B------:R-:W-:Y:S02]  /*7ea0*/  LEA.HI.X R3, R14, UR7, R3, 0x1, P2 ;  /* 0x000000070e037c11 */ /* 0x000fe400090f0c03 */
[----:B------:R-:W-:Y:S02]  /*7eb0*/  PRMT R49, R5, 0x7610, R49 ;  /* 0x0000761005317816 */ /* 0x000fe40000000031 */
[----:B------:R-:W-:Y:S02]  /*7ec0*/  PRMT R48, R10, 0x7610, R48 ;  /* 0x000076100a307816 */ /* 0x000fe40000000030 */
[----:B--2---:R-:W-:Y:S01]  /*7ed0*/  LEA.HI R5, R52, R52, RZ, 0x1 ;  /* 0x0000003434057211 */ /* 0x004fe200078f08ff */
[----:B------:R-:W-:Y:S06]  /*7ee0*/  BRA.DIV UR4, `(.L_x_1186) ;  /* 0x0000017e04887947 */ /* 0x000fec000b800000 */
.L_x_1429:
[----:B------:R-:W-:Y:S01]  /*7ef0*/  UMOV UR4, 0xffffffff ;  /* 0xffffffff00047882 */ /* 0x000fe20000000000 */
[----:B------:R-:W-:Y:S02]  /*7f00*/  LOP3.LUT R5, R5, 0xfffffffe, RZ, 0xc0, !PT ;  /* 0xfffffffe05057812 */ /* 0x000fe400078ec0ff */
[----:B------:R-:W-:Y:S05]  /*7f10*/  BRA.DIV UR4, `(.L_x_1187) ;  /* 0x0000017e04a07947 */ /* 0x000fea000b800000 */
.L_x_1432:
[----:B------:R-:W-:Y:S01]  /*7f20*/  UMOV UR4, 0xffffffff ;  /* 0xffffffff00047882 */ /* 0x000fe20000000000 */
[----:B------:R-:W-:Y:S02]  /*7f30*/  IMAD.IADD R5, R52, 0x1, -R5 ;  /* 0x0000000134057824 */ /* 0x000fe400078e0a05 */
[----:B------:R-:W-:Y:S05]  /*7f40*/  BRA.DIV UR4, `(.L_x_1188) ;  /* 0x0000017e04bc7947 */ /* 0x000fea000b800000 */
.L_x_1435:
[----:B------:R-:W-:Y:S01]  /*7f50*/  UMOV UR4, 0xffffffff ;  /* 0xffffffff00047882 */ /* 0x000fe20000000000 */
[----:B------:R-:W-:Y:S02]  /*7f60*/  SHF.L.U32 R3, R5, 0x1f, RZ ;  /* 0x0000001f05037819 */ /* 0x000fe400000006ff */
[----:B------:R-:W-:Y:S05]  /*7f70*/  BRA.DIV UR4, `(.L_x_1189) ;  /* 0x0000017e04d87947 */ /* 0x000fea000b800000 */
.L_x_1438:
[----:B------:R-:W0:Y:S01]  /*7f80*/  SYNCS.PHASECHK.TRANS64.TRYWAIT P1, [R2+URZ+0x2d800], R3 ;  /* 0x02d80003020075a7 */ /* 0x000e22000802017f */
[----:B------:R-:W-:Y:S01]  /*7f90*/  IMAD.MOV.U32 R0, RZ, RZ, R28 ;  /* 0x000000ffff007224 */ /* 0x000fe200078e001c */
[----:B------:R-:W-:Y:S01]  /*7fa0*/  BSSY B1, `(.L_x_1190) ;  /* 0x000001e000017945 */ /* 0x000fe20003800000 */
[----:B------:R-:W-:Y:S02]  /*7fb0*/  IMAD.MOV.U32 R4, RZ, RZ, R29 ;  /* 0x000000ffff047224 */ /* 0x000fe400078e001d */
        /* <DEDUP_REMOVED lines=28> */
.L_x_1439:
[----:B------:R-:W-:Y:S05]  /*8180*/  BSYNC B1 ;  /* 0x0000000000017941 */ /* 0x000fea0003800000 */
.L_x_1190:
[----:B------:R-:W-:Y:S01]  /*8190*/  PRMT R11, R0, 0x5410, R4 ;  /* 0x00005410000b7816 */ /* 0x000fe20000000004 */
[----:B------:R-:W-:Y:S06]  /*81a0*/  @P0 BRA `(.L_x_1192) ;  /* 0x0000002c00ec0947 */ /* 0x000fec0003800000 */
[----:B------:R-:W2:Y:S01]  /*81b0*/  LDL R6, [R1+0x44] ;  /* 0x0000440001067983 */ /* 0x000ea20000100800 */
[----:B------:R-:W1:Y:S01]  /*81c0*/  LDC R5, c[0x0][0x3d4] ;  /* 0x0000f500ff057b82 */ /* 0x000e620000000800 */
[----:B------:R-:W-:Y:S01]  /*81d0*/  LEA.HI R59, R59, R46, RZ, 0x2 ;  /* 0x0000002e3b3b7211 */ /* 0x000fe200078f10ff */
[----:B------:R-:W-:Y:S03]  /*81e0*/  BSSY B1, `(.L_x_1193) ;  /* 0x000003f000017945 */ /* 0x000fe60003800000 */
[--C-:B0-----:R-:W-:Y:S02]  /*81f0*/  SHF.R.S32.HI R3, RZ, 0x2, R59.reuse ;  /* 0x00000002ff037819 */ /* 0x101fe4000001143b */
[----:B------:R-:W-:-:S04]  /*8200*/  SHF.R.S32.HI R0, RZ, 0x1f, R59 ;  /* 0x0000001fff007819 */ /* 0x000fc8000001143b */
[----:B------:R-:W-:-:S04]  /*8210*/  LEA.HI R0, R0, R3, RZ, 0x2 ;  /* 0x0000000300007211 */ /* 0x000fc800078f10ff */
[----:B------:R-:W-:Y:S01]  /*8220*/  LOP3.LUT R4, R0, 0xfffffffc, RZ, 0xc0, !PT ;  /* 0xfffffffc00047812 */ /* 0x000fe200078ec0ff */
[----:B------:R-:W-:-:S04]  /*8230*/  VIADD R0, R16, 0x8 ;  /* 0x0000000810007836 */ /* 0x000fc80000000000 */
[----:B------:R-:W-:Y:S02]  /*8240*/  IMAD.IADD R3, R3, 0x1, -R4 ;  /* 0x0000000103037824 */ /* 0x000fe400078e0a04 */
[C---:B------:R-:W-:Y:S01]  /*8250*/  VIADD R4, R16.reuse, 0x10 ;  /* 0x0000001010047836 */ /* 0x040fe20000000000 */
[-C--:B-1----:R-:W-:Y:S02]  /*8260*/  ISETP.GE.AND P6, PT, R16, R5.reuse, PT ;  /* 0x000000051000720c */ /* 0x082fe40003fc6270 */
[-C--:B------:R-:W-:Y:S01]  /*8270*/  ISETP.GE.AND P0, PT, R0, R5.reuse, PT ;  /* 0x000000050000720c */ /* 0x080fe20003f06270 */
[----:B------:R-:W-:Y:S01]  /*8280*/  VIADD R0, R16, 0x18 ;  /* 0x0000001810007836 */ /* 0x000fe20000000000 */
[----:B------:R-:W-:Y:S02]  /*8290*/  LOP3.LUT P1, RZ, R3, 0x2, RZ, 0xc0, !PT ;  /* 0x0000000203ff7812 */ /* 0x000fe4000782c0ff */
[-C--:B------:R-:W-:Y:S01]  /*82a0*/  ISETP.GE.AND P2, PT, R4, R5.reuse, PT ;  /* 0x000000050400720c */ /* 0x080fe20003f46270 */
[----:B------:R-:W-:Y:S01]  /*82b0*/  VIADD R4, R16, 0x20 ;  /* 0x0000002010047836 */ /* 0x000fe20000000000 */
[----:B------:R-:W-:-:S04]  /*82c0*/  ISETP.GE.AND P3, PT, R0, R5, PT ;  /* 0x000000050000720c */ /* 0x000fc80003f66270 */
[----:B------:R-:W-:Y:S01]  /*82d0*/  ISETP.GE.AND P4, PT, R4, R5, PT ;  /* 0x000000050400720c */ /* 0x000fe20003f86270 */
[----:B--2---:R-:W-:Y:S02]  /*82e0*/  IMAD R3, R6, 0x2, R2 ;  /* 0x0000000206037824 */ /* 0x004fe400078e0202 */
[----:B------:R-:W-:Y:S02]  /*82f0*/  VIADD R6, R16, 0x28 ;  /* 0x0000002810067836 */ /* 0x000fe40000000000 */
[----:B------:R-:W-:-:S03]  /*8300*/  VIADD R0, R3, 0x20 ;  /* 0x0000002003007836 */ /* 0x000fc60000000000 */
[----:B------:R-:W-:Y:S01]  /*8310*/  ISETP.GE.AND P5, PT, R6, R5, PT ;  /* 0x000000050600720c */ /* 0x000fe20003fa6270 */
[----:B------:R-:W-:-:S12]  /*8320*/  @P6 BRA `(.L_x_1194) ;  /* 0x0000000000a86947 */ /* 0x000fd80003800000 */
[----:B------:R-:W0:Y:S01]  /*8330*/  LDS.128 R4, [R3+0xc400] ;  /* 0x00c4000003047984 */ /* 0x000e220000000c00 */
[----:B------:R-:W-:Y:S01]  /*8340*/  SHF.R.U32.HI R53, RZ, 0x10, R41 ;  /* 0x00000010ff357819 */ /* 0x000fe20000011629 */
[----:B------:R-:W-:Y:S01]  /*8350*/  HADD2.F32 R52, -RZ, R52.H0_H0 ;  /* 0x20000034ff347230 */ /* 0x000fe20000004100 */
[--C-:B------:R-:W-:Y:S01]  /*8360*/  SHF.R.U32.HI R55, RZ, 0x10, R43.reuse ;  /* 0x00000010ff377819 */ /* 0x100fe2000001162b */
[----:B------:R-:W-:Y:S01]  /*8370*/  HADD2.F32 R54, -RZ, R51.H1_H1 ;  /* 0x30000033ff367230 */ /* 0x000fe20000004100 */
[----:B------:R-:W-:Y:S01]  /*8380*/  SHF.R.U64 R59, R42, 0x10, R43 ;  /* 0x000000102a3b7819 */ /* 0x000fe2000000122b */
[----:B------:R-:W-:Y:S01]  /*8390*/  HADD2.F32 R53, -RZ, R53.H0_H0 ;  /* 0x20000035ff357230 */ /* 0x000fe20000004100 */
[----:B------:R-:W-:Y:S01]  /*83a0*/  SHF.R.U64 R61, R40, 0x10, R41 ;  /* 0x00000010283d7819 */ /* 0x000fe20000001229 */
[----:B------:R-:W-:Y:S02]  /*83b0*/  HADD2.F32 R55, -RZ, R55.H0_H0 ;  /* 0x20000037ff377230 */ /* 0x000fe40000004100 */
[----:B------:R-:W-:-:S02]  /*83c0*/  HADD2.F32 R51, -RZ, R51.H0_H0 ;  /* 0x20000033ff337230 */ /* 0x000fc40000004100 */
[--C-:B0-----:R-:W-:Y:S02]  /*83d0*/  HADD2.F32 R43, -RZ, R7.reuse.H1_H1 ;  /* 0x30000007ff2b7230 */ /* 0x101fe40000004100 */
[----:B------:R-:W-:Y:S02]  /*83e0*/  HADD2.F32 R42, -RZ, R7.H0_H0 ;  /* 0x20000007ff2a7230 */ /* 0x000fe40000004100 */
[--C-:B------:R-:W-:Y:S02]  /*83f0*/  HADD2.F32 R7, -RZ, R4.reuse.H0_H0 ;  /* 0x20000004ff077230 */ /* 0x100fe40000004100 */
[C---:B------:R-:W-:Y:S01]  /*8400*/  FMUL.FTZ R58, R43.reuse, R53 ;  /* 0x000000352b3a7220 */ /* 0x040fe20000410000 */
[----:B------:R-:W-:Y:S02]  /*8410*/  HADD2.F32 R4, -RZ, R4.H1_H1 ;  /* 0x30000004ff047230 */ /* 0x000fe40000004100 */
[----:B------:R-:W-:Y:S01]  /*8420*/  FMUL.FTZ R57, R43, R55 ;  /* 0x000000372b397220 */ /* 0x000fe20000410000 */
[----:B------:R-:W-:-:S02]  /*8430*/  HADD2.F32 R40, -RZ, R6.H0_H0 ;  /* 0x20000006ff287230 */ /* 0x000fc40000004100 */
[----:B------:R-:W-:Y:S01]  /*8440*/  FFMA.FTZ R60, R42, R55, R58 ;  /* 0x000000372a3c7223 */ /* 0x000fe2000001003a */
[----:B------:R-:W-:Y:S02]  /*8450*/  HADD2.F32 R41, -RZ, R6.H1_H1 ;  /* 0x30000006ff297230 */ /* 0x000fe40000004100 */
[----:B------:R-:W-:Y:S01]  /*8460*/  FMUL.FTZ R56, R4, R54 ;  /* 0x0000003604387220 */ /* 0x000fe20000410000 */
[--C-:B------:R-:W-:Y:S02]  /*8470*/  HADD2.F32 R6, -RZ, R5.reuse.H0_H0 ;  /* 0x20000005ff067230 */ /* 0x100fe40000004100 */
[----:B------:R-:W-:Y:S01]  /*8480*/  FFMA.FTZ R57, R42, R53, -R57 ;  /* 0x000000352a397223 */ /* 0x000fe20000010839 */
[-C--:B------:R-:W-:Y:S01]  /*8490*/  FMUL.FTZ R58, R4, R52.reuse ;  /* 0x00000034043a7220 */ /* 0x080fe20000410000 */
[----:B------:R-:W-:Y:S02]  /*84a0*/  HADD2.F32 R5, -RZ, R5.H1_H1 ;  /* 0x30000005ff057230 */ /* 0x000fe40000004100 */
[----:B------:R-:W-:Y:S01]  /*84b0*/  FFMA.FTZ R56, R7, R52, -R56 ;  /* 0x0000003407387223 */ /* 0x000fe20000010838 */
[----:B------:R-:W-:-:S02]  /*84c0*/  HADD2.F32 R42, -RZ, R62.H0_H0 ;  /* 0x2000003eff2a7230 */ /* 0x000fc40000004100 */
[----:B------:R-:W-:Y:S01]  /*84d0*/  FFMA.FTZ R53, R7, R54, R58 ;  /* 0x0000003607357223 */ /* 0x000fe2000001003a */
[----:B------:R-:W-:Y:S02]  /*84e0*/  HADD2.F32 R43, -RZ, R59.H0_H0 ;  /* 0x2000003bff2b7230 */ /* 0x000fe40000004100 */
[C---:B------:R-:W-:Y:S01]  /*84f0*/  FMUL.FTZ R55, R41.reuse, R51 ;  /* 0x0000003329377220 */ /* 0x040fe20000410000 */
[----:B------:R-:W-:Y:S02]  /*8500*/  HADD2.F32 R4, -RZ, R61.H0_H0 ;  /* 0x2000003dff047230 */ /* 0x000fe40000004100 */
[-C--:B------:R-:W-:Y:S01]  /*8510*/  FMUL.FTZ R54, R41, R42.reuse ;  /* 0x0000002a29367220 */ /* 0x080fe20000410000 */
[C---:B------:R-:W-:Y:S01]  /*8520*/  FMUL.FTZ R7, R5.reuse, R43 ;  /* 0x0000002b05077220 */ /* 0x040fe20000410000 */
[C---:B------:R-:W-:Y:S01]  /*8530*/  FFMA.FTZ R55, R40.reuse, R42, -R55 ;  /* 0x0000002a28377223 */ /* 0x040fe20000010837 */
[-C--:B------:R-:W-:Y:S01]  /*8540*/  FMUL.FTZ R52, R5, R4.reuse ;  /* 0x0000000405347220 */ /* 0x080fe20000410000 */
[----:B------:R-:W-:Y:S01]  /*8550*/  FFMA.FTZ R54, R40, R51, R54 ;  /* 0x0000003328367223 */ /* 0x000fe20000010036 */
[----:B------:R-:W-:Y:S01]  /*8560*/  FFMA.FTZ R5, R6, R4, -R7 ;  /* 0x0000000406057223 */ /* 0x000fe20000010807 */
[----:B------:R-:W-:Y:S01]  /*8570*/  F2FP.F16.F32.PACK_AB R7, R60, R57 ;  /* 0x000000393c07723e */ /* 0x000fe200000000ff */
[----:B------:R-:W-:Y:S01]  /*8580*/  FFMA.FTZ R52, R6, R43, R52 ;  /* 0x0000002b06347223 */ /* 0x000fe20000010034 */
[----:B------:R-:W-:-:S02]  /*8590*/  F2FP.F16.F32.PACK_AB R4, R53, R56 ;  /* 0x000000383504723e */ /* 0x000fc400000000ff */
[----:B------:R-:W-:Y:S02]  /*85a0*/  F2FP.F16.F32.PACK_AB R6, R54, R55 ;  /* 0x000000373606723e */ /* 0x000fe400000000ff */
[----:B------:R-:W-:-:S05]  /*85b0*/  F2FP.F16.F32.PACK_AB R5, R52, R5 ;  /* 0x000000053405723e */ /* 0x000fca00000000ff */
[----:B------:R0:W-:Y:S02]  /*85c0*/  STS.128 [R3+0xc400], R4 ;  /* 0x00c4000403007388 */ /* 0x0001e40000000c00 */
.L_x_1194:
[----:B------:R-:W-:Y:S05]  /*85d0*/  BSYNC B1 ;  /* 0x0000000000017941 */ /* 0x000fea0003800000 */
.L_x_1193:
[----:B------:R-:W-:Y:S01]  /*85e0*/  BSSY B1, `(.L_x_1195) ;  /* 0x000002d000017945 */ /* 0x000fe20003800000 */
[----:B------:R-:W-:-:S03]  /*85f0*/  @P1 VIADD R0, R3, 0xffffffe0 ;  /* 0xffffffe003001836 */ /* 0x000fc60000000000 */
[----:B------:R-:W-:Y:S05]  /*8600*/  @P0 BRA `(.L_x_1196) ;  /* 0x0000000000a80947 */ /* 0x000fea0003800000 */
[----:B0-----:R-:W0:Y:S01]  /*8610*/  LDS.128 R4, [R0+0xc400] ;  /* 0x00c4000000047984 */ /* 0x001e220000000c00 */
[----:B------:R-:W-:Y:S01]  /*8620*/  SHF.R.U32.HI R41, RZ, 0x10, R37 ;  /* 0x00000010ff297819 */ /* 0x000fe20000011625 */
[----:B------:R-:W-:Y:S01]  /*8630*/  HADD2.F32 R42, -RZ, R50.H1_H1 ;  /* 0x30000032ff2a7230 */ /* 0x000fe20000004100 */
[--C-:B------:R-:W-:Y:S01]  /*8640*/  SHF.R.U32.HI R43, RZ, 0x10, R39.reuse ;  /* 0x00000010ff2b7819 */ /* 0x100fe20000011627 */
[----:B------:R-:W-:Y:S01]  /*8650*/  HADD2.F32 R40, -RZ, R62.H1_H1 ;  /* 0x3000003eff287230 */ /* 0x000fe20000004100 */
[----:B------:R-:W-:Y:S01]  /*8660*/  SHF.R.U64 R53, R38, 0x10, R39 ;  /* 0x0000001026357819 */ /* 0x000fe20000001227 */
[----:B------:R-:W-:Y:S01]  /*8670*/  HADD2.F32 R41, -RZ, R41.H0_H0 ;  /* 0x20000029ff297230 */ /* 0x000fe20000004100 */
[----:B------:R-:W-:Y:S01]  /*8680*/  SHF.R.U64 R55, R36, 0x10, R37 ;  /* 0x0000001024377819 */ /* 0x000fe20000001225 */
[----:B------:R-:W-:Y:S02]  /*8690*/  HADD2.F32 R43, -RZ, R43.H0_H0 ;  /* 0x2000002bff2b7230 */ /* 0x000fe40000004100 */
[----:B0-----:R-:W-:-:S02]  /*86a0*/  HADD2.F32 R38, -RZ, R7.H0_H0 ;  /* 0x20000007ff267230 */ /* 0x001fc40000004100 */
[----:B------:R-:W-:Y:S02]  /*86b0*/  HADD2.F32 R39, -RZ, R7.H1_H1 ;  /* 0x30000007ff277230 */ /* 0x000fe40000004100 */
[--C-:B------:R-:W-:Y:S02]  /*86c0*/  HADD2.F32 R7, -RZ, R4.reuse.H0_H0 ;  /* 0x20000004ff077230 */ /* 0x100fe40000004100 */
[----:B------:R-:W-:Y:S02]  /*86d0*/  HADD2.F32 R4, -RZ, R4.H1_H1 ;  /* 0x30000004ff047230 */ /* 0x000fe40000004100 */
[C---:B------:R-:W-:Y:S01]  /*86e0*/  FMUL.FTZ R54, R39.reuse, R41 ;  /* 0x0000002927367220 */ /* 0x040fe20000410000 */
[-C--:B------:R-:W-:Y:S01]  /*86f0*/  FMUL.FTZ R51, R39, R43.reuse ;  /* 0x0000002b27337220 */ /* 0x080fe20000410000 */
[--C-:B------:R-:W-:Y:S02]  /*8700*/  HADD2.F32 R36, -RZ, R6.reuse.H0_H0 ;  /* 0x20000006ff247230 */ /* 0x100fe40000004100 */
[----:B------:R-:W-:Y:S01]  /*8710*/  FMUL.FTZ R52, R4, R42 ;  /* 0x0000002a04347220 */ /* 0x000fe20000410000 */
[----:B------:R-:W-:Y:S01]  /*8720*/  FFMA.FTZ R56, R38, R43, R54 ;  /* 0x0000002b26387223 */ /* 0x000fe20000010036 */
[----:B------:R-:W-:-:S02]  /*8730*/  HADD2.F32 R37, -RZ, R6.H1_H1 ;  /* 0x30000006ff257230 */ /* 0x000fc40000004100 */
[-C--:B------:R-:W-:Y:S01]  /*8740*/  FMUL.FTZ R54, R4, R40.reuse ;  /* 0x0000002804367220 */ /* 0x080fe20000410000 */
[C---:B------:R-:W-:Y:S01]  /*8750*/  FFMA.FTZ R52, R7.reuse, R40, -R52 ;  /* 0x0000002807347223 */ /* 0x040fe20000010834 */
[----:B------:R-:W-:Y:S02]  /*8760*/  HADD2.F32 R6, -RZ, R5.H0_H0 ;  /* 0x20000005ff067230 */ /* 0x000fe40000004100 */
[----:B------:R-:W-:Y:S01]  /*8770*/  FFMA.FTZ R51, R38, R41, -R51 ;  /* 0x0000002926337223 */ /* 0x000fe20000010833 */
[----:B------:R-:W-:Y:S02]  /*8780*/  HADD2.F32 R40, -RZ, R49.H1_H1 ;  /* 0x30000031ff287230 */ /* 0x000fe40000004100 */
[----:B------:R-:W-:Y:S01]  /*8790*/  FFMA.FTZ R41, R7, R42, R54 ;  /* 0x0000002a07297223 */ /* 0x000fe20000010036 */
[----:B------:R-:W-:Y:S02]  /*87a0*/  HADD2.F32 R5, -RZ, R5.H1_H1 ;  /* 0x30000005ff057230 */ /* 0x000fe40000004100 */
[----:B------:R-:W-:-:S02]  /*87b0*/  HADD2.F32 R38, -RZ, R63.H0_H0 ;  /* 0x2000003fff267230 */ /* 0x000fc40000004100 */
[C---:B------:R-:W-:Y:S01]  /*87c0*/  FMUL.FTZ R43, R37.reuse, R40 ;  /* 0x00000028252b7220 */ /* 0x040fe20000410000 */
[----:B------:R-:W-:Y:S02]  /*87d0*/  HADD2.F32 R39, -RZ, R53.H0_H0 ;  /* 0x20000035ff277230 */ /* 0x000fe40000004100 */
[----:B------:R-:W-:Y:S02]  /*87e0*/  HADD2.F32 R4, -RZ, R55.H0_H0 ;  /* 0x20000037ff047230 */ /* 0x000fe40000004100 */
[-C--:B------:R-:W-:Y:S01]  /*87f0*/  FMUL.FTZ R37, R37, R38.reuse ;  /* 0x0000002625257220 */ /* 0x080fe20000410000 */
[C---:B------:R-:W-:Y:S01]  /*8800*/  FFMA.FTZ R43, R36.reuse, R38, -R43 ;  /* 0x00000026242b7223 */ /* 0x040fe2000001082b */
[C---:B------:R-:W-:Y:S01]  /*8810*/  FMUL.FTZ R7, R5.reuse, R39 ;  /* 0x0000002705077220 */ /* 0x040fe20000410000 */
[----:B------:R-:W-:Y:S01]  /*8820*/  FMUL.FTZ R42, R5, R4 ;  /* 0x00000004052a7220 */ /* 0x000fe20000410000 */
[----:B------:R-:W-:Y:S02]  /*8830*/  FFMA.FTZ R36, R36, R40, R37 ;  /* 0x0000002824247223 */ /* 0x000fe40000010025 */
[----:B------:R-:W-:Y:S01]  /*8840*/  FFMA.FTZ R5, R6, R4, -R7 ;  /* 0x0000000406057223 */ /* 0x000fe20000010807 */
[----:B------:R-:W-:Y:S01]  /*8850*/  F2FP.F16.F32.PACK_AB R7, R56, R51 ;  /* 0x000000333807723e */ /* 0x000fe200000000ff */
[----:B------:R-:W-:Y:S01]  /*8860*/  FFMA.FTZ R42, R6, R39, R42 ;  /* 0x00000027062a7223 */ /* 0x000fe2000001002a */
[----:B------:R-:W-:-:S02]  /*8870*/  F2FP.F16.F32.PACK_AB R4, R41, R52 ;  /* 0x000000342904723e */ /* 0x000fc400000000ff */
[----:B------:R-:W-:Y:S02]  /*8880*/  F2FP.F16.F32.PACK_AB R6, R36, R43 ;  /* 0x0000002b2406723e */ /* 0x000fe400000000ff */
[----:B------:R-:W-:-:S05]  /*8890*/  F2FP.F16.F32.PACK_AB R5, R42, R5 ;  /* 0x000000052a05723e */ /* 0x000fca00000000ff */
[----:B------:R1:W-:Y:S02]  /*88a0*/  STS.128 [R0+0xc400], R4 ;  /* 0x00c4000400007388 */ /* 0x0003e40000000c00 */
.L_x_1196:
[----:B------:R-:W-:Y:S05]  /*88b0*/  BSYNC B1 ;  /* 0x0000000000017941 */ /* 0x000fea0003800000 */
.L_x_1195:
[----:B------:R-:W-:Y:S04]  /*88c0*/  BSSY B1, `(.L_x_1197) ;  /* 0x000002c000017945 */ /* 0x000fe80003800000 */
[----:B------:R-:W-:Y:S05]  /*88d0*/  @P2 BRA `(.L_x_1198) ;  /* 0x0000000000a82947 */ /* 0x000fea0003800000 */
[----:B01----:R-:W0:Y:S01]  /*88e0*/  LDS.128 R4, [R3+0xf400] ;  /* 0x00f4000003047984 */ /* 0x003e220000000c00 */
        /* <DEDUP_REMOVED lines=8> */
[----:B0-----:R-:W-:-:S02]  /*8970*/  HADD2.F32 R35, -RZ, R7.H1_H1 ;  /* 0x30000007ff237230 */ /* 0x001fc40000004100 */
[----:B------:R-:W-:Y:S02]  /*8980*/  HADD2.F32 R34, -RZ, R7.H0_H0 ;  /* 0x20000007ff227230 */ /* 0x000fe40000004100 */
[--C-:B------:R-:W-:Y:S02]  /*8990*/  HADD2.F32 R7, -RZ, R4.reuse.H0_H0 ;  /* 0x20000004ff077230 */ /* 0x100fe40000004100 */
[C---:B------:R-:W-:Y:S01]  /*89a0*/  FMUL.FTZ R39, R35.reuse, R37 ;  /* 0x0000002523277220 */ /* 0x040fe20000410000 */
[----:B------:R-:W-:Y:S02]  /*89b0*/  HADD2.F32 R4, -RZ, R4.H1_H1 ;  /* 0x30000004ff047230 */ /* 0x000fe40000004100 */
[-C--:B------:R-:W-:Y:S01]  /*89c0*/  FMUL.FTZ R40, R35, R36.reuse ;  /* 0x0000002423287220 */ /* 0x080fe20000410000 */
[--C-:B------:R-:W-:Y:S02]  /*89d0*/  HADD2.F32 R32, -RZ, R6.reuse.H0_H0 ;  /* 0x20000006ff207230 */ /* 0x100fe40000004100 */
[----:B------:R-:W-:Y:S01]  /*89e0*/  FFMA.FTZ R39, R34, R36, -R39 ;  /* 0x0000002422277223 */ /* 0x000fe20000010827 */
[----:B------:R-:W-:-:S02]  /*89f0*/  HADD2.F32 R33, -RZ, R6.H1_H1 ;  /* 0x30000006ff217230 */ /* 0x000fc40000004100 */
[----:B------:R-:W-:Y:S01]  /*8a00*/  FMUL.FTZ R38, R4, R49 ;  /* 0x0000003104267220 */ /* 0x000fe20000410000 */
[--C-:B------:R-:W-:Y:S02]  /*8a10*/  HADD2.F32 R35, -RZ, R48.reuse.H0_H0 ;  /* 0x20000030ff237230 */ /* 0x100fe40000004100 */
[----:B------:R-:W-:Y:S01]  /*8a20*/  FFMA.FTZ R40, R34, R37, R40 ;  /* 0x0000002522287223 */ /* 0x000fe20000010028 */
[--C-:B------:R-:W-:Y:S02]  /*8a30*/  HADD2.F32 R6, -RZ, R5.reuse.H0_H0 ;  /* 0x20000005ff067230 */ /* 0x100fe40000004100 */
[-C--:B------:R-:W-:Y:S01]  /*8a40*/  FMUL.FTZ R36, R4, R50.reuse ;  /* 0x0000003204247220 */ /* 0x080fe20000410000 */
[----:B------:R-:W-:Y:S02]  /*8a50*/  HADD2.F32 R48, -RZ, R48.H1_H1 ;  /* 0x30000030ff307230 */ /* 0x000fe40000004100 */
[----:B------:R-:W-:Y:S01]  /*8a60*/  FFMA.FTZ R38, R7, R50, -R38 ;  /* 0x0000003207267223 */ /* 0x000fe20000010826 */
[----:B------:R-:W-:-:S02]  /*8a70*/  HADD2.F32 R5, -RZ, R5.H1_H1 ;  /* 0x30000005ff057230 */ /* 0x000fc40000004100 */
[----:B------:R-:W-:Y:S01]  /*8a80*/  FFMA.FTZ R49, R7, R49, R36 ;  /* 0x0000003107317223 */ /* 0x000fe20000010024 */
[----:B------:R-:W-:Y:S02]  /*8a90*/  HADD2.F32 R34, -RZ, R41.H0_H0 ;  /* 0x20000029ff227230 */ /* 0x000fe40000004100 */
[CC--:B------:R-:W-:Y:S01]  /*8aa0*/  FMUL.FTZ R37, R33.reuse, R35.reuse ;  /* 0x0000002321257220 */ /* 0x0c0fe20000410000 */
[----:B------:R-:W-:Y:S02]  /*8ab0*/  HADD2.F32 R4, -RZ, R42.H0_H0 ;  /* 0x2000002aff047230 */ /* 0x000fe40000004100 */
[----:B------:R-:W-:Y:S01]  /*8ac0*/  FMUL.FTZ R36, R33, R48 ;  /* 0x0000003021247220 */ /* 0x000fe20000410000 */
        /* <DEDUP_REMOVED lines=11> */
.L_x_1198:
[----:B------:R-:W-:Y:S05]  /*8b80*/  BSYNC B1 ;  /* 0x0000000000017941 */ /* 0x000fea0003800000 */
.L_x_1197:
[----:B------:R-:W-:Y:S04]  /*8b90*/  BSSY B1, `(.L_x_1199) ;  /* 0x000002c000017945 */ /* 0x000fe80003800000 */
[----:B------:R-:W-:Y:S05]  /*8ba0*/  @P3 BRA `(.L_x_1200) ;  /* 0x0000000000a83947 */ /* 0x000fea0003800000 */
[----:B012---:R-:W0:Y:S01]  /*8bb0*/  LDS.128 R4, [R0+0xf400] ;  /* 0x00f4000000047984 */ /* 0x007e220000000c00 */
[----:B------:R-:W-:Y:S01]  /*8bc0*/  SHF.R.U32.HI R33, RZ, 0x10, R31 ;  /* 0x00000010ff217819 */ /* 0x000fe2000001161f */
[----:B------:R-:W-:Y:S01]  /*8bd0*/  HADD2.F32 R32, -RZ, R15.H0_H0 ;  /* 0x2000000fff207230 */ /* 0x000fe20000004100 */
[----:B------:R-:W-:Y:S01]  /*8be0*/  SHF.R.U32.HI R35, RZ, 0x10, R29 ;  /* 0x00000010ff237819 */ /* 0x000fe2000001161d */
        /* <DEDUP_REMOVED lines=38> */
.L_x_1200:
[----:B------:R-:W-:Y:S05]  /*8e50*/  BSYNC B1 ;  /* 0x0000000000017941 */ /* 0x000fea0003800000 */
.L_x_1199:
[----:B------:R-:W-:Y:S04]  /*8e60*/  BSSY B1, `(.L_x_1201) ;  /* 0x000002c000017945 */ /* 0x000fe80003800000 */
[----:B------:R-:W-:Y:S05]  /*8e70*/  @P4 BRA `(.L_x_1202) ;  /* 0x0000000000a84947 */ /* 0x000fea0003800000 */
[----:B0123--:R-:W0:Y:S01]  /*8e80*/  LDS.128 R4, [R3+0x12400] ;  /* 0x0124000003047984 */ /* 0x00fe220000000c00 */
[--C-:B------:R-:W-:Y:S01]  /*8e90*/  SHF.R.U64 R35, R26, 0x10, R27.reuse ;  /* 0x000000101a237819 */ /* 0x100fe2000000121b */
[--C-:B------:R-:W-:Y:S01]  /*8ea0*/  HADD2.F32 R26, -RZ, R13.reuse.H0_H0 ;  /* 0x2000000dff1a7230 */ /* 0x100fe20000004100 */
[----:B------:R-:W-:Y:S01]  /*8eb0*/  SHF.R.U32.HI R27, RZ, 0x10, R27 ;  /* 0x00000010ff1b7819 */ /* 0x000fe2000001161b */
[----:B------:R-:W-:Y:S01]  /*8ec0*/  HADD2.F32 R28, -RZ, R12.H0_H0 ;  /* 0x2000000cff1c7230 */ /* 0x000fe20000004100 */
[--C-:B------:R-:W-:Y:S01]  /*8ed0*/  SHF.R.U32.HI R29, RZ, 0x10, R25.reuse ;  /* 0x00000010ff1d7819 */ /* 0x100fe20000011619 */
[----:B------:R-:W-:Y:S01]  /*8ee0*/  HADD2.F32 R13, -RZ, R13.H1_H1 ;  /* 0x3000000dff0d7230 */ /* 0x000fe20000004100 */
        /* <DEDUP_REMOVED lines=35> */
.L_x_1202:
[----:B------:R-:W-:Y:S05]  /*9120*/  BSYNC B1 ;  /* 0x0000000000017941 */ /* 0x000fea0003800000 */
.L_x_1201:
        /* <DEDUP_REMOVED lines=44> */
.L_x_1183:
[----:B------:R-:W2:Y:S01]  /*93f0*/  LDL R5, [R1+0x34] ;  /* 0x0000340001057983 */ /* 0x000ea20000100800 */
[----:B------:R-:W0:Y:S01]  /*9400*/  LDC R3, c[0x0][0x428] ;  /* 0x00010a00ff037b82 */ /* 0x000e220000000800 */
[----:B------:R-:W-:Y:S01]  /*9410*/  ISETP.GE.AND P0, PT, R23, R4, PT ;  /* 0x000000041700720c */ /* 0x000fe20003f06270 */
[----:B------:R-:W-:Y:S01]  /*9420*/  BSSY B1, `(.L_x_1203) ;  /* 0x0000046000017945 */ /* 0x000fe20003800000 */
        /* <DEDUP_REMOVED lines=13> */
[----:B0-----:R-:W-:-:S13]  /*9500*/  ISETP.NE.AND P1, PT, R3, 0x1, PT ;  /* 0x000000010300780c */ /* 0x001fda0003f25270 */
[----:B------:R-:W0:Y:S08]  /*9510*/  @P1 LDC R58, c[0x0][0x42c] ;  /* 0x00010b00ff3a1b82 */ /* 0x000e300000000800 */
[----:B------:R-:W1:Y:S01]  /*9520*/  @P1 LDC R59, c[0x0][0x430] ;  /* 0x00010c00ff3b1b82 */ /* 0x000e620000000800 */
[----:B--2---:R-:W-:Y:S01]  /*9530*/  IMAD R3, R5, 0xc0, R23 ;  /* 0x000000c005037824 */ /* 0x004fe200078e0217 */
[----:B------:R-:W-:-:S03]  /*9540*/  CS2R R4, SRZ ;  /* 0x0000000000047805 */ /* 0x000fc6000001ff00 */
[----:B0-----:R-:W-:Y:S01]  /*9550*/  @P1 IMAD.HI.U32 R58, R3, R58, RZ ;  /* 0x0000003a033a1227 */ /* 0x001fe200078e00ff */
[----:B-1----:R-:W-:Y:S06]  /*9560*/  @P0 BRA `(.L_x_1204) ;  /* 0x0000000000c40947 */ /* 0x002fec0003800000 */
[----:B------:R-:W-:Y:S01]  /*9570*/  IMAD.MOV.U32 R4, RZ, RZ, R19 ;  /* 0x000000ffff047224 */ /* 0x000fe200078e0013 */
[----:B------:R-:W-:Y:S01]  /*9580*/  SHF.R.S32.HI R9, RZ, 0x1f, R23 ;  /* 0x0000001fff097819 */ /* 0x000fe20000011417 */
[----:B------:R-:W-:Y:S01]  /*9590*/  IMAD.MOV.U32 R5, RZ, RZ, R62 ;  /* 0x000000ffff057224 */ /* 0x000fe200078e003e */
[----:B------:R-:W-:Y:S01]  /*95a0*/  ULDC.64 UR4, c[0x0][0x3c8] ;  /* 0x0000f20000047ab9 */ /* 0x000fe20000000a00 */
[----:B------:R-:W-:Y:S01]  /*95b0*/  ULDC.64 UR6, c[0x0][0x3e0] ;  /* 0x0000f80000067ab9 */ /* 0x000fe20000000a00 */
[----:B------:R-:W-:Y:S01]  /*95c0*/  VIADD R63, R19, 0x10 ;  /* 0x00000010133f7836 */ /* 0x000fe20000000000 */
[----:B------:R-:W-:Y:S01]  /*95d0*/  CS2R R32, SRZ ;  /* 0x0000000000207805 */ /* 0x000fe2000001ff00 */
[----:B------:R-:W-:Y:S01]  /*95e0*/  IMAD.WIDE.U32 R6, R23, R12, R4 ;  /* 0x0000000c17067225 */ /* 0x000fe200078e0004 */
[----:B------:R-:W-:Y:S02]  /*95f0*/  CS2R R34, SRZ ;  /* 0x0000000000227805 */ /* 0x000fe4000001ff00 */
[----:B------:R-:W-:-:S02]  /*9600*/  CS2R R36, SRZ ;  /* 0x0000000000247805 */ /* 0x000fc4000001ff00 */
[----:B------:R-:W-:Y:S01]  /*9610*/  CS2R R38, SRZ ;  /* 0x0000000000267805 */ /* 0x000fe2000001ff00 */
[C---:B------:R-:W-:Y:S01]  /*9620*/  IMAD R8, R9.reuse, R12, RZ ;  /* 0x0000000c09087224 */ /* 0x040fe200078e02ff */
[----:B------:R-:W-:Y:S01]  /*9630*/  IADD3 R48, P2, R6, R48, RZ ;  /* 0x0000003006307210 */ /* 0x000fe20007f5e0ff */
[-C--:B------:R-:W-:Y:S01]  /*9640*/  IMAD R20, R9, R10.reuse, RZ ;  /* 0x0000000a09147224 */ /* 0x080fe200078e02ff */
[----:B------:R-:W-:Y:S01]  /*9650*/  CS2R R40, SRZ ;  /* 0x0000000000287805 */ /* 0x000fe2000001ff00 */
[C---:B------:R-:W-:Y:S01]  /*9660*/  IMAD.WIDE.U32 R4, R23.reuse, R10, R4 ;  /* 0x0000000a17047225 */ /* 0x040fe200078e0004 */
[----:B------:R-:W-:Y:S02]  /*9670*/  CS2R R42, SRZ ;  /* 0x00000000002a7805 */ /* 0x000fe4000001ff00 */
[----:B------:R-:W-:Y:S02]  /*9680*/  CS2R R24, SRZ ;  /* 0x0000000000187805 */ /* 0x000fe4000001ff00 */
[----:B------:R-:W-:Y:S01]  /*9690*/  CS2R R26, SRZ ;  /* 0x00000000001a7805 */ /* 0x000fe2000001ff00 */
[C---:B------:R-:W-:Y:S01]  /*96a0*/  IMAD R6, R23.reuse, R13, R8 ;  /* 0x0000000d17067224 */ /* 0x040fe200078e0208 */
[----:B------:R-:W-:Y:S01]  /*96b0*/  IADD3 R50, P3, R4, R50, RZ ;  /* 0x0000003204327210 */ /* 0x000fe20007f7e0ff */
[----:B------:R-:W-:Y:S01]  /*96c0*/  IMAD R20, R23, R11, R20 ;  /* 0x0000000b17147224 */ /* 0x000fe200078e0214 */
[----:B------:R-:W-:Y:S01]  /*96d0*/  CS2R R28, SRZ ;  /* 0x00000000001c7805 */ /* 0x000fe2000001ff00 */
[----:B------:R-:W-:Y:S01]  /*96e0*/  VIADD R61, R19, 0x20 ;  /* 0x00000020133d7836 */ /* 0x000fe20000000000 */
[----:B------:R-:W-:Y:S01]  /*96f0*/  IADD3.X R49, R57, R7, R6, P2, !PT ;  /* 0x0000000739317210 */ /* 0x000fe200017fe406 */
[----:B------:R-:W-:Y:S01]  /*9700*/  IMAD R7, R60, 0xc0, RZ ;  /* 0x000000c03c077824 */ /* 0x000fe200078e02ff */
[----:B------:R-:W-:Y:S01]  /*9710*/  IADD3.X R51, R55, R5, R20, P3, !PT ;  /* 0x0000000537337210 */ /* 0x000fe20001ffe414 */
[----:B------:R-:W-:Y:S01]  /*9720*/  IMAD R5, R0, 0xc0, RZ ;  /* 0x000000c000057824 */ /* 0x000fe200078e02ff */
[----:B------:R-:W-:Y:S01]  /*9730*/  CS2R R30, SRZ ;  /* 0x00000000001e7805 */ /* 0x000fe2000001ff00 */
[----:B------:R-:W-:-:S04]  /*9740*/  IMAD.WIDE.U32 R52, R52, 0xc0, R48 ;  /* 0x000000c034347825 */ /* 0x000fc800078e0030 */
[----:B------:R-:W-:Y:S01]  /*9750*/  IMAD.WIDE.U32 R14, R14, 0xc0, R50 ;  /* 0x000000c00e0e7825 */ /* 0x000fe200078e0032 */
[----:B------:R-:W-:Y:S01]  /*9760*/  LEA R8, P2, R52, UR4, 0x1 ;  /* 0x0000000434087c11 */ /* 0x000fe2000f8408ff */
[----:B------:R-:W-:Y:S02]  /*9770*/  ULDC UR4, c[0x0][0x3d4] ;  /* 0x0000f50000047ab9 */ /* 0x000fe40000000800 */
[----:B------:R-:W-:Y:S01]  /*9780*/  IMAD.IADD R7, R7, 0x1, R53 ;  /* 0x0000000107077824 */ /* 0x000fe200078e0235 */
[----:B------:R-:W-:Y:S01]  /*9790*/  LEA R20, P3, R14, UR6, 0x1 ;  /* 0x000000060e147c11 */ /* 0x000fe2000f8608ff */
[----:B------:R-:W-:Y:S01]  /*97a0*/  IMAD.IADD R5, R5, 0x1, R15 ;  /* 0x0000000105057824 */ /* 0x000fe200078e020f */
[----:B------:R-:W-:Y:S02]  /*97b0*/  ISETP.GE.AND P4, PT, R61, UR4, PT ;  /* 0x000000043d007c0c */ /* 0x000fe4000bf86270 */
[----:B------:R-:W-:Y:S02]  /*97c0*/  LEA.HI.X R9, R52, UR5, R7, 0x1, P2 ;  /* 0x0000000534097c11 */ /* 0x000fe400090f0c07 */
[----:B------:R-:W-:-:S02]  /*97d0*/  CS2R R6, SRZ ;  /* 0x0000000000067805 */ /* 0x000fc4000001ff00 */
[----:B------:R-:W-:Y:S02]  /*97e0*/  LEA.HI.X R21, R14, UR7, R5, 0x1, P3 ;  /* 0x000000070e157c11 */ /* 0x000fe400098f0c05 */
[----:B------:R-:W-:Y:S02]  /*97f0*/  CS2R R4, SRZ ;  /* 0x0000000000047805 */ /* 0x000fe4000001ff00 */
[----:B------:R-:W-:Y:S02]  /*9800*/  ISETP.GE.AND P2, PT, R19, UR4, PT ;  /* 0x0000000413007c0c */ /* 0x000fe4000bf46270 */
[----:B------:R-:W-:Y:S01]  /*9810*/  ISETP.GE.AND P3, PT, R63, UR4, PT ;  /* 0x000000043f007c0c */ /* 0x000fe2000bf66270 */
[----:B------:R0:W5:Y:S04]  /*9820*/  @!P4 LDG.E.128 R40, desc[UR38][R8.64+0x40] ;  /* 0x000040260828c981 */ /* 0x000168000c1e1d00 */
[----:B------:R0:W5:Y:S06]  /*9830*/  @!P4 LDG.E.128 R28, desc[UR38][R20.64+0x40] ;  /* 0x00004026141cc981 */ /* 0x00016c000c1e1d00 */
[----:B------:R0:W5:Y:S04]  /*9840*/  @!P2 LDG.E.128 R32, desc[UR38][R8.64] ;  /* 0x000000260820a981 */ /* 0x000168000c1e1d00 */
[----:B------:R0:W5:Y:S04]  /*9850*/  @!P3 LDG.E.128 R36, desc[UR38][R8.64+0x20] ;  /* 0x000020260824b981 */ /* 0x000168000c1e1d00 */
[----:B------:R0:W5:Y:S04]  /*9860*/  @!P2 LDG.E.128 R4, desc[UR38][R20.64] ;  /* 0x000000261404a981 */ /* 0x000168000c1e1d00 */
[----:B------:R0:W5:Y:S02]  /*9870*/  @!P3 LDG.E.128 R24, desc[UR38][R20.64+0x20] ;  /* 0x000020261418b981 */ /* 0x000164000c1e1d00 */
.L_x_1204:
[----:B------:R-:W-:Y:S05]  /*9880*/  BSYNC B1 ;  /* 0x0000000000017941 */ /* 0x000fea0003800000 */
.L_x_1203:
[----:B0-----:R-:W2:Y:S01]  /*9890*/  LDL R20, [R1+0x50] ;  /* 0x0000500001147983 */ /* 0x001ea20000100800 */
[----:B------:R-:W-:Y:S01]  /*98a0*/  @P1 SHF.R.U32.HI R3, RZ, R59, R58 ;  /* 0x0000003bff031219 */ /* 0x000fe2000001163a */
[----:B-----5:R-:W-:Y:S01]  /*98b0*/  IMAD.MOV.U32 R0, RZ, RZ, R4 ;  /* 0x000000ffff007224 */ /* 0x020fe200078e0004 */
[----:B------:R-:W-:Y:S01]  /*98c0*/  ULDC.64 UR4, c[0x0][0x3c8] ;  /* 0x0000f20000047ab9 */ /* 0x000fe20000000a00 */
[----:B------:R-:W-:Y:S01]  /*98d0*/  IMAD.MOV.U32 R8, RZ, RZ, R5 ;  /* 0x000000ffff087224 */ /* 0x000fe200078e0005 */
[----:B------:R-:W-:Y:S01]  /*98e0*/  SHF.R.S32.HI R9, RZ, 0x1f, R3 ;  /* 0x0000001fff097819 */ /* 0x000fe20000011403 */
[-C--:B------:R-:W-:Y:S01]  /*98f0*/  IMAD.WIDE.U32 R56, R3, R12.reuse, R56 ;  /* 0x0000000c03387225 */ /* 0x080fe200078e0038 */
[----:B------:R-:W-:Y:S02]  /*9900*/  ULDC.64 UR6, c[0x0][0x3e0] ;  /* 0x0000f80000067ab9 */ /* 0x000fe40000000a00 */
[----:B------:R-:W-:Y:S01]  /*9910*/  PRMT R59, R0, 0x5410, R8 ;  /* 0x00005410003b7816 */ /* 0x000fe20000000008 */
[----:B------:R-:W-:-:S02]  /*9920*/  IMAD R0, R9, R12, RZ ;  /* 0x0000000c09007224 */ /* 0x000fc400078e02ff */
[-C--:B------:R-:W-:Y:S02]  /*9930*/  IMAD R8, R9, R10.reuse, RZ ;  /* 0x0000000a09087224 */ /* 0x080fe400078e02ff */
[----:B------:R-:W-:-:S04]  /*9940*/  IMAD.WIDE.U32 R54, R3, R10, R54 ;  /* 0x0000000a03367225 */ /* 0x000fc800078e0036 */
[C---:B------:R-:W-:Y:S01]  /*9950*/  IMAD R13, R3.reuse, R13, R0 ;  /* 0x0000000d030d7224 */ /* 0x040fe200078e0200 */
[----:B------:R-:W-:Y:S01]  /*9960*/  LEA R0, P2, R54, UR6, 0x1 ;  /* 0x0000000636007c11 */ /* 0x000fe2000f8408ff */
[----:B------:R-:W-:Y:S01]  /*9970*/  IMAD R3, R3, R11, R8 ;  /* 0x0000000b03037224 */ /* 0x000fe200078e0208 */
[C---:B------:R-:W-:Y:S01]  /*9980*/  LEA R8, P1, R56.reuse, UR4, 0x1 ;  /* 0x0000000438087c11 */ /* 0x040fe2000f8208ff */
[----:B------:R-:W-:Y:S01]  /*9990*/  IMAD.IADD R13, R57, 0x1, R13 ;  /* 0x00000001390d7824 */ /* 0x000fe200078e020d */
[----:B------:R-:W-:Y:S01]  /*99a0*/  UMOV UR4, 0xffffffff ;  /* 0xffffffff00047882 */ /* 0x000fe20000000000 */
[----:B------:R-:W-:Y:S02]  /*99b0*/  IMAD.IADD R3, R55, 0x1, R3 ;  /* 0x0000000137037824 */ /* 0x000fe400078e0203 */
[----:B------:R-:W-:Y:S01]  /*99c0*/  IMAD.MOV.U32 R9, RZ, RZ, R24 ;  /* 0x000000ffff097224 */ /* 0x000fe200078e0018 */
[----:B------:R-:W-:Y:S01]  /*99d0*/  LEA.HI.X R13, R56, UR5, R13, 0x1, P1 ;  /* 0x00000005380d7c11 */ /* 0x000fe200088f0c0d */
[----:B------:R-:W-:Y:S01]  /*99e0*/  IMAD.MOV.U32 R10, RZ, RZ, R25 ;  /* 0x000000ffff0a7224 */ /* 0x000fe200078e0019 */
[----:B------:R-:W-:Y:S01]  /*99f0*/  LEA.HI.X R3, R54, UR7, R3, 0x1, P2 ;  /* 0x0000000736037c11 */ /* 0x000fe200090f0c03 */
[----:B------:R-:W-:-:S02]  /*9a00*/  IMAD.MOV.U32 R14, RZ, RZ, R6 ;  /* 0x000000ffff0e7224 */ /* 0x000fc400078e0006 */
[----:B------:R-:W-:Y:S01]  /*9a10*/  IMAD.MOV.U32 R15, RZ, RZ, R7 ;  /* 0x000000ffff0f7224 */ /* 0x000fe200078e0007 */
[----:B------:R-:W-:-:S04]  /*9a20*/  PRMT R50, R9, 0x5410, R10 ;  /* 0x0000541009327816 */ /* 0x000fc8000000000a */
[----:B------:R-:W-:Y:S02]  /*9a30*/  PRMT R58, R15, 0x5410, R14 ;  /* 0x000054100f3a7816 */ /* 0x000fe4000000000e */
[----:B--2---:R-:W-:Y:S01]  /*9a40*/  LEA.HI R9, R20, R20, RZ, 0x1 ;  /* 0x0000001414097211 */ /* 0x004fe200078f08ff */
[----:B------:R-:W-:Y:S06]  /*9a50*/  BRA.DIV UR4, `(.L_x_1205) ;  /* 0x00000166045c7947 */ /* 0x000fec000b800000 */
.L_x_1442:
[----:B------:R-:W-:Y:S01]  /*9a60*/  UMOV UR4, 0xffffffff ;  /* 0xffffffff00047882 */ /* 0x000fe20000000000 */
[----:B------:R-:W-:Y:S02]  /*9a70*/  LOP3.LUT R9, R9, 0xfffffffe, RZ, 0xc0, !PT ;  /* 0xfffffffe09097812 */ /* 0x000fe400078ec0ff */
[----:B------:R-:W-:Y:S05]  /*9a80*/  BRA.DIV UR4, `(.L_x_1206) ;  /* 0x0000016604747947 */ /* 0x000fea000b800000 */
.L_x_1445:
[----:B------:R-:W-:Y:S01]  /*9a90*/  UMOV UR4, 0xffffffff ;  /* 0xffffffff00047882 */ /* 0x000fe20000000000 */
[----:B------:R-:W-:Y:S02]  /*9aa0*/  IMAD.IADD R9, R20, 0x1, -R9 ;  /* 0x0000000114097824 */ /* 0x000fe400078e0a09 */
[----:B------:R-:W-:Y:S05]  /*9ab0*/  BRA.DIV UR4, `(.L_x_1207) ;  /* 0x0000016604907947 */ /* 0x000fea000b800000 */
.L_x_1448:
[----:B------:R-:W-:Y:S01]  /*9ac0*/  UMOV UR4, 0xffffffff ;  /* 0xffffffff00047882 */ /* 0x000fe20000000000 */
[----:B------:R-:W-:Y:S02]  /*9ad0*/  SHF.L.U32 R9, R9, 0x1f, RZ ;  /* 0x0000001f09097819 */ /* 0x000fe400000006ff */
[----:B------:R-:W-:Y:S05]  /*9ae0*/  BRA.DIV UR4, `(.L_x_1208) ;  /* 0x0000016604ac7947 */ /* 0x000fea000b800000 */
.L_x_1451:
        /* <DEDUP_REMOVED lines=25> */
[----:B------:R-:W-:Y:S01]  /*9c80*/  PRMT R54, R0, 0x5410, R8 ;  /* 0x0000541000367816 */ /* 0x000fe20000000008 */
[----:B------:R-:W-:Y:S02]  /*9c90*/  IMAD.MOV.U32 R0, RZ, RZ, R42 ;  /* 0x000000ffff007224 */ /* 0x000fe400078e002a */
[----:B------:R-:W-:Y:S01]  /*9ca0*/  IMAD.MOV.U32 R8, RZ, RZ, R43 ;  /* 0x000000ffff087224 */ /* 0x000fe200078e002b */
[----:B------:R-:W-:Y:S01]  /*9cb0*/  PRMT R21, R10, 0x5410, R11 ;  /* 0x000054100a157816 */ /* 0x000fe2000000000b */
[----:B0-----:R-:W-:Y:S06]  /*9cc0*/  @!P1 BRA `(.L_x_1210) ;  /* 0x00000164005c9947 */ /* 0x001fec0003800000 */
.L_x_1452:
[----:B------:R-:W-:Y:S05]  /*9cd0*/  BSYNC B1 ;  /* 0x0000000000017941 */ /* 0x000fea0003800000 */
.L_x_1209:
[----:B------:R-:W-:Y:S01]  /*9ce0*/  PRMT R48, R0, 0x5410, R8 ;  /* 0x0000541000307816 */ /* 0x000fe20000000008 */
[----:B------:R-:W-:Y:S06]  /*9cf0*/  @P0 BRA `(.L_x_1192) ;  /* 0x0000001400180947 */ /* 0x000fec0003800000 */
[----:B------:R1:W5:Y:S01]  /*9d00*/  LDL R74, [R1+0x18] ;  /* 0x00001800014a7983 */ /* 0x0003620000100800 */
[----:B------:R-:W2:Y:S03]  /*9d10*/  LDC R0, c[0x0][0x3d4] ;  /* 0x0000f500ff007b82 */ /* 0x000ea60000000800 */
[----:B------:R1:W5:Y:S04]  /*9d20*/  LDL R73, [R1+0x58] ;  /* 0x0000580001497983 */ /* 0x0003680000100800 */
[----:B------:R1:W5:Y:S04]  /*9d30*/  LDL R72, [R1+0x20] ;  /* 0x0000200001487983 */ /* 0x0003680000100800 */
[----:B------:R1:W5:Y:S01]  /*9d40*/  LDL R71, [R1+0x1c] ;  /* 0x00001c0001477983 */ /* 0x0003620000100800 */
[C---:B------:R-:W-:Y:S01]  /*9d50*/  VIADD R76, R19.reuse, 0x10 ;  /* 0x00000010134c7836 */ /* 0x040fe20000000000 */
[----:B------:R-:W-:Y:S01]  /*9d60*/  BSSY B1, `(.L_x_1211) ;  /* 0x000006b000017945 */ /* 0x000fe20003800000 */
[C---:B------:R-:W-:Y:S01]  /*9d70*/  VIADD R75, R19.reuse, 0x20 ;  /* 0x00000020134b7836 */ /* 0x040fe20000000000 */
[----:B--2---:R-:W-:-:S02]  /*9d80*/  ISETP.GE.AND P0, PT, R19, R0, PT ;  /* 0x000000001300720c */ /* 0x004fc40003f06270 */
[-C--:B------:R-:W-:Y:S02]  /*9d90*/  ISETP.GE.AND P1, PT, R76, R0.reuse, PT ;  /* 0x000000004c00720c */ /* 0x080fe40003f26270 */
[----:B------:R-:W-:-:S09]  /*9da0*/  ISETP.GE.AND P2, PT, R75, R0, PT ;  /* 0x000000004b00720c */ /* 0x000fd20003f46270 */
[----:B-1----:R-:W-:Y:S05]  /*9db0*/  @P0 BRA `(.L_x_1212) ;  /* 0x0000000400940947 */ /* 0x002fea0003800000 */
[----:B------:R-:W-:Y:S01]  /*9dc0*/  LEA.HI R8, R46, R46, RZ, 0x1 ;  /* 0x0000002e2e087211 */ /* 0x000fe200078f08ff */
[----:B------:R-:W-:Y:S01]  /*9dd0*/  HADD2.F32 R61, -RZ, R59.H1_H1 ;  /* 0x3000003bff3d7230 */ /* 0x000fe20000004100 */
[----:B-----5:R-:W-:Y:S01]  /*9de0*/  LOP3.LUT R10, R74, 0x18, R19, 0xf8, !PT ;  /* 0x000000184a0a7812 */ /* 0x020fe200078ef813 */
[----:B------:R-:W-:Y:S01]  /*9df0*/  HADD2.F32 R60, -RZ, R60.H0_H0 ;  /* 0x2000003cff3c7230 */ /* 0x000fe20000004100 */
[----:B0-----:R-:W-:Y:S02]  /*9e00*/  LOP3.LUT R9, R8, 0xfffffffe, RZ, 0xc0, !PT ;  /* 0xfffffffe08097812 */ /* 0x001fe400078ec0ff */
[----:B------:R-:W-:Y:S02]  /*9e10*/  LOP3.LUT R10, R10, R71, RZ, 0x3c, !PT ;  /* 0x000000470a0a7212 */ /* 0x000fe400078e3cff */
[----:B------:R-:W-:Y:S01]  /*9e20*/  SHF.R.U64 R32, R32, 0x10, R33 ;  /* 0x0000001020207819 */ /* 0x000fe20000001221 */
[----:B------:R-:W-:Y:S01]  /*9e30*/  IMAD.IADD R9, R46, 0x1, -R9 ;  /* 0x000000012e097824 */ /* 0x000fe200078e0a09 */
[----:B------:R-:W-:Y:S01]  /*9e40*/  SHF.R.U32.HI R62, RZ, 0x10, R33 ;  /* 0x00000010ff3e7819 */ /* 0x000fe20000011621 */
[----:B------:R-:W-:Y:S01]  /*9e50*/  IMAD.IADD R10, R72, 0x1, R10 ;  /* 0x00000001480a7824 */ /* 0x000fe200078e020a */
[----:B------:R-:W-:-:S02]  /*9e60*/  SHF.R.U64 R33, R4, 0x10, R5 ;  /* 0x0000001004217819 */ /* 0x000fc40000001205 */
[----:B------:R-:W-:Y:S01]  /*9e70*/  LEA.HI R8, R0, R9, RZ, 0x1d ;  /* 0x0000000900087211 */ /* 0x000fe200078fe8ff */
[----:B------:R-:W-:Y:S01]  /*9e80*/  IMAD R49, R10, 0x2, R73 ;  /* 0x000000020a317824 */ /* 0x000fe200078e0249 */
[--C-:B------:R-:W-:Y:S01]  /*9e90*/  SHF.R.U64 R4, R34, 0x10, R35.reuse ;  /* 0x0000001022047819 */ /* 0x100fe20000001223 */
[----:B------:R-:W-:Y:S01]  /*9ea0*/  HADD2.F32 R33, -RZ, R33.H0_H0 ;  /* 0x20000021ff217230 */ /* 0x000fe20000004100 */
[----:B------:R-:W-:Y:S02]  /*9eb0*/  SHF.R.S32.HI R9, RZ, 0x1f, R8 ;  /* 0x0000001fff097819 */ /* 0x000fe40000011408 */
[----:B------:R-:W-:Y:S02]  /*9ec0*/  SHF.R.U32.HI R69, RZ, 0x10, R35 ;  /* 0x00000010ff457819 */ /* 0x000fe40000011623 */
[----:B------:R-:W-:Y:S01]  /*9ed0*/  LEA.HI R9, R9, R8, RZ, 0x2 ;  /* 0x0000000809097211 */ /* 0x000fe200078f10ff */
[----:B------:R-:W-:Y:S01]  /*9ee0*/  IMAD.SHL.U32 R8, R8, 0x8, RZ ;  /* 0x0000000808087824 */ /* 0x000fe200078e00ff */
[----:B------:R-:W-:-:S02]  /*9ef0*/  SHF.R.U32.HI R64, RZ, 0x10, R5 ;  /* 0x00000010ff407819 */ /* 0x000fc40000011605 */
[----:B------:R-:W-:Y:S02]  /*9f00*/  SHF.R.S32.HI R9, RZ, 0x2, R9 ;  /* 0x00000002ff097819 */ /* 0x000fe40000011409 */
[----:B------:R-:W-:Y:S01]  /*9f10*/  LOP3.LUT R8, R74, 0x18, R8, 0xf8, !PT ;  /* 0x000000184a087812 */ /* 0x000fe200078ef808 */
[----:B------:R-:W-:Y:S01]  /*9f20*/  HADD2.F32 R64, -RZ, R64.H0_H0 ;  /* 0x20000040ff407230 */ /* 0x000fe20000004100 */
[--C-:B------:R-:W-:Y:S01]  /*9f30*/  SHF.R.U64 R67, R6, 0x10, R7.reuse ;  /* 0x0000001006437819 */ /* 0x100fe20000001207 */
[----:B------:R-:W-:Y:S01]  /*9f40*/  IMAD R12, R9, 0x1800, R72 ;  /* 0x00001800090c7824 */ /* 0x000fe200078e0248 */
[----:B------:R-:W-:Y:S02]  /*9f50*/  LOP3.LUT R13, R8, R71, RZ, 0x3c, !PT ;  /* 0x00000047080d7212 */ /* 0x000fe400078e3cff */
[----:B------:R-:W0:Y:S01]  /*9f60*/  LDS.128 R8, [R49] ;  /* 0x0000000031087984 */ /* 0x000e220000000c00 */
[----:B------:R-:W-:Y:S02]  /*9f70*/  SHF.R.U32.HI R65, RZ, 0x10, R7 ;  /* 0x00000010ff417819 */ /* 0x000fe40000011607 */
[----:B------:R-:W-:-:S04]  /*9f80*/  IMAD.IADD R13, R12, 0x1, R13 ;  /* 0x000000010c0d7824 */ /* 0x000fc800078e020d */
[----:B------:R-:W-:-:S05]  /*9f90*/  IMAD R51, R13, 0x2, R2 ;  /* 0x000000020d337824 */ /* 0x000fca00078e0202 */
[----:B------:R-:W1:Y:S01]  /*9fa0*/  LDS.128 R12, [R51+0xc400] ;  /* 0x00c40000330c7984 */ /* 0x000e620000000c00 */
[--C-:B0-----:R-:W-:Y:S02]  /*9fb0*/  HADD2.F32 R6, -RZ, R9.reuse.H0_H0 ;  /* 0x20000009ff067230 */ /* 0x101fe40000004100 */
[----:B------:R-:W-:Y:S02]  /*9fc0*/  HADD2.F32 R9, -RZ, R9.H1_H1 ;  /* 0x30000009ff097230 */ /* 0x000fe40000004100 */
[----:B------:R-:W-:Y:S02]  /*9fd0*/  HADD2.F32 R5, -RZ, R8.H0_H0 ;  /* 0x20000008ff057230 */ /* 0x000fe40000004100 */
[----:B------:R-:W-:Y:S02]  /*9fe0*/  HADD2.F32 R7, -RZ, R10.H0_H0 ;  /* 0x2000000aff077230 */ /* 0x000fe40000004100 */
[--C-:B------:R-:W-:Y:S02]  /*9ff0*/  HADD2.F32 R34, -RZ, R11.reuse.H0_H0 ;  /* 0x2000000bff227230 */ /* 0x100fe40000004100 */
[----:B------:R-:W-:-:S02]  /*a000*/  HADD2.F32 R11, -RZ, R11.H1_H1 ;  /* 0x3000000bff0b7230 */ /* 0x000fc40000004100 */
[--C-:B-1----:R-:W-:Y:S02]  /*a010*/  HADD2.F32 R35, -RZ, R13.reuse.H0_H0 ;  /* 0x2000000dff237230 */ /* 0x102fe40000004100 */
[----:B------:R-:W-:Y:S02]  /*a020*/  HADD2.F32 R55, -RZ, R13.H1_H1 ;  /* 0x3000000dff377230 */ /* 0x000fe40000004100 */
[----:B------:R-:W-:Y:S02]  /*a030*/  HADD2.F32 R13, -RZ, R12.H0_H0 ;  /* 0x2000000cff0d7230 */ /* 0x000fe40000004100 */
[C---:B------:R-:W-:Y:S01]  /*a040*/  FMUL.FTZ R63, R35.reuse, R61 ;  /* 0x0000003d233f7220 */ /* 0x040fe20000410000 */
[----:B------:R-:W-:Y:S01]  /*a050*/  FMUL.FTZ R35, R35, R60 ;  /* 0x0000003c23237220 */ /* 0x000fe20000410000 */
[----:B------:R-:W-:Y:S01]  /*a060*/  FMUL.FTZ R66, R55, R64 ;  /* 0x0000004037427220 */ /* 0x000fe20000410000 */
[----:B------:R-:W-:Y:S02]  /*a070*/  HADD2.F32 R56, -RZ, R14.H0_H0 ;  /* 0x2000000eff387230 */ /* 0x000fe40000004100 */
[----:B------:R-:W-:Y:S01]  /*a080*/  FFMA.FTZ R63, R6, R60, -R63 ;  /* 0x0000003c063f7223 */ /* 0x000fe2000001083f */
[----:B------:R-:W-:-:S02]  /*a090*/  HADD2.F32 R60, -RZ, R62.H0_H0 ;  /* 0x2000003eff3c7230 */ /* 0x000fc40000004100 */
[----:B------:R-:W-:Y:S01]  /*a0a0*/  FFMA.FTZ R61, R6, R61, R35 ;  /* 0x0000003d063d7223 */ /* 0x000fe20000010023 */
[----:B------:R-:W-:Y:S02]  /*a0b0*/  HADD2.F32 R62, -RZ, R59.H0_H0 ;  /* 0x2000003bff3e7230 */ /* 0x000fe40000004100 */
[----:B------:R-:W-:Y:S02]  /*a0c0*/  HADD2.F32 R6, -RZ, R68.H0_H0 ;  /* 0x20000044ff067230 */ /* 0x000fe40000004100 */
[-C--:B------:R-:W-:Y:S01]  /*a0d0*/  FMUL.FTZ R68, R55, R60.reuse ;  /* 0x0000003c37447220 */ /* 0x080fe20000410000 */
[----:B------:R-:W-:Y:S01]  /*a0e0*/  FFMA.FTZ R66, R9, R60, -R66 ;  /* 0x0000003c09427223 */ /* 0x000fe20000010842 */
[C---:B------:R-:W-:Y:S01]  /*a0f0*/  FMUL.FTZ R60, R13.reuse, R62 ;  /* 0x0000003e0d3c7220 */ /* 0x040fe20000410000 */
[----:B------:R-:W-:Y:S02]  /*a100*/  HADD2.F32 R35, -RZ, R58.H1_H1 ;  /* 0x3000003aff237230 */ /* 0x000fe40000004100 */
[----:B------:R-:W-:Y:S01]  /*a110*/  FMUL.FTZ R13, R13, R6 ;  /* 0x000000060d0d7220 */ /* 0x000fe20000410000 */
[----:B------:R-:W-:-:S02]  /*a120*/  HADD2.F32 R57, -RZ, R15.H0_H0 ;  /* 0x2000000fff397230 */ /* 0x000fc40000004100 */
[C---:B------:R-:W-:Y:S01]  /*a130*/  FFMA.FTZ R60, R5.reuse, R6, -R60 ;  /* 0x00000006053c7223 */ /* 0x040fe2000001083c */
[----:B------:R-:W-:Y:S02]  /*a140*/  HADD2.F32 R6, -RZ, R70.H0_H0 ;  /* 0x20000046ff067230 */ /* 0x000fe40000004100 */
[----:B------:R-:W-:Y:S01]  /*a150*/  FFMA.FTZ R13, R5, R62, R13 ;  /* 0x0000003e050d7223 */ /* 0x000fe2000001000d */
[----:B------:R-:W-:Y:S02]  /*a160*/  HADD2.F32 R58, -RZ, R58.H0_H0 ;  /* 0x2000003aff3a7230 */ /* 0x000fe40000004100 */
[C---:B------:R-:W-:Y:S01]  /*a170*/  FMUL.FTZ R62, R56.reuse, R35 ;  /* 0x00000023383e7220 */ /* 0x040fe20000410000 */
[----:B------:R-:W-:Y:S02]  /*a180*/  HADD2.F32 R5, -RZ, R70.H1_H1 ;  /* 0x30000046ff057230 */ /* 0x000fe40000004100 */
[----:B------:R-:W-:Y:S01]  /*a190*/  FFMA.FTZ R68, R9, R64, R68 ;  /* 0x0000004009447223 */ /* 0x000fe20000010044 */
[-C--:B------:R-:W-:Y:S01]  /*a1a0*/  FMUL.FTZ R64, R56, R6.reuse ;  /* 0x0000000638407220 */ /* 0x080fe20000410000 */
[----:B------:R-:W-:Y:S01]  /*a1b0*/  FFMA.FTZ R62, R7, R6, -R62 ;  /* 0x00000006073e7223 */ /* 0x000fe2000001083e */
[----:B------:R-:W-:Y:S01]  /*a1c0*/  FMUL.FTZ R9, R57, R58 ;  /* 0x0000003a39097220 */ /* 0x000fe20000410000 */
[----:B------:R-:W-:-:S02]  /*a1d0*/  HADD2.F32 R15, -RZ, R15.H1_H1 ;  /* 0x3000000fff0f7230 */ /* 0x000fc40000004100 */
[-C--:B------:R-:W-:Y:S01]  /*a1e0*/  FMUL.FTZ R57, R57, R5.reuse ;  /* 0x0000000539397220 */ /* 0x080fe20000410000 */
[----:B------:R-:W-:Y:S02]  /*a1f0*/  HADD2.F32 R56, -RZ, R65.H0_H0 ;  /* 0x20000041ff387230 */ /* 0x000fe40000004100 */
[C---:B------:R-:W-:Y:S01]  /*a200*/  FFMA.FTZ R55, R34.reuse, R5, -R9 ;  /* 0x0000000522377223 */ /* 0x040fe20000010809 */
[----:B------:R-:W-:Y:S02]  /*a210*/  HADD2.F32 R6, -RZ, R69.H0_H0 ;  /* 0x20000045ff067230 */ /* 0x000fe40000004100 */
[----:B------:R-:W-:Y:S01]  /*a220*/  FFMA.FTZ R57, R34, R58, R57 ;  /* 0x0000003a22397223 */ /* 0x000fe20000010039 */
[----:B------:R-:W-:Y:S02]  /*a230*/  HADD2.F32 R12, -RZ, R12.H1_H1 ;  /* 0x3000000cff0c7230 */ /* 0x000fe40000004100 */
[----:B------:R-:W-:Y:S01]  /*a240*/  FMUL.FTZ R70, R15, R56 ;  /* 0x000000380f467220 */ /* 0x000fe20000410000 */
[----:B------:R-:W-:-:S02]  /*a250*/  HADD2.F32 R14, -RZ, R14.H1_H1 ;  /* 0x3000000eff0e7230 */ /* 0x000fc40000004100 */
[-C--:B------:R-:W-:Y:S01]  /*a260*/  FMUL.FTZ R34, R15, R6.reuse ;  /* 0x000000060f227220 */ /* 0x080fe20000410000 */
[----:B------:R-:W-:Y:S01]  /*a270*/  FFMA.FTZ R64, R7, R35, R64 ;  /* 0x0000002307407223 */ /* 0x000fe20000010040 */
[----:B------:R-:W-:Y:S02]  /*a280*/  HADD2.F32 R5, -RZ, R32.H0_H0 ;  /* 0x20000020ff057230 */ /* 0x000fe40000004100 */
[C---:B------:R-:W-:Y:S01]  /*a290*/  FFMA.FTZ R70, R11.reuse, R6, -R70 ;  /* 0x000000060b467223 */ /* 0x040fe20000010846 */
[----:B------:R-:W-:Y:S02]  /*a2a0*/  HADD2.F32 R9, -RZ, R67.H0_H0 ;  /* 0x20000043ff097230 */ /* 0x000fe40000004100 */
[----:B------:R-:W-:Y:S01]  /*a2b0*/  FFMA.FTZ R34, R11, R56, R34 ;  /* 0x000000380b227223 */ /* 0x000fe20000010022 */
[----:B------:R-:W-:Y:S02]  /*a2c0*/  HADD2.F32 R7, -RZ, R4.H0_H0 ;  /* 0x20000004ff077230 */ /* 0x000fe40000004100 */
[----:B------:R-:W-:Y:S01]  /*a2d0*/  FMUL.FTZ R11, R12, R33 ;  /* 0x000000210c0b7220 */ /* 0x000fe20000410000 */
[----:B------:R-:W-:-:S02]  /*a2e0*/  HADD2.F32 R8, -RZ, R8.H1_H1 ;  /* 0x30000008ff087230 */ /* 0x000fc40000004100 */
[----:B------:R-:W-:Y:S01]  /*a2f0*/  FMUL.FTZ R12, R12, R5 ;  /* 0x000000050c0c7220 */ /* 0x000fe20000410000 */
[----:B------:R-:W-:Y:S02]  /*a300*/  HADD2.F32 R10, -RZ, R10.H1_H1 ;  /* 0x3000000aff0a7230 */ /* 0x000fe40000004100 */
[C---:B------:R-:W-:Y:S01]  /*a310*/  FMUL.FTZ R35, R14.reuse, R9 ;  /* 0x000000090e237220 */ /* 0x040fe20000410000 */
[----:B------:R-:W-:Y:S01]  /*a320*/  FMUL.FTZ R14, R14, R7 ;  /* 0x000000070e0e7220 */ /* 0x000fe20000410000 */
[C---:B------:R-:W-:Y:S01]  /*a330*/  FFMA.FTZ R15, R8.reuse, R5, -R11 ;  /* 0x00000005080f7223 */ /* 0x040fe2000001080b */
[----:B------:R-:W-:Y:S01]  /*a340*/  FFMA.FTZ R8, R8, R33, R12 ;  /* 0x0000002108087223 */ /* 0x000fe2000001000c */
[C---:B------:R-:W-:Y:S01]  /*a350*/  FFMA.FTZ R35, R10.reuse, R7, -R35 ;  /* 0x000000070a237223 */ /* 0x040fe20000010823 */
[----:B------:R-:W-:Y:S01]  /*a360*/  FFMA.FTZ R33, R10, R9, R14 ;  /* 0x000000090a217223 */ /* 0x000fe2000001000e */
[----:B------:R-:W-:Y:S02]  /*a370*/  F2FP.F16.F32.PACK_AB R7, R70, R55 ;  /* 0x000000374607723e */ /* 0x000fe400000000ff */
        /* <DEDUP_REMOVED lines=9> */
.L_x_1212:
[----:B------:R-:W-:Y:S05]  /*a410*/  BSYNC B1 ;  /* 0x0000000000017941 */ /* 0x000fea0003800000 */
.L_x_1211:
[----:B------:R-:W-:Y:S04]  /*a420*/  BSSY B1, `(.L_x_1213) ;  /* 0x000006a000017945 */ /* 0x000fe80003800000 */
[----:B------:R-:W-:Y:S05]  /*a430*/  @P1 BRA `(.L_x_1214) ;  /* 0x0000000400a01947 */ /* 0x000fea0003800000 */
[----:B-1----:R-:W-:Y:S01]  /*a440*/  SHF.R.S32.HI R4, RZ, 0x1f, R76 ;  /* 0x0000001fff047819 */ /* 0x002fe2000001144c */
[----:B------:R-:W-:Y:S01]  /*a450*/  HADD2.F32 R35, -RZ, R53.H1_H1 ;  /* 0x30000035ff237230 */ /* 0x000fe20000004100 */
[----:B------:R-:W-:Y:S02]  /*a460*/  SHF.R.U64 R60, R36, 0x10, R37 ;  /* 0x00000010243c7819 */ /* 0x000fe40000001225 */
[CC--:B------:R-:W-:Y:S02]  /*a470*/  LEA.HI R5, R4.reuse, R76.reuse, RZ, 0x3 ;  /* 0x0000004c04057211 */ /* 0x0c0fe400078f18ff */
[----:B------:R-:W-:Y:S02]  /*a480*/  LEA.HI R6, R4, R76, RZ, 0x5 ;  /* 0x0000004c04067211 */ /* 0x000fe400078f28ff */
[----:B------:R-:W-:Y:S02]  /*a490*/  SHF.R.S32.HI R7, RZ, 0x3, R5 ;  /* 0x00000003ff077819 */ /* 0x000fe40000011405 */
[----:B------:R-:W-:Y:S01]  /*a4a0*/  SHF.R.U32.HI R36, RZ, 0x10, R37 ;  /* 0x00000010ff247819 */ /* 0x000fe20000011625 */
[--C-:B------:R-:W-:Y:S01]  /*a4b0*/  HADD2.F32 R37, -RZ, R50.reuse.H1_H1 ;  /* 0x30000032ff257230 */ /* 0x100fe20000004100 */
[----:B------:R-:W-:Y:S01]  /*a4c0*/  LEA.HI R4, R0, R7, RZ, 0x1d ;  /* 0x0000000700047211 */ /* 0x000fe200078fe8ff */
[----:B------:R-:W-:Y:S01]  /*a4d0*/  HADD2.F32 R50, -RZ, R50.H0_H0 ;  /* 0x20000032ff327230 */ /* 0x000fe20000004100 */
[----:B------:R-:W-:-:S02]  /*a4e0*/  SHF.R.S32.HI R7, RZ, 0x5, R6 ;  /* 0x00000005ff077819 */ /* 0x000fc40000011406 */
[----:B-----5:R-:W-:Y:S02]  /*a4f0*/  LOP3.LUT R6, R74, 0x18, R5, 0xf8, !PT ;  /* 0x000000184a067812 */ /* 0x020fe400078ef805 */
[----:B------:R-:W-:Y:S01]  /*a500*/  SHF.R.S32.HI R5, RZ, 0x1f, R4 ;  /* 0x0000001fff057819 */ /* 0x000fe20000011404 */
[----:B------:R-:W-:Y:S01]  /*a510*/  IMAD R7, R7, 0x1800, R72 ;  /* 0x0000180007077824 */ /* 0x000fe200078e0248 */
[----:B------:R-:W-:Y:S02]  /*a520*/  LOP3.LUT R6, R6, R71, RZ, 0x3c, !PT ;  /* 0x0000004706067212 */ /* 0x000fe400078e3cff */
[----:B------:R-:W-:Y:S01]  /*a530*/  LEA.HI R5, R5, R4, RZ, 0x2 ;  /* 0x0000000405057211 */ /* 0x000fe200078f10ff */
[----:B------:R-:W-:Y:S01]  /*a540*/  IMAD.SHL.U32 R4, R4, 0x8, RZ ;  /* 0x0000000804047824 */ /* 0x000fe200078e00ff */
[----:B------:R-:W-:Y:S01]  /*a550*/  SHF.R.U64 R55, R26, 0x10, R27 ;  /* 0x000000101a377819 */ /* 0x000fe2000000121b */
[----:B------:R-:W-:Y:S01]  /*a560*/  IMAD.IADD R6, R7, 0x1, R6 ;  /* 0x0000000107067824 */ /* 0x000fe200078e0206 */
[----:B------:R-:W-:-:S02]  /*a570*/  SHF.R.S32.HI R5, RZ, 0x2, R5 ;  /* 0x00000002ff057819 */ /* 0x000fc40000011405 */
[----:B------:R-:W-:Y:S01]  /*a580*/  LOP3.LUT R4, R74, 0x18, R4, 0xf8, !PT ;  /* 0x000000184a047812 */ /* 0x000fe200078ef804 */
[----:B------:R-:W-:Y:S01]  /*a590*/  IMAD R12, R6, 0x2, R73 ;  /* 0x00000002060c7824 */ /* 0x000fe200078e0249 */
[----:B------:R-:W-:Y:S01]  /*a5a0*/  SHF.R.U32.HI R34, RZ, 0x10, R25 ;  /* 0x00000010ff227819 */ /* 0x000fe20000011619 */
[----:B------:R-:W-:Y:S01]  /*a5b0*/  IMAD R8, R5, 0x1800, R72 ;  /* 0x0000180005087824 */ /* 0x000fe200078e0248 */
[----:B0-----:R-:W-:Y:S02]  /*a5c0*/  LOP3.LUT R9, R4, R71, RZ, 0x3c, !PT ;  /* 0x0000004704097212 */ /* 0x001fe400078e3cff */
[----:B------:R-:W0:Y:S01]  /*a5d0*/  LDS.128 R4, [R12] ;  /* 0x000000000c047984 */ /* 0x000e220000000c00 */
[--C-:B------:R-:W-:Y:S01]  /*a5e0*/  SHF.R.U64 R59, R38, 0x10, R39.reuse ;  /* 0x00000010263b7819 */ /* 0x100fe20000001227 */
[----:B------:R-:W-:Y:S01]  /*a5f0*/  HADD2.F32 R34, -RZ, R34.H0_H0 ;  /* 0x20000022ff227230 */ /* 0x000fe20000004100 */
[----:B------:R-:W-:Y:S01]  /*a600*/  SHF.R.U32.HI R56, RZ, 0x10, R39 ;  /* 0x00000010ff387819 */ /* 0x000fe20000011627 */
[----:B------:R-:W-:Y:S01]  /*a610*/  IMAD.IADD R9, R8, 0x1, R9 ;  /* 0x0000000108097824 */ /* 0x000fe200078e0209 */
[----:B------:R-:W-:-:S02]  /*a620*/  SHF.R.U32.HI R51, RZ, 0x10, R27 ;  /* 0x00000010ff337819 */ /* 0x000fc4000001161b */
[----:B------:R-:W-:Y:S01]  /*a630*/  SHF.R.U64 R57, R24, 0x10, R25 ;  /* 0x0000001018397819 */ /* 0x000fe20000001219 */
[----:B------:R-:W-:-:S05]  /*a640*/  IMAD R13, R9, 0x2, R2 ;  /* 0x00000002090d7824 */ /* 0x000fca00078e0202 */
[----:B------:R-:W1:Y:S01]  /*a650*/  LDS.128 R8, [R13+0xc400] ;  /* 0x00c400000d087984 */ /* 0x000e620000000c00 */
[--C-:B0-----:R-:W-:Y:S02]  /*a660*/  HADD2.F32 R14, -RZ, R5.reuse.H0_H0 ;  /* 0x20000005ff0e7230 */ /* 0x101fe40000004100 */
[----:B------:R-:W-:Y:S02]  /*a670*/  HADD2.F32 R15, -RZ, R5.H1_H1 ;  /* 0x30000005ff0f7230 */ /* 0x000fe40000004100 */
[--C-:B------:R-:W-:Y:S02]  /*a680*/  HADD2.F32 R24, -RZ, R7.reuse.H0_H0 ;  /* 0x20000007ff187230 */ /* 0x100fe40000004100 */
[----:B------:R-:W-:Y:S02]  /*a690*/  HADD2.F32 R25, -RZ, R7.H1_H1 ;  /* 0x30000007ff197230 */ /* 0x000fe40000004100 */
[----:B------:R-:W-:Y:S02]  /*a6a0*/  HADD2.F32 R5, -RZ, R4.H0_H0 ;  /* 0x20000004ff057230 */ /* 0x000fe40000004100 */
[----:B------:R-:W-:-:S02]  /*a6b0*/  HADD2.F32 R7, -RZ, R6.H0_H0 ;  /* 0x20000006ff077230 */ /* 0x000fc40000004100 */
[----:B------:R-:W-:Y:S02]  /*a6c0*/  HADD2.F32 R4, -RZ, R4.H1_H1 ;  /* 0x30000004ff047230 */ /* 0x000fe40000004100 */
[--C-:B-1----:R-:W-:Y:S02]  /*a6d0*/  HADD2.F32 R26, -RZ, R9.reuse.H0_H0 ;  /* 0x20000009ff1a7230 */ /* 0x102fe40000004100 */
[----:B------:R-:W-:Y:S02]  /*a6e0*/  HADD2.F32 R27, -RZ, R9.H1_H1 ;  /* 0x30000009ff1b7230 */ /* 0x000fe40000004100 */
[----:B------:R-:W-:Y:S02]  /*a6f0*/  HADD2.F32 R32, -RZ, R11.H0_H0 ;  /* 0x2000000bff207230 */ /* 0x000fe40000004100 */
[C---:B------:R-:W-:Y:S01]  /*a700*/  FMUL.FTZ R39, R26.reuse, R37 ;  /* 0x000000251a277220 */ /* 0x040fe20000410000 */
[----:B------:R-:W-:Y:S01]  /*a710*/  FMUL.FTZ R49, R26, R35 ;  /* 0x000000231a317220 */ /* 0x000fe20000410000 */
[----:B------:R-:W-:-:S02]  /*a720*/  HADD2.F32 R26, -RZ, R36.H0_H0 ;  /* 0x20000024ff1a7230 */ /* 0x000fc40000004100 */
[C---:B------:R-:W-:Y:S01]  /*a730*/  FMUL.FTZ R36, R27.reuse, R34 ;  /* 0x000000221b247220 */ /* 0x040fe20000410000 */
[C---:B------:R-:W-:Y:S01]  /*a740*/  FFMA.FTZ R38, R14.reuse, R35, -R39 ;  /* 0x000000230e267223 */ /* 0x040fe20000010827 */
[----:B------:R-:W-:Y:S02]  /*a750*/  HADD2.F32 R39, -RZ, R52.H1_H1 ;  /* 0x30000034ff277230 */ /* 0x000fe40000004100 */
[----:B------:R-:W-:Y:S01]  /*a760*/  FFMA.FTZ R49, R14, R37, R49 ;  /* 0x000000250e317223 */ /* 0x000fe20000010031 */
[----:B------:R-:W-:Y:S02]  /*a770*/  HADD2.F32 R35, -RZ, R54.H1_H1 ;  /* 0x30000036ff237230 */ /* 0x000fe40000004100 */
        /* <DEDUP_REMOVED lines=9> */
[----:B------:R-:W-:Y:S02]  /*a810*/  HADD2.F32 R9, -RZ, R8.H0_H0 ;  /* 0x20000008ff097230 */ /* 0x000fe40000004100 */
[----:B------:R-:W-:Y:S01]  /*a820*/  FMUL.FTZ R24, R33, R36 ;  /* 0x0000002421187220 */ /* 0x000fe20000410000 */
[----:B------:R-:W-:Y:S01]  /*a830*/  FFMA.FTZ R34, R15, R34, R14 ;  /* 0x000000220f227223 */ /* 0x000fe2000001000e */
[----:B------:R-:W-:-:S02]  /*a840*/  HADD2.F32 R14, -RZ, R53.H0_H0 ;  /* 0x20000035ff0e7230 */ /* 0x000fc40000004100 */
[-C--:B------:R-:W-:Y:S01]  /*a850*/  FMUL.FTZ R58, R33, R26.reuse ;  /* 0x0000001a213a7220 */ /* 0x080fe20000410000 */
[----:B------:R-:W-:Y:S01]  /*a860*/  FFMA.FTZ R56, R25, R26, -R24 ;  /* 0x0000001a19387223 */ /* 0x000fe20000010818 */
[----:B------:R-:W-:Y:S02]  /*a870*/  HADD2.F32 R11, -RZ, R10.H0_H0 ;  /* 0x2000000aff0b7230 */ /* 0x000fe40000004100 */
[C---:B------:R-:W-:Y:S01]  /*a880*/  FMUL.FTZ R24, R9.reuse, R50 ;  /* 0x0000003209187220 */ /* 0x040fe20000410000 */
[----:B------:R-:W-:Y:S02]  /*a890*/  HADD2.F32 R52, -RZ, R52.H0_H0 ;  /* 0x20000034ff347230 */ /* 0x000fe40000004100 */
[-C--:B------:R-:W-:Y:S01]  /*a8a0*/  FMUL.FTZ R9, R9, R14.reuse ;  /* 0x0000000e09097220 */ /* 0x080fe20000410000 */
[----:B------:R-:W-:Y:S02]  /*a8b0*/  HADD2.F32 R54, -RZ, R54.H0_H0 ;  /* 0x20000036ff367230 */ /* 0x000fe40000004100 */
[----:B------:R-:W-:Y:S01]  /*a8c0*/  FFMA.FTZ R24, R5, R14, -R24 ;  /* 0x0000000e05187223 */ /* 0x000fe20000010818 */
[----:B------:R-:W-:-:S02]  /*a8d0*/  HADD2.F32 R8, -RZ, R8.H1_H1 ;  /* 0x30000008ff087230 */ /* 0x000fc40000004100 */
[C---:B------:R-:W-:Y:S01]  /*a8e0*/  FMUL.FTZ R26, R11.reuse, R52 ;  /* 0x000000340b1a7220 */ /* 0x040fe20000410000 */
[----:B------:R-:W-:Y:S02]  /*a8f0*/  HADD2.F32 R10, -RZ, R10.H1_H1 ;  /* 0x3000000aff0a7230 */ /* 0x000fe40000004100 */
[----:B------:R-:W-:Y:S01]  /*a900*/  FMUL.FTZ R14, R11, R54 ;  /* 0x000000360b0e7220 */ /* 0x000fe20000410000 */
[----:B------:R-:W-:Y:S01]  /*a910*/  FFMA.FTZ R50, R5, R50, R9 ;  /* 0x0000003205327223 */ /* 0x000fe20000010009 */
[----:B------:R-:W-:Y:S02]  /*a920*/  HADD2.F32 R11, -RZ, R57.H0_H0 ;  /* 0x20000039ff0b7230 */ /* 0x000fe40000004100 */
[C---:B------:R-:W-:Y:S01]  /*a930*/  FFMA.FTZ R26, R7.reuse, R54, -R26 ;  /* 0x00000036071a7223 */ /* 0x040fe2000001081a */
[----:B------:R-:W-:Y:S02]  /*a940*/  HADD2.F32 R15, -RZ, R55.H0_H0 ;  /* 0x20000037ff0f7230 */ /* 0x000fe40000004100 */
[----:B------:R-:W-:Y:S01]  /*a950*/  FFMA.FTZ R14, R7, R52, R14 ;  /* 0x00000034070e7223 */ /* 0x000fe2000001000e */
[----:B------:R-:W-:-:S02]  /*a960*/  HADD2.F32 R5, -RZ, R60.H0_H0 ;  /* 0x2000003cff057230 */ /* 0x000fc40000004100 */
[----:B------:R-:W-:Y:S01]  /*a970*/  FMUL.FTZ R7, R8, R11 ;  /* 0x0000000b08077220 */ /* 0x000fe20000410000 */
[----:B------:R-:W-:Y:S02]  /*a980*/  HADD2.F32 R9, -RZ, R59.H0_H0 ;  /* 0x2000003bff097230 */ /* 0x000fe40000004100 */
[----:B------:R-:W-:Y:S01]  /*a990*/  FMUL.FTZ R33, R10, R15 ;  /* 0x0000000f0a217220 */ /* 0x000fe20000410000 */
[----:B------:R-:W-:Y:S02]  /*a9a0*/  HADD2.F32 R6, -RZ, R6.H1_H1 ;  /* 0x30000006ff067230 */ /* 0x000fe40000004100 */
[----:B------:R-:W-:Y:S01]  /*a9b0*/  FMUL.FTZ R8, R8, R5 ;  /* 0x0000000508087220 */ /* 0x000fe20000410000 */
[----:B------:R-:W-:Y:S01]  /*a9c0*/  FFMA.FTZ R39, R25, R36, R58 ;  /* 0x0000002419277223 */ /* 0x000fe2000001003a */
        /* <DEDUP_REMOVED lines=10> */
[----:B------:R-:W-:Y:S01]  /*aa70*/  F2FP.F16.F32.PACK_AB R11, R39, R32 ;  /* 0x00000020270b723e */ /* 0x000fe200000000ff */
[----:B------:R2:W-:Y:S01]  /*aa80*/  STS.128 [R12], R4 ;  /* 0x000000040c007388 */ /* 0x0005e20000000c00 */
[----:B------:R-:W-:-:S02]  /*aa90*/  F2FP.F16.F32.PACK_AB R8, R27, R50 ;  /* 0x000000321b08723e */ /* 0x000fc400000000ff */
[----:B------:R-:W-:-:S05]  /*aaa0*/  F2FP.F16.F32.PACK_AB R10, R15, R14 ;  /* 0x0000000e0f0a723e */ /* 0x000fca00000000ff */
[----:B------:R2:W-:Y:S02]  /*aab0*/  STS.128 [R13+0xc400], R8 ;  /* 0x00c400080d007388 */ /* 0x0005e40000000c00 */
.L_x_1214:
[----:B------:R-:W-:Y:S05]  /*aac0*/  BSYNC B1 ;  /* 0x0000000000017941 */ /* 0x000fea0003800000 */
.L_x_1213:
[----:B------:R-:W-:Y:S05]  /*aad0*/  @P2 BRA `(.L_x_1192) ;  /* 0x0000000400a02947 */ /* 0x000fea0003800000 */
[----:B-12---:R-:W-:Y:S02]  /*aae0*/  SHF.R.S32.HI R4, RZ, 0x1f, R75 ;  /* 0x0000001fff047819 */ /* 0x006fe4000001144b */
[----:B------:R-:W-:Y:S02]  /*aaf0*/  SHF.R.U64 R37, R30, 0x10, R31 ;  /* 0x000000101e257819 */ /* 0x000fe4000000121f */
[CC--:B------:R-:W-:Y:S02]  /*ab00*/  LEA.HI R5, R4.reuse, R75.reuse, RZ, 0x3 ;  /* 0x0000004b04057211 */ /* 0x0c0fe400078f18ff */
[----:B------:R-:W-:Y:S02]  /*ab10*/  LEA.HI R4, R4, R75, RZ, 0x5 ;  /* 0x0000004b04047211 */ /* 0x000fe400078f28ff */
[----:B------:R-:W-:Y:S02]  /*ab20*/  SHF.R.S32.HI R7, RZ, 0x3, R5 ;  /* 0x00000003ff077819 */ /* 0x000fe40000011405 */
[----:B------:R-:W-:-:S02]  /*ab30*/  SHF.R.S32.HI R6, RZ, 0x5, R4 ;  /* 0x00000005ff067819 */ /* 0x000fc40000011404 */
[----:B------:R-:W-:Y:S02]  /*ab40*/  LEA.HI R0, R0, R7, RZ, 0x1d ;  /* 0x0000000700007211 */ /* 0x000fe400078fe8ff */
[----:B-----5:R-:W-:Y:S01]  /*ab50*/  LOP3.LUT R4, R74, 0x18, R5, 0xf8, !PT ;  /* 0x000000184a047812 */ /* 0x020fe200078ef805 */
[----:B------:R-:W-:Y:S01]  /*ab60*/  IMAD R6, R6, 0x1800, R72 ;  /* 0x0000180006067824 */ /* 0x000fe200078e0248 */
[----:B------:R-:W-:Y:S02]  /*ab70*/  SHF.R.S32.HI R5, RZ, 0x1f, R0 ;  /* 0x0000001fff057819 */ /* 0x000fe40000011400 */
[-C--:B------:R-:W-:Y:S02]  /*ab80*/  LOP3.LUT R7, R4, R71.reuse, RZ, 0x3c, !PT ;  /* 0x0000004704077212 */ /* 0x080fe400078e3cff */
[----:B------:R-:W-:Y:S01]  /*ab90*/  LEA.HI R5, R5, R0, RZ, 0x2 ;  /* 0x0000000005057211 */ /* 0x000fe200078f10ff */
[----:B------:R-:W-:Y:S01]  /*aba0*/  IMAD.SHL.U32 R0, R0, 0x8, RZ ;  /* 0x0000000800007824 */ /* 0x000fe200078e00ff */
[----:B------:R-:W-:Y:S01]  /*abb0*/  SHF.R.U32.HI R34, RZ, 0x10, R31 ;  /* 0x00000010ff227819 */ /* 0x000fe2000001161f */
[----:B------:R-:W-:Y:S01]  /*abc0*/  IMAD.IADD R6, R6, 0x1, R7 ;  /* 0x0000000106067824 */ /* 0x000fe200078e0207 */
[----:B------:R-:W-:Y:S01]  /*abd0*/  SHF.R.S32.HI R5, RZ, 0x2, R5 ;  /* 0x00000002ff057819 */ /* 0x000fe20000011405 */
[----:B------:R-:W-:Y:S01]  /*abe0*/  HADD2.F32 R31, -RZ, R3.H1_H1 ;  /* 0x30000003ff1f7230 */ /* 0x000fe20000004100 */
[----:B------:R-:W-:Y:S01]  /*abf0*/  LOP3.LUT R0, R74, 0x18, R0, 0xf8, !PT ;  /* 0x000000184a007812 */ /* 0x000fe200078ef800 */
[----:B------:R-:W-:Y:S01]  /*ac00*/  IMAD R50, R6, 0x2, R73 ;  /* 0x0000000206327824 */ /* 0x000fe200078e0249 */
[----:B------:R-:W-:Y:S01]  /*ac10*/  SHF.R.U64 R38, R28, 0x10, R29 ;  /* 0x000000101c267819 */ /* 0x000fe2000000121d */
[----:B------:R-:W-:Y:S01]  /*ac20*/  IMAD R8, R5, 0x1800, R72 ;  /* 0x0000180005087824 */ /* 0x000fe200078e0248 */
[----:B0-----:R-:W-:-:S02]  /*ac30*/  LOP3.LUT R9, R0, R71, RZ, 0x3c, !PT ;  /* 0x0000004700097212 */ /* 0x001fc400078e3cff */
[----:B------:R-:W0:Y:S01]  /*ac40*/  LDS.128 R4, [R50] ;  /* 0x0000000032047984 */ /* 0x000e220000000c00 */
[----:B------:R-:W-:Y:S01]  /*ac50*/  SHF.R.U32.HI R28, RZ, 0x10, R29 ;  /* 0x00000010ff1c7819 */ /* 0x000fe2000001161d */
[----:B------:R-:W-:Y:S01]  /*ac60*/  HADD2.F32 R29, -RZ, R21.H1_H1 ;  /* 0x30000015ff1d7230 */ /* 0x000fe20000004100 */
[----:B------:R-:W-:Y:S01]  /*ac70*/  SHF.R.U64 R49, R40, 0x10, R41 ;  /* 0x0000001028317819 */ /* 0x000fe20000001229 */
[----:B------:R-:W-:Y:S01]  /*ac80*/  IMAD.IADD R9, R8, 0x1, R9 ;  /* 0x0000000108097824 */ /* 0x000fe200078e0209 */
[----:B------:R-:W-:Y:S01]  /*ac90*/  SHF.R.U32.HI R40, RZ, 0x10, R41 ;  /* 0x00000010ff287819 */ /* 0x000fe20000011629 */
[----:B------:R-:W-:Y:S01]  /*aca0*/  HADD2.F32 R28, -RZ, R28.H0_H0 ;  /* 0x2000001cff1c7230 */ /* 0x000fe20000004100 */
[--C-:B------:R-:W-:Y:S01]  /*acb0*/  SHF.R.U64 R39, R42, 0x10, R43.reuse ;  /* 0x000000102a277819 */ /* 0x100fe2000000122b */
[----:B------:R-:W-:Y:S01]  /*acc0*/  IMAD R0, R9, 0x2, R2 ;  /* 0x0000000209007824 */ /* 0x000fe200078e0202 */
[----:B------:R-:W-:-:S04]  /*acd0*/  SHF.R.U32.HI R42, RZ, 0x10, R43 ;  /* 0x00000010ff2a7819 */ /* 0x000fc8000001162b */
        /* <DEDUP_REMOVED lines=29> */
[----:B------:R-:W-:Y:S01]  /*aeb0*/  FFMA.FTZ R28, R13, R28, R12 ;  /* 0x0000001c0d1c7223 */ /* 0x000fe2000001000c */
[----:B------:R-:W-:Y:S01]  /*aec0*/  FMUL.FTZ R26, R27, R30 ;  /* 0x0000001e1b1a7220 */ /* 0x000fe20000410000 */
[----:B------:R-:W-:-:S02]  /*aed0*/  HADD2.F32 R14, -RZ, R3.H0_H0 ;  /* 0x20000003ff0e7230 */ /* 0x000fc40000004100 */
[-C--:B------:R-:W-:Y:S01]  /*aee0*/  FMUL.FTZ R36, R27, R24.reuse ;  /* 0x000000181b247220 */ /* 0x080fe20000410000 */
[----:B------:R-:W-:Y:S02]  /*aef0*/  HADD2.F32 R12, -RZ, R21.H0_H0 ;  /* 0x20000015ff0c7230 */ /* 0x000fe40000004100 */
[----:B------:R-:W-:Y:S01]  /*af00*/  FFMA.FTZ R34, R15, R24, -R26 ;  /* 0x000000180f227223 */ /* 0x000fe2000001081a */
[----:B------:R-:W-:Y:S02]  /*af10*/  HADD2.F32 R11, -RZ, R10.H0_H0 ;  /* 0x2000000aff0b7230 */ /* 0x000fe40000004100 */
[C---:B------:R-:W-:Y:S01]  /*af20*/  FMUL.FTZ R24, R9.reuse, R14 ;  /* 0x0000000e09187220 */ /* 0x040fe20000410000 */
[----:B------:R-:W-:Y:S02]  /*af30*/  HADD2.F32 R20, -RZ, R20.H0_H0 ;  /* 0x20000014ff147230 */ /* 0x000fe40000004100 */
[----:B------:R-:W-:Y:S01]  /*af40*/  FMUL.FTZ R9, R9, R12 ;  /* 0x0000000c09097220 */ /* 0x000fe20000410000 */
[----:B------:R-:W-:-:S02]  /*af50*/  HADD2.F32 R48, -RZ, R48.H0_H0 ;  /* 0x20000030ff307230 */ /* 0x000fc40000004100 */
[----:B------:R-:W-:Y:S01]  /*af60*/  FFMA.FTZ R24, R5, R12, -R24 ;  /* 0x0000000c05187223 */ /* 0x000fe20000010818 */
[----:B------:R-:W-:Y:S02]  /*af70*/  HADD2.F32 R8, -RZ, R8.H1_H1 ;  /* 0x30000008ff087230 */ /* 0x000fe40000004100 */
[----:B------:R-:W-:Y:S01]  /*af80*/  FMUL.FTZ R26, R11, R20 ;  /* 0x000000140b1a7220 */ /* 0x000fe20000410000 */
[----:B------:R-:W-:Y:S01]  /*af90*/  FFMA.FTZ R14, R5, R14, R9 ;  /* 0x0000000e050e7223 */ /* 0x000fe20000010009 */
[----:B------:R-:W-:Y:S01]  /*afa0*/  FMUL.FTZ R12, R11, R48 ;  /* 0x000000300b0c7220 */ /* 0x000fe20000410000 */
[----:B------:R-:W-:Y:S02]  /*afb0*/  HADD2.F32 R10, -RZ, R10.H1_H1 ;  /* 0x3000000aff0a7230 */ /* 0x000fe40000004100 */
[----:B------:R-:W-:Y:S01]  /*afc0*/  FFMA.FTZ R36, R15, R30, R36 ;  /* 0x0000001e0f247223 */ /* 0x000fe20000010024 */
[----:B------:R-:W-:Y:S02]  /*afd0*/  HADD2.F32 R9, -RZ, R38.H0_H0 ;  /* 0x20000026ff097230 */ /* 0x000fe40000004100 */
[----:B------:R-:W-:Y:S01]  /*afe0*/  FFMA.FTZ R26, R7, R48, -R26 ;  /* 0x00000030071a7223 */ /* 0x000fe2000001081a */
[----:B------:R-:W-:-:S02]  /*aff0*/  HADD2.F32 R11, -RZ, R37.H0_H0 ;  /* 0x20000025ff0b7230 */ /* 0x000fc40000004100 */
[----:B------:R-:W-:Y:S01]  /*b000*/  FFMA.FTZ R12, R7, R20, R12 ;  /* 0x00000014070c7223 */ /* 0x000fe2000001000c */
[----:B------:R-:W-:Y:S02]  /*b010*/  HADD2.F32 R3, -RZ, R49.H0_H0 ;  /* 0x20000031ff037230 */ /* 0x000fe40000004100 */
[----:B------:R-:W-:Y:S01]  /*b020*/  FMUL.FTZ R7, R8, R9 ;  /* 0x0000000908077220 */ /* 0x000fe20000410000 */
[----:B------:R-:W-:Y:S02]  /*b030*/  HADD2.F32 R5, -RZ, R39.H0_H0 ;  /* 0x20000027ff057230 */ /* 0x000fe40000004100 */
[----:B------:R-:W-:Y:S01]  /*b040*/  FMUL.FTZ R15, R10, R11 ;  /* 0x0000000b0a0f7220 */ /* 0x000fe20000410000 */
[----:B------:R-:W-:Y:S02]  /*b050*/  HADD2.F32 R6, -RZ, R6.H1_H1 ;  /* 0x30000006ff067230 */ /* 0x000fe40000004100 */
[-C--:B------:R-:W-:Y:S01]  /*b060*/  FMUL.FTZ R8, R8, R3.reuse ;  /* 0x0000000308087220 */ /* 0x080fe20000410000 */
[----:B------:R-:W-:Y:S01]  /*b070*/  FFMA.FTZ R3, R4, R3, -R7 ;  /* 0x0000000304037223 */ /* 0x000fe20000010807 */
[----:B------:R-:W-:Y:S01]  /*b080*/  FMUL.FTZ R10, R10, R5 ;  /* 0x000000050a0a7220 */ /* 0x000fe20000410000 */
        /* <DEDUP_REMOVED lines=13> */
.L_x_1192:
[----:B------:R-:W-:Y:S05]  /*b160*/  BSYNC B0 ;  /* 0x0000000000007941 */ /* 0x000fea0003800000 */
.L_x_1182:
        /* <DEDUP_REMOVED lines=8> */
.L_x_1180:
[----:B------:R-:W-:-:S13]  /*b1f0*/  ISETP.NE.AND P0, PT, R157, 0x3, PT ;  /* 0x000000039d00780c */ /* 0x000fda0003f05270 */
[----:B------:R-:W-:Y:S05]  /*b200*/  @!P0 BRA `(.L_x_1215) ;  /* 0x0000000000048947 */ /* 0x000fea0003800000 */
[----:B------:R-:W-:Y:S01]  /*b210*/  BPT.TRAP 0x1 ;  /* 0x000000040000795c */ /* 0x000fe20000300000 */
.L_x_1215:
[----:B01234-:R-:W-:Y:S01]  /*b220*/  IMAD R3, R17, 0x8, R2 ;  /* 0x0000000811037824 */ /* 0x01ffe200078e0202 */
[----:B------:R-:W-:-:S04]  /*b230*/  SHF.L.U32 R0, R22, 0x1f, RZ ;  /* 0x0000001f16007819 */ /* 0x000fc800000006ff */
[----:B------:R0:W1:Y:S01]  /*b240*/  SYNCS.PHASECHK.TRANS64.TRYWAIT P2, [R3+URZ+0x2d830], R0 ;  /* 0x02d83000030075a7 */ /* 0x000062000804017f */
[----:B------:R-:W-:Y:S05]  /*b250*/  @!P0 BRA `(.L_x_1216) ;  /* 0x0000000000048947 */ /* 0x000fea0003800000 */
[----:B------:R-:W-:Y:S01]  /*b260*/  BPT.TRAP 0x1 ;  /* 0x000000040000795c */ /* 0x000fe20000300000 */
.L_x_1216:
[----:B------:R-:W2:Y:S01]  /*b270*/  S2R R8, SR_TID.X ;  /* 0x0000000000087919 */ /* 0x000ea20000002100 */
[----:B------:R-:W-:-:S05]  /*b280*/  LOP3.LUT R47, R47, 0xffffff80, RZ, 0xc0, !PT ;  /* 0xffffff802f2f7812 */ /* 0x000fca00078ec0ff */
[----:B------:R-:W-:-:S05]  /*b290*/  IMAD.IADD R47, R46, 0x1, -R47 ;  /* 0x000000012e2f7824 */ /* 0x000fca00078e0a2f */
[----:B------:R-:W-:-:S04]  /*b2a0*/  SHF.R.S32.HI R6, RZ, 0x1f, R47 ;  /* 0x0000001fff067819 */ /* 0x000fc8000001142f */
[CC--:B------:R-:W-:Y:S02]  /*b2b0*/  LEA.HI R4, R6.reuse, R47.reuse, RZ, 0x2 ;  /* 0x0000002f06047211 */ /* 0x0c0fe400078f10ff */
[----:B------:R-:W-:Y:S02]  /*b2c0*/  LEA.HI R6, R6, R47, RZ, 0x5 ;  /* 0x0000002f06067211 */ /* 0x000fe400078f28ff */
[--C-:B------:R-:W-:Y:S02]  /*b2d0*/  SHF.R.S32.HI R7, RZ, 0x2, R4.reuse ;  /* 0x00000002ff077819 */ /* 0x100fe40000011404 */
[----:B------:R-:W-:Y:S02]  /*b2e0*/  SHF.R.S32.HI R4, RZ, 0x1f, R4 ;  /* 0x0000001fff047819 */ /* 0x000fe40000011404 */
[----:B------:R-:W-:Y:S02]  /*b2f0*/  SHF.R.S32.HI R6, RZ, 0x5, R6 ;  /* 0x00000005ff067819 */ /* 0x000fe40000011406 */
[----:B------:R-:W-:Y:S01]  /*b300*/  LEA.HI R5, R4, R7, RZ, 0x3 ;  /* 0x0000000704057211 */ /* 0x000fe200078f18ff */
[----:B------:R-:W-:Y:S01]  /*b310*/  IMAD.HI R4, R44, 0x55555556, RZ ;  /* 0x555555562c047827 */ /* 0x000fe200078e02ff */
[----:B--2---:R-:W-:-:S02]  /*b320*/  LOP3.LUT R9, R8, 0x7f, RZ, 0xc0, !PT ;  /* 0x0000007f08097812 */ /* 0x004fc400078ec0ff */
[----:B------:R-:W-:Y:S02]  /*b330*/  LOP3.LUT R8, R5, 0xfffffff8, RZ, 0xc0, !PT ;  /* 0xfffffff805087812 */ /* 0x000fe400078ec0ff */
[----:B------:R-:W-:Y:S02]  /*b340*/  LEA.HI R5, R4, R4, RZ, 0x1 ;  /* 0x0000000404057211 */ /* 0x000fe400078f08ff */
[----:B------:R-:W-:Y:S01]  /*b350*/  ISETP.NE.AND P1, PT, R9, RZ, PT ;  /* 0x000000ff0900720c */ /* 0x000fe20003f25270 */
[----:B------:R-:W-:Y:S02]  /*b360*/  IMAD.IADD R7, R7, 0x1, -R8 ;  /* 0x0000000107077824 */ /* 0x000fe400078e0a08 */
[----:B------:R-:W-:Y:S02]  /*b370*/  IMAD R5, R5, -0x3, R44 ;  /* 0xfffffffd05057824 */ /* 0x000fe400078e022c */
[----:B------:R-:W-:Y:S01]  /*b380*/  IMAD R6, R6, 0x10, R7 ;  /* 0x0000001006067824 */ /* 0x000fe200078e0207 */
[----:B-1----:R-:W-:Y:S07]  /*b390*/  @P2 BRA `(.L_x_1217) ;  /* 0x0000000000082947 */ /* 0x002fee0003800000 */
[----:B------:R-:W1:Y:S02]  /*b3a0*/  SYNCS.PHASECHK.TRANS64.TRYWAIT P2, [R3+URZ+0x2d830], R0 ;  /* 0x02d83000030075a7 */ /* 0x000e64000804017f */
[----:B-1----:R-:W-:Y:S05]  /*b3b0*/  @!P2 BRA `(.L_x_1218) ;  /* 0x0000014c00b4a947 */ /* 0x002fea0003800000 */
.L_x_1217:
[----:B------:R-:W-:Y:S05]  /*b3c0*/  WARPSYNC.ALL ;  /* 0x0000000000007948 */ /* 0x000fea0003800000 */
[----:B------:R-:W-:Y:S02]  /*b3d0*/  IMAD R155, R5, 0x40, R6 ;  /* 0x00000040059b7824 */ /* 0x000fe400078e0206 */
[----:B01----:R-:W-:Y:S01]  /*b3e0*/  VIADD R0, R2, 0x15400 ;  /* 0x0001540002007836 */ /* 0x003fe20000000000 */
[----:B------:R-:W-:Y:S01]  /*b3f0*/  LOP3.LUT R12, R45, 0x10000, RZ, 0xfc, !PT ;  /* 0x000100002d0c7812 */ /* 0x000fe200078efcff */
[----:B------:R-:W-:Y:S01]  /*b400*/  IMAD.MOV.U32 R13, RZ, RZ, -0x7fffffe0 ;  /* 0x80000020ff0d7424 */ /* 0x000fe200078e00ff */
[----:B------:R-:W0:Y:S02]  /*b410*/  LDC.64 R8, c[0x0][0x9e0] ;  /* 0x00027800ff087b82 */ /* 0x000e240000000a00 */
[----:B------:R-:W-:-:S04]  /*b420*/  SHF.R.U32.HI R0, RZ, 0x4, R0 ;  /* 0x00000004ff007819 */ /* 0x000fc80000011600 */
[----:B------:R-:W-:-:S04]  /*b430*/  LOP3.LUT R0, R0, 0x3fff, RZ, 0xc0, !PT ;  /* 0x00003fff00007812 */ /* 0x000fc800078ec0ff */
[----:B------:R-:W-:Y:S01]  /*b440*/  LOP3.LUT R4, R0, 0x10000, RZ, 0xfc, !PT ;  /* 0x0001000000047812 */ /* 0x000fe200078efcff */
[----:B------:R-:W-:-:S04]  /*b450*/  IMAD.MOV.U32 R5, RZ, RZ, -0x7fffffe0 ;  /* 0x80000020ff057424 */ /* 0x000fc800078e00ff */
[----:B------:R1:W-:Y:S01]  /*b460*/  STL [R1+0x10], R4 ;  /* 0x0000100401007387 */ /* 0x0003e20000100800 */
[C---:B------:R-:W-:Y:S02]  /*b470*/  R2UR UR4, R12.reuse ;  /* 0x000000000c0472ca */ /* 0x040fe400000e0000 */
[----:B------:R-:W-:Y:S01]  /*b480*/  R2UR UR5, R13 ;  /* 0x000000000d0572ca */ /* 0x000fe200000e0000 */
[----:B-----5:R-:W-:Y:S01]  /*b490*/  WARPGROUP.ARRIVE ;  /* 0x00000000000079c5 */ /* 0x020fe20000000000 */
[----:B------:R-:W-:Y:S01]  /*b4a0*/  R2UR UR7, R5 ;  /* 0x00000000050772ca */ /* 0x000fe200000e0000 */
[----:B------:R-:W-:Y:S01]  /*b4b0*/  VIADD R152, R12, 0x2 ;  /* 0x000000020c987836 */ /* 0x000fe20000000000 */
[----:B------:R-:W2:Y:S01]  /*b4c0*/  LDL R92, [R1+0x30] ;  /* 0x00003000015c7983 */ /* 0x000ea20000100800 */
[----:B-1----:R-:W-:-:S03]  /*b4d0*/  IMAD R4, R17, 0x600, R4 ;  /* 0x0000060011047824 */ /* 0x002fc600078e0204 */
[----:B------:R-:W3:Y:S02]  /*b4e0*/  LDL R94, [R1+0x40] ;  /* 0x00004000015e7983 */ /* 0x000ee40000100800 */
[C---:B------:R-:W-:Y:S01]  /*b4f0*/  R2UR UR6, R4.reuse ;  /* 0x00000000040672ca */ /* 0x040fe200000e0000 */
[----:B------:R-:W-:Y:S01]  /*b500*/  IMAD.MOV.U32 R153, RZ, RZ, -0x7fffffe0 ;  /* 0x80000020ff997424 */ /* 0x000fe200078e00ff */
[----:B------:R-:W4:Y:S11]  /*b510*/  LDL R90, [R1+0x34] ;  /* 0x00003400015a7983 */ /* 0x000f360000100800 */
[----:B------:R-:W-:Y:S01]  /*b520*/  HGMMA.64x128x16.F32 R24, gdesc[UR4], RZ, !UPT, gsb0 ;  /* 0x01e00000041879f0 */ /* 0x000fe2000c0008ff */
[----:B------:R-:W-:-:S02]  /*b530*/  VIADD R6, R4, 0x2 ;  /* 0x0000000204067836 */ /* 0x000fc40000000000 */
[----:B------:R-:W-:Y:S01]  /*b540*/  IMAD.MOV.U32 R7, RZ, RZ, -0x7fffffe0 ;  /* 0x80000020ff077424 */ /* 0x000fe200078e00ff */
[----:B------:R-:W-:Y:S02]  /*b550*/  R2UR UR4, R152 ;  /* 0x00000000980472ca */ /* 0x000fe400000e0000 */
[----:B------:R-:W-:Y:S02]  /*b560*/  R2UR UR5, R153 ;  /* 0x00000000990572ca */ /* 0x000fe400000e0000 */
[----:B------:R-:W-:Y:S02]  /*b570*/  R2UR UR6, R6 ;  /* 0x00000000060672ca */ /* 0x000fe400000e0000 */
[----:B------:R-:W-:Y:S01]  /*b580*/  R2UR UR7, R7 ;  /* 0x00000000070772ca */ /* 0x000fe200000e0000 */
[----:B------:R-:W-:Y:S02]  /*b590*/  VIADD R150, R12, 0x300 ;  /* 0x000003000c967836 */ /* 0x000fe40000000000 */
[----:B------:R-:W-:-:S02]  /*b5a0*/  VIADD R6, R4, 0x200 ;  /* 0x0000020004067836 */ /* 0x000fc40000000000 */
[----:B------:R-:W-:Y:S02]  /*b5b0*/  IMAD.MOV.U32 R151, RZ, RZ, -0x7fffffe0 ;  /* 0x80000020ff977424 */ /* 0x000fe400078e00ff */
[----:B------:R-:W-:Y:S01]  /*b5c0*/  IMAD.MOV.U32 R7, RZ, RZ, -0x7fffffe0 ;  /* 0x80000020ff077424 */ /* 0x000fe200078e00ff */
[----:B------:R-:W-:Y:S02]  /*b5d0*/  WARPGROUP.DEPBAR.LE gsb0, 0x0 ;  /* 0x00008000000079c5 */ /* 0x000fe40000010000 */
[----:B------:R-:W-:-:S06]  /*b5e0*/  WARPGROUP.ARRIVE ;  /* 0x00000000000079c5 */ /* 0x000fcc0000000000 */
[----:B------:R-:W-:Y:S01]  /*b5f0*/  HGMMA.64x128x16.F32 R24, gdesc[UR4], R24, gsb0 ;  /* 0x01e00000041879f0 */ /* 0x000fe20008000818 */
        /* <DEDUP_REMOVED lines=37> */
[----:B------:R-:W-:-:S04]  /*b850*/  IMAD.MOV.U32 R15, RZ, RZ, -0x80 ;  /* 0xffffff80ff0f7424 */ /* 0x000fc800078e00ff */
[----:B------:R-:W-:Y:S02]  /*b860*/  IMAD R15, R88, R15, 0x80 ;  /* 0x00000080580f7424 */ /* 0x000fe400078e020f */
[----:B------:R-:W-:Y:S02]  /*b870*/  @!P1 VIADD R0, R3, 0x2d840 ;  /* 0x0002d84003009836 */ /* 0x000fe40000000000 */
[----:B--2---:R-:W-:Y:S01]  /*b880*/  IMAD.IADD R3, R92, 0x1, R15 ;  /* 0x000000015c037824 */ /* 0x004fe200078e020f */
[----:B0-----:R-:W-:-:S04]  /*b890*/  ISETP.GE.AND P2, PT, R9, 0x1, PT ;  /* 0x000000010900780c */ /* 0x001fc80003f46270 */
[----:B---3--:R-:W-:Y:S01]  /*b8a0*/  IADD3 R5, -R94, 0x1, R3 ;  /* 0x000000015e057810 */ /* 0x008fe20007ffe103 */
[----:B------:R-:W-:Y:S02]  /*b8b0*/  WARPGROUP.DEPBAR.LE gsb0, 0x0 ;  /* 0x00008000000079c5 */ /* 0x000fe40000010000 */
[----:B------:R-:W-:-:S06]  /*b8c0*/  WARPGROUP.ARRIVE ;  /* 0x00000000000079c5 */ /* 0x000fcc0000000000 */
[----:B------:R-:W-:Y:S01]  /*b8d0*/  HGMMA.64x128x16.F32 R24, gdesc[UR4], R24, gsb0 ;  /* 0x01e00000041879f0 */ /* 0x000fe20008000818 */
[----:B------:R-:W-:Y:S02]  /*b8e0*/  ULDC UR4, c[0x0][0x9dc] ;  /* 0x0002770000047ab9 */ /* 0x000fe40000000800 */
[----:B------:R-:W-:Y:S02]  /*b8f0*/  IMAD.U32 R20, RZ, RZ, UR4 ;  /* 0x00000004ff147e24 */ /* 0x000fe4000f8e00ff */
[----:B------:R-:W-:Y:S01]  /*b900*/  IMAD R5, R136, -0x2, R5 ;  /* 0xfffffffe88057824 */ /* 0x000fe200078e0205 */
[----:B------:R-:W-:Y:S02]  /*b910*/  @!P1 PRMT R0, RZ, 0x654, R0 ;  /* 0x00000654ff009816 */ /* 0x000fe40000000000 */
[----:B------:R-:W-:Y:S01]  /*b920*/  LOP3.LUT R10, RZ, R20, RZ, 0x33, !PT ;  /* 0x00000014ff0a7212 */ /* 0x000fe200078e33ff */
[----:B----4-:R-:W-:Y:S02]  /*b930*/  IMAD R155, R90, 0xc0, R155 ;  /* 0x000000c05a9b7824 */ /* 0x010fe400078e029b */
[----:B------:R-:W-:-:S02]  /*b940*/  IMAD R3, R136, -0x2, R3 ;  /* 0xfffffffe88037824 */ /* 0x000fc400078e0203 */
[C---:B------:R-:W-:Y:S02]  /*b950*/  IMAD.IADD R6, R5.reuse, 0x1, R8 ;  /* 0x0000000105067824 */ /* 0x040fe400078e0208 */
[----:B------:R-:W-:-:S03]  /*b960*/  IMAD.IADD R10, R5, 0x1, R10 ;  /* 0x00000001050a7824 */ /* 0x000fc600078e020a */
[----:B------:R-:W-:Y:S01]  /*b970*/  VIADDMNMX R14, R155, R6, R3, PT ;  /* 0x000000069b0e7246 */ /* 0x000fe20003800103 */
[----:B------:R-:W-:Y:S01]  /*b980*/  IMAD.IADD R11, R10, 0x1, R155 ;  /* 0x000000010a0b7824 */ /* 0x000fe200078e029b */
[----:B------:R-:W-:Y:S02]  /*b990*/  WARPGROUP.DEPBAR.LE gsb0, 0x0 ;  /* 0x00008000000079c5 */ /* 0x000fe40000010000 */
[----:B------:R0:W-:Y:S02]  /*b9a0*/  @!P1 SYNCS.ARRIVE.TRANS64.RED.A1T0 RZ, [R0+URZ], RZ ;  /* 0x000000ff00ff99a7 */ /* 0x0001e4000810043f */
[----:B0-----:R-:W-:Y:S01]  /*b9b0*/  LEA R0, R88, 0xffffff80, 0x7 ;  /* 0xffffff8058007811 */ /* 0x001fe200078e38ff */
[----:B------:R-:W-:Y:S06]  /*b9c0*/  @!P2 BRA `(.L_x_1219) ;  /* 0x000000000050a947 */ /* 0x000fec0003800000 */
[----:B------:R-:W-:Y:S01]  /*b9d0*/  IADD3 R7, -R94, R92, R155 ;  /* 0x0000005c5e077210 */ /* 0x000fe20007ffe19b */
[----:B------:R-:W-:Y:S03]  /*b9e0*/  BSSY B0, `(.L_x_1220) ;  /* 0x000000e000007945 */ /* 0x000fe60003800000 */
        /* <DEDUP_REMOVED lines=9> */
.L_x_1221:
[----:B------:R-:W-:-:S13]  /*ba80*/  ISETP.NE.AND P3, PT, R9, 0x1, PT ;  /* 0x000000010900780c */ /* 0x000fda0003f65270 */
[----:B------:R-:W0:Y:S02]  /*ba90*/  @P3 LDC.64 R4, c[0x0][0x9e8] ;  /* 0x00027a00ff043b82 */ /* 0x000e240000000a00 */
[----:B0-----:R-:W-:-:S05]  /*baa0*/  @P3 IMAD.HI.U32 R4, R7, R4, RZ ;  /* 0x0000000407043227 */ /* 0x001fca00078e00ff */
[----:B------:R-:W-:-:S07]  /*bab0*/  @P3 SHF.R.U32.HI R7, RZ, R5, R4 ;  /* 0x00000005ff073219 */ /* 0x000fce0000011604 */
.L_x_1222:
[----:B------:R-:W-:Y:S05]  /*bac0*/  BSYNC B0 ;  /* 0x0000000000007941 */ /* 0x000fea0003800000 */
.L_x_1220:
[----:B------:R-:W-:-:S04]  /*bad0*/  IMAD R7, R7, R9, -R0 ;  /* 0x0000000907077224 */ /* 0x000fc800078e0a00 */
[----:B------:R-:W-:-:S05]  /*bae0*/  IMAD R4, R136, -0x2, R7 ;  /* 0xfffffffe88047824 */ /* 0x000fca00078e0207 */
[----:B------:R-:W-:Y:S02]  /*baf0*/  VIMNMX R11, R11, R4, !PT ;  /* 0x000000040b0b7248 */ /* 0x000fe40007fe0100 */
[----:B------:R-:W-:-:S07]  /*bb00*/  VIADDMNMX R14, R4, R9, R14, PT ;  /* 0x00000009040e7246 */ /* 0x000fce000380010e */
.L_x_1219:
[----:B------:R-:W2:Y:S01]  /*bb10*/  LDL.LU R96, [R1] ;  /* 0x0000000001607983 */ /* 0x000ea20000300800 */
[----:B------:R-:W-:Y:S01]  /*bb20*/  ISETP.GE.AND P3, PT, R15, 0x2, PT ;  /* 0x000000020f00780c */ /* 0x000fe20003f66270 */
[----:B------:R-:W-:Y:S01]  /*bb30*/  VIADD R4, R155, 0x8 ;  /* 0x000000089b047836 */ /* 0x000fe20000000000 */
[----:B------:R-:W-:Y:S02]  /*bb40*/  ISETP.GE.AND P5, PT, R15, 0x9, PT ;  /* 0x000000090f00780c */ /* 0x000fe40003fa6270 */
[----:B------:R-:W-:Y:S01]  /*bb50*/  ISETP.GT.AND P4, PT, R11, 0x1, !P3 ;  /* 0x000000010b00780c */ /* 0x000fe20005f84270 */
[----:B------:R-:W-:Y:S01]  /*bb60*/  IMAD.IADD R10, R10, 0x1, R4 ;  /* 0x000000010a0a7824 */ /* 0x000fe200078e0204 */
[----:B------:R-:W-:Y:S02]  /*bb70*/  VIADDMNMX R6, R4, R6, R3, PT ;  /* 0x0000000604067246 */ /* 0x000fe40003800103 */
[----:B------:R-:W-:-:S04]  /*bb80*/  ISETP.LT.OR P4, PT, R14, 0x2, P4 ;  /* 0x000000020e00780c */ /* 0x000fc80002781670 */
[----:B------:R-:W-:Y:S02]  /*bb90*/  FSEL R25, R25, -INF , !P4 ;  /* 0xff80000019197808 */ /* 0x000fe40006000000 */
[----:B------:R-:W-:-:S04]  /*bba0*/  ISETP.GT.AND P4, PT, R11, 0x8, !P5 ;  /* 0x000000080b00780c */ /* 0x000fc80006f84270 */
[----:B------:R-:W-:-:S04]  /*bbb0*/  ISETP.LT.OR P4, PT, R14, 0x9, P4 ;  /* 0x000000090e00780c */ /* 0x000fc80002781670 */
[----:B------:R-:W-:Y:S02]  /*bbc0*/  FSEL R7, R28, -INF , !P4 ;  /* 0xff8000001c077808 */ /* 0x000fe40006000000 */
[----:B--2---:R-:W-:-:S04]  /*bbd0*/  LOP3.LUT R96, R96, 0xfffffffd, RZ, 0xc0, !PT ;  /* 0xfffffffd60607812 */ /* 0x004fc800078ec0ff */
[----:B------:R-:W-:Y:S02]  /*bbe0*/  @P5 LOP3.LUT R96, R96, 0x2, RZ, 0xfc, !PT ;  /* 0x0000000260605812 */ /* 0x000fe400078efcff */
[----:B------:R-:W-:Y:S02]  /*bbf0*/  ISETP.GE.AND P5, PT, R15, 0xa, PT ;  /* 0x0000000a0f00780c */ /* 0x000fe40003fa6270 */
[----:B------:R-:W-:Y:S02]  /*bc00*/  LOP3.LUT R96, R96, 0xfffffffb, RZ, 0xc0, !PT ;  /* 0xfffffffb60607812 */ /* 0x000fe400078ec0ff */
[----:B------:R-:W-:-:S04]  /*bc10*/  ISETP.GT.AND P4, PT, R11, 0x9, !P5 ;  /* 0x000000090b00780c */ /* 0x000fc80006f84270 */
[----:B------:R-:W-:-:S04]  /*bc20*/  ISETP.LT.OR P4, PT, R14, 0xa, P4 ;  /* 0x0000000a0e00780c */ /* 0x000fc80002781670 */
[----:B------:R-:W-:Y:S02]  /*bc30*/  FSEL R29, R29, -INF , !P4 ;  /* 0xff8000001d1d7808 */ /* 0x000fe40006000000 */
        /* <DEDUP_REMOVED lines=168> */
[----:B------:R-:W-:-:S03]  /*c6c0*/  ISETP.GT.AND P6, PT, R11, 0x79, !P6 ;  /* 0x000000790b00780c */ /* 0x000fc600077c4270 */
[----:B------:R0:W-:Y:S01]  /*c6d0*/  STL [R1], R96 ;  /* 0x0000006001007387 */ /* 0x0001e20000100800 */
[----:B------:R-:W-:-:S03]  /*c6e0*/  ISETP.LT.OR P6, PT, R14, 0x7a, P6 ;  /* 0x0000007a0e00780c */ /* 0x000fc600037c1670 */
[----:B------:R0:W-:Y:S01]  /*c6f0*/  STL [R1+0x4], R4 ;  /* 0x0000040401007387 */ /* 0x0001e20000100800 */
[----:B------:R-:W-:Y:S01]  /*c700*/  FSEL R85, R85, -INF , !P6 ;  /* 0xff80000055557808 */ /* 0x000fe20007000000 */
[----:B------:R-:W-:Y:S08]  /*c710*/  @!P2 BRA `(.L_x_1223) ;  /* 0x000000000054a947 */ /* 0x000ff00003800000 */
[----:B------:R-:W-:Y:S01]  /*c720*/  IADD3 R3, R92, 0x8, R155 ;  /* 0x000000085c037810 */ /* 0x000fe20007ffe09b */
[----:B------:R-:W-:Y:S04]  /*c730*/  BSSY B0, `(.L_x_1224) ;  /* 0x000000f000007945 */ /* 0x000fe80003800000 */
[----:B------:R-:W-:-:S05]  /*c740*/  IMAD.IADD R3, R3, 0x1, -R94 ;  /* 0x0000000103037824 */ /* 0x000fca00078e0a5e */
[----:B------:R-:W-:-:S13]  /*c750*/  ISETP.GT.AND P6, PT, R3, -0x1, PT ;  /* 0xffffffff0300780c */ /* 0x000fda0003fc4270 */
[----:B------:R-:W-:Y:S05]  /*c760*/  @P6 BRA `(.L_x_1225) ;  /* 0x00000000001c6947 */ /* 0x000fea0003800000 */
[----:B------:R-:W-:Y:S02]  /*c770*/  ISETP.NE.AND P6, PT, R9, 0x1, PT ;  /* 0x000000010900780c */ /* 0x000fe40003fc5270 */
[----:B------:R-:W-:-:S11]  /*c780*/  LOP3.LUT R3, RZ, R3, RZ, 0x33, !PT ;  /* 0x00000003ff037212 */ /* 0x000fd600078e33ff */
[----:B0-----:R-:W0:Y:S02]  /*c790*/  @P6 LDC.64 R4, c[0x0][0x9e8] ;  /* 0x00027a00ff046b82 */ /* 0x001e240000000a00 */
[----:B0-----:R-:W-:-:S05]  /*c7a0*/  @P6 IMAD.HI.U32 R4, R3, R4, RZ ;  /* 0x0000000403046227 */ /* 0x001fca00078e00ff */
[----:B------:R-:W-:-:S04]  /*c7b0*/  @P6 SHF.R.U32.HI R3, RZ, R5, R4 ;  /* 0x00000005ff036219 */ /* 0x000fc80000011604 */
[----:B------:R-:W-:Y:S01]  /*c7c0*/  LOP3.LUT R3, RZ, R3, RZ, 0x33, !PT ;  /* 0x00000003ff037212 */ /* 0x000fe200078e33ff */
[----:B------:R-:W-:Y:S06]  /*c7d0*/  BRA `(.L_x_1226) ;  /* 0x0000000000107947 */ /* 0x000fec0003800000 */
.L_x_1225:
[----:B------:R-:W-:-:S13]  /*c7e0*/  ISETP.NE.AND P6, PT, R9, 0x1, PT ;  /* 0x000000010900780c */ /* 0x000fda0003fc5270 */
[----:B0-----:R-:W0:Y:S02]  /*c7f0*/  @P6 LDC.64 R4, c[0x0][0x9e8] ;  /* 0x00027a00ff046b82 */ /* 0x001e240000000a00 */
[----:B0-----:R-:W-:-:S05]  /*c800*/  @P6 IMAD.HI.U32 R4, R3, R4, RZ ;  /* 0x0000000403046227 */ /* 0x001fca00078e00ff */
[----:B------:R-:W-:-:S07]  /*c810*/  @P6 SHF.R.U32.HI R3, RZ, R5, R4 ;  /* 0x00000005ff036219 */ /* 0x000fce0000011604 */
.L_x_1226:
[----:B------:R-:W-:Y:S05]  /*c820*/  BSYNC B0 ;  /* 0x0000000000007941 */ /* 0x000fea0003800000 */
.L_x_1224:
[----:B------:R-:W-:-:S04]  /*c830*/  IMAD R3, R3, R9, -R0 ;  /* 0x0000000903037224 */ /* 0x000fc800078e0a00 */
[----:B------:R-:W-:-:S05]  /*c840*/  IMAD R3, R136, -0x2, R3 ;  /* 0xfffffffe88037824 */ /* 0x000fca00078e0203 */
[----:B------:R-:W-:Y:S02]  /*c850*/  VIMNMX R10, R10, R3, !PT ;  /* 0x000000030a0a7248 */ /* 0x000fe40007fe0100 */
[----:B------:R-:W-:-:S07]  /*c860*/  VIADDMNMX R6, R3, R9, R6, PT ;  /* 0x0000000903067246 */ /* 0x000fce0003800106 */
.L_x_1223:
[----:B------:R-:W-:Y:S01]  /*c870*/  ISETP.GT.AND P3, PT, R10, 0x1, !P3 ;  /* 0x000000010a00780c */ /* 0x000fe20005f64270 */
[----:B------:R-:W-:Y:S01]  /*c880*/  ULDC UR4, c[0x0][0x988] ;  /* 0x0002620000047ab9 */ /* 0x000fe20000000800 */
[----:B------:R-:W-:Y:S01]  /*c890*/  LOP3.LUT P6, RZ, R96, 0x2000000, RZ, 0xc0, !PT ;  /* 0x0200000060ff7812 */ /* 0x000fe200078cc0ff */
[----:B------:R-:W2:Y:S01]  /*c8a0*/  LDL R80, [R1+0x28] ;  /* 0x0000280001507983 */ /* 0x000ea20000100800 */
        /* <DEDUP_REMOVED lines=31> */
[----:B------:R-:W-:Y:S02]  /*caa0*/  ISETP.GT.AND P3, PT, R10, 0x18, !P6 ;  /* 0x000000180a00780c */ /* 0x000fe40007764270 */
[----:B------:R-:W-:Y:S02]  /*cab0*/  LOP3.LUT P6, RZ, R96, 0x4000, RZ, 0xc0, !PT ;  /* 0x0000400060ff7812 */ /* 0x000fe400078cc0ff */
        /* <DEDUP_REMOVED lines=41> */
[----:B------:R-:W-:Y:S01]  /*cd50*/  FMNMX.FTZ R14, R85, R0, !PT ;  /* 0x00000000550e7209 */ /* 0x000fe20007810000 */
[----:B------:R-:W-:Y:S01]  /*cd60*/  IMAD.U32 R0, RZ, RZ, UR4 ;  /* 0x00000004ff007e24 */ /* 0x000fe2000f8e00ff */
[----:B------:R-:W-:-:S03]  /*cd70*/  ISETP.LT.OR P3, PT, R6, 0x31, P3 ;  /* 0x000000310600780c */ /* 0x000fc60001f61670 */
[----:B------:R-:W1:Y:S01]  /*cd80*/  SHFL.BFLY PT, R3, R14, 0x2, 0x1f ;  /* 0x0c401f000e037f89 */ /* 0x000e6200000e0000 */
[----:B------:R-:W-:Y:S02]  /*cd90*/  FSEL R119, R50, -INF , !P3 ;  /* 0xff80000032777808 */ /* 0x000fe40005800000 */
[----:B------:R-:W-:-:S04]  /*cda0*/  LOP3.LUT P3, RZ, R96, 0x40000, RZ, 0xc0, !PT ;  /* 0x0004000060ff7812 */ /* 0x000fc8000786c0ff */
[----:B------:R-:W-:-:S04]  /*cdb0*/  ISETP.GT.AND P3, PT, R10, 0x31, !P3 ;  /* 0x000000310a00780c */ /* 0x000fc80005f64270 */
[----:B------:R-:W-:-:S04]  /*cdc0*/  ISETP.LT.OR P3, PT, R6, 0x32, P3 ;  /* 0x000000320600780c */ /* 0x000fc80001f61670 */
[----:B------:R-:W-:Y:S02]  /*cdd0*/  FSEL R51, R51, -INF , !P3 ;  /* 0xff80000033337808 */ /* 0x000fe40005800000 */
[----:B------:R-:W-:-:S04]  /*cde0*/  LOP3.LUT P3, RZ, R96, 0x20000, RZ, 0xc0, !PT ;  /* 0x0002000060ff7812 */ /* 0x000fc8000786c0ff */
[----:B------:R-:W-:Y:S02]  /*cdf0*/  ISETP.GT.AND P3, PT, R10, 0x38, !P3 ;  /* 0x000000380a00780c */ /* 0x000fe40005f64270 */
[----:B-1----:R-:W-:Y:S02]  /*ce00*/  FMNMX.FTZ R28, R14, R3, !PT ;  /* 0x000000030e1c7209 */ /* 0x002fe40007810000 */
        /* <DEDUP_REMOVED lines=11> */
[----:B0-----:R-:W-:Y:S01]  /*cec0*/  FMUL.FTZ R4, R3, R0 ;  /* 0x0000000003047220 */ /* 0x001fe20000410000 */
[----:B------:R-:W-:Y:S02]  /*ced0*/  FSEL R123, R58, -INF , !P3 ;  /* 0xff8000003a7b7808 */ /* 0x000fe40005800000 */
[----:B------:R-:W-:Y:S02]  /*cee0*/  ISETP.GT.AND P3, PT, R10, 0x41, !P6 ;  /* 0x000000410a00780c */ /* 0x000fe40007764270 */
[----:B------:R-:W-:Y:S02]  /*cef0*/  LOP3.LUT P6, RZ, R96, 0x8, RZ, 0xc0, !PT ;  /* 0x0000000860ff7812 */ /* 0x000fe400078cc0ff */
        /* <DEDUP_REMOVED lines=48> */
[C---:B------:R-:W-:Y:S02]  /*d200*/  ISETP.GT.AND P3, PT, R10.reuse, RZ, !P6 ;  /* 0x000000ff0a00720c */ /* 0x040fe40007764270 */
[----:B------:R-:W-:Y:S02]  /*d210*/  ISETP.GT.AND P4, PT, R10, 0x71, !P4 ;  /* 0x000000710a00780c */ /* 0x000fe40006784270 */
[----:B------:R-:W-:Y:S01]  /*d220*/  ISETP.LT.OR P3, PT, R6, 0x1, P3 ;  /* 0x000000010600780c */ /* 0x000fe20001f61670 */
[----:B------:R-:W-:Y:S01]  /*d230*/  FFMA.FTZ R141, R25, R0, -R4 ;  /* 0x00000000198d7223 */ /* 0x000fe20000010804 */
[----:B------:R-:W-:Y:S02]  /*d240*/  LOP3.LUT P6, RZ, R96, 0x10000000, RZ, 0xc0, !PT ;  /* 0x1000000060ff7812 */ /* 0x000fe400078cc0ff */
[----:B------:R-:W-:-:S04]  /*d250*/  FSEL R26, R26, -INF , !P3 ;  /* 0xff8000001a1a7808 */ /* 0x000fc80005800000 */
        /* <DEDUP_REMOVED lines=25> */
[----:B------:R-:W-:Y:S02]  /*d3f0*/  FMNMX.FTZ R36, R63, R36, !PT ;  /* 0x000000243f247209 */ /* 0x000fe40007810000 */
[----:B------:R-:W-:Y:S02]  /*d400*/  ISETP.GT.AND P5, PT, R10, 0x78, !P5 ;  /* 0x000000780a00780c */ /* 0x000fe40006fa4270 */
[----:B------:R-:W-:Y:S02]  /*d410*/  ISETP.LT.OR P4, PT, R6, 0x72, P4 ;  /* 0x000000720600780c */ /* 0x000fe40002781670 */
[----:B------:R-:W-:Y:S01]  /*d420*/  FMNMX.FTZ R36, R79, R36, !PT ;  /* 0x000000244f247209 */ /* 0x000fe20007810000 */
[-CC-:B------:R-:W-:Y:S01]  /*d430*/  FFMA.FTZ R25, R7, R0.reuse, -R4.reuse ;  /* 0x0000000007197223 */ /* 0x180fe20000010804 */
[-CC-:B------:R-:W-:Y:S01]  /*d440*/  FFMA.FTZ R7, R91, R0.reuse, -R4.reuse ;  /* 0x000000005b077223 */ /* 0x180fe20000010804 */
[----:B------:R-:W-:Y:S01]  /*d450*/  ISETP.GT.AND P3, PT, R10, 0x79, !P6 ;  /* 0x000000790a00780c */ /* 0x000fe20007764270 */
[----:B------:R-:W-:Y:S01]  /*d460*/  FFMA.FTZ R28, R29, R0, -R4 ;  /* 0x000000001d1c7223 */ /* 0x000fe20000010804 */
[----:B------:R-:W-:-:S02]  /*d470*/  ISETP.LT.OR P5, PT, R6, 0x79, P5 ;  /* 0x000000790600780c */ /* 0x000fc40002fa1670 */
[----:B------:R-:W-:Y:S02]  /*d480*/  FSEL R91, R83, -INF , !P4 ;  /* 0xff800000535b7808 */ /* 0x000fe40006000000 */
[----:B------:R-:W-:Y:S01]  /*d490*/  FMNMX.FTZ R36, R133, R36, !PT ;  /* 0x0000002485247209 */ /* 0x000fe20007810000 */
[-CC-:B------:R-:W-:Y:S01]  /*d4a0*/  FFMA.FTZ R29, R21, R0.reuse, -R4.reuse ;  /* 0x00000000151d7223 */ /* 0x180fe20000010804 */
[--C-:B------:R-:W-:Y:S01]  /*d4b0*/  FFMA.FTZ R21, R93, R0, -R4.reuse ;  /* 0x000000005d157223 */ /* 0x100fe20000010804 */
[----:B------:R-:W-:Y:S02]  /*d4c0*/  ISETP.LT.OR P3, PT, R6, 0x7a, P3 ;  /* 0x0000007a0600780c */ /* 0x000fe40001f61670 */
[----:B------:R-:W-:Y:S02]  /*d4d0*/  FSEL R93, R86, -INF , !P5 ;  /* 0xff800000565d7808 */ /* 0x000fe40006800000 */
[----:B------:R-:W-:Y:S01]  /*d4e0*/  FMNMX.FTZ R36, R91, R36, !PT ;  /* 0x000000245b247209 */ /* 0x000fe20007810000 */
[-CC-:B------:R-:W-:Y:S01]  /*d4f0*/  FFMA.FTZ R30, R33, R0.reuse, -R4.reuse ;  /* 0x00000000211e7223 */ /* 0x180fe20000010804 */
[----:B------:R-:W-:Y:S01]  /*d500*/  FFMA.FTZ R33, R95, R0, -R4 ;  /* 0x000000005f217223 */ /* 0x000fe20000010804 */
[----:B------:R-:W-:-:S02]  /*d510*/  FSEL R95, R87, -INF , !P3 ;  /* 0xff800000575f7808 */ /* 0x000fc40005800000 */
[----:B------:R-:W-:Y:S01]  /*d520*/  FMNMX.FTZ R36, R93, R36, !PT ;  /* 0x000000245d247209 */ /* 0x000fe20007810000 */
[----:B------:R-:W-:-:S03]  /*d530*/  FFMA.FTZ R40, R89, R0, -R4 ;  /* 0x0000000059287223 */ /* 0x000fc60000010804 */
[----:B------:R-:W-:Y:S01]  /*d540*/  FMNMX.FTZ R36, R95, R36, !PT ;  /* 0x000000245f247209 */ /* 0x000fe20007810000 */
[----:B------:R-:W-:-:S04]  /*d550*/  FFMA.FTZ R89, R37, R0, -R4 ;  /* 0x0000000025597223 */ /* 0x000fc80000010804 */
[----:B------:R-:W0:Y:S01]  /*d560*/  SHFL.BFLY PT, R37, R36, 0x2, 0x1f ;  /* 0x0c401f0024257f89 */ /* 0x000e2200000e0000 */
[----:B------:R-:W-:-:S04]  /*d570*/  FFMA.FTZ R45, R45, R0, -R4 ;  /* 0x000000002d2d7223 */ /* 0x000fc80000010804 */
[----:B------:R0:W-:Y:S02]  /*d580*/  MUFU.EX2 R32, R45 ;  /* 0x0000002d00207308 */ /* 0x0001e40000000800 */
[----:B0-----:R-:W-:-:S05]  /*d590*/  FMNMX.FTZ R45, R36, R37, !PT ;  /* 0x00000025242d7209 */ /* 0x001fca0007810000 */
[----:B------:R-:W0:Y:S01]  /*d5a0*/  SHFL.BFLY PT, R6, R45, 0x1, 0x1f ;  /* 0x0c201f002d067f89 */ /* 0x000e2200000e0000 */
        /* <DEDUP_REMOVED lines=11> */
[-CC-:B------:R-:W-:Y:S01]  /*d660*/  FFMA.FTZ R48, R107, R0.reuse, -R4.reuse ;  /* 0x000000006b307223 */ /* 0x180fe20000010804 */
[----:B------:R3:W-:Y:S01]  /*d670*/  MUFU.EX2 R34, R49 ;  /* 0x0000003100227308 */ /* 0x0007e20000000800 */
[-CC-:B-1----:R-:W-:Y:S01]  /*d680*/  FFMA.FTZ R41, R53, R0.reuse, -R4.reuse ;  /* 0x0000000035297223 */ /* 0x182fe20000010804 */
[--C-:B------:R-:W-:Y:S01]  /*d690*/  FFMA.FTZ R53, R69, R0, -R4.reuse ;  /* 0x0000000045357223 */ /* 0x100fe20000010804 */
[----:B0-----:R-:W-:Y:S01]  /*d6a0*/  FMNMX.FTZ R6, R45, R6, !PT ;  /* 0x000000062d067209 */ /* 0x001fe20007810000 */
[----:B---3--:R-:W-:-:S03]  /*d6b0*/  FFMA.FTZ R49, R65, R0, -R4 ;  /* 0x0000000041317223 */ /* 0x008fc60000010804 */
[C---:B------:R-:W-:Y:S01]  /*d6c0*/  FSETP.NEU.FTZ.AND P3, PT, R6.reuse, -INF , PT ;  /* 0xff8000000600780b */ /* 0x040fe20003f7d000 */
[-C--:B------:R-:W-:Y:S01]  /*d6d0*/  FMUL.FTZ R54, R6, R0.reuse ;  /* 0x0000000006367220 */ /* 0x080fe20000410000 */
[-CC-:B------:R-:W-:Y:S01]  /*d6e0*/  FFMA.FTZ R57, R73, R0.reuse, -R4.reuse ;  /* 0x0000000049397223 */ /* 0x180fe20000010804 */
[-CC-:B------:R-:W-:Y:S01]  /*d6f0*/  FFMA.FTZ R50, R109, R0.reuse, -R4.reuse ;  /* 0x000000006d327223 */ /* 0x180fe20000010804 */
[-CC-:B------:R-:W-:Y:S01]  /*d700*/  FFMA.FTZ R61, R77, R0.reuse, -R4.reuse ;  /* 0x000000004d3d7223 */ /* 0x180fe20000010804 */
[-CC-:B------:R-:W-:Y:S01]  /*d710*/  FFMA.FTZ R10, R111, R0.reuse, -R4.reuse ;  /* 0x000000006f0a7223 */ /* 0x180fe20000010804 */
[-CC-:B------:R-:W-:Y:S01]  /*d720*/  FFMA.FTZ R37, R113, R0.reuse, -R4.reuse ;  /* 0x0000000071257223 */ /* 0x180fe20000010804 */
[-CC-:B------:R-:W-:Y:S01]  /*d730*/  FFMA.FTZ R36, R81, R0.reuse, -R4.reuse ;  /* 0x0000000051247223 */ /* 0x180fe20000010804 */
[-C--:B------:R-:W-:Y:S01]  /*d740*/  FFMA.FTZ R45, R85, R0.reuse, -R4 ;  /* 0x00000000552d7223 */ /* 0x080fe20000010804 */
[----:B------:R-:W-:Y:S01]  /*d750*/  FSEL R4, R54, RZ, P3 ;  /* 0x000000ff36047208 */ /* 0x000fe20001800000 */
[----:B------:R-:W-:Y:S04]  /*d760*/  MUFU.EX2 R24, R24 ;  /* 0x0000001800187308 */ /* 0x000fe80000000800 */
[-CC-:B------:R-:W-:Y:S01]  /*d770*/  FFMA.FTZ R54, R26, R0.reuse, -R4.reuse ;  /* 0x000000001a367223 */ /* 0x180fe20000010804 */
[----:B------:R-:W-:-:S03]  /*d780*/  FFMA.FTZ R27, R27, R0, -R4 ;  /* 0x000000001b1b7223 */ /* 0x000fc60000010804 */
[----:B------:R-:W0:Y:S01]  /*d790*/  MUFU.EX2 R141, R141 ;  /* 0x0000008d008d7308 */ /* 0x000e220000000800 */
[-CC-:B------:R-:W-:Y:S01]  /*d7a0*/  FFMA.FTZ R58, R5, R0.reuse, -R4.reuse ;  /* 0x00000000053a7223 */ /* 0x180fe20000010804 */
[----:B------:R-:W-:-:S06]  /*d7b0*/  FFMA.FTZ R31, R31, R0, -R4 ;  /* 0x000000001f1f7223 */ /* 0x000fcc0000010804 */
[----:B------:R-:W1:Y:S01]  /*d7c0*/  MUFU.EX2 R25, R25 ;  /* 0x0000001900197308 */ /* 0x000e620000000800 */
[----:B------:R-:W-:-:S07]  /*d7d0*/  FFMA.FTZ R60, R11, R0, -R4 ;  /* 0x000000000b3c7223 */ /* 0x000fce0000010804 */
[----:B------:R-:W-:Y:S08]  /*d7e0*/  MUFU.EX2 R54, R54 ;  /* 0x0000003600367308 */ /* 0x000ff00000000800 */
[----:B------:R-:W3:Y:S08]  /*d7f0*/  MUFU.EX2 R27, R27 ;  /* 0x0000001b001b7308 */ /* 0x000ef00000000800 */
[----:B------:R-:W4:Y:S01]  /*d800*/  MUFU.EX2 R28, R28 ;  /* 0x0000001c001c7308 */ /* 0x000f220000000800 */
[----:B------:R-:W-:-:S07]  /*d810*/  FFMA.FTZ R35, R35, R0, -R4 ;  /* 0x0000000023237223 */ /* 0x000fce0000010804 */
[----:B------:R-:W5:Y:S01]  /*d820*/  MUFU.EX2 R58, R58 ;  /* 0x0000003a003a7308 */ /* 0x000f620000000800 */
[----:B0-----:R-:W-:-:S07]  /*d830*/  FADD.FTZ R26, R24, R141 ;  /* 0x0000008d181a7221 */ /* 0x001fce0000010000 */
[----:B------:R-:W0:Y:S01]  /*d840*/  MUFU.EX2 R29, R29 ;  /* 0x0000001d001d7308 */ /* 0x000e220000000800 */
[-CC-:B------:R-:W-:Y:S01]  /*d850*/  FFMA.FTZ R64, R15, R0.reuse, -R4.reuse ;  /* 0x000000000f407223 */ /* 0x180fe20000010804 */
[----:B------:R-:W-:-:S06]  /*d860*/  FFMA.FTZ R68, R55, R0, -R4 ;  /* 0x0000000037447223 */ /* 0x000fcc0000010804 */
[----:B------:R-:W2:Y:S01]  /*d870*/  MUFU.EX2 R31, R31 ;  /* 0x0000001f001f7308 */ /* 0x000ea20000000800 */
[----:B-1----:R-:W-:-:S07]  /*d880*/  FADD.FTZ R55, R25, R26 ;  /* 0x0000001a19377221 */ /* 0x002fce0000010000 */
[----:B------:R-:W1:Y:S01]  /*d890*/  MUFU.EX2 R30, R30 ;  /* 0x0000001e001e7308 */ /* 0x000e620000000800 */
[----:B---3--:R-:W-:-:S07]  /*d8a0*/  FADD.FTZ R65, R54, R27 ;  /* 0x0000001b36417221 */ /* 0x008fce0000010000 */
[----:B------:R-:W3:Y:S01]  /*d8b0*/  MUFU.EX2 R60, R60 ;  /* 0x0000003c003c7308 */ /* 0x000ee20000000800 */
[----:B----4-:R-:W-:-:S07]  /*d8c0*/  FADD.FTZ R26, R28, R55 ;  /* 0x000000371c1a7221 */ /* 0x010fce0000010000 */
[----:B------:R-:W4:Y:S01]  /*d8d0*/  MUFU.EX2 R40, R40 ;  /* 0x0000002800287308 */ /* 0x000f220000000800 */
[----:B-----5:R-:W-:-:S07]  /*d8e0*/  FADD.FTZ R76, R58, R65 ;  /* 0x000000413a4c7221 */ /* 0x020fce0000010000 */
[----:B------:R-:W5:Y:S01]  /*d8f0*/  MUFU.EX2 R35, R35 ;  /* 0x0000002300237308 */ /* 0x000f620000000800 */
[----:B0-----:R-:W-:Y:S01]  /*d900*/  FADD.FTZ R69, R29, R26 ;  /* 0x0000001a1d457221 */ /* 0x001fe20000010000 */
[----:B------:R-:W-:-:S06]  /*d910*/  F2FP.F16.F32.PACK_AB R26, R28, R25 ;  /* 0x000000191c1a723e */ /* 0x000fcc00000000ff */
[----:B------:R-:W0:Y:S01]  /*d920*/  MUFU.EX2 R89, R89 ;  /* 0x0000005900597308 */ /* 0x000e220000000800 */
[----:B--2---:R-:W-:-:S07]  /*d930*/  FADD.FTZ R25, R31, R76 ;  /* 0x0000004c1f197221 */ /* 0x004fce0000010000 */
[----:B------:R-:W2:Y:S01]  /*d940*/  MUFU.EX2 R64, R64 ;  /* 0x0000004000407308 */ /* 0x000ea20000000800 */
[----:B-1----:R-:W-:-:S07]  /*d950*/  FADD.FTZ R69, R30, R69 ;  /* 0x000000451e457221 */ /* 0x002fce0000010000 */
[----:B------:R-:W1:Y:S01]  /*d960*/  MUFU.EX2 R7, R7 ;  /* 0x0000000700077308 */ /* 0x000e620000000800 */
[----:B---3--:R-:W-:Y:S01]  /*d970*/  FADD.FTZ R76, R60, R25 ;  /* 0x000000193c4c7221 */ /* 0x008fe20000010000 */
[----:B----4-:R-:W-:Y:S01]  /*d980*/  FADD.FTZ R78, R40, R69 ;  /* 0x00000045284e7221 */ /* 0x010fe20000010000 */
[----:B------:R-:W-:Y:S02]  /*d990*/  F2FP.F16.F32.PACK_AB R28, R30, R29 ;  /* 0x0000001d1e1c723e */ /* 0x000fe400000000ff */
[----:B-----5:R-:W-:-:S03]  /*d9a0*/  FADD.FTZ R29, R35, R76 ;  /* 0x0000004c231d7221 */ /* 0x020fc60000010000 */
[----:B------:R-:W3:Y:S01]  /*d9b0*/  MUFU.EX2 R21, R21 ;  /* 0x0000001500157308 */ /* 0x000ee20000000800 */
[----:B0-----:R-:W-:Y:S01]  /*d9c0*/  FADD.FTZ R78, R89, R78 ;  /* 0x0000004e594e7221 */ /* 0x001fe20000010000 */
[----:B------:R-:W-:Y:S01]  /*d9d0*/  F2FP.F16.F32.PACK_AB R25, R27, R54 ;  /* 0x000000361b19723e */ /* 0x000fe200000000ff */
[----:B--2---:R-:W-:Y:S01]  /*d9e0*/  FADD.FTZ R54, R64, R29 ;  /* 0x0000001d40367221 */ /* 0x004fe20000010000 */
[----:B------:R-:W-:-:S04]  /*d9f0*/  F2FP.F16.F32.PACK_AB R29, R35, R60 ;  /* 0x0000003c231d723e */ /* 0x000fc800000000ff */
[----:B------:R-:W0:Y:S01]  /*da00*/  MUFU.EX2 R33, R33 ;  /* 0x0000002100217308 */ /* 0x000e220000000800 */
[----:B-1----:R-:W-:-:S04]  /*da10*/  FADD.FTZ R35, R7, R78 ;  /* 0x0000004e07237221 */ /* 0x002fc80000010000 */
[----:B------:R-:W-:-:S03]  /*da20*/  FADD.FTZ R60, R14, R35 ;  /* 0x000000230e3c7221 */ /* 0x000fc60000010000 */
[----:B------:R-:W1:Y:S01]  /*da30*/  MUFU.EX2 R38, R38 ;  /* 0x0000002600267308 */ /* 0x000e620000000800 */
[----:B---3--:R-:W-:-:S04]  /*da40*/  FADD.FTZ R65, R21, R60 ;  /* 0x0000003c15417221 */ /* 0x008fc80000010000 */
[----:B------:R-:W-:-:S03]  /*da50*/  FADD.FTZ R60, R32, R65 ;  /* 0x00000041203c7221 */ /* 0x000fc60000010000 */
[----:B------:R-:W2:Y:S01]  /*da60*/  MUFU.EX2 R41, R41 ;  /* 0x0000002900297308 */ /* 0x000ea20000000800 */
[----:B0-----:R-:W-:-:S04]  /*da70*/  FADD.FTZ R65, R33, R60 ;  /* 0x0000003c21417221 */ /* 0x001fc80000010000 */
[----:B------:R-:W-:-:S04]  /*da80*/  FADD.FTZ R65, R34, R65 ;  /* 0x0000004122417221 */ /* 0x000fc80000010000 */
[----:B-1----:R-:W-:-:S04]  /*da90*/  FADD.FTZ R60, R38, R65 ;  /* 0x00000041263c7221 */ /* 0x002fc80000010000 */
[----:B--2---:R-:W-:Y:S02]  /*daa0*/  FADD.FTZ R65, R41, R60 ;  /* 0x0000003c29417221 */ /* 0x004fe40000010000 */
[----:B------:R-:W2:Y:S01]  /*dab0*/  LDL R60, [R1+0x2c] ;  /* 0x00002c00013c7983 */ /* 0x000ea20000100800 */
[-CC-:B------:R-:W-:Y:S01]  /*dac0*/  FFMA.FTZ R39, R39, R0.reuse, -R4.reuse ;  /* 0x0000000027277223 */ /* 0x180fe20000010804 */
[-CC-:B------:R-:W-:Y:S01]  /*dad0*/  FFMA.FTZ R5, R115, R0.reuse, -R4.reuse ;  /* 0x0000000073057223 */ /* 0x180fe20000010804 */
[----:B------:R-:W-:-:S04]  /*dae0*/  FFMA.FTZ R56, R43, R0, -R4 ;  /* 0x000000002b387223 */ /* 0x000fc80000010804 */
[----:B------:R-:W0:Y:S01]  /*daf0*/  MUFU.EX2 R39, R39 ;  /* 0x0000002700277308 */ /* 0x000e220000000800 */
[-CC-:B------:R-:W-:Y:S01]  /*db00*/  FFMA.FTZ R11, R117, R0.reuse, -R4.reuse ;  /* 0x00000000750b7223 */ /* 0x180fe20000010804 */
[----:B------:R-:W-:-:S06]  /*db10*/  FFMA.FTZ R62, R47, R0, -R4 ;  /* 0x000000002f3e7223 */ /* 0x000fcc0000010804 */
[----:B------:R-:W1:Y:S01]  /*db20*/  MUFU.EX2 R5, R5 ;  /* 0x0000000500057308 */ /* 0x000e620000000800 */
[----:B------:R-:W-:-:S07]  /*db30*/  FFMA.FTZ R15, R119, R0, -R4 ;  /* 0x00000000770f7223 */ /* 0x000fce0000010804 */
[----:B------:R-:W3:Y:S01]  /*db40*/  MUFU.EX2 R56, R56 ;  /* 0x0000003800387308 */ /* 0x000ee20000000800 */
[----:B------:R-:W-:Y:S01]  /*db50*/  F2FP.F16.F32.PACK_AB R27, R31, R58 ;  /* 0x0000003a1f1b723e */ /* 0x000fe200000000ff */
[----:B0-----:R-:W-:-:S06]  /*db60*/  FADD.FTZ R58, R39, R54 ;  /* 0x00000036273a7221 */ /* 0x001fcc0000010000 */
[----:B------:R-:W0:Y:S01]  /*db70*/  MUFU.EX2 R11, R11 ;  /* 0x0000000b000b7308 */ /* 0x000e220000000800 */
[----:B------:R-:W-:Y:S01]  /*db80*/  FFMA.FTZ R66, R51, R0, -R4 ;  /* 0x0000000033427223 */ /* 0x000fe20000010804 */
[----:B-1----:R-:W-:-:S06]  /*db90*/  FADD.FTZ R35, R5, R58 ;  /* 0x0000003a05237221 */ /* 0x002fcc0000010000 */
[----:B------:R-:W1:Y:S01]  /*dba0*/  MUFU.EX2 R62, R62 ;  /* 0x0000003e003e7308 */ /* 0x000e620000000800 */
[----:B------:R-:W-:Y:S01]  /*dbb0*/  FFMA.FTZ R43, R121, R0, -R4 ;  /* 0x00000000792b7223 */ /* 0x000fe20000010804 */
[----:B---3--:R-:W-:-:S06]  /*dbc0*/  FADD.FTZ R58, R56, R35 ;  /* 0x00000023383a7221 */ /* 0x008fcc0000010000 */
[----:B------:R-:W3:Y:S01]  /*dbd0*/  MUFU.EX2 R15, R15 ;  /* 0x0000000f000f7308 */ /* 0x000ee20000000800 */
[----:B0-----:R-:W-:Y:S01]  /*dbe0*/  FADD.FTZ R35, R11, R58 ;  /* 0x0000003a0b237221 */ /* 0x001fe20000010000 */
[----:B------:R-:W-:-:S06]  /*dbf0*/  FFMA.FTZ R47, R123, R0, -R4 ;  /* 0x000000007b2f7223 */ /* 0x000fcc0000010804 */
[----:B------:R-:W0:Y:S01]  /*dc00*/  MUFU.EX2 R66, R66 ;  /* 0x0000004200427308 */ /* 0x000e220000000800 */
[----:B-1----:R-:W-:Y:S01]  /*dc10*/  FADD.FTZ R58, R62, R35 ;  /* 0x000000233e3a7221 */ /* 0x002fe20000010000 */
[----:B------:R-:W-:-:S06]  /*dc20*/  FFMA.FTZ R70, R125, R0, -R4 ;  /* 0x000000007d467223 */ /* 0x000fcc0000010804 */
[----:B------:R-:W1:Y:S01]  /*dc30*/  MUFU.EX2 R43, R43 ;  /* 0x0000002b002b7308 */ /* 0x000e620000000800 */
[----:B---3--:R-:W-:-:S07]  /*dc40*/  FADD.FTZ R35, R15, R58 ;  /* 0x0000003a0f237221 */ /* 0x008fce0000010000 */
[----:B------:R-:W3:Y:S01]  /*dc50*/  MUFU.EX2 R44, R44 ;  /* 0x0000002c002c7308 */ /* 0x000ee20000000800 */
[----:B------:R-:W-:-:S07]  /*dc60*/  FFMA.FTZ R51, R127, R0, -R4 ;  /* 0x000000007f337223 */ /* 0x000fce0000010804 */
[----:B------:R-:W4:Y:S01]  /*dc70*/  MUFU.EX2 R68, R68 ;  /* 0x0000004400447308 */ /* 0x000f220000000800 */
[----:B0-----:R-:W-:-:S07]  /*dc80*/  FADD.FTZ R58, R66, R35 ;  /* 0x00000023423a7221 */ /* 0x001fce0000010000 */
[----:B------:R-:W0:Y:S01]  /*dc90*/  MUFU.EX2 R83, R83 ;  /* 0x0000005300537308 */ /* 0x000e220000000800 */
[----:B------:R-:W-:Y:S01]  /*dca0*/  FFMA.FTZ R72, R129, R0, -R4 ;  /* 0x0000000081487223 */ /* 0x000fe20000010804 */
[----:B------:R-:W-:-:S06]  /*dcb0*/  F2FP.F16.F32.PACK_AB R24, R141, R24 ;  /* 0x000000188d18723e */ /* 0x000fcc00000000ff */
[----:B------:R-:W5:Y:S01]  /*dcc0*/  MUFU.EX2 R47, R47 ;  /* 0x0000002f002f7308 */ /* 0x000f620000000800 */
[----:B-1----:R-:W-:-:S07]  /*dcd0*/  FADD.FTZ R35, R43, R58 ;  /* 0x0000003a2b237221 */ /* 0x002fce0000010000 */
[----:B------:R-:W-:Y:S01]  /*dce0*/  MUFU.EX2 R52, R52 ;  /* 0x0000003400347308 */ /* 0x000fe20000000800 */
[----:B------:R-:W-:-:S07]  /*dcf0*/  FFMA.FTZ R55, R135, R0, -R4 ;  /* 0x0000000087377223 */ /* 0x000fce0000010804 */
[----:B------:R-:W1:Y:S01]  /*dd00*/  MUFU.EX2 R70, R70 ;  /* 0x0000004600467308 */ /* 0x000e620000000800 */
[----:B------:R4:W-:Y:S01]  /*dd10*/  STSM.16.M88.4 [R137+0x21800], R24 ;  /* 0x0218001889007844 */ /* 0x0009e20000000200 */
[----:B---3--:R-:W-:-:S06]  /*dd20*/  FADD.FTZ R58, R44, R65 ;  /* 0x000000412c3a7221 */ /* 0x008fcc0000010000 */
[----:B------:R-:W3:Y:S01]  /*dd30*/  MUFU.EX2 R87, R87 ;  /* 0x0000005700577308 */ /* 0x000ee20000000800 */
[----:B------:R-:W-:Y:S01]  /*dd40*/  F2FP.F16.F32.PACK_AB R30, R89, R40 ;  /* 0x00000028591e723e */ /* 0x000fe200000000ff */
[----:B------:R-:W-:Y:S01]  /*dd50*/  FFMA.FTZ R74, R131, R0, -R4 ;  /* 0x00000000834a7223 */ /* 0x000fe20000010804 */
[----:B------:R-:W-:-:S05]  /*dd60*/  F2FP.F16.F32.PACK_AB R31, R39, R64 ;  /* 0x00000040271f723e */ /* 0x000fca00000000ff */
[----:B------:R-:W3:Y:S01]  /*dd70*/  MUFU.EX2 R51, R51 ;  /* 0x0000003300337308 */ /* 0x000ee20000000800 */
[----:B----4-:R-:W-:Y:S01]  /*dd80*/  F2FP.F16.F32.PACK_AB R24, R14, R7 ;  /* 0x000000070e18723e */ /* 0x010fe200000000ff */
[----:B------:R-:W-:Y:S01]  /*dd90*/  FADD.FTZ R14, R68, R35 ;  /* 0x00000023440e7221 */ /* 0x000fe20000010000 */
[----:B------:R-:W-:-:S05]  /*dda0*/  F2FP.F16.F32.PACK_AB R26, R32, R21 ;  /* 0x00000015201a723e */ /* 0x000fca00000000ff */
[----:B------:R-:W4:Y:S01]  /*ddb0*/  MUFU.EX2 R42, R42 ;  /* 0x0000002a002a7308 */ /* 0x000f220000000800 */
[----:B0-----:R-:W-:Y:S01]  /*ddc0*/  FADD.FTZ R21, R83, R58 ;  /* 0x0000003a53157221 */ /* 0x001fe20000010000 */
[----:B-----5:R-:W-:-:S06]  /*ddd0*/  FADD.FTZ R7, R47, R14 ;  /* 0x0000000e2f077221 */ /* 0x020fcc0000010000 */
[----:B------:R-:W0:Y:S01]  /*dde0*/  MUFU.EX2 R72, R72 ;  /* 0x0000004800487308 */ /* 0x000e220000000800 */
[----:B------:R-:W-:Y:S01]  /*ddf0*/  FFMA.FTZ R40, R67, R0, -R4 ;  /* 0x0000000043287223 */ /* 0x000fe20000010804 */
[----:B------:R5:W-:Y:S06]  /*de00*/  STSM.16.M88.4 [R80], R28 ;  /* 0x0000001c50007844 */ /* 0x000bec0000000200 */
[----:B------:R-:W0:Y:S01]  /*de10*/  MUFU.EX2 R49, R49 ;  /* 0x0000003100317308 */ /* 0x000e220000000800 */
[----:B-1----:R-:W-:-:S07]  /*de20*/  FADD.FTZ R14, R70, R7 ;  /* 0x00000007460e7221 */ /* 0x002fce0000010000 */
[----:B------:R-:W1:Y:S01]  /*de30*/  MUFU.EX2 R55, R55 ;  /* 0x0000003700377308 */ /* 0x000e620000000800 */
[----:B-----5:R-:W-:Y:S01]  /*de40*/  F2FP.F16.F32.PACK_AB R28, R34, R33 ;  /* 0x00000021221c723e */ /* 0x020fe200000000ff */
[----:B------:R-:W-:-:S06]  /*de50*/  FADD.FTZ R34, R52, R21 ;  /* 0x0000001534227221 */ /* 0x000fcc0000010000 */
[----:B------:R-:W5:Y:S01]  /*de60*/  MUFU.EX2 R46, R46 ;  /* 0x0000002e002e7308 */ /* 0x000f620000000800 */
[----:B---3--:R-:W-:Y:S01]  /*de70*/  FADD.FTZ R21, R87, R34 ;  /* 0x0000002257157221 */ /* 0x008fe20000010000 */
[----:B------:R-:W-:Y:S01]  /*de80*/  FFMA.FTZ R71, R71, R0, -R4 ;  /* 0x0000000047477223 */ /* 0x000fe20000010804 */
[----:B------:R-:W-:-:S05]  /*de90*/  FADD.FTZ R7, R51, R14 ;  /* 0x0000000e33077221 */ /* 0x000fca0000010000 */
[----:B------:R-:W3:Y:S01]  /*dea0*/  MUFU.EX2 R74, R74 ;  /* 0x0000004a004a7308 */ /* 0x000ee20000000800 */
[----:B------:R-:W-:Y:S01]  /*deb0*/  FFMA.FTZ R54, R59, R0, -R4 ;  /* 0x000000003b367223 */ /* 0x000fe20000010804 */
[----:B------:R-:W-:Y:S01]  /*dec0*/  F2FP.F16.F32.PACK_AB R30, R41, R38 ;  /* 0x00000026291e723e */ /* 0x000fe200000000ff */
[----:B----4-:R-:W-:-:S05]  /*ded0*/  FADD.FTZ R14, R42, R21 ;  /* 0x000000152a0e7221 */ /* 0x010fca0000010000 */
[----:B------:R-:W4:Y:S01]  /*dee0*/  MUFU.EX2 R53, R53 ;  /* 0x0000003500357308 */ /* 0x000f220000000800 */
[----:B0-----:R-:W-:-:S07]  /*def0*/  FADD.FTZ R38, R72, R7 ;  /* 0x0000000748267221 */ /* 0x001fce0000010000 */
[----:B------:R-:W0:Y:S01]  /*df00*/  MUFU.EX2 R40, R40 ;  /* 0x0000002800287308 */ /* 0x000e220000000800 */
[----:B------:R-:W-:Y:S01]  /*df10*/  FFMA.FTZ R59, R75, R0, -R4 ;  /* 0x000000004b3b7223 */ /* 0x000fe20000010804 */
[----:B------:R-:W-:Y:S01]  /*df20*/  F2FP.F16.F32.PACK_AB R25, R56, R5 ;  /* 0x000000053819723e */ /* 0x000fe200000000ff */
[----:B------:R-:W-:Y:S01]  /*df30*/  FADD.FTZ R7, R49, R14 ;  /* 0x0000000e31077221 */ /* 0x000fe20000010000 */
[----:B-1----:R-:W-:-:S04]  /*df40*/  FADD.FTZ R5, R55, R38 ;  /* 0x0000002637057221 */ /* 0x002fc80000010000 */
[----:B------:R-:W1:Y:S01]  /*df50*/  MUFU.EX2 R48, R48 ;  /* 0x0000003000307308 */ /* 0x000e620000000800 */
[----:B-----5:R-:W-:-:S07]  /*df60*/  FADD.FTZ R38, R46, R7 ;  /* 0x000000072e267221 */ /* 0x020fce0000010000 */
[----:B------:R-:W5:Y:S01]  /*df70*/  MUFU.EX2 R39, R71 ;  /* 0x0000004700277308 */ /* 0x000f620000000800 */
[----:B---3--:R-:W-:Y:S01]  /*df80*/  FADD.FTZ R5, R74, R5 ;  /* 0x000000054a057221 */ /* 0x008fe20000010000 */
[----:B------:R-:W-:-:S06]  /*df90*/  FFMA.FTZ R63, R63, R0, -R4 ;  /* 0x000000003f3f7223 */ /* 0x000fcc0000010804 */
[----:B------:R-:W3:Y:S01]  /*dfa0*/  MUFU.EX2 R57, R57 ;  /* 0x0000003900397308 */ /* 0x000ee20000000800 */
[----:B------:R-:W-:Y:S01]  /*dfb0*/  FFMA.FTZ R79, R79, R0, -R4 ;  /* 0x000000004f4f7223 */ /* 0x000fe20000010804 */
[----:B----4-:R-:W-:-:S06]  /*dfc0*/  FADD.FTZ R7, R53, R38 ;  /* 0x0000002635077221 */ /* 0x010fcc0000010000 */
[----:B------:R-:W4:Y:S01]  /*dfd0*/  MUFU.EX2 R54, R54 ;  /* 0x0000003600367308 */ /* 0x000f220000000800 */
[-CC-:B------:R-:W-:Y:S01]  /*dfe0*/  FFMA.FTZ R133, R133, R0.reuse, -R4.reuse ;  /* 0x0000000085857223 */ /* 0x180fe20000010804 */
[-CC-:B------:R-:W-:Y:S01]  /*dff0*/  FFMA.FTZ R91, R91, R0.reuse, -R4.reuse ;  /* 0x000000005b5b7223 */ /* 0x180fe20000010804 */
[-CC-:B------:R-:W-:Y:S01]  /*e000*/  FFMA.FTZ R93, R93, R0.reuse, -R4.reuse ;  /* 0x000000005d5d7223 */ /* 0x180fe20000010804 */
[----:B------:R-:W-:Y:S01]  /*e010*/  FFMA.FTZ R95, R95, R0, -R4 ;  /* 0x000000005f5f7223 */ /* 0x000fe20000010804 */
[----:B0-----:R-:W-:-:S03]  /*e020*/  FADD.FTZ R38, R40, R5 ;  /* 0x0000000528267221 */ /* 0x001fc60000010000 */
[----:B------:R-:W0:Y:S01]  /*e030*/  MUFU.EX2 R59, R59 ;  /* 0x0000003b003b7308 */ /* 0x000e220000000800 */
[----:B------:R-:W-:Y:S01]  /*e040*/  F2FP.F16.F32.PACK_AB R32, R83, R44 ;  /* 0x0000002c5320723e */ /* 0x000fe200000000ff */
[----:B-1----:R-:W-:Y:S01]  /*e050*/  FADD.FTZ R44, R48, R7 ;  /* 0x00000007302c7221 */ /* 0x002fe20000010000 */
[----:B-----5:R-:W-:-:S05]  /*e060*/  FADD.FTZ R5, R39, R38 ;  /* 0x0000002627057221 */ /* 0x020fca0000010000 */
[----:B------:R-:W1:Y:S01]  /*e070*/  MUFU.EX2 R4, R63 ;  /* 0x0000003f00047308 */ /* 0x000e620000000800 */
[----:B---3--:R-:W-:Y:S01]  /*e080*/  FADD.FTZ R7, R57, R44 ;  /* 0x0000002c39077221 */ /* 0x008fe20000010000 */
[----:B------:R-:W-:Y:S01]  /*e090*/  F2FP.F16.F32.PACK_AB R27, R62, R11 ;  /* 0x0000000b3e1b723e */ /* 0x000fe200000000ff */
[----:B----4-:R-:W-:-:S05]  /*e0a0*/  FADD.FTZ R44, R54, R5 ;  /* 0x00000005362c7221 */ /* 0x010fca0000010000 */
[----:B------:R-:W-:Y:S01]  /*e0b0*/  MUFU.EX2 R50, R50 ;  /* 0x0000003200327308 */ /* 0x000fe20000000800 */
[----:B------:R-:W-:-:S07]  /*e0c0*/  F2FP.F16.F32.PACK_AB R29, R66, R15 ;  /* 0x0000000f421d723e */ /* 0x000fce00000000ff */
[----:B------:R-:W-:Y:S01]  /*e0d0*/  MUFU.EX2 R61, R61 ;  /* 0x0000003d003d7308 */ /* 0x000fe20000000800 */
[----:B------:R-:W-:-:S07]  /*e0e0*/  F2FP.F16.F32.PACK_AB R31, R68, R43 ;  /* 0x0000002b441f723e */ /* 0x000fce00000000ff */
[----:B------:R-:W3:Y:S01]  /*e0f0*/  MUFU.EX2 R79, R79 ;  /* 0x0000004f004f7308 */ /* 0x000ee20000000800 */
[----:B------:R-:W-:-:S07]  /*e100*/  F2FP.F16.F32.PACK_AB R34, R87, R52 ;  /* 0x000000345722723e */ /* 0x000fce00000000ff */
[----:B------:R-:W-:Y:S01]  /*e110*/  MUFU.EX2 R10, R10 ;  /* 0x0000000a000a7308 */ /* 0x000fe20000000800 */
[----:B------:R-:W-:-:S07]  /*e120*/  F2FP.F16.F32.PACK_AB R33, R70, R47 ;  /* 0x0000002f4621723e */ /* 0x000fce00000000ff */
[----:B------:R-:W4:Y:S01]  /*e130*/  MUFU.EX2 R37, R37 ;  /* 0x0000002500257308 */ /* 0x000f220000000800 */
[----:B------:R-:W-:-:S07]  /*e140*/  F2FP.F16.F32.PACK_AB R35, R72, R51 ;  /* 0x000000334823723e */ /* 0x000fce00000000ff */
[----:B------:R-:W-:Y:S08]  /*e150*/  MUFU.EX2 R36, R36 ;  /* 0x0000002400247308 */ /* 0x000ff00000000800 */
[----:B------:R-:W5:Y:S08]  /*e160*/  MUFU.EX2 R45, R45 ;  /* 0x0000002d002d7308 */ /* 0x000f700000000800 */
[----:B------:R-:W-:Y:S08]  /*e170*/  MUFU.EX2 R133, R133 ;  /* 0x0000008500857308 */ /* 0x000ff00000000800 */
[----:B------:R-:W2:Y:S08]  /*e180*/  MUFU.EX2 R14, R91 ;  /* 0x0000005b000e7308 */ /* 0x000eb00000000800 */
[----:B------:R-:W-:Y:S08]  /*e190*/  MUFU.EX2 R93, R93 ;  /* 0x0000005d005d7308 */ /* 0x000ff00000000800 */
[----:B------:R-:W2:Y:S01]  /*e1a0*/  MUFU.EX2 R38, R95 ;  /* 0x0000005f00267308 */ /* 0x000ea20000000800 */
[----:B0-----:R-:W-:Y:S01]  /*e1b0*/  FADD.FTZ R5, R59, R44 ;  /* 0x0000002c3b057221 */ /* 0x001fe20000010000 */
[----:B------:R0:W-:Y:S04]  /*e1c0*/  STSM.16.M88.4 [R139], R24 ;  /* 0x000000188b007844 */ /* 0x0001e80000000200 */
[----:B------:R-:W-:Y:S04]  /*e1d0*/  STSM.16.M88.4 [R138], R28 ;  /* 0x0000001c8a007844 */ /* 0x000fe80000000200 */
[----:B------:R1:W-:Y:S01]  /*e1e0*/  STSM.16.M88.4 [R137+0x27800], R32 ;  /* 0x0278002089007844 */ /* 0x0003e20000000200 */
[----:B0-----:R-:W-:-:S02]  /*e1f0*/  F2FP.F16.F32.PACK_AB R24, R49, R42 ;  /* 0x0000002a3118723e */ /* 0x001fc400000000ff */
[----:B------:R-:W-:Y:S02]  /*e200*/  F2FP.F16.F32.PACK_AB R26, R53, R46 ;  /* 0x0000002e351a723e */ /* 0x000fe400000000ff */
[----:B------:R-:W-:Y:S01]  /*e210*/  F2FP.F16.F32.PACK_AB R25, R74, R55 ;  /* 0x000000374a19723e */ /* 0x000fe200000000ff */
[----:B-1----:R-:W-:Y:S01]  /*e220*/  FADD.FTZ R32, R4, R5 ;  /* 0x0000000504207221 */ /* 0x002fe20000010000 */
[----:B------:R-:W-:Y:S02]  /*e230*/  F2FP.F16.F32.PACK_AB R27, R39, R40 ;  /* 0x00000028271b723e */ /* 0x000fe400000000ff */
[----:B------:R-:W-:Y:S01]  /*e240*/  F2FP.F16.F32.PACK_AB R28, R57, R48 ;  /* 0x00000030391c723e */ /* 0x000fe200000000ff */
[----:B---3--:R-:W-:Y:S01]  /*e250*/  FADD.FTZ R40, R79, R32 ;  /* 0x000000204f287221 */ /* 0x008fe20000010000 */
[----:B------:R-:W-:Y:S02]  /*e260*/  F2FP.F16.F32.PACK_AB R30, R61, R50 ;  /* 0x000000323d1e723e */ /* 0x000fe400000000ff */
[----:B------:R-:W-:-:S02]  /*e270*/  F2FP.F16.F32.PACK_AB R29, R59, R54 ;  /* 0x000000363b1d723e */ /* 0x000fc400000000ff */
[----:B------:R-:W-:Y:S02]  /*e280*/  F2FP.F16.F32.PACK_AB R31, R79, R4 ;  /* 0x000000044f1f723e */ /* 0x000fe400000000ff */
[----:B----4-:R-:W-:Y:S02]  /*e290*/  F2FP.F16.F32.PACK_AB R32, R37, R10 ;  /* 0x0000000a2520723e */ /* 0x010fe400000000ff */
[----:B-----5:R-:W-:Y:S02]  /*e2a0*/  F2FP.F16.F32.PACK_AB R34, R45, R36 ;  /* 0x000000242d22723e */ /* 0x020fe400000000ff */
[----:B--2---:R-:W-:Y:S02]  /*e2b0*/  F2FP.F16.F32.PACK_AB R33, R14, R133 ;  /* 0x000000850e21723e */ /* 0x004fe400000000ff */
[----:B------:R-:W-:Y:S01]  /*e2c0*/  F2FP.F16.F32.PACK_AB R35, R38, R93 ;  /* 0x0000005d2623723e */ /* 0x000fe200000000ff */
[----:B------:R0:W-:Y:S04]  /*e2d0*/  STSM.16.M88.4 [R60], R24 ;  /* 0x000000183c007844 */ /* 0x0001e80000000200 */
[----:B------:R0:W-:Y:S04]  /*e2e0*/  STSM.16.M88.4 [R139+0x6000], R28 ;  /* 0x0060001c8b007844 */ /* 0x0001e80000000200 */
[----:B------:R0:W-:Y:S01]  /*e2f0*/  STSM.16.M88.4 [R138+0x6000], R32 ;  /* 0x006000208a007844 */ /* 0x0001e20000000200 */
[----:B------:R1:W-:Y:S06]  /*e300*/  MEMBAR.ALL.CTA ;  /* 0x0000000000007992 */ /* 0x0003ec0000008000 */
[----:B-1----:R-:W1:Y:S01]  /*e310*/  FENCE.VIEW.ASYNC.S ;  /* 0x00000000000073c6 */ /* 0x002e620000000000 */
[----:B------:R-:W-:-:S04]  /*e320*/  FADD.FTZ R42, R50, R7 ;  /* 0x00000007322a7221 */ /* 0x000fc80000010000 */
[----:B------:R-:W-:Y:S01]  /*e330*/  FADD.FTZ R7, R61, R42 ;  /* 0x0000002a3d077221 */ /* 0x000fe20000010000 */
[----:B------:R-:W-:-:S03]  /*e340*/  FADD.FTZ R133, R133, R40 ;  /* 0x0000002885857221 */ /* 0x000fc60000010000 */
[----:B------:R-:W-:Y:S01]  /*e350*/  FADD.FTZ R10, R10, R7 ;  /* 0x000000070a0a7221 */ /* 0x000fe20000010000 */
[----:B------:R-:W-:Y:S01]  /*e360*/  FADD.FTZ R14, R14, R133 ;  /* 0x000000850e0e7221 */ /* 0x000fe20000010000 */
[----:B------:R-:W-:Y:S02]  /*e370*/  IMAD.IADD R40, R92, 0x1, -R94 ;  /* 0x000000015c287824 */ /* 0x000fe400078e0a5e */
[----:B------:R-:W-:Y:S01]  /*e380*/  FADD.FTZ R37, R37, R10 ;  /* 0x0000000a25257221 */ /* 0x000fe20000010000 */
[----:B------:R-:W-:Y:S01]  /*e390*/  FADD.FTZ R7, R93, R14 ;  /* 0x0000000e5d077221 */ /* 0x000fe20000010000 */
[----:B------:R-:W-:Y:S02]  /*e3a0*/  IMAD R11, R90, 0xc0, R40 ;  /* 0x000000c05a0b7824 */ /* 0x000fe400078e0228 */
[----:B------:R-:W-:Y:S01]  /*e3b0*/  FADD.FTZ R36, R36, R37 ;  /* 0x0000002524247221 */ /* 0x000fe20000010000 */
[----:B------:R-:W-:Y:S01]  /*e3c0*/  FADD.FTZ R7, R38, R7 ;  /* 0x0000000726077221 */ /* 0x000fe20000010000 */
[----:B------:R-:W-:-:S02]  /*e3d0*/  VIADD R4, R88, 0xfffffffe ;  /* 0xfffffffe58047836 */ /* 0x000fc40000000000 */
[----:B------:R-:W-:Y:S01]  /*e3e0*/  FADD.FTZ R5, R45, R36 ;  /* 0x000000242d057221 */ /* 0x000fe20000010000 */
[----:B------:R-:W-:Y:S01]  /*e3f0*/  IMAD.IADD R8, R11, 0x1, R8 ;  /* 0x000000010b087824 */ /* 0x000fe200078e0208 */
[----:B-1----:R-:W-:Y:S01]  /*e400*/  NOP ;  /* 0x0000000000007918 */ /* 0x002fe20000000000 */
[----:B0-----:R-:W-:Y:S05]  /*e410*/  @!P2 BRA `(.L_x_1227) ;  /* 0x000000000048a947 */ /* 0x001fea0003800000 */
        /* <DEDUP_REMOVED lines=11> */
.L_x_1229:
[----:B------:R-:W-:-:S13]  /*e4d0*/  ISETP.NE.AND P3, PT, R9, 0x1, PT ;  /* 0x000000010900780c */ /* 0x000fda0003f65270 */
[----:B------:R-:W0:Y:S02]  /*e4e0*/  @P3 LDC.64 R14, c[0x0][0x9e8] ;  /* 0x00027a00ff0e3b82 */ /* 0x000e240000000a00 */
[----:B0-----:R-:W-:-:S05]  /*e4f0*/  @P3 IMAD.HI.U32 R14, R10, R14, RZ ;  /* 0x0000000e0a0e3227 */ /* 0x001fca00078e00ff */
[----:B------:R-:W-:-:S07]  /*e500*/  @P3 SHF.R.U32.HI R10, RZ, R15, R14 ;  /* 0x0000000fff0a3219 */ /* 0x000fce000001160e */
.L_x_1230:
[----:B------:R-:W-:Y:S05]  /*e510*/  BSYNC B0 ;  /* 0x0000000000007941 */ /* 0x000fea0003800000 */
.L_x_1228:
[----:B------:R-:W-:-:S05]  /*e520*/  IMAD R9, R10, R9, R9 ;  /* 0x000000090a097224 */ /* 0x000fca00078e0209 */
[----:B------:R-:W-:-:S07]  /*e530*/  VIMNMX R8, R8, R9, PT ;  /* 0x0000000908087248 */ /* 0x000fce0003fe0100 */
.L_x_1227:
[----:B------:R-:W2:Y:S01]  /*e540*/  LDL R10, [R1+0x38] ;  /* 0x00003800010a7983 */ /* 0x000ea20000100800 */
[----:B------:R-:W-:Y:S01]  /*e550*/  SHF.R.S32.HI R9, RZ, 0x1f, R8 ;  /* 0x0000001fff097819 */ /* 0x000fe20000011408 */
[----:B------:R-:W-:Y:S01]  /*e560*/  ULDC UR4, c[0x0][0x9e4] ;  /* 0x0002790000047ab9 */ /* 0x000fe20000000800 */
[----:B------:R-:W-:Y:S01]  /*e570*/  ULDC UR5, c[0x0][0x9e4] ;  /* 0x0002790000057ab9 */ /* 0x000fe20000000800 */
[----:B------:R-:W-:Y:S01]  /*e580*/  ULDC UR6, c[0x0][0x9dc] ;  /* 0x0002770000067ab9 */ /* 0x000fe20000000800 */
[----:B------:R-:W-:Y:S01]  /*e590*/  LEA.HI R9, R9, R8, RZ, 0x7 ;  /* 0x0000000809097211 */ /* 0x000fe200078f38ff */
[----:B------:R-:W-:Y:S01]  /*e5a0*/  ULDC UR7, c[0x0][0x9dc] ;  /* 0x0002770000077ab9 */ /* 0x000fe20000000800 */
[----:B------:R-:W-:Y:S01]  /*e5b0*/  ULDC UR9, c[0x0][0x9e0] ;  /* 0x0002780000097ab9 */ /* 0x000fe20000000800 */
[----:B------:R-:W-:Y:S01]  /*e5c0*/  ULDC UR8, c[0x0][0x9e0] ;  /* 0x0002780000087ab9 */ /* 0x000fe20000000800 */
[----:B------:R-:W-:Y:S02]  /*e5d0*/  SHF.R.S32.HI R9, RZ, 0x7, R9 ;  /* 0x00000007ff097819 */ /* 0x000fe40000011409 */
        /* <DEDUP_REMOVED lines=24> */
[----:B--2---:R-:W-:-:S04]  /*e760*/  VIMNMX R10, R10, R9, !PT ;  /* 0x000000090a0a7248 */ /* 0x004fc80007fe0100 */
[----:B------:R-:W-:Y:S01]  /*e770*/  ISETP.GE.AND P3, PT, R4, R10, PT ;  /* 0x0000000a0400720c */ /* 0x000fe20003f66270 */
[----:B------:R0:W-:-:S12]  /*e780*/  STL [R1+0x24], R10 ;  /* 0x0000240a01007387 */ /* 0x0001d80000100800 */
[----:B0-----:R-:W-:Y:S05]  /*e790*/  @!P3 BRA `(.L_x_1231) ;  /* 0x00000034000cb947 */ /* 0x001fea0003800000 */
[----:B------:R-:W-:Y:S02]  /*e7a0*/  IMAD.IADD R8, R155, 0x1, R40 ;  /* 0x000000019b087824 */ /* 0x000fe400078e0228 */
[----:B------:R-:W-:Y:S02]  /*e7b0*/  IMAD.MOV.U32 R135, RZ, RZ, RZ ;  /* 0x000000ffff877224 */ /* 0x000fe400078e00ff */
[----:B------:R-:W-:Y:S01]  /*e7c0*/  VIADD R9, R8, 0x8 ;  /* 0x0000000808097836 */ /* 0x000fe20000000000 */
[----:B------:R-:W-:-:S04]  /*e7d0*/  LOP3.LUT R143, RZ, R8, RZ, 0x33, !PT ;  /* 0x00000008ff8f7212 */ /* 0x000fc800078e33ff */
[----:B------:R-:W-:-:S07]  /*e7e0*/  LOP3.LUT R140, RZ, R9, RZ, 0x33, !PT ;  /* 0x00000009ff8c7212 */ /* 0x000fce00078e33ff */
.L_x_1249:
[----:B------:R-:W2:Y:S01]  /*e7f0*/  LDL R0, [R1+0xc] ;  /* 0x00000c0001007983 */ /* 0x000ea20000100800 */
[----:B------:R-:W-:Y:S01]  /*e800*/  VIADD R10, R17, 0x1 ;  /* 0x00000001110a7836 */ /* 0x000fe20000000000 */
[----:B------:R-:W-:Y:S05]  /*e810*/  YIELD ;  /* 0x0000000000007946 */ /* 0x000fea0003800000 */
[----:B------:R-:W-:-:S04]  /*e820*/  ISETP.NE.AND P4, PT, R10, 0x2, PT ;  /* 0x000000020a00780c */ /* 0x000fc80003f85270 */
[----:B------:R-:W-:Y:S02]  /*e830*/  SEL R11, RZ, 0x1, P4 ;  /* 0x00000001ff0b7807 */ /* 0x000fe40002000000 */
[----:B------:R-:W-:Y:S02]  /*e840*/  SEL R10, R10, RZ, P4 ;  /* 0x000000ff0a0a7207 */ /* 0x000fe40002000000 */
[----:B------:R-:W-:Y:S02]  /*e850*/  LOP3.LUT R11, R22, R11, RZ, 0x3c, !PT ;  /* 0x0000000b160b7212 */ /* 0x000fe400078e3cff */
[----:B--2---:R-:W-:-:S13]  /*e860*/  ISETP.NE.AND P3, PT, R0, RZ, PT ;  /* 0x000000ff0000720c */ /* 0x004fda0003f65270 */
[----:B------:R-:W-:Y:S05]  /*e870*/  @P3 BRA `(.L_x_1232) ;  /* 0x0000000000303947 */ /* 0x000fea0003800000 */
[----:B------:R-:W-:Y:S05]  /*e880*/  @!P0 BRA `(.L_x_1233) ;  /* 0x0000000000048947 */ /* 0x000fea0003800000 */
[----:B------:R-:W-:Y:S01]  /*e890*/  BPT.TRAP 0x1 ;  /* 0x000000040000795c */ /* 0x000fe20000300000 */
.L_x_1233:
[----:B------:R-:W-:Y:S01]  /*e8a0*/  IMAD R15, R10, 0x8, R2 ;  /* 0x000000080a0f7824 */ /* 0x000fe200078e0202 */
[----:B------:R-:W-:-:S04]  /*e8b0*/  SHF.L.U32 R0, R11, 0x1f, RZ ;  /* 0x0000001f0b007819 */ /* 0x000fc800000006ff */
[----:B------:R0:W1:Y:S01]  /*e8c0*/  SYNCS.PHASECHK.TRANS64.TRYWAIT P4, [R15+URZ+0x2d830], R0 ;  /* 0x02d830000f0075a7 */ /* 0x000062000808017f */
[----:B------:R-:W-:Y:S05]  /*e8d0*/  @!P0 BRA `(.L_x_1234) ;  /* 0x0000000000048947 */ /* 0x000fea0003800000 */
[----:B------:R-:W-:Y:S01]  /*e8e0*/  BPT.TRAP 0x1 ;  /* 0x000000040000795c */ /* 0x000fe20000300000 */
.L_x_1234:
[----:B------:R-:W-:Y:S04]  /*e8f0*/  BSSY B0, `(.L_x_1232) ;  /* 0x0000004000007945 */ /* 0x000fe80003800000 */
[----:B-1----:R-:W-:Y:S05]  /*e900*/  @P4 BRA `(.L_x_1235) ;  /* 0x0000000000084947 */ /* 0x002fea0003800000 */
[----:B------:R-:W1:Y:S02]  /*e910*/  SYNCS.PHASECHK.TRANS64.TRYWAIT P4, [R15+URZ+0x2d830], R0 ;  /* 0x02d830000f0075a7 */ /* 0x000e64000808017f */
[----:B-1----:R-:W-:Y:S05]  /*e920*/  @!P4 BRA `(.L_x_1236) ;  /* 0x00000118006cc947 */ /* 0x002fea0003800000 */
.L_x_1235:
[----:B------:R-:W-:Y:S05]  /*e930*/  BSYNC B0 ;  /* 0x0000000000007941 */ /* 0x000fea0003800000 */
.L_x_1232:
[----:B------:R-:W2:Y:S01]  /*e940*/  LDL R14, [R1+0x10] ;  /* 0x00001000010e7983 */ /* 0x000ea20000100800 */
[----:B01----:R-:W0:Y:S01]  /*e950*/  S2R R0, SR_TID.X ;  /* 0x0000000000007919 */ /* 0x003e220000002100 */
[----:B------:R-:W-:Y:S05]  /*e960*/  WARPSYNC.ALL ;  /* 0x0000000000007948 */ /* 0x000fea0003800000 */
[----:B------:R-:W-:Y:S01]  /*e970*/  IMAD.MOV.U32 R15, RZ, RZ, -0x7fffffe0 ;  /* 0x80000020ff0f7424 */ /* 0x000fe200078e00ff */
[----:B0-----:R-:W-:-:S05]  /*e980*/  SHF.R.U32.HI R0, RZ, 0x7, R0 ;  /* 0x00000007ff007819 */ /* 0x001fca0000011600 */
[----:B------:R-:W-:Y:S01]  /*e990*/  VIADD R0, R0, 0x8 ;  /* 0x0000000800007836 */ /* 0x000fe20000000000 */
[----:B------:R-:W-:Y:S01]  /*e9a0*/  R2UR UR15, R15 ;  /* 0x000000000f0f72ca */ /* 0x000fe200000e0000 */
[----:B------:R-:W-:Y:S01]  /*e9b0*/  IMAD.MOV.U32 R25, RZ, RZ, -0x7fffffe0 ;  /* 0x80000020ff197424 */ /* 0x000fe200078e00ff */
[----:B------:R-:W-:Y:S01]  /*e9c0*/  R2UR UR12, R12 ;  /* 0x000000000c0c72ca */ /* 0x000fe200000e0000 */
[----:B------:R-:W-:Y:S01]  /*e9d0*/  IMAD.MOV.U32 R27, RZ, RZ, -0x7fffffe0 ;  /* 0x80000020ff1b7424 */ /* 0x000fe200078e00ff */
[----:B------:R-:W-:Y:S02]  /*e9e0*/  R2UR UR13, R13 ;  /* 0x000000000d0d72ca */ /* 0x000fe400000e0000 */
[C---:B------:R-:W-:Y:S02]  /*e9f0*/  R2UR UR19, R25.reuse ;  /* 0x00000000191372ca */ /* 0x040fe400000e0000 */
[----:B------:R-:W-:Y:S02]  /*ea00*/  R2UR UR27, R25 ;  /* 0x00000000191b72ca */ /* 0x000fe400000e0000 */
[----:B------:R-:W-:-:S02]  /*ea10*/  R2UR UR31, R27 ;  /* 0x000000001b1f72ca */ /* 0x000fc400000e0000 */
[----:B------:R-:W-:Y:S02]  /*ea20*/  R2UR UR16, R152 ;  /* 0x00000000981072ca */ /* 0x000fe400000e0000 */
[----:B------:R-:W-:Y:S01]  /*ea30*/  R2UR UR17, R153 ;  /* 0x00000000991172ca */ /* 0x000fe200000e0000 */
[----:B------:R0:W-:Y:S01]  /*ea40*/  BAR.SYNC.DEFER_BLOCKING R0, 0x100 ;  /* 0x000400000000751d */ /* 0x0001e20000010000 */
[----:B------:R-:W-:Y:S01]  /*ea50*/  IMAD.MOV.U32 R21, RZ, RZ, -0x7fffffe0 ;  /* 0x80000020ff157424 */ /* 0x000fe200078e00ff */
[----:B------:R-:W-:Y:S02]  /*ea60*/  R2UR UR20, R150 ;  /* 0x00000000961472ca */ /* 0x000fe400000e0000 */
[----:B------:R-:W-:Y:S01]  /*ea70*/  R2UR UR21, R151 ;  /* 0x00000000971572ca */ /* 0x000fe200000e0000 */
[----:B--2---:R-:W-:-:S04]  /*ea80*/  IMAD R14, R10, 0x600, R14 ;  /* 0x000006000a0e7824 */ /* 0x004fc800078e020e */
[C---:B------:R-:W-:Y:S01]  /*ea90*/  VIADD R24, R14.reuse, 0x2 ;  /* 0x000000020e187836 */ /* 0x040fe20000000000 */
[C---:B------:R-:W-:Y:S01]  /*eaa0*/  R2UR UR14, R14.reuse ;  /* 0x000000000e0e72ca */ /* 0x040fe200000e0000 */
[----:B------:R-:W-:-:S03]  /*eab0*/  VIADD R26, R14, 0x400 ;  /* 0x000004000e1a7836 */ /* 0x000fc60000000000 */
[----:B------:R-:W-:Y:S01]  /*eac0*/  R2UR UR18, R24 ;  /* 0x00000000181272ca */ /* 0x000fe200000e0000 */
[----:B------:R-:W-:Y:S01]  /*ead0*/  VIADD R24, R14, 0x202 ;  /* 0x000002020e187836 */ /* 0x000fe20000000000 */
[----:B------:R-:W-:-:S04]  /*eae0*/  R2UR UR30, R26 ;  /* 0x000000001a1e72ca */ /* 0x000fc800000e0000 */
[----:B------:R-:W-:Y:S02]  /*eaf0*/  R2UR UR26, R24 ;  /* 0x00000000181a72ca */ /* 0x000fe400000e0000 */
[----:B------:R-:W-:-:S06]  /*eb00*/  WARPGROUP.ARRIVE ;  /* 0x00000000000079c5 */ /* 0x000fcc0000000000 */
[----:B------:R-:W-:Y:S01]  /*eb10*/  HGMMA.64x128x16.F32 R24, gdesc[UR12], RZ, !UPT, gsb0 ;  /* 0x01e000000c1879f0 */ /* 0x000fe2000c0008ff */
[----:B------:R-:W-:Y:S01]  /*eb20*/  VIADD R20, R14, 0x200 ;  /* 0x000002000e147836 */ /* 0x000fe20000000000 */
[----:B------:R-:W-:-:S04]  /*eb30*/  R2UR UR23, R21 ;  /* 0x00000000151772ca */ /* 0x000fc800000e0000 */
[----:B------:R-:W-:Y:S01]  /*eb40*/  R2UR UR22, R20 ;  /* 0x00000000141672ca */ /* 0x000fe200000e0000 */
[----:B------:R-:W-:Y:S02]  /*eb50*/  WARPGROUP.DEPBAR.LE gsb0, 0x0 ;  /* 0x00008000000079c5 */ /* 0x000fe40000010000 */
[----:B------:R-:W-:-:S06]  /*eb60*/  WARPGROUP.ARRIVE ;  /* 0x00000000000079c5 */ /* 0x000fcc0000000000 */
[----:B------:R-:W-:Y:S01]  /*eb70*/  HGMMA.64x128x16.F32 R24, gdesc[UR16], R24, gsb0 ;  /* 0x01e00000101879f0 */ /* 0x000fe20008000818 */
[----:B------:R-:W-:Y:S02]  /*eb80*/  R2UR UR24, R148 ;  /* 0x00000000941872ca */ /* 0x000fe400000e0000 */
        /* <DEDUP_REMOVED lines=9> */
[----:B------:R-:W-:Y:S01]  /*ec20*/  VIADD R14, R14, 0x402 ;  /* 0x000004020e0e7836 */ /* 0x000fe20000000000 */
[----:B------:R-:W-:Y:S02]  /*ec30*/  R2UR UR35, R15 ;  /* 0x000000000f2372ca */ /* 0x000fe400000e0000 */
[----:B------:R-:W-:Y:S02]  /*ec40*/  R2UR UR32, R144 ;  /* 0x00000000902072ca */ /* 0x000fe400000e0000 */
[----:B------:R-:W-:Y:S02]  /*ec50*/  R2UR UR34, R14 ;  /* 0x000000000e2272ca */ /* 0x000fe400000e0000 */
[----:B------:R-:W-:Y:S01]  /*ec60*/  R2UR UR33, R145 ;  /* 0x00000000912172ca */ /* 0x000fe200000e0000 */
[----:B------:R-:W-:Y:S02]  /*ec70*/  WARPGROUP.DEPBAR.LE gsb0, 0x0 ;  /* 0x00008000000079c5 */ /* 0x000fe40000010000 */
[----:B------:R-:W-:-:S06]  /*ec80*/  WARPGROUP.ARRIVE ;  /* 0x00000000000079c5 */ /* 0x000fcc0000000000 */
        /* <DEDUP_REMOVED lines=8> */
.L_x_1238:
[----:B------:R-:W-:Y:S01]  /*ed10*/  SHF.L.U32 R0, R22, 0x1f, RZ ;  /* 0x0000001f16007819 */ /* 0x000fe200000006ff */
[----:B------:R-:W-:-:S04]  /*ed20*/  IMAD R14, R17, 0x8, R2 ;  /* 0x00000008110e7824 */ /* 0x000fc800078e0202 */
[----:B------:R0:W1:Y:S01]  /*ed30*/  SYNCS.PHASECHK.TRANS64.TRYWAIT P3, [R14+URZ+0x2d850], R0 ;  /* 0x02d850000e0075a7 */ /* 0x000062000806017f */
[----:B------:R-:W-:Y:S05]  /*ed40*/  @!P0 BRA `(.L_x_1239) ;  /* 0x0000000000048947 */ /* 0x000fea0003800000 */
[----:B------:R-:W-:Y:S01]  /*ed50*/  BPT.TRAP 0x1 ;  /* 0x000000040000795c */ /* 0x000fe20000300000 */
.L_x_1239:
[----:B-1----:R-:W-:Y:S05]  /*ed60*/  @P3 BRA `(.L_x_1237) ;  /* 0x0000000000083947 */ /* 0x002fea0003800000 */
[----:B------:R-:W1:Y:S02]  /*ed70*/  SYNCS.PHASECHK.TRANS64.TRYWAIT P3, [R14+URZ+0x2d850], R0 ;  /* 0x02d850000e0075a7 */ /* 0x000e64000806017f */
[----:B-1----:R-:W-:Y:S05]  /*ed80*/  @!P3 BRA `(.L_x_1240) ;  /* 0x000001140068b947 */ /* 0x002fea0003800000 */
.L_x_1237:
[----:B------:R-:W2:Y:S01]  /*ed90*/  LDL R20, [R1+0x14] ;  /* 0x0000140001147983 */ /* 0x000ea20000100800 */
[----:B------:R-:W-:Y:S05]  /*eda0*/  WARPSYNC.ALL ;  /* 0x0000000000007948 */ /* 0x000fea0003800000 */
[----:B01----:R-:W-:Y:S01]  /*edb0*/  VIADD R0, R2, 0x400 ;  /* 0x0000040002007836 */ /* 0x003fe20000000000 */
[----:B------:R-:W3:Y:S04]  /*edc0*/  LDL R22, [R1+0x30] ;  /* 0x0000300001167983 */ /* 0x000ee80000100800 */
[----:B------:R-:W-:Y:S01]  /*edd0*/  SHF.R.U32.HI R0, RZ, 0x4, R0 ;  /* 0x00000004ff007819 */ /* 0x000fe20000011600 */
[----:B------:R-:W-:Y:S01]  /*ede0*/  IMAD.MOV.U32 R15, RZ, RZ, 0x40000040 ;  /* 0x40000040ff0f7424 */ /* 0x000fe200078e00ff */
[----:B------:R-:W4:Y:S02]  /*edf0*/  LDL R141, [R1+0x40] ;  /* 0x00004000018d7983 */ /* 0x000f240000100800 */
[----:B------:R-:W-:-:S04]  /*ee00*/  LOP3.LUT R0, R0, 0x3fff, RZ, 0xc0, !PT ;  /* 0x00003fff00007812 */ /* 0x000fc800078ec0ff */
[----:B------:R-:W-:Y:S02]  /*ee10*/  LOP3.LUT R0, R0, 0x2000000, RZ, 0xfc, !PT ;  /* 0x0200000000007812 */ /* 0x000fe400078efcff */
[C---:B------:R-:W-:Y:S02]  /*ee20*/  R2UR UR13, R15.reuse ;  /* 0x000000000f0d72ca */ /* 0x040fe400000e0000 */
[----:B------:R-:W-:Y:S01]  /*ee30*/  R2UR UR45, R15 ;  /* 0x000000000f2d72ca */ /* 0x000fe200000e0000 */
[----:B------:R-:W-:-:S05]  /*ee40*/  IMAD.MOV.U32 R15, RZ, RZ, -0x7fffffe0 ;  /* 0x80000020ff0f7424 */ /* 0x000fca00078e00ff */
[----:B------:R-:W-:Y:S01]  /*ee50*/  R2UR UR15, R15 ;  /* 0x000000000f0f72ca */ /* 0x000fe200000e0000 */
[----:B------:R-:W-:Y:S01]  /*ee60*/  WARPGROUP.ARRIVE ;  /* 0x00000000000079c5 */ /* 0x000fe20000000000 */
[----:B------:R-:W-:-:S05]  /*ee70*/  IMAD.MOV.U32 R21, RZ, RZ, 0x40000040 ;  /* 0x40000040ff157424 */ /* 0x000fca00078e00ff */
[C---:B------:R-:W-:Y:S02]  /*ee80*/  R2UR UR17, R21.reuse ;  /* 0x00000000151172ca */ /* 0x040fe400000e0000 */
[C---:B------:R-:W-:Y:S02]  /*ee90*/  R2UR UR21, R21.reuse ;  /* 0x00000000151572ca */ /* 0x040fe400000e0000 */
[C---:B------:R-:W-:Y:S02]  /*eea0*/  R2UR UR25, R21.reuse ;  /* 0x00000000151972ca */ /* 0x040fe400000e0000 */
[C---:B------:R-:W-:Y:S02]  /*eeb0*/  R2UR UR29, R21.reuse ;  /* 0x00000000151d72ca */ /* 0x040fe400000e0000 */
[C---:B------:R-:W-:Y:S02]  /*eec0*/  R2UR UR33, R21.reuse ;  /* 0x00000000152172ca */ /* 0x040fe400000e0000 */
[----:B------:R-:W-:Y:S01]  /*eed0*/  R2UR UR41, R21 ;  /* 0x00000000152972ca */ /* 0x000fe200000e0000 */
[----:B------:R-:W-:-:S05]  /*eee0*/  IMAD.MOV.U32 R21, RZ, RZ, -0x7fffffe0 ;  /* 0x80000020ff157424 */ /* 0x000fca00078e00ff */
[----:B------:R-:W-:Y:S01]  /*eef0*/  R2UR UR19, R21 ;  /* 0x00000000151372ca */ /* 0x000fe200000e0000 */
[----:B------:R-:W-:Y:S01]  /*ef00*/  IMAD.MOV.U32 R21, RZ, RZ, -0x7fffffe0 ;  /* 0x80000020ff157424 */ /* 0x000fe200078e00ff */
[----:B--2---:R-:W-:-:S05]  /*ef10*/  LOP3.LUT R14, R20, 0x10000, RZ, 0xfc, !PT ;  /* 0x00010000140e7812 */ /* 0x004fca00078efcff */
[----:B------:R-:W-:-:S05]  /*ef20*/  VIADD R20, R14, 0x2 ;  /* 0x000000020e147836 */ /* 0x000fca0000000000 */
[----:B------:R-:W-:Y:S01]  /*ef30*/  R2UR UR16, R20 ;  /* 0x00000000141072ca */ /* 0x000fe200000e0000 */
[----:B------:R-:W-:-:S05]  /*ef40*/  VIADD R20, R14, 0x4 ;  /* 0x000000040e147836 */ /* 0x000fca0000000000 */
[----:B------:R-:W-:Y:S01]  /*ef50*/  R2UR UR20, R20 ;  /* 0x00000000141472ca */ /* 0x000fe200000e0000 */
[----:B------:R-:W-:-:S05]  /*ef60*/  VIADD R20, R14, 0x6 ;  /* 0x000000060e147836 */ /* 0x000fca0000000000 */
[----:B------:R-:W-:Y:S01]  /*ef70*/  R2UR UR24, R20 ;  /* 0x00000000141872ca */ /* 0x000fe200000e0000 */
[----:B------:R-:W-:-:S05]  /*ef80*/  VIADD R20, R14, 0x600 ;  /* 0x000006000e147836 */ /* 0x000fca0000000000 */
[----:B------:R-:W-:Y:S01]  /*ef90*/  R2UR UR28, R20 ;  /* 0x00000000141c72ca */ /* 0x000fe200000e0000 */
[C---:B------:R-:W-:Y:S01]  /*efa0*/  VIADD R20, R14.reuse, 0x602 ;  /* 0x000006020e147836 */ /* 0x040fe20000000000 */
[----:B------:R-:W-:-:S04]  /*efb0*/  R2UR UR12, R14 ;  /* 0x000000000e0c72ca */ /* 0x000fc800000e0000 */
[----:B------:R-:W-:Y:S01]  /*efc0*/  R2UR UR32, R20 ;  /* 0x00000000142072ca */ /* 0x000fe200000e0000 */
[C---:B------:R-:W-:Y:S02]  /*efd0*/  VIADD R20, R14.reuse, 0x604 ;  /* 0x000006040e147836 */ /* 0x040fe40000000000 */
[----:B------:R-:W-:-:S05]  /*efe0*/  VIADD R14, R14, 0x606 ;  /* 0x000006060e0e7836 */ /* 0x000fca0000000000 */
[----:B------:R-:W-:Y:S01]  /*eff0*/  R2UR UR44, R14 ;  /* 0x000000000e2c72ca */ /* 0x000fe200000e0000 */
[----:B------:R-:W-:-:S05]  /*f000*/  IMAD R14, R17, 0x600, R0 ;  /* 0x00000600110e7824 */ /* 0x000fca00078e0200 */
[----:B------:R-:W-:-:S13]  /*f010*/  R2UR UR14, R14 ;  /* 0x000000000e0e72ca */ /* 0x000fda00000e0000 */
[----:B------:R-:W-:Y:S01]  /*f020*/  HGMMA.64x96x16.F32 R88, gdesc[UR12].tnspB, R88, gsb0 ;  /* 0x416000000c5879f0 */ /* 0x000fe20008000858 */
[----:B------:R-:W-:Y:S01]  /*f030*/  R2UR UR40, R20 ;  /* 0x00000000142872ca */ /* 0x000fe200000e0000 */
[----:B------:R-:W-:-:S05]  /*f040*/  VIADD R20, R14, 0x40 ;  /* 0x000000400e147836 */ /* 0x000fca0000000000 */
[----:B------:R-:W-:Y:S01]  /*f050*/  R2UR UR18, R20 ;  /* 0x00000000141272ca */ /* 0x000fe200000e0000 */
[----:B------:R-:W-:Y:S01]  /*f060*/  VIADD R20, R14, 0x80 ;  /* 0x000000800e147836 */ /* 0x000fe20000000000 */
[----:B------:R-:W-:Y:S01]  /*f070*/  R2UR UR23, R21 ;  /* 0x00000000151772ca */ /* 0x000fe200000e0000 */
[----:B------:R-:W-:Y:S02]  /*f080*/  WARPGROUP.DEPBAR.LE gsb0, 0x0 ;  /* 0x00008000000079c5 */ /* 0x000fe40000010000 */
[----:B------:R-:W-:-:S08]  /*f090*/  WARPGROUP.ARRIVE ;  /* 0x00000000000079c5 */ /* 0x000fd00000000000 */
        /* <DEDUP_REMOVED lines=36> */
[----:B------:R-:W-:Y:S03]  /*f2e0*/  HGMMA.64x96x16.F32 R88, gdesc[UR40].tnspB, R88, gsb0 ;  /* 0x41600000285879f0 */ /* 0x000fe60008000858 */
[----:B------:R-:W0:Y:S01]  /*f2f0*/  S2R R154, SR_TID.X ;  /* 0x00000000009a7919 */ /* 0x000e220000002100 */
[----:B------:R-:W-:Y:S02]  /*f300*/  @!P1 IMAD R14, R10, 0x8, R2 ;  /* 0x000000080a0e9824 */ /* 0x000fe400078e0202 */
[----:B------:R-:W-:Y:S02]  /*f310*/  IMAD.U32 R20, RZ, RZ, UR6 ;  /* 0x00000006ff147e24 */ /* 0x000fe4000f8e00ff */
[----:B------:R-:W-:Y:S01]  /*f320*/  @!P1 VIADD R14, R14, 0x2d840 ;  /* 0x0002d8400e0e9836 */ /* 0x000fe20000000000 */
[----:B------:R-:W-:Y:S02]  /*f330*/  WARPGROUP.DEPBAR.LE gsb0, 0x0 ;  /* 0x00008000000079c5 */ /* 0x000fe40000010000 */
[----:B------:R-:W-:-:S06]  /*f340*/  WARPGROUP.ARRIVE ;  /* 0x00000000000079c5 */ /* 0x000fcc0000000000 */
[----:B------:R-:W-:Y:S01]  /*f350*/  HGMMA.64x96x16.F32 R88, gdesc[UR44].tnspB, R88, gsb0 ;  /* 0x416000002c5879f0 */ /* 0x000fe20008000858 */
[----:B0-----:R-:W-:-:S05]  /*f360*/  SHF.R.U32.HI R142, RZ, 0x7, R154 ;  /* 0x00000007ff8e7819 */ /* 0x001fca000001169a */
[----:B------:R-:W-:Y:S02]  /*f370*/  VIADD R0, R142, 0x9 ;  /* 0x000000098e007836 */ /* 0x000fe40000000000 */
[----:B------:R-:W-:-:S05]  /*f380*/  IMAD.SHL.U32 R142, R4, 0x80, RZ ;  /* 0x00000080048e7824 */ /* 0x000fca00078e00ff */
[----:B---3--:R-:W-:Y:S02]  /*f390*/  IADD3 R22, R22, 0x1, -R142 ;  /* 0x0000000116167810 */ /* 0x008fe40007ffe88e */
[----:B------:R-:W-:-:S03]  /*f3a0*/  ISETP.GE.U32.AND P3, PT, R154, 0x180, PT ;  /* 0x000001809a00780c */ /* 0x000fc60003f66070 */
[----:B----4-:R-:W-:Y:S01]  /*f3b0*/  IMAD.IADD R22, R22, 0x1, -R141 ;  /* 0x0000000116167824 */ /* 0x010fe200078e0a8d */
[----:B------:R-:W-:Y:S02]  /*f3c0*/  LOP3.LUT R141, RZ, R20, RZ, 0x33, !PT ;  /* 0x00000014ff8d7212 */ /* 0x000fe400078e33ff */
[----:B------:R-:W-:Y:S01]  /*f3d0*/  SEL R0, R0, 0x9, !P3 ;  /* 0x0000000900007807 */ /* 0x000fe20005800000 */
[----:B------:R-:W-:Y:S01]  /*f3e0*/  IMAD R22, R136, -0x2, R22 ;  /* 0xfffffffe88167824 */ /* 0x000fe200078e0216 */
[----:B------:R-:W-:-:S03]  /*f3f0*/  @!P1 PRMT R14, RZ, 0x654, R14 ;  /* 0x00000654ff0e9816 */ /* 0x000fc6000000000e */
[----:B------:R-:W-:Y:S02]  /*f400*/  IMAD.IADD R141, R141, 0x1, R22 ;  /* 0x000000018d8d7824 */ /* 0x000fe400078e0216 */
[----:B------:R-:W-:-:S04]  /*f410*/  VIADD R22, R22, UR9 ;  /* 0x0000000916167c36 */ /* 0x000fc80008000000 */
[C---:B------:R-:W-:Y:S01]  /*f420*/  IMAD.IADD R21, R155.reuse, 0x1, R22 ;  /* 0x000000019b157824 */ /* 0x040fe200078e0216 */
[----:B------:R-:W-:Y:S02]  /*f430*/  WARPGROUP.DEPBAR.LE gsb0, 0x0 ;  /* 0x00008000000079c5 */ /* 0x000fe40000010000 */
[----:B------:R0:W-:Y:S06]  /*f440*/  BAR.ARV R0, 0x100 ;  /* 0x000400000000751d */ /* 0x0001ec0000002000 */
[----:B------:R1:W-:Y:S01]  /*f450*/  @!P1 SYNCS.ARRIVE.TRANS64.RED.A1T0 RZ, [R14+URZ], RZ ;  /* 0x000000ff0eff99a7 */ /* 0x0003e2000810043f */
[----:B0-----:R-:W-:Y:S01]  /*f460*/  IMAD.IADD R0, R155, 0x1, R141 ;  /* 0x000000019b007824 */ /* 0x001fe200078e028d */
[----:B-1----:R-:W-:Y:S06]  /*f470*/  @!P2 BRA `(.L_x_1241) ;  /* 0x000000000058a947 */ /* 0x002fec0003800000 */
        /* <DEDUP_REMOVED lines=11> */
.L_x_1243:
[----:B------:R-:W-:-:S05]  /*f530*/  IMAD.U32 R154, RZ, RZ, UR4 ;  /* 0x00000004ff9a7e24 */ /* 0x000fca000f8e00ff */
[----:B------:R-:W-:-:S13]  /*f540*/  ISETP.NE.AND P3, PT, R154, 0x1, PT ;  /* 0x000000019a00780c */ /* 0x000fda0003f65270 */
[----:B------:R-:W0:Y:S02]  /*f550*/  @P3 LDC.64 R14, c[0x0][0x9e8] ;  /* 0x00027a00ff0e3b82 */ /* 0x000e240000000a00 */
[----:B0-----:R-:W-:-:S04]  /*f560*/  @P3 IMAD.HI.U32 R156, R8, R14, RZ ;  /* 0x0000000e089c3227 */ /* 0x001fc800078e00ff */
[----:B------:R-:W-:Y:S01]  /*f570*/  IMAD.MOV.U32 R14, RZ, RZ, R8 ;  /* 0x000000ffff0e7224 */ /* 0x000fe200078e0008 */
[----:B------:R-:W-:-:S07]  /*f580*/  @P3 SHF.R.U32.HI R14, RZ, R15, R156 ;  /* 0x0000000fff0e3219 */ /* 0x000fce000001169c */
.L_x_1244:
[----:B------:R-:W-:Y:S05]  /*f590*/  BSYNC B0 ;  /* 0x0000000000007941 */ /* 0x000fea0003800000 */
.L_x_1242:
[----:B------:R-:W-:-:S04]  /*f5a0*/  IMAD R14, R14, R154, -R142 ;  /* 0x0000009a0e0e7224 */ /* 0x000fc800078e0a8e */
[----:B------:R-:W-:-:S05]  /*f5b0*/  IMAD R14, R136, -0x2, R14 ;  /* 0xfffffffe880e7824 */ /* 0x000fca00078e020e */
[----:B------:R-:W-:Y:S02]  /*f5c0*/  VIMNMX R0, R0, R14, !PT ;  /* 0x0000000e00007248 */ /* 0x000fe40007fe0100 */
[----:B------:R-:W-:-:S07]  /*f5d0*/  VIADDMNMX R21, R14, R154, R21, PT ;  /* 0x0000009a0e157246 */ /* 0x000fce0003800115 */
.L_x_1241:
[----:B------:R-:W2:Y:S01]  /*f5e0*/  LDL R14, [R1+0x4] ;  /* 0x00000400010e7983 */ /* 0x000ea20000100800 */
[----:B------:R-:W-:-:S04]  /*f5f0*/  ISETP.GT.AND P3, PT, R4, -0x1, PT ;  /* 0xffffffff0400780c */ /* 0x000fc80003f64270 */
[C---:B------:R-:W-:Y:S02]  /*f600*/  ISETP.GT.AND P5, PT, R0.reuse, RZ, P3 ;  /* 0x000000ff0000720c */ /* 0x040fe40001fa4270 */
[----:B------:R-:W-:Y:S02]  /*f610*/  ISETP.GT.AND P4, PT, R0, 0x1, P3 ;  /* 0x000000010000780c */ /* 0x000fe40001f84270 */
[C---:B------:R-:W-:Y:S02]  /*f620*/  ISETP.LT.OR P5, PT, R21.reuse, 0x1, P5 ;  /* 0x000000011500780c */ /* 0x040fe40002fa1670 */
[----:B------:R-:W-:Y:S02]  /*f630*/  ISETP.LT.OR P4, PT, R21, 0x2, P4 ;  /* 0x000000021500780c */ /* 0x000fe40002781670 */
[----:B------:R-:W-:Y:S02]  /*f640*/  FSEL R24, R24, -INF , !P5 ;  /* 0xff80000018187808 */ /* 0x000fe40006800000 */
[----:B------:R-:W-:-:S02]  /*f650*/  FSEL R25, R25, -INF , !P4 ;  /* 0xff80000019197808 */ /* 0x000fc40006000000 */
[C---:B------:R-:W-:Y:S02]  /*f660*/  ISETP.GT.AND P5, PT, R0.reuse, 0x8, P3 ;  /* 0x000000080000780c */ /* 0x040fe40001fa4270 */
        /* <DEDUP_REMOVED lines=88> */
[----:B------:R-:W-:Y:S01]  /*fbf0*/  FSEL R85, R85, -INF , !P4 ;  /* 0xff80000055557808 */ /* 0x000fe20006000000 */
[----:B--2---:R-:W-:-:S02]  /*fc00*/  IMAD.IADD R22, R14, 0x1, R22 ;  /* 0x000000010e167824 */ /* 0x004fc400078e0216 */
[----:B------:R-:W-:Y:S01]  /*fc10*/  IMAD.IADD R141, R14, 0x1, R141 ;  /* 0x000000010e8d7824 */ /* 0x000fe200078e028d */
        /* <DEDUP_REMOVED lines=12> */
.L_x_1247:
[----:B------:R-:W-:-:S05]  /*fce0*/  IMAD.U32 R0, RZ, RZ, UR4 ;  /* 0x00000004ff007e24 */ /* 0x000fca000f8e00ff */
[----:B------:R-:W-:-:S13]  /*fcf0*/  ISETP.NE.AND P4, PT, R0, 0x1, PT ;  /* 0x000000010000780c */ /* 0x000fda0003f85270 */
[----:B------:R-:W0:Y:S02]  /*fd00*/  @P4 LDC.64 R14, c[0x0][0x9e8] ;  /* 0x00027a00ff0e4b82 */ /* 0x000e240000000a00 */
[----:B0-----:R-:W-:-:S04]  /*fd10*/  @P4 IMAD.HI.U32 R21, R9, R14, RZ ;  /* 0x0000000e09154227 */ /* 0x001fc800078e00ff */
[----:B------:R-:W-:Y:S01]  /*fd20*/  IMAD.MOV.U32 R14, RZ, RZ, R9 ;  /* 0x000000ffff0e7224 */ /* 0x000fe200078e0009 */
[----:B------:R-:W-:-:S07]  /*fd30*/  @P4 SHF.R.U32.HI R14, RZ, R15, R21 ;  /* 0x0000000fff0e4219 */ /* 0x000fce0000011615 */
.L_x_1248:
[----:B------:R-:W-:Y:S05]  /*fd40*/  BSYNC B0 ;  /* 0x0000000000007941 */ /* 0x000fea0003800000 */
.L_x_1246:
[----:B------:R-:W-:-:S04]  /*fd50*/  IMAD R142, R14, R0, -R142 ;  /* 0x000000000e8e7224 */ /* 0x000fc800078e0a8e */
[----:B------:R-:W-:-:S05]  /*fd60*/  IMAD R142, R136, -0x2, R142 ;  /* 0xfffffffe888e7824 */ /* 0x000fca00078e028e */
[----:B------:R-:W-:Y:S02]  /*fd70*/  VIMNMX R141, R141, R142, !PT ;  /* 0x0000008e8d8d7248 */ /* 0x000fe40007fe0100 */
[----:B------:R-:W-:-:S07]  /*fd80*/  VIADDMNMX R22, R142, R0, R22, PT ;  /* 0x000000008e167246 */ /* 0x000fce0003800116 */
.L_x_1245:
[----:B------:R-:W-:Y:S01]  /*fd90*/  @!P1 IMAD R0, R17, 0x8, R2 ;  /* 0x0000000811009824 */ /* 0x000fe200078e0202 */
[----:B------:R-:W2:Y:S03]  /*fda0*/  LDL R142, [R1+0x28] ;  /* 0x00002800018e7983 */ /* 0x000ea60000100800 */
[----:B------:R-:W-:-:S05]  /*fdb0*/  @!P1 VIADD R0, R0, 0x2d860 ;  /* 0x0002d86000009836 */ /* 0x000fca0000000000 */
[----:B------:R-:W-:-:S04]  /*fdc0*/  @!P1 PRMT R0, RZ, 0x654, R0 ;  /* 0x00000654ff009816 */ /* 0x000fc80000000000 */
[----:B------:R0:W-:Y:S02]  /*fdd0*/  @!P1 SYNCS.ARRIVE.TRANS64.RED.A1T0 RZ, [R0+URZ], RZ ;  /* 0x000000ff00ff99a7 */ /* 0x0001e4000810043f */
[----:B0-----:R-:W-:-:S04]  /*fde0*/  FMNMX.FTZ R0, R24, R3, !PT ;  /* 0x0000000318007209 */ /* 0x001fc80007810000 */
        /* <DEDUP_REMOVED lines=34> */
[----:B0-----:R-:W-:Y:S02]  /*10010*/  FMNMX.FTZ R14, R14, R0, !PT ;  /* 0x000000000e0e7209 */ /* 0x001fe40007810000 */
[----:B------:R-:W0:Y:S02]  /*10020*/  LDC R0, c[0x0][0x988] ;  /* 0x00026200ff007b82 */ /* 0x000e240000000800 */
[----:B------:R-:W-:-:S04]  /*10030*/  FSETP.NEU.FTZ.AND P4, PT, R14, -INF , PT ;  /* 0xff8000000e00780b */ /* 0x000fc80003f9d000 */
[----:B------:R-:W-:-:S05]  /*10040*/  FSEL R15, R14, RZ, P4 ;  /* 0x000000ff0e0f7208 */ /* 0x000fca0002000000 */
[----:B------:R-:W-:Y:S01]  /*10050*/  FADD.FTZ R15, -R15, R3 ;  /* 0x000000030f0f7221 */ /* 0x000fe20000010100 */
[----:B0-----:R-:W-:-:S03]  /*10060*/  FMUL.FTZ R3, R14, R0 ;  /* 0x000000000e037220 */ /* 0x001fc60000410000 */
[-C--:B------:R-:W-:Y:S02]  /*10070*/  FMUL.FTZ R15, R15, R0.reuse ;  /* 0x000000000f0f7220 */ /* 0x080fe40000410000 */
[----:B------:R-:W-:Y:S02]  /*10080*/  FSEL R3, R3, RZ, P4 ;  /* 0x000000ff03037208 */ /* 0x000fe40002000000 */
[----:B------:R-:W-:Y:S02]  /*10090*/  ISETP.GT.AND P4, PT, R141, 0x1, P3 ;  /* 0x000000018d00780c */ /* 0x000fe40001f84270 */
[----:B------:R-:W-:Y:S01]  /*100a0*/  MUFU.EX2 R15, R15 ;  /* 0x0000000f000f7308 */ /* 0x000fe20000000800 */
[-CC-:B------:R-:W-:Y:S01]  /*100b0*/  FFMA.FTZ R24, R24, R0.reuse, -R3.reuse ;  /* 0x0000000018187223 */ /* 0x180fe20000010803 */
[----:B------:R-:W-:Y:S01]  /*100c0*/  ISETP.LT.OR P5, PT, R22, 0x2, P4 ;  /* 0x000000021600780c */ /* 0x000fe200027a1670 */
[-CC-:B------:R-:W-:Y:S01]  /*100d0*/  FFMA.FTZ R25, R25, R0.reuse, -R3.reuse ;  /* 0x0000000019197223 */ /* 0x180fe20000010803 */
[----:B------:R-:W-:Y:S01]  /*100e0*/  ISETP.GT.AND P4, PT, R141, 0x8, P3 ;  /* 0x000000088d00780c */ /* 0x000fe20001f84270 */
[----:B------:R-:W-:Y:S01]  /*100f0*/  FFMA.FTZ R28, R28, R0, -R3 ;  /* 0x000000001c1c7223 */ /* 0x000fe20000010803 */
[----:B------:R-:W-:-:S02]  /*10100*/  FSEL R27, R27, -INF , !P5 ;  /* 0xff8000001b1b7808 */ /* 0x000fc40006800000 */
[----:B------:R-:W0:Y:S01]  /*10110*/  MUFU.EX2 R24, R24 ;  /* 0x0000001800187308 */ /* 0x000e220000000800 */
[----:B------:R-:W-:Y:S01]  /*10120*/  ISETP.GT.AND P5, PT, R141, 0x9, P3 ;  /* 0x000000098d00780c */ /* 0x000fe20001fa4270 */
[-CC-:B------:R-:W-:Y:S01]  /*10130*/  FFMA.FTZ R29, R29, R0.reuse, -R3.reuse ;  /* 0x000000001d1d7223 */ /* 0x180fe20000010803 */
[----:B------:R-:W-:Y:S01]  /*10140*/  ISETP.LT.OR P4, PT, R22, 0x9, P4 ;  /* 0x000000091600780c */ /* 0x000fe20002781670 */
[-CC-:B------:R-:W-:Y:S01]  /*10150*/  FFMA.FTZ R32, R32, R0.reuse, -R3.reuse ;  /* 0x0000000020207223 */ /* 0x180fe20000010803 */
[----:B------:R-:W-:Y:S01]  /*10160*/  ISETP.LT.OR P5, PT, R22, 0xa, P5 ;  /* 0x0000000a1600780c */ /* 0x000fe20002fa1670 */
[-CC-:B------:R-:W-:Y:S01]  /*10170*/  FFMA.FTZ R33, R33, R0.reuse, -R3.reuse ;  /* 0x0000000021217223 */ /* 0x180fe20000010803 */
[----:B------:R-:W-:Y:S01]  /*10180*/  FSEL R30, R30, -INF , !P4 ;  /* 0xff8000001e1e7808 */ /* 0x000fe20006000000 */
[----:B------:R-:W1:Y:S01]  /*10190*/  MUFU.EX2 R17, R25 ;  /* 0x0000001900117308 */ /* 0x000e620000000800 */
[----:B------:R-:W-:Y:S01]  /*101a0*/  FSEL R31, R31, -INF , !P5 ;  /* 0xff8000001f1f7808 */ /* 0x000fe20006800000 */
[-CC-:B------:R-:W-:Y:S01]  /*101b0*/  FFMA.FTZ R36, R36, R0.reuse, -R3.reuse ;  /* 0x0000000024247223 */ /* 0x180fe20000010803 */
[----:B------:R-:W-:Y:S01]  /*101c0*/  ISETP.GT.AND P5, PT, R141, 0x11, P3 ;  /* 0x000000118d00780c */ /* 0x000fe20001fa4270 */
[-CC-:B------:R-:W-:Y:S01]  /*101d0*/  FFMA.FTZ R37, R37, R0.reuse, -R3.reuse ;  /* 0x0000000025257223 */ /* 0x180fe20000010803 */
[----:B------:R-:W-:Y:S01]  /*101e0*/  ISETP.GT.AND P4, PT, R141, 0x10, P3 ;  /* 0x000000108d00780c */ /* 0x000fe20001f84270 */
[-CC-:B------:R-:W-:Y:S01]  /*101f0*/  FFMA.FTZ R40, R40, R0.reuse, -R3.reuse ;  /* 0x0000000028287223 */ /* 0x180fe20000010803 */
[C---:B------:R-:W-:Y:S01]  /*10200*/  ISETP.LT.OR P5, PT, R22.reuse, 0x12, P5 ;  /* 0x000000121600780c */ /* 0x040fe20002fa1670 */
[----:B------:R-:W-:Y:S01]  /*10210*/  MUFU.EX2 R29, R29 ;  /* 0x0000001d001d7308 */ /* 0x000fe20000000800 */
[----:B------:R-:W-:Y:S01]  /*10220*/  ISETP.LT.OR P4, PT, R22, 0x11, P4 ;  /* 0x000000111600780c */ /* 0x000fe20002781670 */
[----:B0-----:R-:W-:Y:S01]  /*10230*/  FFMA.FTZ R5, R15, R5, R24 ;  /* 0x000000050f057223 */ /* 0x001fe20000010018 */
[----:B------:R-:W-:Y:S01]  /*10240*/  FSEL R35, R35, -INF , !P5 ;  /* 0xff80000023237808 */ /* 0x000fe20006800000 */
[-CC-:B------:R-:W-:Y:S01]  /*10250*/  FFMA.FTZ R41, R41, R0.reuse, -R3.reuse ;  /* 0x0000000029297223 */ /* 0x180fe20000010803 */
[----:B------:R-:W-:Y:S01]  /*10260*/  ISETP.GT.AND P5, PT, R141, 0x19, P3 ;  /* 0x000000198d00780c */ /* 0x000fe20001fa4270 */
[-C--:B------:R-:W-:Y:S01]  /*10270*/  FFMA.FTZ R44, R44, R0.reuse, -R3 ;  /* 0x000000002c2c7223 */ /* 0x080fe20000010803 */
[----:B------:R-:W-:Y:S01]  /*10280*/  FSEL R34, R34, -INF , !P4 ;  /* 0xff80000022227808 */ /* 0x000fe20006000000 */
[----:B------:R-:W-:Y:S01]  /*10290*/  MUFU.EX2 R33, R33 ;  /* 0x0000002100217308 */ /* 0x000fe20000000800 */
[----:B------:R-:W-:Y:S01]  /*102a0*/  ISETP.LT.OR P5, PT, R22, 0x1a, P5 ;  /* 0x0000001a1600780c */ /* 0x000fe20002fa1670 */
[----:B-1----:R-:W-:Y:S01]  /*102b0*/  FADD.FTZ R5, R17, R5 ;  /* 0x0000000511057221 */ /* 0x002fe20000010000 */
[----:B------:R-:W-:Y:S01]  /*102c0*/  ISETP.GT.AND P4, PT, R141, 0x18, P3 ;  /* 0x000000188d00780c */ /* 0x000fe20001f84270 */
[-CC-:B------:R-:W-:Y:S01]  /*102d0*/  FFMA.FTZ R45, R45, R0.reuse, -R3.reuse ;  /* 0x000000002d2d7223 */ /* 0x180fe20000010803 */
[----:B------:R-:W-:Y:S01]  /*102e0*/  FSEL R39, R39, -INF , !P5 ;  /* 0xff80000027277808 */ /* 0x000fe20006800000 */
[--C-:B------:R-:W-:Y:S01]  /*102f0*/  FFMA.FTZ R48, R48, R0, -R3.reuse ;  /* 0x0000000030307223 */ /* 0x100fe20000010803 */
[----:B------:R-:W-:Y:S01]  /*10300*/  ISETP.GT.AND P5, PT, R141, 0x21, P3 ;  /* 0x000000218d00780c */ /* 0x000fe20001fa4270 */
[----:B------:R-:W-:Y:S01]  /*10310*/  MUFU.EX2 R37, R37 ;  /* 0x0000002500257308 */ /* 0x000fe20000000800 */
[----:B------:R-:W-:Y:S01]  /*10320*/  F2FP.F16.F32.PACK_AB R24, R17, R24 ;  /* 0x000000181118723e */ /* 0x000fe200000000ff */
[-CC-:B------:R-:W-:Y:S01]  /*10330*/  FFMA.FTZ R49, R49, R0.reuse, -R3.reuse ;  /* 0x0000000031317223 */ /* 0x180fe20000010803 */
[----:B------:R-:W-:Y:S01]  /*10340*/  ISETP.LT.OR P5, PT, R22, 0x22, P5 ;  /* 0x000000221600780c */ /* 0x000fe20002fa1670 */
[-CC-:B------:R-:W-:Y:S01]  /*10350*/  FFMA.FTZ R52, R52, R0.reuse, -R3.reuse ;  /* 0x0000000034347223 */ /* 0x180fe20000010803 */
[----:B------:R-:W-:Y:S01]  /*10360*/  ISETP.LT.OR P4, PT, R22, 0x19, P4 ;  /* 0x000000191600780c */ /* 0x000fe20002781670 */
[-CC-:B------:R-:W-:Y:S01]  /*10370*/  FFMA.FTZ R53, R53, R0.reuse, -R3.reuse ;  /* 0x0000000035357223 */ /* 0x180fe20000010803 */
[----:B------:R-:W-:Y:S01]  /*10380*/  FSEL R43, R43, -INF , !P5 ;  /* 0xff8000002b2b7808 */ /* 0x000fe20006800000 */
[----:B------:R-:W-:Y:S01]  /*10390*/  MUFU.EX2 R40, R40 ;  /* 0x0000002800287308 */ /* 0x000fe20000000800 */
[----:B------:R-:W-:Y:S01]  /*103a0*/  ISETP.GT.AND P5, PT, R141, 0x29, P3 ;  /* 0x000000298d00780c */ /* 0x000fe20001fa4270 */
[-CC-:B------:R-:W-:Y:S01]  /*103b0*/  FFMA.FTZ R56, R56, R0.reuse, -R3.reuse ;  /* 0x0000000038387223 */ /* 0x180fe20000010803 */
[----:B------:R-:W-:Y:S01]  /*103c0*/  FSEL R38, R38, -INF , !P4 ;  /* 0xff80000026267808 */ /* 0x000fe20006000000 */
[-CC-:B------:R-:W-:Y:S01]  /*103d0*/  FFMA.FTZ R57, R57, R0.reuse, -R3.reuse ;  /* 0x0000000039397223 */ /* 0x180fe20000010803 */
[----:B------:R-:W-:Y:S01]  /*103e0*/  ISETP.LT.OR P5, PT, R22, 0x2a, P5 ;  /* 0x0000002a1600780c */ /* 0x000fe20002fa1670 */
[-CC-:B------:R-:W-:Y:S01]  /*103f0*/  FFMA.FTZ R60, R60, R0.reuse, -R3.reuse ;  /* 0x000000003c3c7223 */ /* 0x180fe20000010803 */
[----:B------:R-:W-:Y:S01]  /*10400*/  ISETP.GT.AND P4, PT, R141, 0x20, P3 ;  /* 0x000000208d00780c */ /* 0x000fe20001f84270 */
[----:B------:R-:W-:Y:S01]  /*10410*/  MUFU.EX2 R41, R41 ;  /* 0x0000002900297308 */ /* 0x000fe20000000800 */
[----:B------:R-:W-:Y:S01]  /*10420*/  FSEL R47, R47, -INF , !P5 ;  /* 0xff8000002f2f7808 */ /* 0x000fe20006800000 */
[-CC-:B------:R-:W-:Y:S01]  /*10430*/  FFMA.FTZ R61, R61, R0.reuse, -R3.reuse ;  /* 0x000000003d3d7223 */ /* 0x180fe20000010803 */
[----:B------:R-:W-:Y:S01]  /*10440*/  ISETP.GT.AND P5, PT, R141, 0x31, P3 ;  /* 0x000000318d00780c */ /* 0x000fe20001fa4270 */
[-CC-:B------:R-:W-:Y:S01]  /*10450*/  FFMA.FTZ R64, R64, R0.reuse, -R3.reuse ;  /* 0x0000000040407223 */ /* 0x180fe20000010803 */
[C---:B------:R-:W-:Y:S01]  /*10460*/  ISETP.LT.OR P4, PT, R22.reuse, 0x21, P4 ;  /* 0x000000211600780c */ /* 0x040fe20002781670 */
[-CC-:B------:R-:W-:Y:S01]  /*10470*/  FFMA.FTZ R65, R65, R0.reuse, -R3.reuse ;  /* 0x0000000041417223 */ /* 0x180fe20000010803 */
[----:B------:R-:W-:Y:S01]  /*10480*/  ISETP.LT.OR P5, PT, R22, 0x32, P5 ;  /* 0x000000321600780c */ /* 0x000fe20002fa1670 */
[----:B------:R-:W-:Y:S01]  /*10490*/  MUFU.EX2 R44, R44 ;  /* 0x0000002c002c7308 */ /* 0x000fe20000000800 */
[----:B------:R-:W-:Y:S01]  /*104a0*/  FSEL R42, R42, -INF , !P4 ;  /* 0xff8000002a2a7808 */ /* 0x000fe20006000000 */
[-CC-:B------:R-:W-:Y:S01]  /*104b0*/  FFMA.FTZ R68, R68, R0.reuse, -R3.reuse ;  /* 0x0000000044447223 */ /* 0x180fe20000010803 */
[----:B------:R-:W-:Y:S01]  /*104c0*/  FSEL R51, R51, -INF , !P5 ;  /* 0xff80000033337808 */ /* 0x000fe20006800000 */
[-CC-:B------:R-:W-:Y:S01]  /*104d0*/  FFMA.FTZ R69, R69, R0.reuse, -R3.reuse ;  /* 0x0000000045457223 */ /* 0x180fe20000010803 */
[C---:B------:R-:W-:Y:S01]  /*104e0*/  ISETP.GT.AND P5, PT, R141.reuse, 0x39, P3 ;  /* 0x000000398d00780c */ /* 0x040fe20001fa4270 */
[-CC-:B------:R-:W-:Y:S01]  /*104f0*/  FFMA.FTZ R72, R72, R0.reuse, -R3.reuse ;  /* 0x0000000048487223 */ /* 0x180fe20000010803 */
[----:B------:R-:W-:Y:S01]  /*10500*/  ISETP.GT.AND P4, PT, R141, 0x28, P3 ;  /* 0x000000288d00780c */ /* 0x000fe20001f84270 */
[----:B------:R-:W-:Y:S01]  /*10510*/  MUFU.EX2 R45, R45 ;  /* 0x0000002d002d7308 */ /* 0x000fe20000000800 */
[C---:B------:R-:W-:Y:S01]  /*10520*/  ISETP.LT.OR P5, PT, R22.reuse, 0x3a, P5 ;  /* 0x0000003a1600780c */ /* 0x040fe20002fa1670 */
[-CC-:B------:R-:W-:Y:S01]  /*10530*/  FFMA.FTZ R73, R73, R0.reuse, -R3.reuse ;  /* 0x0000000049497223 */ /* 0x180fe20000010803 */
[----:B------:R-:W-:Y:S01]  /*10540*/  ISETP.LT.OR P4, PT, R22, 0x29, P4 ;  /* 0x000000291600780c */ /* 0x000fe20002781670 */
[-CC-:B------:R-:W-:Y:S01]  /*10550*/  FFMA.FTZ R76, R76, R0.reuse, -R3.reuse ;  /* 0x000000004c4c7223 */ /* 0x180fe20000010803 */
[----:B------:R-:W-:Y:S01]  /*10560*/  FSEL R55, R55, -INF , !P5 ;  /* 0xff80000037377808 */ /* 0x000fe20006800000 */
[-CC-:B------:R-:W-:Y:S01]  /*10570*/  FFMA.FTZ R77, R77, R0.reuse, -R3.reuse ;  /* 0x000000004d4d7223 */ /* 0x180fe20000010803 */
[----:B------:R-:W-:Y:S01]  /*10580*/  ISETP.GT.AND P5, PT, R141, 0x41, P3 ;  /* 0x000000418d00780c */ /* 0x000fe20001fa4270 */
[----:B------:R-:W-:Y:S01]  /*10590*/  MUFU.EX2 R49, R49 ;  /* 0x0000003100317308 */ /* 0x000fe20000000800 */
[----:B------:R-:W-:Y:S01]  /*105a0*/  FSEL R46, R46, -INF , !P4 ;  /* 0xff8000002e2e7808 */ /* 0x000fe20006000000 */
[-CC-:B------:R-:W-:Y:S01]  /*105b0*/  FFMA.FTZ R80, R80, R0.reuse, -R3.reuse ;  /* 0x0000000050507223 */ /* 0x180fe20000010803 */
[----:B------:R-:W-:Y:S01]  /*105c0*/  ISETP.LT.OR P5, PT, R22, 0x42, P5 ;  /* 0x000000421600780c */ /* 0x000fe20002fa1670 */
[-CC-:B------:R-:W-:Y:S01]  /*105d0*/  FFMA.FTZ R81, R81, R0.reuse, -R3.reuse ;  /* 0x0000000051517223 */ /* 0x180fe20000010803 */
[----:B------:R-:W-:Y:S01]  /*105e0*/  ISETP.GT.AND P4, PT, R141, 0x30, P3 ;  /* 0x000000308d00780c */ /* 0x000fe20001f84270 */
[-CC-:B------:R-:W-:Y:S01]  /*105f0*/  FFMA.FTZ R84, R84, R0.reuse, -R3.reuse ;  /* 0x0000000054547223 */ /* 0x180fe20000010803 */
[----:B------:R-:W-:Y:S01]  /*10600*/  FSEL R59, R59, -INF , !P5 ;  /* 0xff8000003b3b7808 */ /* 0x000fe20006800000 */
[----:B------:R-:W-:Y:S01]  /*10610*/  MUFU.EX2 R52, R52 ;  /* 0x0000003400347308 */ /* 0x000fe20000000800 */
[----:B------:R-:W-:Y:S01]  /*10620*/  ISETP.GT.AND P5, PT, R141, 0x49, P3 ;  /* 0x000000498d00780c */ /* 0x000fe20001fa4270 */
[----:B------:R-:W-:Y:S01]  /*10630*/  FFMA.FTZ R3, R85, R0, -R3 ;  /* 0x0000000055037223 */ /* 0x000fe20000010803 */
[----:B------:R-:W-:-:S02]  /*10640*/  ISETP.LT.OR P4, PT, R22, 0x31, P4 ;  /* 0x000000311600780c */ /* 0x000fc40002781670 */
[----:B------:R-:W-:Y:S02]  /*10650*/  ISETP.LT.OR P5, PT, R22, 0x4a, P5 ;  /* 0x0000004a1600780c */ /* 0x000fe40002fa1670 */
[----:B------:R-:W-:Y:S01]  /*10660*/  FSEL R50, R50, -INF , !P4 ;  /* 0xff80000032327808 */ /* 0x000fe20006000000 */
[----:B------:R-:W-:Y:S01]  /*10670*/  MUFU.EX2 R53, R53 ;  /* 0x0000003500357308 */ /* 0x000fe20000000800 */
[----:B------:R-:W-:Y:S02]  /*10680*/  FSEL R63, R63, -INF , !P5 ;  /* 0xff8000003f3f7808 */ /* 0x000fe40006800000 */
[C---:B------:R-:W-:Y:S02]  /*10690*/  ISETP.GT.AND P5, PT, R141.reuse, 0x51, P3 ;  /* 0x000000518d00780c */ /* 0x040fe40001fa4270 */
[----:B------:R-:W-:Y:S02]  /*106a0*/  ISETP.GT.AND P4, PT, R141, 0x38, P3 ;  /* 0x000000388d00780c */ /* 0x000fe40001f84270 */
[C---:B------:R-:W-:Y:S01]  /*106b0*/  ISETP.LT.OR P5, PT, R22.reuse, 0x52, P5 ;  /* 0x000000521600780c */ /* 0x040fe20002fa1670 */
[----:B------:R-:W-:Y:S01]  /*106c0*/  MUFU.EX2 R56, R56 ;  /* 0x0000003800387308 */ /* 0x000fe20000000800 */
[----:B------:R-:W-:-:S02]  /*106d0*/  ISETP.LT.OR P4, PT, R22, 0x39, P4 ;  /* 0x000000391600780c */ /* 0x000fc40002781670 */
[----:B------:R-:W-:Y:S02]  /*106e0*/  FSEL R67, R67, -INF , !P5 ;  /* 0xff80000043437808 */ /* 0x000fe40006800000 */
[C---:B------:R-:W-:Y:S02]  /*106f0*/  ISETP.GT.AND P5, PT, R141.reuse, 0x59, P3 ;  /* 0x000000598d00780c */ /* 0x040fe40001fa4270 */
[----:B------:R-:W-:Y:S01]  /*10700*/  FSEL R54, R54, -INF , !P4 ;  /* 0xff80000036367808 */ /* 0x000fe20006000000 */
[----:B------:R-:W-:Y:S01]  /*10710*/  MUFU.EX2 R57, R57 ;  /* 0x0000003900397308 */ /* 0x000fe20000000800 */
[----:B------:R-:W-:Y:S02]  /*10720*/  ISETP.LT.OR P5, PT, R22, 0x5a, P5 ;  /* 0x0000005a1600780c */ /* 0x000fe40002fa1670 */
[----:B------:R-:W-:Y:S02]  /*10730*/  ISETP.GT.AND P4, PT, R141, 0x40, P3 ;  /* 0x000000408d00780c */ /* 0x000fe40001f84270 */
[----:B------:R-:W-:-:S02]  /*10740*/  FSEL R71, R71, -INF , !P5 ;  /* 0xff80000047477808 */ /* 0x000fc40006800000 */
[----:B------:R-:W-:Y:S01]  /*10750*/  ISETP.GT.AND P5, PT, R141, 0x61, P3 ;  /* 0x000000618d00780c */ /* 0x000fe20001fa4270 */
[----:B------:R-:W-:Y:S01]  /*10760*/  MUFU.EX2 R60, R60 ;  /* 0x0000003c003c7308 */ /* 0x000fe20000000800 */
[C---:B------:R-:W-:Y:S02]  /*10770*/  ISETP.LT.OR P4, PT, R22.reuse, 0x41, P4 ;  /* 0x000000411600780c */ /* 0x040fe40002781670 */
[----:B------:R-:W-:Y:S02]  /*10780*/  ISETP.LT.OR P5, PT, R22, 0x62, P5 ;  /* 0x000000621600780c */ /* 0x000fe40002fa1670 */
[----:B------:R-:W-:Y:S02]  /*10790*/  FSEL R58, R58, -INF , !P4 ;  /* 0xff8000003a3a7808 */ /* 0x000fe40006000000 */
[----:B------:R-:W-:Y:S01]  /*107a0*/  FSEL R75, R75, -INF , !P5 ;  /* 0xff8000004b4b7808 */ /* 0x000fe20006800000 */
[----:B------:R-:W-:Y:S01]  /*107b0*/  MUFU.EX2 R61, R61 ;  /* 0x0000003d003d7308 */ /* 0x000fe20000000800 */
[----:B------:R-:W-:-:S02]  /*107c0*/  ISETP.GT.AND P5, PT, R141, 0x69, P3 ;  /* 0x000000698d00780c */ /* 0x000fc40001fa4270 */
[----:B------:R-:W-:Y:S02]  /*107d0*/  ISETP.GT.AND P4, PT, R141, 0x48, P3 ;  /* 0x000000488d00780c */ /* 0x000fe40001f84270 */
[C---:B------:R-:W-:Y:S02]  /*107e0*/  ISETP.LT.OR P5, PT, R22.reuse, 0x6a, P5 ;  /* 0x0000006a1600780c */ /* 0x040fe40002fa1670 */
[----:B------:R-:W-:Y:S01]  /*107f0*/  ISETP.LT.OR P4, PT, R22, 0x49, P4 ;  /* 0x000000491600780c */ /* 0x000fe20002781670 */
[----:B------:R-:W-:Y:S01]  /*10800*/  MUFU.EX2 R64, R64 ;  /* 0x0000004000407308 */ /* 0x000fe20000000800 */
[----:B------:R-:W-:Y:S02]  /*10810*/  FSEL R79, R79, -INF , !P5 ;  /* 0xff8000004f4f7808 */ /* 0x000fe40006800000 */
[----:B------:R-:W-:Y:S02]  /*10820*/  ISETP.GT.AND P5, PT, R141, RZ, P3 ;  /* 0x000000ff8d00720c */ /* 0x000fe40001fa4270 */
[----:B------:R-:W-:-:S02]  /*10830*/  FSEL R62, R62, -INF , !P4 ;  /* 0xff8000003e3e7808 */ /* 0x000fc40006000000 */
[----:B------:R-:W-:Y:S01]  /*10840*/  ISETP.LT.OR P5, PT, R22, 0x1, P5 ;  /* 0x000000011600780c */ /* 0x000fe20002fa1670 */
[----:B------:R-:W-:Y:S01]  /*10850*/  MUFU.EX2 R65, R65 ;  /* 0x0000004100417308 */ /* 0x000fe20000000800 */
[----:B------:R-:W-:Y:S02]  /*10860*/  ISETP.GT.AND P4, PT, R141, 0x50, P3 ;  /* 0x000000508d00780c */ /* 0x000fe40001f84270 */
[----:B------:R-:W-:Y:S02]  /*10870*/  FSEL R25, R26, -INF , !P5 ;  /* 0xff8000001a197808 */ /* 0x000fe40006800000 */
[----:B------:R-:W-:Y:S02]  /*10880*/  ISETP.LT.OR P4, PT, R22, 0x51, P4 ;  /* 0x000000511600780c */ /* 0x000fe40002781670 */
[----:B------:R-:W-:Y:S01]  /*10890*/  FMNMX.FTZ R17, R25, R6, !PT ;  /* 0x0000000619117209 */ /* 0x000fe20007810000 */
[----:B------:R-:W0:Y:S01]  /*108a0*/  MUFU.EX2 R26, R28 ;  /* 0x0000001c001a7308 */ /* 0x000e220000000800 */
[----:B------:R-:W-:-:S02]  /*108b0*/  FSEL R66, R66, -INF , !P4 ;  /* 0xff80000042427808 */ /* 0x000fc40006000000 */
[----:B------:R-:W-:Y:S02]  /*108c0*/  FMNMX.FTZ R17, R27, R17, !PT ;  /* 0x000000111b117209 */ /* 0x000fe40007810000 */
[----:B------:R-:W-:Y:S02]  /*108d0*/  ISETP.GT.AND P4, PT, R141, 0x58, P3 ;  /* 0x000000588d00780c */ /* 0x000fe40001f84270 */
[----:B------:R-:W-:Y:S01]  /*108e0*/  FMNMX.FTZ R17, R30, R17, !PT ;  /* 0x000000111e117209 */ /* 0x000fe20007810000 */
[----:B------:R-:W-:Y:S01]  /*108f0*/  MUFU.EX2 R68, R68 ;  /* 0x0000004400447308 */ /* 0x000fe20000000800 */
[----:B------:R-:W-:Y:S02]  /*10900*/  ISETP.LT.OR P4, PT, R22, 0x59, P4 ;  /* 0x000000591600780c */ /* 0x000fe40002781670 */
[----:B------:R-:W-:Y:S02]  /*10910*/  FMNMX.FTZ R17, R31, R17, !PT ;  /* 0x000000111f117209 */ /* 0x000fe40007810000 */
[----:B------:R-:W-:-:S02]  /*10920*/  FSEL R70, R70, -INF , !P4 ;  /* 0xff80000046467808 */ /* 0x000fc40006000000 */
[----:B------:R-:W-:Y:S01]  /*10930*/  FMNMX.FTZ R17, R34, R17, !PT ;  /* 0x0000001122117209 */ /* 0x000fe20007810000 */
[----:B------:R-:W-:Y:S01]  /*10940*/  MUFU.EX2 R69, R69 ;  /* 0x0000004500457308 */ /* 0x000fe20000000800 */
[----:B------:R-:W-:Y:S01]  /*10950*/  ISETP.GT.AND P4, PT, R141, 0x60, P3 ;  /* 0x000000608d00780c */ /* 0x000fe20001f84270 */
[----:B0-----:R-:W-:Y:S01]  /*10960*/  FADD.FTZ R5, R26, R5 ;  /* 0x000000051a057221 */ /* 0x001fe20000010000 */
[----:B------:R-:W-:Y:S02]  /*10970*/  FMNMX.FTZ R17, R35, R17, !PT ;  /* 0x0000001123117209 */ /* 0x000fe40007810000 */
[----:B------:R-:W-:Y:S02]  /*10980*/  ISETP.LT.OR P4, PT, R22, 0x61, P4 ;  /* 0x000000611600780c */ /* 0x000fe40002781670 */
[----:B------:R-:W-:Y:S01]  /*10990*/  FMNMX.FTZ R17, R38, R17, !PT ;  /* 0x0000001126117209 */ /* 0x000fe20007810000 */
[----:B------:R-:W-:Y:S01]  /*109a0*/  MUFU.EX2 R72, R72 ;  /* 0x0000004800487308 */ /* 0x000fe20000000800 */
        /* <DEDUP_REMOVED lines=10> */
[----:B------:R-:W-:Y:S02]  /*10a50*/  ISETP.GT.AND P4, PT, R141, 0x70, P3 ;  /* 0x000000708d00780c */ /* 0x000fe40001f84270 */
[----:B------:R-:W-:Y:S02]  /*10a60*/  FMNMX.FTZ R17, R47, R17, !PT ;  /* 0x000000112f117209 */ /* 0x000fe40007810000 */
[----:B------:R-:W-:Y:S02]  /*10a70*/  ISETP.LT.OR P4, PT, R22, 0x71, P4 ;  /* 0x000000711600780c */ /* 0x000fe40002781670 */
[----:B------:R-:W-:Y:S01]  /*10a80*/  FMNMX.FTZ R17, R50, R17, !PT ;  /* 0x0000001132117209 */ /* 0x000fe20007810000 */
[----:B------:R-:W-:Y:S01]  /*10a90*/  MUFU.EX2 R77, R77 ;  /* 0x0000004d004d7308 */ /* 0x000fe20000000800 */
[----:B------:R-:W-:-:S02]  /*10aa0*/  FSEL R82, R82, -INF , !P4 ;  /* 0xff80000052527808 */ /* 0x000fc40006000000 */
[----:B------:R-:W-:Y:S02]  /*10ab0*/  FMNMX.FTZ R17, R51, R17, !PT ;  /* 0x0000001133117209 */ /* 0x000fe40007810000 */
[C---:B------:R-:W-:Y:S02]  /*10ac0*/  ISETP.GT.AND P4, PT, R141.reuse, 0x71, P3 ;  /* 0x000000718d00780c */ /* 0x040fe40001f84270 */
[----:B------:R-:W-:Y:S01]  /*10ad0*/  FMNMX.FTZ R17, R54, R17, !PT ;  /* 0x0000001136117209 */ /* 0x000fe20007810000 */
[----:B------:R-:W-:Y:S01]  /*10ae0*/  MUFU.EX2 R80, R80 ;  /* 0x0000005000507308 */ /* 0x000fe20000000800 */
[----:B------:R-:W-:Y:S02]  /*10af0*/  ISETP.GT.AND P5, PT, R141, 0x78, P3 ;  /* 0x000000788d00780c */ /* 0x000fe40001fa4270 */
[----:B------:R-:W-:Y:S02]  /*10b00*/  FMNMX.FTZ R17, R55, R17, !PT ;  /* 0x0000001137117209 */ /* 0x000fe40007810000 */
[----:B------:R-:W-:-:S02]  /*10b10*/  ISETP.LT.OR P4, PT, R22, 0x72, P4 ;  /* 0x000000721600780c */ /* 0x000fc40002781670 */
        /* <DEDUP_REMOVED lines=9> */
[----:B------:R-:W-:Y:S02]  /*10bb0*/  ISETP.LT.OR P3, PT, R22, 0x7a, P3 ;  /* 0x0000007a1600780c */ /* 0x000fe40001f61670 */
[----:B------:R-:W-:Y:S01]  /*10bc0*/  FMNMX.FTZ R17, R66, R17, !PT ;  /* 0x0000001142117209 */ /* 0x000fe20007810000 */
[----:B------:R-:W-:Y:S01]  /*10bd0*/  MUFU.EX2 R3, R3 ;  /* 0x0000000300037308 */ /* 0x000fe20000000800 */
[----:B------:R-:W-:Y:S02]  /*10be0*/  FSEL R86, R86, -INF , !P5 ;  /* 0xff80000056567808 */ /* 0x000fe40006800000 */
[----:B------:R-:W-:Y:S02]  /*10bf0*/  FMNMX.FTZ R17, R67, R17, !PT ;  /* 0x0000001143117209 */ /* 0x000fe40007810000 */
[----:B------:R-:W-:-:S02]  /*10c00*/  FSEL R87, R87, -INF , !P3 ;  /* 0xff80000057577808 */ /* 0x000fc40005800000 */
[----:B------:R-:W-:Y:S02]  /*10c10*/  FMNMX.FTZ R17, R70, R17, !PT ;  /* 0x0000001146117209 */ /* 0x000fe40007810000 */
[----:B------:R-:W-:Y:S02]  /*10c20*/  F2FP.F16.F32.PACK_AB R26, R29, R26 ;  /* 0x0000001a1d1a723e */ /* 0x000fe400000000ff */
        /* <DEDUP_REMOVED lines=13> */
[----:B------:R-:W-:-:S03]  /*10d00*/  FADD.FTZ R17, R29, R5 ;  /* 0x000000051d117221 */ /* 0x000fc60000010000 */
[C---:B------:R-:W-:Y:S01]  /*10d10*/  FSETP.NEU.FTZ.AND P3, PT, R21.reuse, -INF , PT ;  /* 0xff8000001500780b */ /* 0x040fe20003f7d000 */
[----:B------:R-:W-:-:S05]  /*10d20*/  FMUL.FTZ R5, R21, R0 ;  /* 0x0000000015057220 */ /* 0x000fca0000410000 */
[----:B------:R-:W-:-:S05]  /*10d30*/  FSEL R5, R5, RZ, P3 ;  /* 0x000000ff05057208 */ /* 0x000fca0001800000 */
        /* <DEDUP_REMOVED lines=19> */
[----:B------:R-:W-:-:S03]  /*10e70*/  FFMA.FTZ R86, R86, R0, -R5 ;  /* 0x0000000056567223 */ /* 0x000fc60000010805 */
[----:B------:R-:W0:Y:S08]  /*10e80*/  MUFU.EX2 R28, R28 ;  /* 0x0000001c001c7308 */ /* 0x000e300000000800 */
[----:B------:R-:W1:Y:S08]  /*10e90*/  MUFU.EX2 R30, R30 ;  /* 0x0000001e001e7308 */ /* 0x000e700000000800 */
[----:B------:R-:W-:Y:S01]  /*10ea0*/  MUFU.EX2 R31, R31 ;  /* 0x0000001f001f7308 */ /* 0x000fe20000000800 */
[----:B0-----:R-:W-:-:S07]  /*10eb0*/  F2FP.F16.F32.PACK_AB R25, R28, R22 ;  /* 0x000000161c19723e */ /* 0x001fce00000000ff */
[----:B------:R-:W-:Y:S01]  /*10ec0*/  MUFU.EX2 R38, R38 ;  /* 0x0000002600267308 */ /* 0x000fe20000000800 */
[----:B-1----:R-:W-:-:S05]  /*10ed0*/  F2FP.F16.F32.PACK_AB R27, R30, R29 ;  /* 0x0000001d1e1b723e */ /* 0x002fca00000000ff */
[----:B------:R0:W-:Y:S02]  /*10ee0*/  STSM.16.M88.4 [R137+0x21800], R24 ;  /* 0x0218001889007844 */ /* 0x0001e40000000200 */
[----:B------:R-:W-:Y:S08]  /*10ef0*/  MUFU.EX2 R70, R70 ;  /* 0x0000004600467308 */ /* 0x000ff00000000800 */
[----:B------:R-:W-:Y:S01]  /*10f00*/  MUFU.EX2 R71, R71 ;  /* 0x0000004700477308 */ /* 0x000fe20000000800 */
[----:B0-----:R-:W-:Y:S01]  /*10f10*/  FFMA.FTZ R27, R35, R0, -R5 ;  /* 0x00000000231b7223 */ /* 0x001fe20000010805 */
[----:B------:R-:W-:-:S06]  /*10f20*/  FSEL R35, R21, RZ, P3 ;  /* 0x000000ff15237208 */ /* 0x000fcc0001800000 */
[----:B------:R-:W0:Y:S01]  /*10f30*/  MUFU.EX2 R24, R32 ;  /* 0x0000002000187308 */ /* 0x000e220000000800 */
[-CC-:B------:R-:W-:Y:S01]  /*10f40*/  FFMA.FTZ R25, R34, R0.reuse, -R5.reuse ;  /* 0x0000000022197223 */ /* 0x180fe20000010805 */
[-CC-:B------:R-:W-:Y:S01]  /*10f50*/  FFMA.FTZ R34, R39, R0.reuse, -R5.reuse ;  /* 0x0000000027227223 */ /* 0x180fe20000010805 */
[----:B------:R-:W-:Y:S01]  /*10f60*/  FFMA.FTZ R39, R54, R0, -R5 ;  /* 0x0000000036277223 */ /* 0x000fe20000010805 */
[----:B------:R-:W-:-:S04]  /*10f70*/  FADD.FTZ R35, -R35, R6 ;  /* 0x0000000623237221 */ /* 0x000fc80000010100 */
[-C--:B------:R-:W-:Y:S01]  /*10f80*/  FMUL.FTZ R6, R35, R0.reuse ;  /* 0x0000000023067220 */ /* 0x080fe20000410000 */
[----:B------:R-:W-:Y:S01]  /*10f90*/  MUFU.EX2 R25, R25 ;  /* 0x0000001900197308 */ /* 0x000fe20000000800 */
[-CC-:B------:R-:W-:Y:S01]  /*10fa0*/  FFMA.FTZ R35, R50, R0.reuse, -R5.reuse ;  /* 0x0000000032237223 */ /* 0x180fe20000010805 */
[----:B------:R-:W-:-:S06]  /*10fb0*/  FFMA.FTZ R50, R63, R0, -R5 ;  /* 0x000000003f327223 */ /* 0x000fcc0000010805 */
[----:B------:R-:W1:Y:S01]  /*10fc0*/  MUFU.EX2 R6, R6 ;  /* 0x0000000600067308 */ /* 0x000e620000000800 */
[----:B0-----:R-:W-:Y:S01]  /*10fd0*/  FADD.FTZ R17, R24, R17 ;  /* 0x0000001118117221 */ /* 0x001fe20000010000 */
[----:B------:R-:W-:-:S03]  /*10fe0*/  F2FP.F16.F32.PACK_AB R24, R33, R24 ;  /* 0x000000182118723e */ /* 0x000fc600000000ff */
[----:B------:R-:W-:-:S03]  /*10ff0*/  FADD.FTZ R17, R33, R17 ;  /* 0x0000001121117221 */ /* 0x000fc60000010000 */
[----:B------:R0:W3:Y:S08]  /*11000*/  MUFU.EX2 R26, R36 ;  /* 0x00000024001a7308 */ /* 0x0000f00000000800 */
[----:B------:R-:W4:Y:S01]  /*11010*/  MUFU.EX2 R27, R27 ;  /* 0x0000001b001b7308 */ /* 0x000f220000000800 */
[----:B-1----:R-:W-:Y:S01]  /*11020*/  FFMA.FTZ R22, R6, R7, R22 ;  /* 0x0000000706167223 */ /* 0x002fe20000010016 */
[-CC-:B0-----:R-:W-:Y:S01]  /*11030*/  FFMA.FTZ R36, R42, R0.reuse, -R5.reuse ;  /* 0x000000002a247223 */ /* 0x181fe20000010805 */
[-CC-:B------:R-:W-:Y:S01]  /*11040*/  FFMA.FTZ R42, R43, R0.reuse, -R5.reuse ;  /* 0x000000002b2a7223 */ /* 0x180fe20000010805 */
[-CC-:B------:R-:W-:Y:S01]  /*11050*/  FFMA.FTZ R43, R46, R0.reuse, -R5.reuse ;  /* 0x000000002e2b7223 */ /* 0x180fe20000010805 */
[----:B------:R-:W-:Y:S01]  /*11060*/  FADD.FTZ R22, R28, R22 ;  /* 0x000000161c167221 */ /* 0x000fe20000010000 */
[-CC-:B------:R-:W-:Y:S01]  /*11070*/  FFMA.FTZ R46, R47, R0.reuse, -R5.reuse ;  /* 0x000000002f2e7223 */ /* 0x180fe20000010805 */
[-C--:B------:R-:W-:Y:S01]  /*11080*/  FFMA.FTZ R7, R55, R0.reuse, -R5 ;  /* 0x0000000037077223 */ /* 0x080fe20000010805 */
[----:B------:R-:W0:Y:S01]  /*11090*/  MUFU.EX2 R34, R34 ;  /* 0x0000002200227308 */ /* 0x000e220000000800 */
[----:B------:R-:W-:Y:S01]  /*110a0*/  FADD.FTZ R29, R29, R22 ;  /* 0x000000161d1d7221 */ /* 0x000fe20000010000 */
[----:B---3--:R-:W-:Y:S01]  /*110b0*/  FADD.FTZ R28, R26, R17 ;  /* 0x000000111a1c7221 */ /* 0x008fe20000010000 */
[----:B------:R-:W-:Y:S01]  /*110c0*/  FFMA.FTZ R47, R59, R0, -R5 ;  /* 0x000000003b2f7223 */ /* 0x000fe20000010805 */
[C---:B------:R-:W-:Y:S01]  /*110d0*/  F2FP.F16.F32.PACK_AB R26, R37.reuse, R26 ;  /* 0x0000001a251a723e */ /* 0x040fe200000000ff */
[----:B------:R-:W-:Y:S01]  /*110e0*/  FADD.FTZ R29, R30, R29 ;  /* 0x0000001d1e1d7221 */ /* 0x000fe20000010000 */
[----:B------:R-:W-:-:S02]  /*110f0*/  FADD.FTZ R28, R37, R28 ;  /* 0x0000001c251c7221 */ /* 0x000fc40000010000 */
[----:B------:R-:W1:Y:S01]  /*11100*/  MUFU.EX2 R36, R36 ;  /* 0x0000002400247308 */ /* 0x000e620000000800 */
[----:B------:R-:W-:Y:S01]  /*11110*/  FADD.FTZ R29, R25, R29 ;  /* 0x0000001d191d7221 */ /* 0x000fe20000010000 */
[----:B------:R-:W-:Y:S01]  /*11120*/  FADD.FTZ R28, R40, R28 ;  /* 0x0000001c281c7221 */ /* 0x000fe20000010000 */
[C---:B----4-:R-:W-:Y:S02]  /*11130*/  F2FP.F16.F32.PACK_AB R25, R27.reuse, R25 ;  /* 0x000000191b19723e */ /* 0x050fe400000000ff */
[----:B------:R-:W-:Y:S01]  /*11140*/  FADD.FTZ R29, R27, R29 ;  /* 0x0000001d1b1d7221 */ /* 0x000fe20000010000 */
[C---:B------:R-:W-:Y:S01]  /*11150*/  FADD.FTZ R30, R41.reuse, R28 ;  /* 0x0000001c291e7221 */ /* 0x040fe20000010000 */
[----:B------:R-:W-:Y:S01]  /*11160*/  F2FP.F16.F32.PACK_AB R28, R41, R40 ;  /* 0x00000028291c723e */ /* 0x000fe200000000ff */
[----:B------:R-:W3:Y:S01]  /*11170*/  MUFU.EX2 R42, R42 ;  /* 0x0000002a002a7308 */ /* 0x000ee20000000800 */
[----:B------:R-:W-:Y:S01]  /*11180*/  FADD.FTZ R29, R31, R29 ;  /* 0x0000001d1f1d7221 */ /* 0x000fe20000010000 */
[----:B------:R-:W-:Y:S01]  /*11190*/  FADD.FTZ R30, R44, R30 ;  /* 0x0000001e2c1e7221 */ /* 0x000fe20000010000 */
[C---:B0-----:R-:W-:Y:S01]  /*111a0*/  F2FP.F16.F32.PACK_AB R27, R34.reuse, R31 ;  /* 0x0000001f221b723e */ /* 0x041fe200000000ff */
[----:B------:R-:W4:Y:S01]  /*111b0*/  LDL R41, [R1+0x2c] ;  /* 0x00002c0001297983 */ /* 0x000f220000100800 */
[----:B------:R-:W-:Y:S01]  /*111c0*/  FADD.FTZ R29, R34, R29 ;  /* 0x0000001d221d7221 */ /* 0x000fe20000010000 */
[C---:B------:R-:W-:Y:S01]  /*111d0*/  FADD.FTZ R33, R45.reuse, R30 ;  /* 0x0000001e2d217221 */ /* 0x040fe20000010000 */
[----:B------:R-:W-:Y:S01]  /*111e0*/  F2FP.F16.F32.PACK_AB R30, R45, R44 ;  /* 0x0000002c2d1e723e */ /* 0x000fe200000000ff */
[----:B------:R-:W0:Y:S01]  /*111f0*/  MUFU.EX2 R43, R43 ;  /* 0x0000002b002b7308 */ /* 0x000e220000000800 */
[----:B-1----:R-:W-:Y:S01]  /*11200*/  FADD.FTZ R29, R36, R29 ;  /* 0x0000001d241d7221 */ /* 0x002fe20000010000 */
[----:B--2---:R1:W-:Y:S06]  /*11210*/  STSM.16.M88.4 [R142], R24 ;  /* 0x000000188e007844 */ /* 0x0043ec0000000200 */
[----:B------:R2:W5:Y:S01]  /*11220*/  MUFU.EX2 R32, R48 ;  /* 0x0000003000207308 */ /* 0x0005620000000800 */
[----:B---3--:R-:W-:-:S07]  /*11230*/  FADD.FTZ R29, R42, R29 ;  /* 0x0000001d2a1d7221 */ /* 0x008fce0000010000 */
[----:B------:R-:W3:Y:S01]  /*11240*/  MUFU.EX2 R46, R46 ;  /* 0x0000002e002e7308 */ /* 0x000ee20000000800 */
[----:B0-----:R-:W-:Y:S01]  /*11250*/  FADD.FTZ R29, R43, R29 ;  /* 0x0000001d2b1d7221 */ /* 0x001fe20000010000 */
[----:B--2---:R-:W-:-:S06]  /*11260*/  FFMA.FTZ R48, R62, R0, -R5 ;  /* 0x000000003e307223 */ /* 0x004fcc0000010805 */
[----:B------:R-:W0:Y:S01]  /*11270*/  MUFU.EX2 R35, R35 ;  /* 0x0000002300237308 */ /* 0x000e220000000800 */
[----:B-----5:R-:W-:-:S07]  /*11280*/  FADD.FTZ R40, R32, R33 ;  /* 0x0000002120287221 */ /* 0x020fce0000010000 */
[----:B------:R-:W2:Y:S01]  /*11290*/  MUFU.EX2 R39, R39 ;  /* 0x0000002700277308 */ /* 0x000ea20000000800 */
[----:B---3--:R-:W-:Y:S01]  /*112a0*/  FADD.FTZ R33, R46, R29 ;  /* 0x0000001d2e217221 */ /* 0x008fe20000010000 */
[----:B------:R-:W-:-:S06]  /*112b0*/  FADD.FTZ R29, R49, R40 ;  /* 0x00000028311d7221 */ /* 0x000fcc0000010000 */
[----:B------:R-:W3:Y:S01]  /*112c0*/  MUFU.EX2 R7, R7 ;  /* 0x0000000700077308 */ /* 0x000ee20000000800 */
[----:B0-----:R-:W-:Y:S01]  /*112d0*/  FADD.FTZ R33, R35, R33 ;  /* 0x0000002123217221 */ /* 0x001fe20000010000 */
[----:B------:R-:W-:-:S06]  /*112e0*/  FADD.FTZ R29, R52, R29 ;  /* 0x0000001d341d7221 */ /* 0x000fcc0000010000 */
[----:B------:R-:W0:Y:S01]  /*112f0*/  MUFU.EX2 R22, R58 ;  /* 0x0000003a00167308 */ /* 0x000e220000000800 */
[----:B------:R-:W-:Y:S01]  /*11300*/  FADD.FTZ R33, R38, R33 ;  /* 0x0000002126217221 */ /* 0x000fe20000010000 */
[----:B------:R-:W-:-:S06]  /*11310*/  FADD.FTZ R29, R53, R29 ;  /* 0x0000001d351d7221 */ /* 0x000fcc0000010000 */
[----:B------:R-:W5:Y:S01]  /*11320*/  MUFU.EX2 R47, R47 ;  /* 0x0000002f002f7308 */ /* 0x000f620000000800 */
[----:B--2---:R-:W-:Y:S01]  /*11330*/  FADD.FTZ R33, R39, R33 ;  /* 0x0000002127217221 */ /* 0x004fe20000010000 */
[----:B------:R-:W-:-:S06]  /*11340*/  FADD.FTZ R29, R56, R29 ;  /* 0x0000001d381d7221 */ /* 0x000fcc0000010000 */
[----:B------:R-:W-:Y:S01]  /*11350*/  MUFU.EX2 R50, R50 ;  /* 0x0000003200327308 */ /* 0x000fe20000000800 */
[----:B---3--:R-:W-:Y:S01]  /*11360*/  FADD.FTZ R33, R7, R33 ;  /* 0x0000002107217221 */ /* 0x008fe20000010000 */
[----:B------:R-:W-:Y:S01]  /*11370*/  FADD.FTZ R31, R57, R29 ;  /* 0x0000001d391f7221 */ /* 0x000fe20000010000 */
[----:B------:R-:W-:Y:S01]  /*11380*/  F2FP.F16.F32.PACK_AB R29, R42, R36 ;  /* 0x000000242a1d723e */ /* 0x000fe200000000ff */
[----:B------:R-:W-:Y:S01]  /*11390*/  FFMA.FTZ R5, R87, R0, -R5 ;  /* 0x0000000057057223 */ /* 0x000fe20000010805 */
[----:B0-----:R-:W-:Y:S01]  /*113a0*/  FADD.FTZ R33, R22, R33 ;  /* 0x0000002116217221 */ /* 0x001fe20000010000 */
[----:B------:R-:W-:Y:S01]  /*113b0*/  FADD.FTZ R34, R60, R31 ;  /* 0x0000001f3c227221 */ /* 0x000fe20000010000 */
[----:B------:R-:W-:Y:S01]  /*113c0*/  F2FP.F16.F32.PACK_AB R31, R46, R43 ;  /* 0x0000002b2e1f723e */ /* 0x000fe200000000ff */
[----:B------:R-:W0:Y:S01]  /*113d0*/  MUFU.EX2 R48, R48 ;  /* 0x0000003000307308 */ /* 0x000e220000000800 */
[----:B-----5:R-:W-:Y:S01]  /*113e0*/  FADD.FTZ R33, R47, R33 ;  /* 0x000000212f217221 */ /* 0x020fe20000010000 */
[----:B------:R-:W-:-:S06]  /*113f0*/  FADD.FTZ R34, R61, R34 ;  /* 0x000000223d227221 */ /* 0x000fcc0000010000 */
[----:B------:R-:W2:Y:S01]  /*11400*/  MUFU.EX2 R17, R66 ;  /* 0x0000004200117308 */ /* 0x000ea20000000800 */
[----:B------:R-:W-:-:S07]  /*11410*/  FADD.FTZ R40, R64, R34 ;  /* 0x0000002240287221 */ /* 0x000fce0000010000 */
[----:B------:R-:W3:Y:S01]  /*11420*/  MUFU.EX2 R37, R67 ;  /* 0x0000004300257308 */ /* 0x000ee20000000800 */
[----:B0-----:R-:W-:-:S04]  /*11430*/  FADD.FTZ R33, R48, R33 ;  /* 0x0000002130217221 */ /* 0x001fc80000010000 */
[----:B------:R-:W-:Y:S01]  /*11440*/  FADD.FTZ R36, R50, R33 ;  /* 0x0000002132247221 */ /* 0x000fe20000010000 */
[----:B------:R-:W-:Y:S02]  /*11450*/  FADD.FTZ R33, R65, R40 ;  /* 0x0000002841217221 */ /* 0x000fe40000010000 */
[----:B------:R-:W-:Y:S01]  /*11460*/  MUFU.EX2 R74, R74 ;  /* 0x0000004a004a7308 */ /* 0x000fe20000000800 */
[----:B--2---:R-:W-:Y:S01]  /*11470*/  FADD.FTZ R36, R17, R36 ;  /* 0x0000002411247221 */ /* 0x004fe20000010000 */
[----:B------:R-:W-:Y:S01]  /*11480*/  FADD.FTZ R40, R68, R33 ;  /* 0x0000002144287221 */ /* 0x000fe20000010000 */
[----:B------:R0:W-:Y:S03]  /*11490*/  STSM.16.M88.4 [R139], R28 ;  /* 0x0000001c8b007844 */ /* 0x0001e60000000200 */
[----:B-1----:R-:W-:Y:S02]  /*114a0*/  FADD.FTZ R27, R69, R40 ;  /* 0x00000028451b7221 */ /* 0x002fe40000010000 */
[----:B------:R-:W1:Y:S01]  /*114b0*/  MUFU.EX2 R75, R75 ;  /* 0x0000004b004b7308 */ /* 0x000e620000000800 */
[----:B---3--:R-:W-:Y:S01]  /*114c0*/  FADD.FTZ R25, R37, R36 ;  /* 0x0000002425197221 */ /* 0x008fe20000010000 */
[----:B------:R-:W-:-:S02]  /*114d0*/  F2FP.F16.F32.PACK_AB R33, R38, R35 ;  /* 0x000000232621723e */ /* 0x000fc400000000ff */
[----:B------:R-:W-:Y:S02]  /*114e0*/  F2FP.F16.F32.PACK_AB R32, R49, R32 ;  /* 0x000000203120723e */ /* 0x000fe400000000ff */
[----:B------:R-:W-:Y:S02]  /*114f0*/  F2FP.F16.F32.PACK_AB R34, R53, R52 ;  /* 0x000000343522723e */ /* 0x000fe400000000ff */
[----:B------:R-:W-:Y:S01]  /*11500*/  F2FP.F16.F32.PACK_AB R35, R7, R39 ;  /* 0x000000270723723e */ /* 0x000fe200000000ff */
[----:B------:R-:W-:Y:S01]  /*11510*/  MUFU.EX2 R78, R78 ;  /* 0x0000004e004e7308 */ /* 0x000fe20000000800 */
[----:B------:R-:W-:Y:S01]  /*11520*/  F2FP.F16.F32.PACK_AB R24, R57, R56 ;  /* 0x000000383918723e */ /* 0x000fe200000000ff */
[----:B0-----:R-:W-:Y:S01]  /*11530*/  FADD.FTZ R28, R70, R25 ;  /* 0x00000019461c7221 */ /* 0x001fe20000010000 */
[----:B------:R-:W-:Y:S01]  /*11540*/  FADD.FTZ R30, R72, R27 ;  /* 0x0000001b481e7221 */ /* 0x000fe20000010000 */
[----:B------:R-:W-:Y:S02]  /*11550*/  F2FP.F16.F32.PACK_AB R26, R61, R60 ;  /* 0x0000003c3d1a723e */ /* 0x000fe400000000ff */
[----:B------:R-:W-:-:S02]  /*11560*/  F2FP.F16.F32.PACK_AB R25, R47, R22 ;  /* 0x000000162f19723e */ /* 0x000fc400000000ff */
[----:B------:R-:W-:Y:S01]  /*11570*/  F2FP.F16.F32.PACK_AB R27, R50, R48 ;  /* 0x00000030321b723e */ /* 0x000fe200000000ff */
[----:B------:R-:W-:Y:S04]  /*11580*/  STSM.16.M88.4 [R138], R32 ;  /* 0x000000208a007844 */ /* 0x000fe80000000200 */
[----:B------:R0:W-:Y:S02]  /*11590*/  STSM.16.M88.4 [R137+0x27800], R24 ;  /* 0x0278001889007844 */ /* 0x0001e40000000200 */
[----:B0-----:R-:W-:Y:S02]  /*115a0*/  F2FP.F16.F32.PACK_AB R25, R37, R17 ;  /* 0x000000112519723e */ /* 0x001fe400000000ff */
[----:B------:R-:W2:Y:S01]  /*115b0*/  LDL R17, [R1+0x24] ;  /* 0x0000240001117983 */ /* 0x000ea20000100800 */
[----:B------:R-:W0:Y:S01]  /*115c0*/  MUFU.EX2 R79, R79 ;  /* 0x0000004f004f7308 */ /* 0x000e220000000800 */
[----:B------:R-:W-:Y:S01]  /*115d0*/  FADD.FTZ R29, R73, R30 ;  /* 0x0000001e491d7221 */ /* 0x000fe20000010000 */
[----:B------:R-:W-:-:S06]  /*115e0*/  FADD.FTZ R7, R71, R28 ;  /* 0x0000001c47077221 */ /* 0x000fcc0000010000 */
[----:B------:R-:W-:Y:S01]  /*115f0*/  MUFU.EX2 R82, R82 ;  /* 0x0000005200527308 */ /* 0x000fe20000000800 */
[----:B------:R-:W-:-:S07]  /*11600*/  FADD.FTZ R28, R76, R29 ;  /* 0x0000001d4c1c7221 */ /* 0x000fce0000010000 */
[----:B------:R-:W3:Y:S08]  /*11610*/  MUFU.EX2 R83, R83 ;  /* 0x0000005300537308 */ /* 0x000ef00000000800 */
[----:B------:R-:W-:Y:S08]  /*11620*/  MUFU.EX2 R86, R86 ;  /* 0x0000005600567308 */ /* 0x000ff00000000800 */
[----:B------:R-:W5:Y:S01]  /*11630*/  MUFU.EX2 R38, R5 ;  /* 0x0000000500267308 */ /* 0x000f620000000800 */
[----:B------:R-:W-:Y:S01]  /*11640*/  FADD.FTZ R29, R77, R28 ;  /* 0x0000001c4d1d7221 */ /* 0x000fe20000010000 */
[----:B------:R-:W-:-:S02]  /*11650*/  F2FP.F16.F32.PACK_AB R24, R65, R64 ;  /* 0x000000404118723e */ /* 0x000fc400000000ff */
[----:B------:R-:W-:Y:S01]  /*11660*/  F2FP.F16.F32.PACK_AB R26, R69, R68 ;  /* 0x00000044451a723e */ /* 0x000fe200000000ff */
[----:B------:R-:W-:Y:S01]  /*11670*/  FADD.FTZ R36, R80, R29 ;  /* 0x0000001d50247221 */ /* 0x000fe20000010000 */
[----:B------:R-:W-:Y:S02]  /*11680*/  F2FP.F16.F32.PACK_AB R27, R71, R70 ;  /* 0x00000046471b723e */ /* 0x000fe400000000ff */
[----:B------:R-:W-:Y:S02]  /*11690*/  F2FP.F16.F32.PACK_AB R28, R73, R72 ;  /* 0x00000048491c723e */ /* 0x000fe400000000ff */
[----:B------:R-:W-:Y:S02]  /*116a0*/  F2FP.F16.F32.PACK_AB R30, R77, R76 ;  /* 0x0000004c4d1e723e */ /* 0x000fe400000000ff */
[----:B-1----:R-:W-:Y:S02]  /*116b0*/  F2FP.F16.F32.PACK_AB R29, R75, R74 ;  /* 0x0000004a4b1d723e */ /* 0x002fe400000000ff */
[----:B0-----:R-:W-:-:S02]  /*116c0*/  F2FP.F16.F32.PACK_AB R31, R79, R78 ;  /* 0x0000004e4f1f723e */ /* 0x001fc400000000ff */
[----:B------:R-:W-:Y:S02]  /*116d0*/  F2FP.F16.F32.PACK_AB R32, R81, R80 ;  /* 0x000000505120723e */ /* 0x000fe400000000ff */
[----:B---3--:R-:W-:Y:S02]  /*116e0*/  F2FP.F16.F32.PACK_AB R33, R83, R82 ;  /* 0x000000525321723e */ /* 0x008fe400000000ff */
[----:B------:R-:W-:Y:S02]  /*116f0*/  F2FP.F16.F32.PACK_AB R34, R3, R84 ;  /* 0x000000540322723e */ /* 0x000fe400000000ff */
[----:B-----5:R-:W-:Y:S01]  /*11700*/  F2FP.F16.F32.PACK_AB R35, R38, R86 ;  /* 0x000000562623723e */ /* 0x020fe200000000ff */
[----:B------:R-:W-:-:S04]  /*11710*/  FADD.FTZ R22, R74, R7 ;  /* 0x000000074a167221 */ /* 0x000fc80000010000 */
[----:B------:R-:W-:-:S04]  /*11720*/  FADD.FTZ R7, R75, R22 ;  /* 0x000000164b077221 */ /* 0x000fc80000010000 */
[----:B------:R-:W-:-:S04]  /*11730*/  FADD.FTZ R22, R78, R7 ;  /* 0x000000074e167221 */ /* 0x000fc80000010000 */
[----:B------:R-:W-:Y:S01]  /*11740*/  FADD.FTZ R7, R79, R22 ;  /* 0x000000164f077221 */ /* 0x000fe20000010000 */
[----:B------:R-:W-:-:S03]  /*11750*/  FADD.FTZ R39, R81, R36 ;  /* 0x0000002451277221 */ /* 0x000fc60000010000 */
[----:B------:R-:W-:Y:S01]  /*11760*/  FADD.FTZ R22, R82, R7 ;  /* 0x0000000752167221 */ /* 0x000fe20000010000 */
[----:B------:R-:W-:-:S03]  /*11770*/  FADD.FTZ R84, R84, R39 ;  /* 0x0000002754547221 */ /* 0x000fc60000010000 */
[----:B------:R-:W-:Y:S01]  /*11780*/  FADD.FTZ R5, R83, R22 ;  /* 0x0000001653057221 */ /* 0x000fe20000010000 */
[----:B------:R-:W-:-:S03]  /*11790*/  FMUL.FTZ R90, R90, R6 ;  /* 0x000000065a5a7220 */ /* 0x000fc60000410000 */
[----:B------:R-:W-:Y:S01]  /*117a0*/  FADD.FTZ R7, R86, R5 ;  /* 0x0000000556077221 */ /* 0x000fe20000010000 */
[----:B------:R-:W-:Y:S01]  /*117b0*/  FADD.FTZ R5, R3, R84 ;  /* 0x0000005403057221 */ /* 0x000fe20000010000 */
        /* <DEDUP_REMOVED lines=41> */
[----:B----4-:R0:W-:Y:S04]  /*11a50*/  STSM.16.M88.4 [R41], R24 ;  /* 0x0000001829007844 */ /* 0x0101e80000000200 */
[----:B------:R0:W-:Y:S04]  /*11a60*/  STSM.16.M88.4 [R139+0x6000], R28 ;  /* 0x0060001c8b007844 */ /* 0x0001e80000000200 */
[----:B------:R0:W-:Y:S01]  /*11a70*/  STSM.16.M88.4 [R138+0x6000], R32 ;  /* 0x006000208a007844 */ /* 0x0001e20000000200 */
[----:B------:R1:W-:Y:S06]  /*11a80*/  MEMBAR.ALL.CTA ;  /* 0x0000000000007992 */ /* 0x0003ec0000008000 */
[----:B-1----:R-:W1:Y:S01]  /*11a90*/  FENCE.VIEW.ASYNC.S ;  /* 0x00000000000073c6 */ /* 0x002e620000000000 */
        /* <DEDUP_REMOVED lines=8> */
[----:B------:R-:W-:Y:S02]  /*11b20*/  IMAD.MOV.U32 R3, RZ, RZ, R14 ;  /* 0x000000ffff037224 */ /* 0x000fe400078e000e */
[----:B------:R-:W-:Y:S01]  /*11b30*/  IMAD.MOV.U32 R6, RZ, RZ, R21 ;  /* 0x000000ffff067224 */ /* 0x000fe200078e0015 */
[C---:B--2---:R-:W-:Y:S01]  /*11b40*/  ISETP.GT.AND P3, PT, R4.reuse, R17, PT ;  /* 0x000000110400720c */ /* 0x044fe20003f64270 */
[----:B------:R-:W-:Y:S02]  /*11b50*/  VIADD R4, R4, 0xffffffff ;  /* 0xffffffff04047836 */ /* 0x000fe40000000000 */
[----:B------:R-:W-:Y:S01]  /*11b60*/  IMAD.MOV.U32 R17, RZ, RZ, R10 ;  /* 0x000000ffff117224 */ /* 0x000fe200078e000a */
[----:B-1----:R-:W-:-:S09]  /*11b70*/  NOP ;  /* 0x0000000000007918 */ /* 0x002fd20000000000 */
[----:B0-----:R-:W-:Y:S05]  /*11b80*/  @P3 BRA `(.L_x_1249) ;  /* 0xffffffcc00183947 */ /* 0x001fea000383ffff */
[----:B------:R-:W-:Y:S02]  /*11b90*/  IMAD.MOV.U32 R6, RZ, RZ, R21 ;  /* 0x000000ffff067224 */ /* 0x000fe400078e0015 */
[----:B------:R-:W-:Y:S02]  /*11ba0*/  IMAD.MOV.U32 R3, RZ, RZ, R14 ;  /* 0x000000ffff037224 */ /* 0x000fe400078e000e */
[----:B------:R-:W-:Y:S02]  /*11bb0*/  IMAD.MOV.U32 R17, RZ, RZ, R10 ;  /* 0x000000ffff117224 */ /* 0x000fe400078e000a */
[----:B------:R-:W-:-:S07]  /*11bc0*/  IMAD.MOV.U32 R22, RZ, RZ, R11 ;  /* 0x000000ffff167224 */ /* 0x000fce00078e000b */
.L_x_1231:
[----:B------:R-:W2:Y:S01]  /*11bd0*/  LDL R11, [R1+0x40] ;  /* 0x00004000010b7983 */ /* 0x000ea20000100800 */
[----:B------:R-:W0:Y:S03]  /*11be0*/  LDC R10, c[0x0][0x9e4] ;  /* 0x00027900ff0a7b82 */ /* 0x000e260000000800 */
[----:B------:R-:W2:Y:S04]  /*11bf0*/  LDL R8, [R1+0x30] ;  /* 0x0000300001087983 */ /* 0x000ea80000100800 */
[----:B------:R-:W3:Y:S01]  /*11c00*/  LDL.LU R9, [R1+0x34] ;  /* 0x0000340001097983 */ /* 0x000ee20000300800 */
[----:B0-----:R-:W-:Y:S02]  /*11c10*/  ISETP.GE.AND P5, PT, R10, 0x1, PT ;  /* 0x000000010a00780c */ /* 0x001fe40003fa6270 */
[----:B--2---:R-:W-:-:S05]  /*11c20*/  IADD3 R8, R8, 0xc0, -R11 ;  /* 0x000000c008087810 */ /* 0x004fca0007ffe80b */
[----:B---3--:R-:W-:-:S04]  /*11c30*/  IMAD R9, R9, 0xc0, R8 ;  /* 0x000000c009097824 */ /* 0x008fc800078e0208 */
[----:B------:R-:W-:Y:S02]  /*11c40*/  IMAD.IADD R20, R9, 0x1, -R20 ;  /* 0x0000000109147824 */ /* 0x000fe400078e0a14 */
[----:B------:R-:W-:Y:S05]  /*11c50*/  @!P5 BRA `(.L_x_1250) ;  /* 0x000000000048d947 */ /* 0x000fea0003800000 */
[----:B------:R-:W-:Y:S01]  /*11c60*/  IMAD.MOV.U32 R11, RZ, RZ, R9 ;  /* 0x000000ffff0b7224 */ /* 0x000fe200078e0009 */
[----:B------:R-:W-:Y:S04]  /*11c70*/  BSSY B0, `(.L_x_1251) ;  /* 0x000000e000007945 */ /* 0x000fe80003800000 */
        /* <DEDUP_REMOVED lines=9> */
.L_x_1252:
[----:B------:R-:W-:-:S13]  /*11d10*/  ISETP.NE.AND P2, PT, R10, 0x1, PT ;  /* 0x000000010a00780c */ /* 0x000fda0003f45270 */
[----:B------:R-:W0:Y:S02]  /*11d20*/  @P2 LDC.64 R8, c[0x0][0x9e8] ;  /* 0x00027a00ff082b82 */ /* 0x000e240000000a00 */
[----:B0-----:R-:W-:-:S05]  /*11d30*/  @P2 IMAD.HI.U32 R8, R11, R8, RZ ;  /* 0x000000080b082227 */ /* 0x001fca00078e00ff */
[----:B------:R-:W-:-:S07]  /*11d40*/  @P2 SHF.R.U32.HI R11, RZ, R9, R8 ;  /* 0x00000009ff0b2219 */ /* 0x000fce0000011608 */
.L_x_1253:
[----:B------:R-:W-:Y:S05]  /*11d50*/  BSYNC B0 ;  /* 0x0000000000007941 */ /* 0x000fea0003800000 */
.L_x_1251:
[----:B------:R-:W-:-:S05]  /*11d60*/  IMAD R11, R11, R10, RZ ;  /* 0x0000000a0b0b7224 */ /* 0x000fca00078e02ff */
[----:B------:R-:W-:-:S07]  /*11d70*/  VIMNMX R20, R20, R11, !PT ;  /* 0x0000000b14147248 */ /* 0x000fce0007fe0100 */
.L_x_1250:
[----:B------:R-:W2:Y:S01]  /*11d80*/  LDL R8, [R1+0x38] ;  /* 0x0000380001087983 */ /* 0x000ea20000100800 */
[----:B------:R-:W-:-:S05]  /*11d90*/  VIADD R20, R20, 0x7f ;  /* 0x0000007f14147836 */ /* 0x000fca0000000000 */
[----:B------:R-:W-:-:S04]  /*11da0*/  SHF.R.S32.HI R9, RZ, 0x1f, R20 ;  /* 0x0000001fff097819 */ /* 0x000fc80000011414 */
[----:B------:R-:W-:-:S04]  /*11db0*/  LEA.HI R9, R9, R20, RZ, 0x7 ;  /* 0x0000001409097211 */ /* 0x000fc800078f38ff */
[----:B------:R-:W-:-:S04]  /*11dc0*/  SHF.R.S32.HI R9, RZ, 0x7, R9 ;  /* 0x00000007ff097819 */ /* 0x000fc80000011409 */
[----:B--2---:R-:W-:-:S04]  /*11dd0*/  VIMNMX R142, R8, R9, !PT ;  /* 0x00000009088e7248 */ /* 0x004fc80007fe0100 */
[----:B------:R-:W-:-:S13]  /*11de0*/  ISETP.GE.AND P2, PT, R4, R142, PT ;  /* 0x0000008e0400720c */ /* 0x000fda0003f46270 */
[----:B------:R-:W-:Y:S05]  /*11df0*/  @!P2 BRA `(.L_x_1254) ;  /* 0x0000002000e0a947 */ /* 0x000fea0003800000 */
[----:B------:R-:W-:Y:S02]  /*11e00*/  IMAD.MOV.U32 R9, RZ, RZ, R6 ;  /* 0x000000ffff097224 */ /* 0x000fe400078e0006 */
[----:B------:R-:W-:Y:S02]  /*11e10*/  IMAD.MOV.U32 R8, RZ, RZ, R3 ;  /* 0x000000ffff087224 */ /* 0x000fe400078e0003 */
[----:B------:R-:W-:Y:S02]  /*11e20*/  IMAD.MOV.U32 R10, RZ, RZ, R22 ;  /* 0x000000ffff0a7224 */ /* 0x000fe400078e0016 */
[----:B------:R-:W-:-:S07]  /*11e30*/  IMAD.MOV.U32 R11, RZ, RZ, R17 ;  /* 0x000000ffff0b7224 */ /* 0x000fce00078e0011 */
.L_x_1264:
        /* <DEDUP_REMOVED lines=11> */
.L_x_1256:
[----:B------:R-:W-:Y:S01]  /*11ef0*/  IMAD R0, R17, 0x8, R2 ;  /* 0x0000000811007824 */ /* 0x000fe200078e0202 */
[----:B------:R-:W-:-:S04]  /*11f00*/  SHF.L.U32 R3, R22, 0x1f, RZ ;  /* 0x0000001f16037819 */ /* 0x000fc800000006ff */
[----:B------:R0:W1:Y:S01]  /*11f10*/  SYNCS.PHASECHK.TRANS64.TRYWAIT P3, [R0+URZ+0x2d830], R3 ;  /* 0x02d83003000075a7 */ /* 0x000062000806017f */
[----:B------:R-:W-:Y:S05]  /*11f20*/  @!P0 BRA `(.L_x_1257) ;  /* 0x0000000000048947 */ /* 0x000fea0003800000 */
[----:B------:R-:W-:Y:S01]  /*11f30*/  BPT.TRAP 0x1 ;  /* 0x000000040000795c */ /* 0x000fe20000300000 */
.L_x_1257:
[----:B------:R-:W-:Y:S04]  /*11f40*/  BSSY B0, `(.L_x_1255) ;  /* 0x0000004000007945 */ /* 0x000fe80003800000 */
[----:B-1----:R-:W-:Y:S05]  /*11f50*/  @P3 BRA `(.L_x_1258) ;  /* 0x0000000000083947 */ /* 0x002fea0003800000 */
[----:B------:R-:W1:Y:S02]  /*11f60*/  SYNCS.PHASECHK.TRANS64.TRYWAIT P3, [R0+URZ+0x2d830], R3 ;  /* 0x02d83003000075a7 */ /* 0x000e64000806017f */
[----:B-1----:R-:W-:Y:S05]  /*11f70*/  @!P3 BRA `(.L_x_1259) ;  /* 0x000000e40000b947 */ /* 0x002fea0003800000 */
.L_x_1258:
[----:B------:R-:W-:Y:S05]  /*11f80*/  BSYNC B0 ;  /* 0x0000000000007941 */ /* 0x000fea0003800000 */
.L_x_1255:
[----:B01----:R-:W2:Y:S01]  /*11f90*/  LDL R3, [R1+0x10] ;  /* 0x0000100001037983 */ /* 0x003ea20000100800 */
[----:B------:R-:W0:Y:S01]  /*11fa0*/  S2R R0, SR_TID.X ;  /* 0x0000000000007919 */ /* 0x000e220000002100 */
        /* <DEDUP_REMOVED lines=59> */
.L_x_1261:
[----:B------:R-:W-:Y:S01]  /*12360*/  SHF.L.U32 R0, R10, 0x1f, RZ ;  /* 0x0000001f0a007819 */ /* 0x000fe200000006ff */
[----:B------:R-:W-:-:S04]  /*12370*/  IMAD R3, R11, 0x8, R2 ;  /* 0x000000080b037824 */ /* 0x000fc800078e0202 */
[----:B------:R0:W1:Y:S01]  /*12380*/  SYNCS.PHASECHK.TRANS64.TRYWAIT P2, [R3+URZ+0x2d850], R0 ;  /* 0x02d85000030075a7 */ /* 0x000062000804017f */
[----:B------:R-:W-:Y:S05]  /*12390*/  @!P0 BRA `(.L_x_1262) ;  /* 0x0000000000048947 */ /* 0x000fea0003800000 */
[----:B------:R-:W-:Y:S01]  /*123a0*/  BPT.TRAP 0x1 ;  /* 0x000000040000795c */ /* 0x000fe20000300000 */
.L_x_1262:
[----:B-1----:R-:W-:Y:S05]  /*123b0*/  @P2 BRA `(.L_x_1260) ;  /* 0x0000000000082947 */ /* 0x002fea0003800000 */
[----:B------:R-:W1:Y:S02]  /*123c0*/  SYNCS.PHASECHK.TRANS64.TRYWAIT P2, [R3+URZ+0x2d850], R0 ;  /* 0x02d85000030075a7 */ /* 0x000e64000804017f */
[----:B-1----:R-:W-:Y:S05]  /*123d0*/  @!P2 BRA `(.L_x_1263) ;  /* 0x000000dc00fca947 */ /* 0x002fea0003800000 */
.L_x_1260:
[----:B------:R-:W2:Y:S01]  /*123e0*/  S2R R10, SR_TID.X ;  /* 0x00000000000a7919 */ /* 0x000ea20000002100 */
[----:B01----:R-:W-:Y:S01]  /*123f0*/  VIADD R0, R2, 0x400 ;  /* 0x0000040002007836 */ /* 0x003fe20000000000 */
[----:B------:R-:W-:Y:S05]  /*12400*/  WARPSYNC.ALL ;  /* 0x0000000000007948 */ /* 0x000fea0003800000 */
[----:B------:R-:W-:-:S04]  /*12410*/  SHF.R.U32.HI R0, RZ, 0x4, R0 ;  /* 0x00000004ff007819 */ /* 0x000fc80000011600 */
[----:B------:R-:W-:-:S04]  /*12420*/  LOP3.LUT R20, R0, 0x3fff, RZ, 0xc0, !PT ;  /* 0x00003fff00147812 */ /* 0x000fc800078ec0ff */
[----:B------:R-:W-:Y:S02]  /*12430*/  LOP3.LUT R20, R20, 0x2000000, RZ, 0xfc, !PT ;  /* 0x0200000014147812 */ /* 0x000fe400078efcff */
[----:B--2---:R-:W-:Y:S02]  /*12440*/  SHF.R.U32.HI R6, RZ, 0x7, R10 ;  /* 0x00000007ff067819 */ /* 0x004fe4000001160a */
[----:B------:R-:W-:-:S03]  /*12450*/  ISETP.GE.U32.AND P2, PT, R10, 0x180, PT ;  /* 0x000001800a00780c */ /* 0x000fc60003f46070 */
[----:B------:R-:W-:-:S05]  /*12460*/  VIADD R14, R6, 0x9 ;  /* 0x00000009060e7836 */ /* 0x000fca0000000000 */
[----:B------:R-:W-:Y:S02]  /*12470*/  SEL R14, R14, 0x9, !P2 ;  /* 0x000000090e0e7807 */ /* 0x000fe40005000000 */
[----:B------:R-:W-:Y:S01]  /*12480*/  FMNMX.FTZ R0, R24, R8, !PT ;  /* 0x0000000818007209 */ /* 0x000fe20007810000 */
[----:B------:R-:W2:Y:S01]  /*12490*/  LDL R143, [R1+0x14] ;  /* 0x00001400018f7983 */ /* 0x000ea20000100800 */
[----:B------:R-:W-:Y:S02]  /*124a0*/  IMAD R20, R11, 0x600, R20 ;  /* 0x000006000b147824 */ /* 0x000fe400078e0214 */
[----:B------:R-:W-:Y:S01]  /*124b0*/  FMNMX.FTZ R0, R25, R0, !PT ;  /* 0x0000000019007209 */ /* 0x000fe20007810000 */
[----:B------:R-:W-:Y:S02]  /*124c0*/  IMAD.MOV.U32 R21, RZ, RZ, -0x7fffffe0 ;  /* 0x80000020ff157424 */ /* 0x000fe400078e00ff */
[----:B------:R-:W-:Y:S01]  /*124d0*/  VIADD R140, R20, 0x40 ;  /* 0x00000040148c7836 */ /* 0x000fe20000000000 */
[----:B------:R-:W-:Y:S01]  /*124e0*/  FMNMX.FTZ R0, R28, R0, !PT ;  /* 0x000000001c007209 */ /* 0x000fe20007810000 */
[----:B------:R-:W-:Y:S01]  /*124f0*/  IMAD.MOV.U32 R141, RZ, RZ, -0x7fffffe0 ;  /* 0x80000020ff8d7424 */ /* 0x000fe200078e00ff */
[----:B------:R-:W-:-:S02]  /*12500*/  R2UR UR14, R20 ;  /* 0x00000000140e72ca */ /* 0x000fc400000e0000 */
[----:B------:R-:W-:Y:S02]  /*12510*/  FMNMX.FTZ R0, R29, R0, !PT ;  /* 0x000000001d007209 */ /* 0x000fe40007810000 */
[----:B------:R-:W-:Y:S01]  /*12520*/  R2UR UR18, R140 ;  /* 0x000000008c1272ca */ /* 0x000fe200000e0000 */
[----:B------:R-:W-:Y:S01]  /*12530*/  VIADD R140, R20, 0x80 ;  /* 0x00000080148c7836 */ /* 0x000fe20000000000 */
[----:B------:R-:W-:Y:S02]  /*12540*/  FMNMX.FTZ R0, R32, R0, !PT ;  /* 0x0000000020007209 */ /* 0x000fe40007810000 */
[----:B------:R-:W-:Y:S02]  /*12550*/  R2UR UR15, R21 ;  /* 0x00000000150f72ca */ /* 0x000fe400000e0000 */
[----:B------:R-:W-:Y:S02]  /*12560*/  FMNMX.FTZ R0, R33, R0, !PT ;  /* 0x0000000021007209 */ /* 0x000fe40007810000 */
[----:B------:R-:W-:Y:S01]  /*12570*/  R2UR UR22, R140 ;  /* 0x000000008c1672ca */ /* 0x000fe200000e0000 */
[----:B------:R-:W-:Y:S01]  /*12580*/  VIADD R140, R20, 0xc0 ;  /* 0x000000c0148c7836 */ /* 0x000fe20000000000 */
[----:B------:R-:W-:-:S02]  /*12590*/  FMNMX.FTZ R0, R36, R0, !PT ;  /* 0x0000000024007209 */ /* 0x000fc40007810000 */
[----:B------:R-:W-:Y:S02]  /*125a0*/  R2UR UR47, R21 ;  /* 0x00000000152f72ca */ /* 0x000fe400000e0000 */
[----:B------:R-:W-:Y:S02]  /*125b0*/  FMNMX.FTZ R0, R37, R0, !PT ;  /* 0x0000000025007209 */ /* 0x000fe40007810000 */
[----:B------:R-:W-:Y:S01]  /*125c0*/  R2UR UR26, R140 ;  /* 0x000000008c1a72ca */ /* 0x000fe200000e0000 */
[----:B------:R-:W-:Y:S01]  /*125d0*/  VIADD R140, R20, 0x100 ;  /* 0x00000100148c7836 */ /* 0x000fe20000000000 */
[----:B------:R-:W-:Y:S01]  /*125e0*/  FMNMX.FTZ R0, R40, R0, !PT ;  /* 0x0000000028007209 */ /* 0x000fe20007810000 */
[----:B------:R-:W-:Y:S01]  /*125f0*/  WARPGROUP.ARRIVE ;  /* 0x00000000000079c5 */ /* 0x000fe20000000000 */
[----:B------:R-:W-:Y:S02]  /*12600*/  R2UR UR19, R141 ;  /* 0x000000008d1372ca */ /* 0x000fe400000e0000 */
[----:B------:R-:W-:-:S02]  /*12610*/  FMNMX.FTZ R0, R41, R0, !PT ;  /* 0x0000000029007209 */ /* 0x000fc40007810000 */
[----:B------:R-:W-:Y:S01]  /*12620*/  R2UR UR30, R140 ;  /* 0x000000008c1e72ca */ /* 0x000fe200000e0000 */
[----:B------:R-:W-:Y:S01]  /*12630*/  VIADD R140, R20, 0x140 ;  /* 0x00000140148c7836 */ /* 0x000fe20000000000 */
[----:B------:R-:W-:Y:S02]  /*12640*/  FMNMX.FTZ R0, R44, R0, !PT ;  /* 0x000000002c007209 */ /* 0x000fe40007810000 */
[----:B------:R-:W-:Y:S02]  /*12650*/  R2UR UR23, R141 ;  /* 0x000000008d1772ca */ /* 0x000fe400000e0000 */
[----:B------:R-:W-:Y:S02]  /*12660*/  FMNMX.FTZ R0, R45, R0, !PT ;  /* 0x000000002d007209 */ /* 0x000fe40007810000 */
[----:B------:R-:W-:Y:S01]  /*12670*/  R2UR UR34, R140 ;  /* 0x000000008c2272ca */ /* 0x000fe200000e0000 */
[----:B------:R-:W-:Y:S01]  /*12680*/  VIADD R140, R20, 0x180 ;  /* 0x00000180148c7836 */ /* 0x000fe20000000000 */
[----:B------:R-:W-:Y:S01]  /*12690*/  FMNMX.FTZ R0, R48, R0, !PT ;  /* 0x0000000030007209 */ /* 0x000fe20007810000 */
[----:B------:R-:W-:Y:S01]  /*126a0*/  VIADD R20, R20, 0x1c0 ;  /* 0x000001c014147836 */ /* 0x000fe20000000000 */
[----:B------:R-:W-:-:S02]  /*126b0*/  R2UR UR27, R141 ;  /* 0x000000008d1b72ca */ /* 0x000fc400000e0000 */
[----:B------:R-:W-:Y:S02]  /*126c0*/  FMNMX.FTZ R0, R49, R0, !PT ;  /* 0x0000000031007209 */ /* 0x000fe40007810000 */
[----:B------:R-:W-:Y:S02]  /*126d0*/  R2UR UR46, R20 ;  /* 0x00000000142e72ca */ /* 0x000fe400000e0000 */
[----:B------:R-:W-:Y:S02]  /*126e0*/  FMNMX.FTZ R0, R52, R0, !PT ;  /* 0x0000000034007209 */ /* 0x000fe40007810000 */
[----:B------:R-:W-:Y:S02]  /*126f0*/  R2UR UR31, R141 ;  /* 0x000000008d1f72ca */ /* 0x000fe400000e0000 */
[----:B------:R-:W-:Y:S02]  /*12700*/  FMNMX.FTZ R0, R53, R0, !PT ;  /* 0x0000000035007209 */ /* 0x000fe40007810000 */
[----:B------:R-:W-:-:S02]  /*12710*/  R2UR UR35, R141 ;  /* 0x000000008d2372ca */ /* 0x000fc400000e0000 */
[----:B------:R-:W-:Y:S02]  /*12720*/  FMNMX.FTZ R0, R56, R0, !PT ;  /* 0x0000000038007209 */ /* 0x000fe40007810000 */
[----:B------:R-:W-:Y:S02]  /*12730*/  R2UR UR42, R140 ;  /* 0x000000008c2a72ca */ /* 0x000fe400000e0000 */
[----:B------:R-:W-:Y:S02]  /*12740*/  FMNMX.FTZ R0, R57, R0, !PT ;  /* 0x0000000039007209 */ /* 0x000fe40007810000 */
[----:B------:R-:W-:Y:S02]  /*12750*/  R2UR UR43, R141 ;  /* 0x000000008d2b72ca */ /* 0x000fe400000e0000 */
        /* <DEDUP_REMOVED lines=18> */
[----:B------:R-:W0:Y:S03]  /*12880*/  LDC R0, c[0x0][0x988] ;  /* 0x00026200ff007b82 */ /* 0x000e260000000800 */
[----:B------:R-:W-:-:S04]  /*12890*/  FADD.FTZ R6, -R3, R8 ;  /* 0x0000000803067221 */ /* 0x000fc80000010100 */
[-C--:B0-----:R-:W-:Y:S01]  /*128a0*/  FMUL.FTZ R6, R6, R0.reuse ;  /* 0x0000000006067220 */ /* 0x081fe20000410000 */
[----:B------:R-:W-:-:S03]  /*128b0*/  FMUL.FTZ R15, R3, R0 ;  /* 0x00000000030f7220 */ /* 0x000fc60000410000 */
        /* <DEDUP_REMOVED lines=9> */
[----:B0-----:R-:W-:Y:S01]  /*12950*/  FMNMX.FTZ R6, R26, R9, !PT ;  /* 0x000000091a067209 */ /* 0x001fe20007810000 */
[-CC-:B------:R-:W-:Y:S01]  /*12960*/  FFMA.FTZ R37, R37, R0.reuse, -R15.reuse ;  /* 0x0000000025257223 */ /* 0x180fe2000001080f */
[-CC-:B------:R-:W-:Y:S01]  /*12970*/  FFMA.FTZ R40, R40, R0.reuse, -R15.reuse ;  /* 0x0000000028287223 */ /* 0x180fe2000001080f */
[--C-:B------:R-:W-:Y:S01]  /*12980*/  FFMA.FTZ R41, R41, R0, -R15.reuse ;  /* 0x0000000029297223 */ /* 0x100fe2000001080f */
[----:B------:R-:W-:Y:S01]  /*12990*/  FMNMX.FTZ R6, R27, R6, !PT ;  /* 0x000000061b067209 */ /* 0x000fe20007810000 */
[-CC-:B------:R-:W-:Y:S01]  /*129a0*/  FFMA.FTZ R44, R44, R0.reuse, -R15.reuse ;  /* 0x000000002c2c7223 */ /* 0x180fe2000001080f */
[--C-:B------:R-:W-:Y:S01]  /*129b0*/  FFMA.FTZ R45, R45, R0, -R15.reuse ;  /* 0x000000002d2d7223 */ /* 0x100fe2000001080f */
[----:B------:R-:W0:Y:S01]  /*129c0*/  MUFU.EX2 R25, R25 ;  /* 0x0000001900197308 */ /* 0x000e220000000800 */
[----:B------:R-:W-:Y:S01]  /*129d0*/  FMNMX.FTZ R6, R30, R6, !PT ;  /* 0x000000061e067209 */ /* 0x000fe20007810000 */
[-CC-:B------:R-:W-:Y:S01]  /*129e0*/  FFMA.FTZ R48, R48, R0.reuse, -R15.reuse ;  /* 0x0000000030307223 */ /* 0x180fe2000001080f */
[-CC-:B------:R-:W-:Y:S01]  /*129f0*/  FFMA.FTZ R49, R49, R0.reuse, -R15.reuse ;  /* 0x0000000031317223 */ /* 0x180fe2000001080f */
[--C-:B------:R-:W-:Y:S01]  /*12a00*/  FFMA.FTZ R52, R52, R0, -R15.reuse ;  /* 0x0000000034347223 */ /* 0x100fe2000001080f */
[----:B------:R-:W-:Y:S01]  /*12a10*/  FMNMX.FTZ R6, R31, R6, !PT ;  /* 0x000000061f067209 */ /* 0x000fe20007810000 */
[-CC-:B------:R-:W-:Y:S01]  /*12a20*/  FFMA.FTZ R53, R53, R0.reuse, -R15.reuse ;  /* 0x0000000035357223 */ /* 0x180fe2000001080f */
[--C-:B------:R-:W-:Y:S01]  /*12a30*/  FFMA.FTZ R56, R56, R0, -R15.reuse ;  /* 0x0000000038387223 */ /* 0x100fe2000001080f */
[----:B------:R-:W3:Y:S01]  /*12a40*/  MUFU.EX2 R10, R28 ;  /* 0x0000001c000a7308 */ /* 0x000ee20000000800 */
[----:B------:R-:W-:Y:S01]  /*12a50*/  FMNMX.FTZ R6, R34, R6, !PT ;  /* 0x0000000622067209 */ /* 0x000fe20007810000 */
[----:B-1----:R-:W-:Y:S01]  /*12a60*/  FFMA.FTZ R5, R20, R5, R8 ;  /* 0x0000000514057223 */ /* 0x002fe20000010008 */
[-CC-:B------:R-:W-:Y:S01]  /*12a70*/  FFMA.FTZ R57, R57, R0.reuse, -R15.reuse ;  /* 0x0000000039397223 */ /* 0x180fe2000001080f */
[--C-:B------:R-:W-:Y:S01]  /*12a80*/  FFMA.FTZ R60, R60, R0, -R15.reuse ;  /* 0x000000003c3c7223 */ /* 0x100fe2000001080f */
[----:B------:R-:W-:Y:S01]  /*12a90*/  FMNMX.FTZ R6, R35, R6, !PT ;  /* 0x0000000623067209 */ /* 0x000fe20007810000 */
[-CC-:B------:R-:W-:Y:S01]  /*12aa0*/  FFMA.FTZ R61, R61, R0.reuse, -R15.reuse ;  /* 0x000000003d3d7223 */ /* 0x180fe2000001080f */
[----:B------:R-:W-:Y:S01]  /*12ab0*/  FFMA.FTZ R64, R64, R0, -R15 ;  /* 0x0000000040407223 */ /* 0x000fe2000001080f */
[----:B------:R-:W1:Y:S01]  /*12ac0*/  MUFU.EX2 R29, R29 ;  /* 0x0000001d001d7308 */ /* 0x000e620000000800 */
[----:B------:R-:W-:Y:S01]  /*12ad0*/  FMNMX.FTZ R6, R38, R6, !PT ;  /* 0x0000000626067209 */ /* 0x000fe20007810000 */
[C---:B0-----:R-:W-:Y:S01]  /*12ae0*/  FADD.FTZ R5, R25.reuse, R5 ;  /* 0x0000000519057221 */ /* 0x041fe20000010000 */
[----:B------:R-:W-:Y:S01]  /*12af0*/  F2FP.F16.F32.PACK_AB R8, R25, R8 ;  /* 0x000000081908723e */ /* 0x000fe200000000ff */
[--C-:B------:R-:W-:Y:S01]  /*12b00*/  FFMA.FTZ R65, R65, R0, -R15.reuse ;  /* 0x0000000041417223 */ /* 0x100fe2000001080f */
[----:B------:R-:W-:Y:S01]  /*12b10*/  FMNMX.FTZ R6, R39, R6, !PT ;  /* 0x0000000627067209 */ /* 0x000fe20007810000 */
[-CC-:B------:R-:W-:Y:S01]  /*12b20*/  FFMA.FTZ R68, R68, R0.reuse, -R15.reuse ;  /* 0x0000000044447223 */ /* 0x180fe2000001080f */
[-CC-:B------:R-:W-:Y:S01]  /*12b30*/  FFMA.FTZ R69, R69, R0.reuse, -R15.reuse ;  /* 0x0000000045457223 */ /* 0x180fe2000001080f */
[----:B------:R-:W-:Y:S01]  /*12b40*/  FFMA.FTZ R72, R72, R0, -R15 ;  /* 0x0000000048487223 */ /* 0x000fe2000001080f */
[----:B------:R-:W-:Y:S01]  /*12b50*/  FMNMX.FTZ R6, R42, R6, !PT ;  /* 0x000000062a067209 */ /* 0x000fe20007810000 */
[----:B---3--:R-:W-:Y:S01]  /*12b60*/  FADD.FTZ R5, R10, R5 ;  /* 0x000000050a057221 */ /* 0x008fe20000010000 */
[-CC-:B------:R-:W-:Y:S01]  /*12b70*/  FFMA.FTZ R73, R73, R0.reuse, -R15.reuse ;  /* 0x0000000049497223 */ /* 0x180fe2000001080f */
[--C-:B------:R-:W-:Y:S01]  /*12b80*/  FFMA.FTZ R76, R76, R0, -R15.reuse ;  /* 0x000000004c4c7223 */ /* 0x100fe2000001080f */
[----:B------:R-:W-:Y:S01]  /*12b90*/  FMNMX.FTZ R6, R43, R6, !PT ;  /* 0x000000062b067209 */ /* 0x000fe20007810000 */
[-CC-:B------:R-:W-:Y:S01]  /*12ba0*/  FFMA.FTZ R77, R77, R0.reuse, -R15.reuse ;  /* 0x000000004d4d7223 */ /* 0x180fe2000001080f */
[-CC-:B------:R-:W-:Y:S01]  /*12bb0*/  FFMA.FTZ R80, R80, R0.reuse, -R15.reuse ;  /* 0x0000000050507223 */ /* 0x180fe2000001080f */
[----:B------:R-:W-:Y:S01]  /*12bc0*/  FFMA.FTZ R81, R81, R0, -R15 ;  /* 0x0000000051517223 */ /* 0x000fe2000001080f */
[----:B------:R-:W-:Y:S01]  /*12bd0*/  FMNMX.FTZ R6, R46, R6, !PT ;  /* 0x000000062e067209 */ /* 0x000fe20007810000 */
[C---:B-1----:R-:W-:Y:S01]  /*12be0*/  FADD.FTZ R5, R29.reuse, R5 ;  /* 0x000000051d057221 */ /* 0x042fe20000010000 */
[----:B------:R-:W-:Y:S01]  /*12bf0*/  F2FP.F16.F32.PACK_AB R10, R29, R10 ;  /* 0x0000000a1d0a723e */ /* 0x000fe200000000ff */
[--C-:B------:R-:W-:Y:S01]  /*12c00*/  FFMA.FTZ R84, R84, R0, -R15.reuse ;  /* 0x0000000054547223 */ /* 0x100fe2000001080f */
[----:B------:R-:W-:Y:S01]  /*12c10*/  FMNMX.FTZ R6, R47, R6, !PT ;  /* 0x000000062f067209 */ /* 0x000fe20007810000 */
[----:B------:R-:W-:-:S02]  /*12c20*/  FFMA.FTZ R15, R85, R0, -R15 ;  /* 0x00000000550f7223 */ /* 0x000fc4000001080f */
[----:B------:R-:W3:Y:S01]  /*12c30*/  LDL R85, [R1+0x28] ;  /* 0x0000280001557983 */ /* 0x000ee20000100800 */
        /* <DEDUP_REMOVED lines=9> */
[----:B--2---:R-:W-:Y:S02]  /*12cd0*/  LOP3.LUT R24, R143, 0x10000, RZ, 0xfc, !PT ;  /* 0x000100008f187812 */ /* 0x004fe400078efcff */
        /* <DEDUP_REMOVED lines=14> */
[----:B------:R-:W-:Y:S02]  /*12dc0*/  R2UR UR12, R24 ;  /* 0x00000000180c72ca */ /* 0x000fe400000e0000 */
[----:B0-----:R-:W-:-:S05]  /*12dd0*/  FMNMX.FTZ R6, R6, R21, !PT ;  /* 0x0000001506067209 */ /* 0x001fca0007810000 */
[----:B------:R-:W-:-:S04]  /*12de0*/  FMUL.FTZ R25, R6, R0 ;  /* 0x0000000006197220 */ /* 0x000fc80000410000 */
        /* <DEDUP_REMOVED lines=32> */
[----:B------:R-:W-:-:S05]  /*12ff0*/  IMAD.MOV.U32 R25, RZ, RZ, 0x40000040 ;  /* 0x40000040ff197424 */ /* 0x000fca00078e00ff */
[----:B------:R-:W-:-:S13]  /*13000*/  R2UR UR13, R25 ;  /* 0x00000000190d72ca */ /* 0x000fda00000e0000 */
[----:B------:R-:W-:Y:S01]  /*13010*/  HGMMA.64x96x16.F32 R88, gdesc[UR12].tnspB, R88, gsb0 ;  /* 0x416000000c5879f0 */ /* 0x000fe20008000858 */
[----:B------:R-:W-:Y:S02]  /*13020*/  VIADD R26, R24, 0x2 ;  /* 0x00000002181a7836 */ /* 0x000fe40000000000 */
[----:B------:R-:W-:-:S03]  /*13030*/  IMAD.MOV.U32 R27, RZ, RZ, 0x40000040 ;  /* 0x40000040ff1b7424 */ /* 0x000fc600078e00ff */
[----:B------:R-:W-:Y:S02]  /*13040*/  R2UR UR16, R26 ;  /* 0x000000001a1072ca */ /* 0x000fe400000e0000 */
[----:B------:R-:W-:Y:S01]  /*13050*/  R2UR UR17, R27 ;  /* 0x000000001b1172ca */ /* 0x000fe200000e0000 */
[----:B------:R-:W-:Y:S01]  /*13060*/  VIADD R26, R24, 0x4 ;  /* 0x00000004181a7836 */ /* 0x000fe20000000000 */
[----:B------:R-:W-:Y:S02]  /*13070*/  WARPGROUP.DEPBAR.LE gsb0, 0x0 ;  /* 0x00008000000079c5 */ /* 0x000fe40000010000 */
[----:B------:R-:W-:-:S09]  /*13080*/  WARPGROUP.ARRIVE ;  /* 0x00000000000079c5 */ /* 0x000fd20000000000 */
[----:B------:R-:W-:Y:S01]  /*13090*/  HGMMA.64x96x16.F32 R88, gdesc[UR16].tnspB, R88, gsb0 ;  /* 0x41600000105879f0 */ /* 0x000fe20008000858 */
[----:B------:R-:W-:Y:S02]  /*130a0*/  R2UR UR20, R26 ;  /* 0x000000001a1472ca */ /* 0x000fe400000e0000 */
[C---:B------:R-:W-:Y:S01]  /*130b0*/  R2UR UR21, R27.reuse ;  /* 0x000000001b1572ca */ /* 0x040fe200000e0000 */
[----:B------:R-:W-:Y:S01]  /*130c0*/  VIADD R26, R24, 0x6 ;  /* 0x00000006181a7836 */ /* 0x000fe20000000000 */
[----:B------:R-:W-:-:S04]  /*130d0*/  R2UR UR25, R27 ;  /* 0x000000001b1972ca */ /* 0x000fc800000e0000 */
[----:B------:R-:W-:Y:S01]  /*130e0*/  R2UR UR24, R26 ;  /* 0x000000001a1872ca */ /* 0x000fe200000e0000 */
[----:B------:R-:W-:Y:S02]  /*130f0*/  WARPGROUP.DEPBAR.LE gsb0, 0x0 ;  /* 0x00008000000079c5 */ /* 0x000fe40000010000 */
[----:B------:R-:W-:-:S06]  /*13100*/  WARPGROUP.ARRIVE ;  /* 0x00000000000079c5 */ /* 0x000fcc0000000000 */
[----:B------:R-:W-:Y:S01]  /*13110*/  HGMMA.64x96x16.F32 R88, gdesc[UR20].tnspB, R88, gsb0 ;  /* 0x41600000145879f0 */ /* 0x000fe20008000858 */
        /* <DEDUP_REMOVED lines=18> */
[----:B------:R-:W-:Y:S02]  /*13240*/  VIADD R24, R24, 0x606 ;  /* 0x0000060618187836 */ /* 0x000fe40000000000 */
[----:B------:R-:W-:-:S03]  /*13250*/  IMAD.MOV.U32 R25, RZ, RZ, 0x40000040 ;  /* 0x40000040ff197424 */ /* 0x000fc600078e00ff */
[----:B------:R-:W-:Y:S02]  /*13260*/  R2UR UR44, R24 ;  /* 0x00000000182c72ca */ /* 0x000fe400000e0000 */
[----:B------:R-:W-:Y:S01]  /*13270*/  R2UR UR45, R25 ;  /* 0x00000000192d72ca */ /* 0x000fe200000e0000 */
[----:B------:R-:W-:Y:S02]  /*13280*/  WARPGROUP.DEPBAR.LE gsb0, 0x0 ;  /* 0x00008000000079c5 */ /* 0x000fe40000010000 */
[----:B------:R-:W-:-:S06]  /*13290*/  WARPGROUP.ARRIVE ;  /* 0x00000000000079c5 */ /* 0x000fcc0000000000 */
[----:B------:R-:W-:Y:S01]  /*132a0*/  HGMMA.64x96x16.F32 R88, gdesc[UR40].tnspB, R88, gsb0 ;  /* 0x41600000285879f0 */ /* 0x000fe20008000858 */
[----:B------:R-:W-:-:S04]  /*132b0*/  FADD.FTZ R9, -R6, R9 ;  /* 0x0000000906097221 */ /* 0x000fc80000010100 */
[----:B------:R-:W-:Y:S01]  /*132c0*/  FMUL.FTZ R9, R9, R0 ;  /* 0x0000000009097220 */ /* 0x000fe20000410000 */
[----:B------:R-:W-:Y:S01]  /*132d0*/  MUFU.EX2 R28, R28 ;  /* 0x0000001c001c7308 */ /* 0x000fe20000000800 */
[----:B------:R-:W-:Y:S02]  /*132e0*/  WARPGROUP.DEPBAR.LE gsb0, 0x0 ;  /* 0x00008000000079c5 */ /* 0x000fe40000010000 */
[----:B------:R-:W-:-:S06]  /*132f0*/  WARPGROUP.ARRIVE ;  /* 0x00000000000079c5 */ /* 0x000fcc0000000000 */
[----:B------:R-:W-:Y:S01]  /*13300*/  HGMMA.64x96x16.F32 R88, gdesc[UR44].tnspB, R88, gsb0 ;  /* 0x416000002c5879f0 */ /* 0x000fe20008000858 */
[----:B------:R-:W-:Y:S08]  /*13310*/  MUFU.EX2 R29, R9 ;  /* 0x00000009001d7308 */ /* 0x000ff00000000800 */
[----:B------:R0:W1:Y:S08]  /*13320*/  MUFU.EX2 R9, R21 ;  /* 0x0000001500097308 */ /* 0x0000700000000800 */
[----:B------:R-:W2:Y:S01]  /*13330*/  MUFU.EX2 R30, R30 ;  /* 0x0000001e001e7308 */ /* 0x000ea20000000800 */
[----:B0-----:R-:W-:-:S07]  /*13340*/  @!P1 IMAD R21, R17, 0x8, R2 ;  /* 0x0000000811159824 */ /* 0x001fce00078e0202 */
[----:B------:R-:W0:Y:S01]  /*13350*/  MUFU.EX2 R31, R31 ;  /* 0x0000001f001f7308 */ /* 0x000e220000000800 */
[----:B------:R-:W-:Y:S02]  /*13360*/  @!P1 VIADD R21, R21, 0x2d840 ;  /* 0x0002d84015159836 */ /* 0x000fe40000000000 */
[----:B-1----:R-:W-:Y:S01]  /*13370*/  FFMA.FTZ R7, R29, R7, R9 ;  /* 0x000000071d077223 */ /* 0x002fe20000010009 */
[C---:B------:R-:W-:Y:S02]  /*13380*/  F2FP.F16.F32.PACK_AB R9, R28.reuse, R9 ;  /* 0x000000091c09723e */ /* 0x040fe400000000ff */
[----:B------:R-:W-:Y:S02]  /*13390*/  @!P1 PRMT R21, RZ, 0x654, R21 ;  /* 0x00000654ff159816 */ /* 0x000fe40000000015 */
[----:B------:R-:W-:Y:S01]  /*133a0*/  MUFU.EX2 R33, R33 ;  /* 0x0000002100217308 */ /* 0x000fe20000000800 */
[----:B------:R-:W-:-:S04]  /*133b0*/  FADD.FTZ R7, R28, R7 ;  /* 0x000000071c077221 */ /* 0x000fc80000010000 */
[----:B--2---:R-:W-:-:S04]  /*133c0*/  FADD.FTZ R7, R30, R7 ;  /* 0x000000071e077221 */ /* 0x004fc80000010000 */
[----:B0-----:R-:W-:Y:S01]  /*133d0*/  FADD.FTZ R7, R31, R7 ;  /* 0x000000071f077221 */ /* 0x001fe20000010000 */
[----:B------:R-:W-:Y:S02]  /*133e0*/  WARPGROUP.DEPBAR.LE gsb0, 0x0 ;  /* 0x00008000000079c5 */ /* 0x000fe40000010000 */
[----:B------:R0:W-:Y:S06]  /*133f0*/  BAR.ARV R14, 0x100 ;  /* 0x0004000e0000751d */ /* 0x0001ec0000002000 */
[----:B------:R-:W-:Y:S01]  /*13400*/  @!P1 SYNCS.ARRIVE.TRANS64.RED.A1T0 RZ, [R21+URZ], RZ ;  /* 0x000000ff15ff99a7 */ /* 0x000fe2000810043f */
[----:B0-----:R-:W-:-:S04]  /*13410*/  @!P1 IMAD R14, R11, 0x8, R2 ;  /* 0x000000080b0e9824 */ /* 0x001fc800078e0202 */
[----:B------:R-:W-:Y:S01]  /*13420*/  @!P1 VIADD R14, R14, 0x2d860 ;  /* 0x0002d8600e0e9836 */ /* 0x000fe20000000000 */
[----:B------:R-:W-:-:S04]  /*13430*/  F2FP.F16.F32.PACK_AB R11, R31, R30 ;  /* 0x0000001e1f0b723e */ /* 0x000fc800000000ff */
[----:B------:R-:W-:-:S04]  /*13440*/  @!P1 PRMT R14, RZ, 0x654, R14 ;  /* 0x00000654ff0e9816 */ /* 0x000fc8000000000e */
[----:B------:R0:W-:Y:S01]  /*13450*/  @!P1 SYNCS.ARRIVE.TRANS64.RED.A1T0 RZ, [R14+URZ], RZ ;  /* 0x000000ff0eff99a7 */ /* 0x0001e2000810043f */
[----:B------:R1:W-:Y:S01]  /*13460*/  STSM.16.M88.4 [R137+0x21800], R8 ;  /* 0x0218000889007844 */ /* 0x0003e20000000200 */
[----:B0-----:R-:W-:Y:S08]  /*13470*/  MUFU.EX2 R14, R35 ;  /* 0x00000023000e7308 */ /* 0x001ff00000000800 */
[----:B-1----:R-:W0:Y:S08]  /*13480*/  MUFU.EX2 R8, R32 ;  /* 0x0000002000087308 */ /* 0x002e300000000800 */
[----:B------:R-:W1:Y:S08]  /*13490*/  MUFU.EX2 R9, R34 ;  /* 0x0000002200097308 */ /* 0x000e700000000800 */
[----:B------:R-:W2:Y:S01]  /*134a0*/  MUFU.EX2 R10, R36 ;  /* 0x00000024000a7308 */ /* 0x000ea20000000800 */
[----:B0-----:R-:W-:-:S04]  /*134b0*/  FADD.FTZ R5, R8, R5 ;  /* 0x0000000508057221 */ /* 0x001fc80000010000 */
[----:B------:R-:W-:Y:S01]  /*134c0*/  FADD.FTZ R5, R33, R5 ;  /* 0x0000000521057221 */ /* 0x000fe20000010000 */
[----:B-1----:R-:W-:-:S03]  /*134d0*/  FADD.FTZ R21, R9, R7 ;  /* 0x0000000709157221 */ /* 0x002fc60000010000 */
[----:B--2---:R-:W-:Y:S01]  /*134e0*/  FADD.FTZ R7, R10, R5 ;  /* 0x000000050a077221 */ /* 0x004fe20000010000 */
[----:B------:R-:W-:Y:S02]  /*134f0*/  FADD.FTZ R5, R14, R21 ;  /* 0x000000150e057221 */ /* 0x000fe40000010000 */
[----:B------:R-:W2:Y:S01]  /*13500*/  LDL R21, [R1+0x2c] ;  /* 0x00002c0001157983 */ /* 0x000ea20000100800 */
[----:B------:R-:W0:Y:S08]  /*13510*/  MUFU.EX2 R37, R37 ;  /* 0x0000002500257308 */ /* 0x000e300000000800 */
[----:B------:R-:W1:Y:S08]  /*13520*/  MUFU.EX2 R11, R38 ;  /* 0x00000026000b7308 */ /* 0x000e700000000800 */
[----:B------:R-:W4:Y:S08]  /*13530*/  MUFU.EX2 R24, R40 ;  /* 0x0000002800187308 */ /* 0x000f300000000800 */
[----:B------:R-:W5:Y:S08]  /*13540*/  MUFU.EX2 R39, R39 ;  /* 0x0000002700277308 */ /* 0x000f700000000800 */
[----:B------:R-:W3:Y:S08]  /*13550*/  MUFU.EX2 R41, R41 ;  /* 0x0000002900297308 */ /* 0x000ef00000000800 */
[----:B------:R-:W3:Y:S01]  /*13560*/  MUFU.EX2 R25, R42 ;  /* 0x0000002a00197308 */ /* 0x000ee20000000800 */
[----:B0-----:R-:W-:Y:S01]  /*13570*/  FADD.FTZ R7, R37, R7 ;  /* 0x0000000725077221 */ /* 0x001fe20000010000 */
[----:B-1----:R-:W-:-:S06]  /*13580*/  FADD.FTZ R5, R11, R5 ;  /* 0x000000050b057221 */ /* 0x002fcc0000010000 */
[----:B------:R-:W0:Y:S08]  /*13590*/  MUFU.EX2 R26, R44 ;  /* 0x0000002c001a7308 */ /* 0x000e300000000800 */
[----:B------:R-:W1:Y:S01]  /*135a0*/  MUFU.EX2 R43, R43 ;  /* 0x0000002b002b7308 */ /* 0x000e620000000800 */
[----:B----4-:R-:W-:Y:S01]  /*135b0*/  FADD.FTZ R7, R24, R7 ;  /* 0x0000000718077221 */ /* 0x010fe20000010000 */
[----:B-----5:R-:W-:-:S06]  /*135c0*/  FADD.FTZ R5, R39, R5 ;  /* 0x0000000527057221 */ /* 0x020fcc0000010000 */
[----:B------:R-:W4:Y:S08]  /*135d0*/  MUFU.EX2 R45, R45 ;  /* 0x0000002d002d7308 */ /* 0x000f300000000800 */
[----:B------:R-:W5:Y:S01]  /*135e0*/  MUFU.EX2 R27, R46 ;  /* 0x0000002e001b7308 */ /* 0x000f620000000800 */
[----:B---3--:R-:W-:Y:S01]  /*135f0*/  FADD.FTZ R7, R41, R7 ;  /* 0x0000000729077221 */ /* 0x008fe20000010000 */
[----:B------:R-:W-:-:S06]  /*13600*/  FADD.FTZ R5, R25, R5 ;  /* 0x0000000519057221 */ /* 0x000fcc0000010000 */
        /* <DEDUP_REMOVED lines=30> */
[----:B------:R-:W-:Y:S01]  /*137f0*/  F2FP.F16.F32.PACK_AB R9, R14, R9 ;  /* 0x000000090e09723e */ /* 0x000fe200000000ff */
[----:B----4-:R-:W-:-:S06]  /*13800*/  FADD.FTZ R7, R57, R7 ;  /* 0x0000000739077221 */ /* 0x010fcc0000010000 */
[----:B------:R-:W4:Y:S01]  /*13810*/  MUFU.EX2 R64, R64 ;  /* 0x0000004000407308 */ /* 0x000f220000000800 */
[----:B-----5:R-:W-:-:S07]  /*13820*/  FADD.FTZ R14, R58, R5 ;  /* 0x000000053a0e7221 */ /* 0x020fce0000010000 */
        /* <DEDUP_REMOVED lines=15> */
[----:B------:R-:W3:Y:S01]  /*13920*/  MUFU.EX2 R71, R71 ;  /* 0x0000004700477308 */ /* 0x000ee20000000800 */
[----:B0-----:R-:W-:Y:S01]  /*13930*/  FADD.FTZ R28, R68, R7 ;  /* 0x00000007441c7221 */ /* 0x001fe20000010000 */
[----:B------:R-:W-:Y:S01]  /*13940*/  F2FP.F16.F32.PACK_AB R8, R33, R8 ;  /* 0x000000082108723e */ /* 0x000fe200000000ff */
[----:B-1----:R-:W-:-:S05]  /*13950*/  FADD.FTZ R5, R67, R14 ;  /* 0x0000000e43057221 */ /* 0x002fca0000010000 */
[----:B------:R-:W0:Y:S01]  /*13960*/  MUFU.EX2 R72, R72 ;  /* 0x0000004800487308 */ /* 0x000e220000000800 */
[----:B------:R-:W-:Y:S02]  /*13970*/  F2FP.F16.F32.PACK_AB R10, R37, R10 ;  /* 0x0000000a250a723e */ /* 0x000fe400000000ff */
[----:B------:R-:W-:-:S05]  /*13980*/  F2FP.F16.F32.PACK_AB R11, R39, R11 ;  /* 0x0000000b270b723e */ /* 0x000fca00000000ff */
[----:B------:R-:W-:Y:S01]  /*13990*/  MUFU.EX2 R74, R74 ;  /* 0x0000004a004a7308 */ /* 0x000fe20000000800 */
[----:B----4-:R-:W-:Y:S01]  /*139a0*/  FADD.FTZ R7, R69, R28 ;  /* 0x0000001c45077221 */ /* 0x010fe20000010000 */
[----:B-----5:R-:W-:-:S06]  /*139b0*/  FADD.FTZ R28, R70, R5 ;  /* 0x00000005461c7221 */ /* 0x020fcc0000010000 */
[----:B------:R-:W1:Y:S01]  /*139c0*/  MUFU.EX2 R73, R73 ;  /* 0x0000004900497308 */ /* 0x000e620000000800 */
[----:B------:R4:W-:Y:S01]  /*139d0*/  STSM.16.M88.4 [R85], R8 ;  /* 0x0000000855007844 */ /* 0x0009e20000000200 */
[----:B------:R-:W-:-:S06]  /*139e0*/  F2FP.F16.F32.PACK_AB R24, R41, R24 ;  /* 0x000000182918723e */ /* 0x000fcc00000000ff */
[----:B------:R-:W5:Y:S01]  /*139f0*/  MUFU.EX2 R75, R75 ;  /* 0x0000004b004b7308 */ /* 0x000f620000000800 */
[----:B------:R-:W-:Y:S02]  /*13a00*/  F2FP.F16.F32.PACK_AB R25, R43, R25 ;  /* 0x000000192b19723e */ /* 0x000fe400000000ff */
[----:B------:R-:W-:Y:S02]  /*13a10*/  F2FP.F16.F32.PACK_AB R26, R45, R26 ;  /* 0x0000001a2d1a723e */ /* 0x000fe400000000ff */
[----:B------:R-:W-:-:S03]  /*13a20*/  F2FP.F16.F32.PACK_AB R27, R47, R27 ;  /* 0x0000001b2f1b723e */ /* 0x000fc600000000ff */
[----:B------:R-:W2:Y:S01]  /*13a30*/  MUFU.EX2 R76, R76 ;  /* 0x0000004c004c7308 */ /* 0x000ea20000000800 */
[----:B----4-:R-:W-:Y:S02]  /*13a40*/  F2FP.F16.F32.PACK_AB R8, R49, R48 ;  /* 0x000000303108723e */ /* 0x010fe400000000ff */
[----:B------:R-:W-:Y:S02]  /*13a50*/  F2FP.F16.F32.PACK_AB R9, R51, R50 ;  /* 0x000000323309723e */ /* 0x000fe400000000ff */
[----:B------:R-:W-:-:S03]  /*13a60*/  F2FP.F16.F32.PACK_AB R10, R53, R52 ;  /* 0x00000034350a723e */ /* 0x000fc600000000ff */
[----:B------:R-:W4:Y:S01]  /*13a70*/  MUFU.EX2 R78, R78 ;  /* 0x0000004e004e7308 */ /* 0x000f220000000800 */
[----:B------:R-:W-:Y:S01]  /*13a80*/  F2FP.F16.F32.PACK_AB R11, R55, R54 ;  /* 0x00000036370b723e */ /* 0x000fe200000000ff */
[----:B---3--:R-:W-:Y:S01]  /*13a90*/  FADD.FTZ R5, R71, R28 ;  /* 0x0000001c47057221 */ /* 0x008fe20000010000 */
[----:B------:R-:W-:Y:S05]  /*13aa0*/  STSM.16.M88.4 [R139], R24 ;  /* 0x000000188b007844 */ /* 0x000fea0000000200 */
[----:B------:R-:W3:Y:S01]  /*13ab0*/  MUFU.EX2 R77, R77 ;  /* 0x0000004d004d7308 */ /* 0x000ee20000000800 */
[----:B------:R5:W-:Y:S01]  /*13ac0*/  STSM.16.M88.4 [R138], R8 ;  /* 0x000000088a007844 */ /* 0x000be20000000200 */
[----:B0-----:R-:W-:-:S06]  /*13ad0*/  FADD.FTZ R30, R72, R7 ;  /* 0x00000007481e7221 */ /* 0x001fcc0000010000 */
[----:B------:R-:W0:Y:S01]  /*13ae0*/  MUFU.EX2 R79, R79 ;  /* 0x0000004f004f7308 */ /* 0x000e220000000800 */
[----:B-1----:R-:W-:-:S07]  /*13af0*/  FADD.FTZ R7, R73, R30 ;  /* 0x0000001e49077221 */ /* 0x002fce0000010000 */
[----:B------:R-:W1:Y:S01]  /*13b00*/  MUFU.EX2 R36, R80 ;  /* 0x0000005000247308 */ /* 0x000e620000000800 */
[----:B-----5:R-:W-:-:S07]  /*13b10*/  FADD.FTZ R10, R74, R5 ;  /* 0x000000054a0a7221 */ /* 0x020fce0000010000 */
[----:B------:R-:W5:Y:S01]  /*13b20*/  MUFU.EX2 R37, R82 ;  /* 0x0000005200257308 */ /* 0x000f620000000800 */
[----:B------:R-:W-:-:S07]  /*13b30*/  FADD.FTZ R5, R75, R10 ;  /* 0x0000000a4b057221 */ /* 0x000fce0000010000 */
[----:B------:R-:W5:Y:S08]  /*13b40*/  MUFU.EX2 R81, R81 ;  /* 0x0000005100517308 */ /* 0x000f700000000800 */
[----:B------:R-:W-:Y:S08]  /*13b50*/  MUFU.EX2 R84, R84 ;  /* 0x0000005400547308 */ /* 0x000ff00000000800 */
[----:B------:R-:W-:Y:S08]  /*13b60*/  MUFU.EX2 R15, R15 ;  /* 0x0000000f000f7308 */ /* 0x000ff00000000800 */
[----:B------:R-:W5:Y:S08]  /*13b70*/  MUFU.EX2 R14, R83 ;  /* 0x00000053000e7308 */ /* 0x000f700000000800 */
[----:B------:R-:W-:Y:S08]  /*13b80*/  MUFU.EX2 R86, R86 ;  /* 0x0000005600567308 */ /* 0x000ff00000000800 */
[----:B------:R-:W5:Y:S01]  /*13b90*/  MUFU.EX2 R87, R87 ;  /* 0x0000005700577308 */ /* 0x000f620000000800 */
[----:B--2---:R-:W-:Y:S01]  /*13ba0*/  FADD.FTZ R24, R76, R7 ;  /* 0x000000074c187221 */ /* 0x004fe20000010000 */
[----:B----4-:R-:W-:Y:S01]  /*13bb0*/  FADD.FTZ R26, R78, R5 ;  /* 0x000000054e1a7221 */ /* 0x010fe20000010000 */
[----:B------:R-:W-:-:S02]  /*13bc0*/  F2FP.F16.F32.PACK_AB R32, R57, R32 ;  /* 0x000000203920723e */ /* 0x000fc400000000ff */
[----:B---3--:R-:W-:Y:S01]  /*13bd0*/  FADD.FTZ R7, R77, R24 ;  /* 0x000000184d077221 */ /* 0x008fe20000010000 */
[----:B0-----:R-:W-:Y:S01]  /*13be0*/  FADD.FTZ R28, R79, R26 ;  /* 0x0000001a4f1c7221 */ /* 0x001fe20000010000 */
[----:B------:R-:W-:Y:S02]  /*13bf0*/  F2FP.F16.F32.PACK_AB R33, R59, R58 ;  /* 0x0000003a3b21723e */ /* 0x000fe400000000ff */
[----:B------:R-:W-:Y:S02]  /*13c00*/  F2FP.F16.F32.PACK_AB R34, R61, R60 ;  /* 0x0000003c3d22723e */ /* 0x000fe400000000ff */
[----:B------:R-:W-:Y:S01]  /*13c10*/  F2FP.F16.F32.PACK_AB R35, R63, R35 ;  /* 0x000000233f23723e */ /* 0x000fe200000000ff */
[----:B-1----:R-:W-:Y:S01]  /*13c20*/  FADD.FTZ R30, R36, R7 ;  /* 0x00000007241e7221 */ /* 0x002fe20000010000 */
[----:B------:R-:W-:Y:S01]  /*13c30*/  F2FP.F16.F32.PACK_AB R8, R65, R64 ;  /* 0x000000404108723e */ /* 0x000fe200000000ff */
[----:B-----5:R-:W-:Y:S01]  /*13c40*/  FADD.FTZ R5, R37, R28 ;  /* 0x0000001c25057221 */ /* 0x020fe20000010000 */
[----:B------:R-:W-:-:S02]  /*13c50*/  F2FP.F16.F32.PACK_AB R9, R67, R66 ;  /* 0x000000424309723e */ /* 0x000fc400000000ff */
[----:B------:R-:W-:Y:S02]  /*13c60*/  F2FP.F16.F32.PACK_AB R10, R69, R68 ;  /* 0x00000044450a723e */ /* 0x000fe400000000ff */
        /* <DEDUP_REMOVED lines=8> */
[----:B------:R-:W-:Y:S01]  /*13cf0*/  F2FP.F16.F32.PACK_AB R39, R87, R86 ;  /* 0x000000565727723e */ /* 0x000fe200000000ff */
[----:B------:R-:W-:Y:S04]  /*13d00*/  STSM.16.M88.4 [R137+0x27800], R32 ;  /* 0x0278002089007844 */ /* 0x000fe80000000200 */
[----:B------:R0:W-:Y:S04]  /*13d10*/  STSM.16.M88.4 [R21], R8 ;  /* 0x0000000815007844 */ /* 0x0001e80000000200 */
[----:B------:R1:W-:Y:S04]  /*13d20*/  STSM.16.M88.4 [R139+0x6000], R24 ;  /* 0x006000188b007844 */ /* 0x0003e80000000200 */
[----:B------:R1:W-:Y:S01]  /*13d30*/  STSM.16.M88.4 [R138+0x6000], R36 ;  /* 0x006000248a007844 */ /* 0x0003e20000000200 */
[----:B------:R-:W-:Y:S01]  /*13d40*/  @!PT LDS RZ, [RZ] ;  /* 0x00000000fffff984 */ /* 0x000fe20000000800 */
[----:B------:R-:W-:Y:S01]  /*13d50*/  @!PT LDS RZ, [RZ] ;  /* 0x00000000fffff984 */ /* 0x000fe20000000800 */
[----:B------:R-:W-:Y:S01]  /*13d60*/  @!PT LDS RZ, [RZ] ;  /* 0x00000000fffff984 */ /* 0x000fe20000000800 */
[----:B------:R-:W-:Y:S01]  /*13d70*/  @!PT LDS RZ, [RZ] ;  /* 0x00000000fffff984 */ /* 0x000fe20000000800 */
[----:B------:R2:W-:Y:S06]  /*13d80*/  MEMBAR.ALL.CTA ;  /* 0x0000000000007992 */ /* 0x0005ec0000008000 */
[----:B--2---:R-:W2:Y:S01]  /*13d90*/  FENCE.VIEW.ASYNC.S ;  /* 0x00000000000073c6 */ /* 0x004ea20000000000 */
[----:B------:R-:W-:Y:S01]  /*13da0*/  ISETP.GT.AND P2, PT, R4, R142, PT ;  /* 0x0000008e0400720c */ /* 0x000fe20003f44270 */
[----:B------:R-:W-:-:S04]  /*13db0*/  FADD.FTZ R7, R81, R30 ;  /* 0x0000001e51077221 */ /* 0x000fc80000010000 */
[----:B------:R-:W-:Y:S01]  /*13dc0*/  FADD.FTZ R28, R84, R7 ;  /* 0x00000007541c7221 */ /* 0x000fe20000010000 */
[----:B------:R-:W-:-:S04]  /*13dd0*/  FADD.FTZ R7, R14, R5 ;  /* 0x000000050e077221 */ /* 0x000fc80000010000 */
        /* <DEDUP_REMOVED lines=27> */
[----:B------:R-:W-:-:S02]  /*13f90*/  VIADD R4, R4, 0xffffffff ;  /* 0xffffffff04047836 */ /* 0x000fc40000000000 */
        /* <DEDUP_REMOVED lines=26> */
[----:B------:R-:W-:Y:S02]  /*14140*/  IMAD.MOV.U32 R9, RZ, RZ, R6 ;  /* 0x000000ffff097224 */ /* 0x000fe400078e0006 */
[----:B------:R-:W-:Y:S01]  /*14150*/  IMAD.MOV.U32 R8, RZ, RZ, R3 ;  /* 0x000000ffff087224 */ /* 0x000fe200078e0003 */
[----:B--2---:R-:W-:Y:S01]  /*14160*/  NOP ;  /* 0x0000000000007918 */ /* 0x004fe20000000000 */
[----:B-1----:R-:W-:Y:S05]  /*14170*/  @P2 BRA `(.L_x_1264) ;  /* 0xffffffdc00302947 */ /* 0x002fea000383ffff */
.L_x_1254:
[----:B------:R-:W2:Y:S02]  /*14180*/  LDL R8, [R1+0x38] ;  /* 0x0000380001087983 */ /* 0x000ea40000100800 */
[----:B--2---:R-:W-:-:S13]  /*14190*/  ISETP.GE.AND P2, PT, R4, R8, PT ;  /* 0x000000080400720c */ /* 0x004fda0003f46270 */
[----:B------:R-:W-:Y:S05]  /*141a0*/  @!P2 BRA `(.L_x_1265) ;  /* 0x000000340014a947 */ /* 0x000fea0003800000 */
[----:B------:R-:W2:Y:S04]  /*141b0*/  LDL R9, [R1+0x40] ;  /* 0x0000400001097983 */ /* 0x000ea80000100800 */
[----:B------:R-:W2:Y:S04]  /*141c0*/  LDL R8, [R1+0x30] ;  /* 0x0000300001087983 */ /* 0x000ea80000100800 */
[----:B------:R-:W3:Y:S01]  /*141d0*/  LDL R11, [R1+0x4] ;  /* 0x00000400010b7983 */ /* 0x000ee20000100800 */
[----:B------:R-:W-:Y:S02]  /*141e0*/  IMAD.MOV.U32 R20, RZ, RZ, R22 ;  /* 0x000000ffff147224 */ /* 0x000fe400078e0016 */
[----:B------:R-:W-:-:S02]  /*141f0*/  IMAD.MOV.U32 R14, RZ, RZ, R17 ;  /* 0x000000ffff0e7224 */ /* 0x000fc400078e0011 */
[----:B--2---:R-:W-:Y:S02]  /*14200*/  IMAD.IADD R0, R8, 0x1, -R9 ;  /* 0x0000000108007824 */ /* 0x004fe400078e0a09 */
[----:B------:R-:W-:Y:S02]  /*14210*/  IMAD.MOV.U32 R8, RZ, RZ, R6 ;  /* 0x000000ffff087224 */ /* 0x000fe400078e0006 */
[--C-:B------:R-:W-:Y:S02]  /*14220*/  IMAD.IADD R10, R155, 0x1, R0.reuse ;  /* 0x000000019b0a7824 */ /* 0x100fe400078e0200 */
[----:B---3--:R-:W-:Y:S02]  /*14230*/  IMAD.IADD R11, R11, 0x1, R0 ;  /* 0x000000010b0b7824 */ /* 0x008fe400078e0200 */
[----:B------:R-:W-:Y:S01]  /*14240*/  IMAD.MOV.U32 R9, RZ, RZ, R3 ;  /* 0x000000ffff097224 */ /* 0x000fe200078e0003 */
[----:B------:R-:W-:Y:S02]  /*14250*/  LOP3.LUT R142, RZ, R10, RZ, 0x33, !PT ;  /* 0x0000000aff8e7212 */ /* 0x000fe400078e33ff */
[----:B------:R-:W-:-:S07]  /*14260*/  LOP3.LUT R15, RZ, R11, RZ, 0x33, !PT ;  /* 0x0000000bff0f7212 */ /* 0x000fce00078e33ff */
.L_x_1283:
        /* <DEDUP_REMOVED lines=11> */
.L_x_1267:
[----:B------:R-:W-:Y:S01]  /*14320*/  IMAD R0, R17, 0x8, R2 ;  /* 0x0000000811007824 */ /* 0x000fe200078e0202 */
[----:B------:R-:W-:-:S04]  /*14330*/  SHF.L.U32 R3, R22, 0x1f, RZ ;  /* 0x0000001f16037819 */ /* 0x000fc800000006ff */
[----:B------:R0:W1:Y:S01]  /*14340*/  SYNCS.PHASECHK.TRANS64.TRYWAIT P3, [R0+URZ+0x2d830], R3 ;  /* 0x02d83003000075a7 */ /* 0x000062000806017f */
[----:B------:R-:W-:Y:S05]  /*14350*/  @!P0 BRA `(.L_x_1268) ;  /* 0x0000000000048947 */ /* 0x000fea0003800000 */
[----:B------:R-:W-:Y:S01]  /*14360*/  BPT.TRAP 0x1 ;  /* 0x000000040000795c */ /* 0x000fe20000300000 */
.L_x_1268:
[----:B------:R-:W-:Y:S04]  /*14370*/  BSSY B0, `(.L_x_1266) ;  /* 0x0000004000007945 */ /* 0x000fe80003800000 */
[----:B-1----:R-:W-:Y:S05]  /*14380*/  @P3 BRA `(.L_x_1269) ;  /* 0x0000000000083947 */ /* 0x002fea0003800000 */
[----:B------:R-:W1:Y:S02]  /*14390*/  SYNCS.PHASECHK.TRANS64.TRYWAIT P3, [R0+URZ+0x2d830], R3 ;  /* 0x02d83003000075a7 */ /* 0x000e64000806017f */
[----:B-1----:R-:W-:Y:S05]  /*143a0*/  @!P3 BRA `(.L_x_1270) ;  /* 0x000000c0001cb947 */ /* 0x002fea0003800000 */
.L_x_1269:
[----:B------:R-:W-:Y:S05]  /*143b0*/  BSYNC B0 ;  /* 0x0000000000007941 */ /* 0x000fea0003800000 */
.L_x_1266:
        /* <DEDUP_REMOVED lines=10> */
[----:B------:R-:W-:Y:S01]  /*14460*/  R2UR UR13, R13 ;  /* 0x000000000d0d72ca */ /* 0x000fe200000e0000 */
[----:B------:R-:W-:Y:S01]  /*14470*/  IMAD.MOV.U32 R31, RZ, RZ, -0x7fffffe0 ;  /* 0x80000020ff1f7424 */ /* 0x000fe200078e00ff */
[----:B------:R-:W-:Y:S02]  /*14480*/  R2UR UR19, R29 ;  /* 0x000000001d1372ca */ /* 0x000fe400000e0000 */
[----:B------:R-:W-:Y:S02]  /*14490*/  R2UR UR23, R27 ;  /* 0x000000001b1772ca */ /* 0x000fe400000e0000 */
[----:B------:R-:W-:-:S02]  /*144a0*/  R2UR UR27, R29 ;  /* 0x000000001d1b72ca */ /* 0x000fc400000e0000 */
[----:B------:R-:W-:Y:S02]  /*144b0*/  R2UR UR31, R31 ;  /* 0x000000001f1f72ca */ /* 0x000fe400000e0000 */
[----:B------:R-:W-:Y:S02]  /*144c0*/  R2UR UR35, R25 ;  /* 0x00000000192372ca */ /* 0x000fe400000e0000 */
[----:B------:R-:W-:Y:S02]  /*144d0*/  R2UR UR16, R152 ;  /* 0x00000000981072ca */ /* 0x000fe400000e0000 */
[----:B------:R-:W-:Y:S01]  /*144e0*/  R2UR UR17, R153 ;  /* 0x00000000991172ca */ /* 0x000fe200000e0000 */
[----:B------:R0:W-:Y:S01]  /*144f0*/  BAR.SYNC.DEFER_BLOCKING R0, 0x100 ;  /* 0x000400000000751d */ /* 0x0001e20000010000 */
[----:B--2---:R-:W-:-:S04]  /*14500*/  IMAD R24, R17, 0x600, R3 ;  /* 0x0000060011187824 */ /* 0x004fc800078e0203 */
[C---:B------:R-:W-:Y:S01]  /*14510*/  VIADD R28, R24.reuse, 0x2 ;  /* 0x00000002181c7836 */ /* 0x040fe20000000000 */
[C---:B------:R-:W-:Y:S01]  /*14520*/  R2UR UR14, R24.reuse ;  /* 0x00000000180e72ca */ /* 0x040fe200000e0000 */
[C---:B------:R-:W-:Y:S02]  /*14530*/  VIADD R26, R24.reuse, 0x200 ;  /* 0x00000200181a7836 */ /* 0x040fe40000000000 */
[----:B------:R-:W-:Y:S01]  /*14540*/  VIADD R30, R24, 0x400 ;  /* 0x00000400181e7836 */ /* 0x000fe20000000000 */
[----:B------:R-:W-:Y:S01]  /*14550*/  R2UR UR18, R28 ;  /* 0x000000001c1272ca */ /* 0x000fe200000e0000 */
[C---:B------:R-:W-:Y:S02]  /*14560*/  VIADD R28, R24.reuse, 0x202 ;  /* 0x00000202181c7836 */ /* 0x040fe40000000000 */
[----:B------:R-:W-:Y:S01]  /*14570*/  VIADD R24, R24, 0x402 ;  /* 0x0000040218187836 */ /* 0x000fe20000000000 */
[----:B------:R-:W-:Y:S02]  /*14580*/  R2UR UR22, R26 ;  /* 0x000000001a1672ca */ /* 0x000fe400000e0000 */
[----:B------:R-:W-:-:S02]  /*14590*/  R2UR UR26, R28 ;  /* 0x000000001c1a72ca */ /* 0x000fc400000e0000 */
[----:B------:R-:W-:Y:S02]  /*145a0*/  R2UR UR30, R30 ;  /* 0x000000001e1e72ca */ /* 0x000fe400000e0000 */
[----:B------:R-:W-:Y:S02]  /*145b0*/  R2UR UR34, R24 ;  /* 0x00000000182272ca */ /* 0x000fe400000e0000 */
[----:B------:R-:W-:-:S06]  /*145c0*/  WARPGROUP.ARRIVE ;  /* 0x00000000000079c5 */ /* 0x000fcc0000000000 */
[----:B------:R-:W-:Y:S01]  /*145d0*/  HGMMA.64x128x16.F32 R24, gdesc[UR12], RZ, !UPT, gsb0 ;  /* 0x01e000000c1879f0 */ /* 0x000fe2000c0008ff */
        /* <DEDUP_REMOVED lines=27> */
.L_x_1272:
[----:B------:R-:W-:Y:S01]  /*14790*/  SHF.L.U32 R0, R20, 0x1f, RZ ;  /* 0x0000001f14007819 */ /* 0x000fe200000006ff */
[----:B------:R-:W-:-:S04]  /*147a0*/  IMAD R3, R14, 0x8, R2 ;  /* 0x000000080e037824 */ /* 0x000fc800078e0202 */
[----:B------:R0:W1:Y:S01]  /*147b0*/  SYNCS.PHASECHK.TRANS64.TRYWAIT P2, [R3+URZ+0x2d850], R0 ;  /* 0x02d85000030075a7 */ /* 0x000062000804017f */
[----:B------:R-:W-:Y:S05]  /*147c0*/  @!P0 BRA `(.L_x_1273) ;  /* 0x0000000000048947 */ /* 0x000fea0003800000 */
[----:B------:R-:W-:Y:S01]  /*147d0*/  BPT.TRAP 0x1 ;  /* 0x000000040000795c */ /* 0x000fe20000300000 */
.L_x_1273:
[----:B-1----:R-:W-:Y:S05]  /*147e0*/  @P2 BRA `(.L_x_1271) ;  /* 0x0000000000082947 */ /* 0x002fea0003800000 */
[----:B------:R-:W1:Y:S02]  /*147f0*/  SYNCS.PHASECHK.TRANS64.TRYWAIT P2, [R3+URZ+0x2d850], R0 ;  /* 0x02d85000030075a7 */ /* 0x000e64000804017f */
[----:B-1----:R-:W-:Y:S05]  /*14800*/  @!P2 BRA `(.L_x_1274) ;  /* 0x000000bc0018a947 */ /* 0x002fea0003800000 */
.L_x_1271:
[----:B------:R-:W2:Y:S01]  /*14810*/  LDL R6, [R1+0x14] ;  /* 0x0000140001067983 */ /* 0x000ea20000100800 */
[----:B01----:R-:W-:Y:S01]  /*14820*/  VIADD R0, R2, 0x400 ;  /* 0x0000040002007836 */ /* 0x003fe20000000000 */
[----:B------:R-:W-:Y:S05]  /*14830*/  WARPSYNC.ALL ;  /* 0x0000000000007948 */ /* 0x000fea0003800000 */
[----:B------:R-:W-:Y:S01]  /*14840*/  SHF.R.U32.HI R0, RZ, 0x4, R0 ;  /* 0x00000004ff007819 */ /* 0x000fe20000011600 */
[----:B------:R-:W-:Y:S01]  /*14850*/  IMAD.MOV.U32 R21, RZ, RZ, -0x7fffffe0 ;  /* 0x80000020ff157424 */ /* 0x000fe200078e00ff */
[----:B------:R-:W3:Y:S01]  /*14860*/  LDL R143, [R1+0x30] ;  /* 0x00003000018f7983 */ /* 0x000ee20000100800 */
[----:B------:R-:W-:Y:S01]  /*14870*/  IMAD.MOV.U32 R141, RZ, RZ, -0x7fffffe0 ;  /* 0x80000020ff8d7424 */ /* 0x000fe200078e00ff */
[----:B------:R-:W-:-:S02]  /*14880*/  LOP3.LUT R0, R0, 0x3fff, RZ, 0xc0, !PT ;  /* 0x00003fff00007812 */ /* 0x000fc400078ec0ff */
[C---:B------:R-:W-:Y:S02]  /*14890*/  R2UR UR15, R21.reuse ;  /* 0x00000000150f72ca */ /* 0x040fe400000e0000 */
[----:B------:R-:W-:Y:S02]  /*148a0*/  LOP3.LUT R0, R0, 0x2000000, RZ, 0xfc, !PT ;  /* 0x0200000000007812 */ /* 0x000fe400078efcff */
[----:B------:R-:W-:Y:S01]  /*148b0*/  R2UR UR47, R21 ;  /* 0x00000000152f72ca */ /* 0x000fe200000e0000 */
[----:B------:R-:W-:Y:S01]  /*148c0*/  WARPGROUP.ARRIVE ;  /* 0x00000000000079c5 */ /* 0x000fe20000000000 */
[C---:B------:R-:W-:Y:S01]  /*148d0*/  R2UR UR19, R141.reuse ;  /* 0x000000008d1372ca */ /* 0x040fe200000e0000 */
[----:B------:R-:W-:Y:S01]  /*148e0*/  IMAD R20, R14, 0x600, R0 ;  /* 0x000006000e147824 */ /* 0x000fe200078e0200 */
[C---:B------:R-:W-:Y:S02]  /*148f0*/  R2UR UR23, R141.reuse ;  /* 0x000000008d1772ca */ /* 0x040fe400000e0000 */
[----:B------:R-:W-:Y:S01]  /*14900*/  R2UR UR27, R141 ;  /* 0x000000008d1b72ca */ /* 0x000fe200000e0000 */
[C---:B------:R-:W-:Y:S01]  /*14910*/  VIADD R140, R20.reuse, 0x40 ;  /* 0x00000040148c7836 */ /* 0x040fe20000000000 */
[----:B------:R-:W-:-:S02]  /*14920*/  R2UR UR14, R20 ;  /* 0x00000000140e72ca */ /* 0x000fc400000e0000 */
[C---:B------:R-:W-:Y:S02]  /*14930*/  R2UR UR31, R141.reuse ;  /* 0x000000008d1f72ca */ /* 0x040fe400000e0000 */
[----:B------:R-:W-:Y:S01]  /*14940*/  R2UR UR18, R140 ;  /* 0x000000008c1272ca */ /* 0x000fe200000e0000 */
[----:B------:R-:W-:Y:S01]  /*14950*/  VIADD R140, R20, 0x80 ;  /* 0x00000080148c7836 */ /* 0x000fe20000000000 */
[C---:B------:R-:W-:Y:S02]  /*14960*/  R2UR UR35, R141.reuse ;  /* 0x000000008d2372ca */ /* 0x040fe400000e0000 */
[----:B------:R-:W-:Y:S02]  /*14970*/  R2UR UR43, R141 ;  /* 0x000000008d2b72ca */ /* 0x000fe400000e0000 */
[----:B------:R-:W-:Y:S01]  /*14980*/  R2UR UR22, R140 ;  /* 0x000000008c1672ca */ /* 0x000fe200000e0000 */
[----:B------:R-:W-:-:S05]  /*14990*/  VIADD R140, R20, 0xc0 ;  /* 0x000000c0148c7836 */ /* 0x000fca0000000000 */
[----:B------:R-:W-:Y:S01]  /*149a0*/  R2UR UR26, R140 ;  /* 0x000000008c1a72ca */ /* 0x000fe200000e0000 */
[----:B------:R-:W-:-:S05]  /*149b0*/  VIADD R140, R20, 0x100 ;  /* 0x00000100148c7836 */ /* 0x000fca0000000000 */
[----:B------:R-:W-:Y:S01]  /*149c0*/  R2UR UR30, R140 ;  /* 0x000000008c1e72ca */ /* 0x000fe200000e0000 */
[----:B------:R-:W-:-:S05]  /*149d0*/  VIADD R140, R20, 0x140 ;  /* 0x00000140148c7836 */ /* 0x000fca0000000000 */
[----:B------:R-:W-:Y:S01]  /*149e0*/  R2UR UR34, R140 ;  /* 0x000000008c2272ca */ /* 0x000fe200000e0000 */
[C---:B------:R-:W-:Y:S02]  /*149f0*/  VIADD R140, R20.reuse, 0x180 ;  /* 0x00000180148c7836 */ /* 0x040fe40000000000 */
[----:B------:R-:W-:Y:S02]  /*14a00*/  VIADD R20, R20, 0x1c0 ;  /* 0x000001c014147836 */ /* 0x000fe40000000000 */
[----:B------:R-:W-:Y:S01]  /*14a10*/  IMAD.MOV.U32 R21, RZ, RZ, 0x40000040 ;  /* 0x40000040ff157424 */ /* 0x000fe200078e00ff */
[----:B------:R-:W-:Y:S02]  /*14a20*/  R2UR UR42, R140 ;  /* 0x000000008c2a72ca */ /* 0x000fe400000e0000 */
[----:B------:R-:W-:Y:S02]  /*14a30*/  R2UR UR46, R20 ;  /* 0x00000000142e72ca */ /* 0x000fe400000e0000 */
[----:B------:R-:W-:Y:S01]  /*14a40*/  R2UR UR13, R21 ;  /* 0x00000000150d72ca */ /* 0x000fe200000e0000 */
[----:B------:R-:W-:-:S05]  /*14a50*/  IMAD.MOV.U32 R141, RZ, RZ, 0x40000040 ;  /* 0x40000040ff8d7424 */ /* 0x000fca00078e00ff */
[----:B------:R-:W-:Y:S01]  /*14a60*/  R2UR UR17, R141 ;  /* 0x000000008d1172ca */ /* 0x000fe200000e0000 */
[----:B------:R-:W-:-:S05]  /*14a70*/  IMAD.MOV.U32 R141, RZ, RZ, 0x40000040 ;  /* 0x40000040ff8d7424 */ /* 0x000fca00078e00ff */
[----:B------:R-:W-:Y:S02]  /*14a80*/  R2UR UR21, R141 ;  /* 0x000000008d1572ca */ /* 0x000fe400000e0000 */
[----:B--2---:R-:W-:Y:S01]  /*14a90*/  LOP3.LUT R20, R6, 0x10000, RZ, 0xfc, !PT ;  /* 0x0001000006147812 */ /* 0x004fe200078efcff */
[----:B------:R-:W-:Y:S01]  /*14aa0*/  IMAD.MOV.U32 R141, RZ, RZ, 0x40000040 ;  /* 0x40000040ff8d7424 */ /* 0x000fe200078e00ff */
[----:B------:R-:W2:Y:S02]  /*14ab0*/  LDL R6, [R1+0x40] ;  /* 0x0000400001067983 */ /* 0x000ea40000100800 */
[----:B------:R-:W-:-:S13]  /*14ac0*/  R2UR UR12, R20 ;  /* 0x00000000140c72ca */ /* 0x000fda00000e0000 */
[----:B------:R-:W-:Y:S01]  /*14ad0*/  HGMMA.64x96x16.F32 R88, gdesc[UR12].tnspB, R88, gsb0 ;  /* 0x416000000c5879f0 */ /* 0x000fe20008000858 */
[----:B------:R-:W-:-:S05]  /*14ae0*/  VIADD R140, R20, 0x2 ;  /* 0x00000002148c7836 */ /* 0x000fca0000000000 */
[----:B------:R-:W-:Y:S01]  /*14af0*/  R2UR UR16, R140 ;  /* 0x000000008c1072ca */ /* 0x000fe200000e0000 */
[----:B------:R-:W-:Y:S01]  /*14b00*/  VIADD R140, R20, 0x4 ;  /* 0x00000004148c7836 */ /* 0x000fe20000000000 */
[----:B------:R-:W-:Y:S02]  /*14b10*/  WARPGROUP.DEPBAR.LE gsb0, 0x0 ;  /* 0x00008000000079c5 */ /* 0x000fe40000010000 */
[----:B------:R-:W-:-:S09]  /*14b20*/  WARPGROUP.ARRIVE ;  /* 0x00000000000079c5 */ /* 0x000fd20000000000 */
[----:B------:R-:W-:Y:S01]  /*14b30*/  HGMMA.64x96x16.F32 R88, gdesc[UR16].tnspB, R88, gsb0 ;  /* 0x41600000105879f0 */ /* 0x000fe20008000858 */
[----:B------:R-:W-:Y:S01]  /*14b40*/  R2UR UR20, R140 ;  /* 0x000000008c1472ca */ /* 0x000fe200000e0000 */
        /* <DEDUP_REMOVED lines=33> */
[----:B------:R-:W-:Y:S03]  /*14d60*/  HGMMA.64x96x16.F32 R88, gdesc[UR40].tnspB, R88, gsb0 ;  /* 0x41600000285879f0 */ /* 0x000fe60008000858 */
[----:B------:R-:W0:Y:S01]  /*14d70*/  S2R R154, SR_TID.X ;  /* 0x00000000009a7919 */ /* 0x000e220000002100 */
[----:B------:R-:W-:Y:S01]  /*14d80*/  IMAD.SHL.U32 R141, R4, 0x80, RZ ;  /* 0x00000080048d7824 */ /* 0x000fe200078e00ff */
[----:B------:R-:W-:Y:S02]  /*14d90*/  WARPGROUP.DEPBAR.LE gsb0, 0x0 ;  /* 0x00008000000079c5 */ /* 0x000fe40000010000 */
[----:B------:R-:W-:-:S06]  /*14da0*/  WARPGROUP.ARRIVE ;  /* 0x00000000000079c5 */ /* 0x000fcc0000000000 */
[----:B------:R-:W-:Y:S01]  /*14db0*/  HGMMA.64x96x16.F32 R88, gdesc[UR44].tnspB, R88, gsb0 ;  /* 0x416000002c5879f0 */ /* 0x000fe20008000858 */
[----:B0-----:R-:W-:Y:S02]  /*14dc0*/  SHF.R.U32.HI R0, RZ, 0x7, R154 ;  /* 0x00000007ff007819 */ /* 0x001fe4000001169a */
[----:B------:R-:W-:-:S03]  /*14dd0*/  ISETP.GE.U32.AND P2, PT, R154, 0x180, PT ;  /* 0x000001809a00780c */ /* 0x000fc60003f46070 */
[----:B------:R-:W-:-:S05]  /*14de0*/  VIADD R0, R0, 0x9 ;  /* 0x0000000900007836 */ /* 0x000fca0000000000 */
[----:B------:R-:W-:Y:S01]  /*14df0*/  SEL R0, R0, 0x9, !P2 ;  /* 0x0000000900007807 */ /* 0x000fe20005000000 */
[----:B------:R-:W-:Y:S01]  /*14e00*/  @!P1 IMAD R3, R17, 0x8, R2 ;  /* 0x0000000811039824 */ /* 0x000fe200078e0202 */
[----:B------:R-:W-:-:S03]  /*14e10*/  ULOP3.LUT UR10, URZ, UR7, URZ, 0x33, !UPT ;  /* 0x000000073f0a7292 */ /* 0x000fc6000f8e333f */
[----:B------:R-:W-:-:S05]  /*14e20*/  @!P1 VIADD R3, R3, 0x2d840 ;  /* 0x0002d84003039836 */ /* 0x000fca0000000000 */
[----:B------:R-:W-:Y:S01]  /*14e30*/  @!P1 PRMT R3, RZ, 0x654, R3 ;  /* 0x00000654ff039816 */ /* 0x000fe20000000003 */
[----:B------:R-:W-:Y:S02]  /*14e40*/  WARPGROUP.DEPBAR.LE gsb0, 0x0 ;  /* 0x00008000000079c5 */ /* 0x000fe40000010000 */
[----:B------:R3:W-:Y:S06]  /*14e50*/  BAR.ARV R0, 0x100 ;  /* 0x000400000000751d */ /* 0x0007ec0000002000 */
[----:B------:R0:W-:Y:S01]  /*14e60*/  @!P1 SYNCS.ARRIVE.TRANS64.RED.A1T0 RZ, [R3+URZ], RZ ;  /* 0x000000ff03ff99a7 */ /* 0x0001e2000810043f */
[----:B---3--:R-:W-:-:S05]  /*14e70*/  IADD3 R0, R143, 0x1, -R141 ;  /* 0x000000018f007810 */ /* 0x008fca0007ffe88d */
[----:B--2---:R-:W-:-:S04]  /*14e80*/  IMAD.IADD R0, R0, 0x1, -R6 ;  /* 0x0000000100007824 */ /* 0x004fc800078e0a06 */
[----:B------:R-:W-:-:S04]  /*14e90*/  IMAD R6, R136, -0x2, R0 ;  /* 0xfffffffe88067824 */ /* 0x000fc800078e0200 */
[C---:B------:R-:W-:Y:S02]  /*14ea0*/  VIADD R140, R6.reuse, UR8 ;  /* 0x00000008068c7c36 */ /* 0x040fe40008000000 */
[----:B------:R-:W-:Y:S02]  /*14eb0*/  VIADD R6, R6, UR10 ;  /* 0x0000000a06067c36 */ /* 0x000fe40008000000 */
[C---:B0-----:R-:W-:Y:S02]  /*14ec0*/  IMAD.IADD R3, R155.reuse, 0x1, R140 ;  /* 0x000000019b037824 */ /* 0x041fe400078e028c */
        /* <DEDUP_REMOVED lines=13> */
.L_x_1277:
[----:B------:R-:W-:-:S05]  /*14fa0*/  IMAD.U32 R143, RZ, RZ, UR5 ;  /* 0x00000005ff8f7e24 */ /* 0x000fca000f8e00ff */
[----:B------:R-:W-:-:S13]  /*14fb0*/  ISETP.NE.AND P2, PT, R143, 0x1, PT ;  /* 0x000000018f00780c */ /* 0x000fda0003f45270 */
[----:B------:R-:W0:Y:S02]  /*14fc0*/  @P2 LDC.64 R20, c[0x0][0x9e8] ;  /* 0x00027a00ff142b82 */ /* 0x000e240000000a00 */
[----:B0-----:R-:W-:-:S04]  /*14fd0*/  @P2 IMAD.HI.U32 R154, R10, R20, RZ ;  /* 0x000000140a9a2227 */ /* 0x001fc800078e00ff */
[----:B------:R-:W-:Y:S01]  /*14fe0*/  IMAD.MOV.U32 R20, RZ, RZ, R10 ;  /* 0x000000ffff147224 */ /* 0x000fe200078e000a */
[----:B------:R-:W-:-:S07]  /*14ff0*/  @P2 SHF.R.U32.HI R20, RZ, R21, R154 ;  /* 0x00000015ff142219 */ /* 0x000fce000001169a */
.L_x_1278:
[----:B------:R-:W-:Y:S05]  /*15000*/  BSYNC B0 ;  /* 0x0000000000007941 */ /* 0x000fea0003800000 */
.L_x_1276:
[----:B------:R-:W-:-:S04]  /*15010*/  IMAD R20, R20, R143, -R141 ;  /* 0x0000008f14147224 */ /* 0x000fc800078e0a8d */
[----:B------:R-:W-:-:S05]  /*15020*/  IMAD R20, R136, -0x2, R20 ;  /* 0xfffffffe88147824 */ /* 0x000fca00078e0214 */
[----:B------:R-:W-:Y:S02]  /*15030*/  VIMNMX R0, R0, R20, !PT ;  /* 0x0000001400007248 */ /* 0x000fe40007fe0100 */
[----:B------:R-:W-:-:S07]  /*15040*/  VIADDMNMX R3, R20, R143, R3, PT ;  /* 0x0000008f14037246 */ /* 0x000fce0003800103 */
.L_x_1275:
        /* <DEDUP_REMOVED lines=112> */
.L_x_1281:
[----:B------:R-:W-:Y:S02]  /*15750*/  IMAD.U32 R0, RZ, RZ, UR5 ;  /* 0x00000005ff007e24 */ /* 0x000fe4000f8e00ff */
[----:B------:R-:W-:-:S03]  /*15760*/  IMAD.MOV.U32 R3, RZ, RZ, R11 ;  /* 0x000000ffff037224 */ /* 0x000fc600078e000b */
[----:B------:R-:W-:-:S13]  /*15770*/  ISETP.NE.AND P3, PT, R0, 0x1, PT ;  /* 0x000000010000780c */ /* 0x000fda0003f65270 */
[----:B------:R-:W0:Y:S02]  /*15780*/  @P3 LDC.64 R20, c[0x0][0x9e8] ;  /* 0x00027a00ff143b82 */ /* 0x000e240000000a00 */
[----:B0-----:R-:W-:-:S05]  /*15790*/  @P3 IMAD.HI.U32 R20, R11, R20, RZ ;  /* 0x000000140b143227 */ /* 0x001fca00078e00ff */
[----:B------:R-:W-:-:S07]  /*157a0*/  @P3 SHF.R.U32.HI R3, RZ, R21, R20 ;  /* 0x00000015ff033219 */ /* 0x000fce0000011614 */
.L_x_1282:
[----:B------:R-:W-:Y:S05]  /*157b0*/  BSYNC B0 ;  /* 0x0000000000007941 */ /* 0x000fea0003800000 */
.L_x_1280:
[----:B------:R-:W-:-:S04]  /*157c0*/  IMAD R141, R3, R0, -R141 ;  /* 0x00000000038d7224 */ /* 0x000fc800078e0a8d */
[----:B------:R-:W-:-:S05]  /*157d0*/  IMAD R141, R136, -0x2, R141 ;  /* 0xfffffffe888d7824 */ /* 0x000fca00078e028d */
[----:B------:R-:W-:Y:S02]  /*157e0*/  VIMNMX R6, R6, R141, !PT ;  /* 0x0000008d06067248 */ /* 0x000fe40007fe0100 */
[----:B------:R-:W-:-:S07]  /*157f0*/  VIADDMNMX R140, R141, R0, R140, PT ;  /* 0x000000008d8c7246 */ /* 0x000fce000380018c */
.L_x_1279:
        /* <DEDUP_REMOVED lines=67> */
[C---:B------:R-:W-:Y:S01]  /*15c30*/  ISETP.GT.AND P4, PT, R6.reuse, 0x11, P2 ;  /* 0x000000110600780c */ /* 0x040fe20001784270 */
        /* <DEDUP_REMOVED lines=9> */
[----:B------:R-:W-:Y:S01]  /*15cd0*/  FSEL R34, R34, -INF , !P3 ;  /* 0xff80000022227808 */ /* 0x000fe20005800000 */
[-C--:B------:R-:W-:Y:S01]  /*15ce0*/  FFMA.FTZ R44, R44, R0.reuse, -R9 ;  /* 0x000000002c2c7223 */ /* 0x080fe20000010809 */
[C---:B------:R-:W-:Y:S01]  /*15cf0*/  ISETP.GT.AND P4, PT, R6.reuse, 0x19, P2 ;  /* 0x000000190600780c */ /* 0x040fe20001784270 */
[----:B------:R-:W-:Y:S01]  /*15d00*/  MUFU.EX2 R33, R33 ;  /* 0x0000002100217308 */ /* 0x000fe20000000800 */
[----:B------:R-:W-:Y:S01]  /*15d10*/  ISETP.GT.AND P3, PT, R6, 0x18, P2 ;  /* 0x000000180600780c */ /* 0x000fe20001764270 */
[----:B-1----:R-:W-:Y:S01]  /*15d20*/  FADD.FTZ R5, R25, R5 ;  /* 0x0000000519057221 */ /* 0x002fe20000010000 */
[C---:B------:R-:W-:Y:S01]  /*15d30*/  ISETP.LT.OR P4, PT, R140.reuse, 0x1a, P4 ;  /* 0x0000001a8c00780c */ /* 0x040fe20002781670 */
[-CC-:B------:R-:W-:Y:S01]  /*15d40*/  FFMA.FTZ R45, R45, R0.reuse, -R9.reuse ;  /* 0x000000002d2d7223 */ /* 0x180fe20000010809 */
[----:B------:R-:W-:Y:S01]  /*15d50*/  ISETP.LT.OR P3, PT, R140, 0x19, P3 ;  /* 0x000000198c00780c */ /* 0x000fe20001f61670 */
[-CC-:B------:R-:W-:Y:S01]  /*15d60*/  FFMA.FTZ R48, R48, R0.reuse, -R9.reuse ;  /* 0x0000000030307223 */ /* 0x180fe20000010809 */
[----:B------:R-:W-:Y:S01]  /*15d70*/  FSEL R39, R39, -INF , !P4 ;  /* 0xff80000027277808 */ /* 0x000fe20006000000 */
[----:B------:R-:W-:Y:S01]  /*15d80*/  MUFU.EX2 R37, R37 ;  /* 0x0000002500257308 */ /* 0x000fe20000000800 */
        /* <DEDUP_REMOVED lines=9> */
[-CC-:B------:R-:W-:Y:S01]  /*15e20*/  FFMA.FTZ R56, R56, R0.reuse, -R9.reuse ;  /* 0x0000000038387223 */ /* 0x180fe20000010809 */
[----:B------:R-:W-:Y:S01]  /*15e30*/  FSEL R43, R43, -INF , !P4 ;  /* 0xff8000002b2b7808 */ /* 0x000fe20006000000 */
[-CC-:B------:R-:W-:Y:S01]  /*15e40*/  FFMA.FTZ R57, R57, R0.reuse, -R9.reuse ;  /* 0x0000000039397223 */ /* 0x180fe20000010809 */
[----:B------:R-:W-:Y:S01]  /*15e50*/  FSEL R42, R42, -INF , !P3 ;  /* 0xff8000002a2a7808 */ /* 0x000fe20005800000 */
[-CC-:B------:R-:W-:Y:S01]  /*15e60*/  FFMA.FTZ R60, R60, R0.reuse, -R9.reuse ;  /* 0x000000003c3c7223 */ /* 0x180fe20000010809 */
[C---:B------:R-:W-:Y:S01]  /*15e70*/  ISETP.GT.AND P4, PT, R6.reuse, 0x29, P2 ;  /* 0x000000290600780c */ /* 0x040fe20001784270 */
[----:B------:R-:W-:Y:S01]  /*15e80*/  MUFU.EX2 R41, R41 ;  /* 0x0000002900297308 */ /* 0x000fe20000000800 */
[----:B------:R-:W-:Y:S01]  /*15e90*/  ISETP.GT.AND P3, PT, R6, 0x28, P2 ;  /* 0x000000280600780c */ /* 0x000fe20001764270 */
[-CC-:B------:R-:W-:Y:S01]  /*15ea0*/  FFMA.FTZ R61, R61, R0.reuse, -R9.reuse ;  /* 0x000000003d3d7223 */ /* 0x180fe20000010809 */
[----:B------:R-:W-:Y:S01]  /*15eb0*/  ISETP.LT.OR P4, PT, R140, 0x2a, P4 ;  /* 0x0000002a8c00780c */ /* 0x000fe20002781670 */
[-CC-:B------:R-:W-:Y:S01]  /*15ec0*/  FFMA.FTZ R64, R64, R0.reuse, -R9.reuse ;  /* 0x0000000040407223 */ /* 0x180fe20000010809 */
[----:B------:R-:W-:Y:S01]  /*15ed0*/  ISETP.LT.OR P3, PT, R140, 0x29, P3 ;  /* 0x000000298c00780c */ /* 0x000fe20001f61670 */
[-CC-:B------:R-:W-:Y:S01]  /*15ee0*/  FFMA.FTZ R65, R65, R0.reuse, -R9.reuse ;  /* 0x0000000041417223 */ /* 0x180fe20000010809 */
[----:B------:R-:W-:Y:S01]  /*15ef0*/  FSEL R47, R47, -INF , !P4 ;  /* 0xff8000002f2f7808 */ /* 0x000fe20006000000 */
[----:B------:R-:W-:Y:S01]  /*15f00*/  MUFU.EX2 R44, R44 ;  /* 0x0000002c002c7308 */ /* 0x000fe20000000800 */
        /* <DEDUP_REMOVED lines=18> */
[C---:B------:R-:W-:Y:S01]  /*16030*/  ISETP.LT.OR P4, PT, R140.reuse, 0x3a, P4 ;  /* 0x0000003a8c00780c */ /* 0x040fe20002781670 */
[-CC-:B------:R-:W-:Y:S01]  /*16040*/  FFMA.FTZ R81, R81, R0.reuse, -R9.reuse ;  /* 0x0000000051517223 */ /* 0x180fe20000010809 */
[----:B------:R-:W-:Y:S01]  /*16050*/  ISETP.LT.OR P3, PT, R140, 0x39, P3 ;  /* 0x000000398c00780c */ /* 0x000fe20001f61670 */
[-CC-:B------:R-:W-:Y:S01]  /*16060*/  FFMA.FTZ R84, R84, R0.reuse, -R9.reuse ;  /* 0x0000000054547223 */ /* 0x180fe20000010809 */
[----:B------:R-:W-:Y:S01]  /*16070*/  FSEL R55, R55, -INF , !P4 ;  /* 0xff80000037377808 */ /* 0x000fe20006000000 */
[----:B------:R-:W-:Y:S01]  /*16080*/  MUFU.EX2 R52, R52 ;  /* 0x0000003400347308 */ /* 0x000fe20000000800 */
[----:B------:R-:W-:Y:S01]  /*16090*/  FSEL R54, R54, -INF , !P3 ;  /* 0xff80000036367808 */ /* 0x000fe20005800000 */
[----:B------:R-:W-:Y:S01]  /*160a0*/  FFMA.FTZ R9, R85, R0, -R9 ;  /* 0x0000000055097223 */ /* 0x000fe20000010809 */
[----:B------:R-:W-:-:S02]  /*160b0*/  ISETP.GT.AND P4, PT, R6, 0x41, P2 ;  /* 0x000000410600780c */ /* 0x000fc40001784270 */
[----:B------:R-:W-:Y:S02]  /*160c0*/  ISETP.GT.AND P3, PT, R6, 0x40, P2 ;  /* 0x000000400600780c */ /* 0x000fe40001764270 */
[C---:B------:R-:W-:Y:S01]  /*160d0*/  ISETP.LT.OR P4, PT, R140.reuse, 0x42, P4 ;  /* 0x000000428c00780c */ /* 0x040fe20002781670 */
[----:B------:R-:W-:Y:S01]  /*160e0*/  MUFU.EX2 R53, R53 ;  /* 0x0000003500357308 */ /* 0x000fe20000000800 */
[----:B------:R-:W-:Y:S02]  /*160f0*/  ISETP.LT.OR P3, PT, R140, 0x41, P3 ;  /* 0x000000418c00780c */ /* 0x000fe40001f61670 */
[----:B------:R-:W-:Y:S02]  /*16100*/  FSEL R59, R59, -INF , !P4 ;  /* 0xff8000003b3b7808 */ /* 0x000fe40006000000 */
[----:B------:R-:W-:Y:S02]  /*16110*/  FSEL R58, R58, -INF , !P3 ;  /* 0xff8000003a3a7808 */ /* 0x000fe40005800000 */
[C---:B------:R-:W-:Y:S01]  /*16120*/  ISETP.GT.AND P4, PT, R6.reuse, 0x49, P2 ;  /* 0x000000490600780c */ /* 0x040fe20001784270 */
[----:B------:R-:W-:Y:S01]  /*16130*/  MUFU.EX2 R56, R56 ;  /* 0x0000003800387308 */ /* 0x000fe20000000800 */
[----:B------:R-:W-:-:S02]  /*16140*/  ISETP.GT.AND P3, PT, R6, 0x48, P2 ;  /* 0x000000480600780c */ /* 0x000fc40001764270 */
[C---:B------:R-:W-:Y:S02]  /*16150*/  ISETP.LT.OR P4, PT, R140.reuse, 0x4a, P4 ;  /* 0x0000004a8c00780c */ /* 0x040fe40002781670 */
[----:B------:R-:W-:Y:S02]  /*16160*/  ISETP.LT.OR P3, PT, R140, 0x49, P3 ;  /* 0x000000498c00780c */ /* 0x000fe40001f61670 */
[----:B------:R-:W-:Y:S01]  /*16170*/  FSEL R63, R63, -INF , !P4 ;  /* 0xff8000003f3f7808 */ /* 0x000fe20006000000 */
[----:B------:R-:W-:Y:S01]  /*16180*/  MUFU.EX2 R57, R57 ;  /* 0x0000003900397308 */ /* 0x000fe20000000800 */
[----:B------:R-:W-:Y:S02]  /*16190*/  FSEL R62, R62, -INF , !P3 ;  /* 0xff8000003e3e7808 */ /* 0x000fe40005800000 */
[C---:B------:R-:W-:Y:S02]  /*161a0*/  ISETP.GT.AND P4, PT, R6.reuse, 0x51, P2 ;  /* 0x000000510600780c */ /* 0x040fe40001784270 */
[----:B------:R-:W-:-:S02]  /*161b0*/  ISETP.GT.AND P3, PT, R6, 0x50, P2 ;  /* 0x000000500600780c */ /* 0x000fc40001764270 */
        /* <DEDUP_REMOVED lines=28> */
[C---:B------:R-:W-:Y:S02]  /*16380*/  ISETP.GT.AND P4, PT, R6.reuse, RZ, P2 ;  /* 0x000000ff0600720c */ /* 0x040fe40001784270 */
[----:B------:R-:W-:-:S02]  /*16390*/  ISETP.GT.AND P3, PT, R6, 0x70, P2 ;  /* 0x000000700600780c */ /* 0x000fc40001764270 */
[C---:B------:R-:W-:Y:S01]  /*163a0*/  ISETP.LT.OR P4, PT, R140.reuse, 0x1, P4 ;  /* 0x000000018c00780c */ /* 0x040fe20002781670 */
[----:B------:R-:W-:Y:S01]  /*163b0*/  MUFU.EX2 R72, R72 ;  /* 0x0000004800487308 */ /* 0x000fe20000000800 */
[----:B------:R-:W-:Y:S02]  /*163c0*/  ISETP.LT.OR P3, PT, R140, 0x71, P3 ;  /* 0x000000718c00780c */ /* 0x000fe40001f61670 */
[----:B------:R-:W-:Y:S02]  /*163d0*/  FSEL R21, R26, -INF , !P4 ;  /* 0xff8000001a157808 */ /* 0x000fe40006000000 */
[----:B------:R-:W-:Y:S02]  /*163e0*/  FSEL R82, R82, -INF , !P3 ;  /* 0xff80000052527808 */ /* 0x000fe40005800000 */
[C---:B------:R-:W-:Y:S01]  /*163f0*/  ISETP.GT.AND P3, PT, R6.reuse, 0x71, P2 ;  /* 0x000000710600780c */ /* 0x040fe20001764270 */
[----:B------:R-:W0:Y:S01]  /*16400*/  MUFU.EX2 R26, R28 ;  /* 0x0000001c001a7308 */ /* 0x000e220000000800 */
[----:B------:R-:W-:-:S02]  /*16410*/  ISETP.GT.AND P4, PT, R6, 0x78, P2 ;  /* 0x000000780600780c */ /* 0x000fc40001784270 */
[----:B------:R-:W-:Y:S02]  /*16420*/  ISETP.GT.AND P2, PT, R6, 0x79, P2 ;  /* 0x000000790600780c */ /* 0x000fe40001744270 */
[----:B------:R-:W-:Y:S02]  /*16430*/  FMNMX.FTZ R6, R21, R8, !PT ;  /* 0x0000000815067209 */ /* 0x000fe40007810000 */
[C---:B------:R-:W-:Y:S01]  /*16440*/  ISETP.LT.OR P3, PT, R140.reuse, 0x72, P3 ;  /* 0x000000728c00780c */ /* 0x040fe20001f61670 */
[----:B------:R-:W-:Y:S01]  /*16450*/  MUFU.EX2 R73, R73 ;  /* 0x0000004900497308 */ /* 0x000fe20000000800 */
[----:B------:R-:W-:Y:S02]  /*16460*/  FMNMX.FTZ R6, R27, R6, !PT ;  /* 0x000000061b067209 */ /* 0x000fe40007810000 */
[----:B------:R-:W-:Y:S02]  /*16470*/  ISETP.LT.OR P4, PT, R140, 0x79, P4 ;  /* 0x000000798c00780c */ /* 0x000fe40002781670 */
[----:B------:R-:W-:-:S02]  /*16480*/  FMNMX.FTZ R6, R30, R6, !PT ;  /* 0x000000061e067209 */ /* 0x000fc40007810000 */
[----:B------:R-:W-:Y:S01]  /*16490*/  FSEL R83, R83, -INF , !P3 ;  /* 0xff80000053537808 */ /* 0x000fe20005800000 */
[----:B------:R-:W-:Y:S01]  /*164a0*/  MUFU.EX2 R76, R76 ;  /* 0x0000004c004c7308 */ /* 0x000fe20000000800 */
[----:B------:R-:W-:Y:S01]  /*164b0*/  FMNMX.FTZ R6, R31, R6, !PT ;  /* 0x000000061f067209 */ /* 0x000fe20007810000 */
[----:B0-----:R-:W-:Y:S01]  /*164c0*/  FADD.FTZ R5, R26, R5 ;  /* 0x000000051a057221 */ /* 0x001fe20000010000 */
[----:B------:R-:W-:Y:S02]  /*164d0*/  ISETP.LT.OR P2, PT, R140, 0x7a, P2 ;  /* 0x0000007a8c00780c */ /* 0x000fe40001741670 */
[----:B------:R-:W-:Y:S02]  /*164e0*/  FMNMX.FTZ R6, R34, R6, !PT ;  /* 0x0000000622067209 */ /* 0x000fe40007810000 */
[----:B------:R-:W-:Y:S01]  /*164f0*/  FSEL R86, R86, -INF , !P4 ;  /* 0xff80000056567808 */ /* 0x000fe20006000000 */
[----:B------:R-:W-:Y:S01]  /*16500*/  MUFU.EX2 R77, R77 ;  /* 0x0000004d004d7308 */ /* 0x000fe20000000800 */
[----:B------:R-:W-:-:S02]  /*16510*/  FMNMX.FTZ R6, R35, R6, !PT ;  /* 0x0000000623067209 */ /* 0x000fc40007810000 */
[----:B------:R-:W-:Y:S02]  /*16520*/  FSEL R87, R87, -INF , !P2 ;  /* 0xff80000057577808 */ /* 0x000fe40005000000 */
[----:B------:R-:W-:Y:S02]  /*16530*/  FMNMX.FTZ R6, R38, R6, !PT ;  /* 0x0000000626067209 */ /* 0x000fe40007810000 */
[----:B------:R-:W-:Y:S01]  /*16540*/  F2FP.F16.F32.PACK_AB R26, R29, R26 ;  /* 0x0000001a1d1a723e */ /* 0x000fe200000000ff */
[----:B------:R-:W-:Y:S01]  /*16550*/  MUFU.EX2 R80, R80 ;  /* 0x0000005000507308 */ /* 0x000fe20000000800 */
[----:B------:R-:W-:Y:S02]  /*16560*/  FMNMX.FTZ R6, R39, R6, !PT ;  /* 0x0000000627067209 */ /* 0x000fe40007810000 */
[----:B------:R-:W-:Y:S02]  /*16570*/  F2FP.F16.F32.PACK_AB R24, R25, R24 ;  /* 0x000000181918723e */ /* 0x000fe400000000ff */
        /* <DEDUP_REMOVED lines=64> */
[-CC-:B0-----:R-:W-:Y:S01]  /*16980*/  FFMA.FTZ R27, R35, R0.reuse, -R5.reuse ;  /* 0x00000000231b7223 */ /* 0x181fe20000010805 */
[----:B------:R-:W-:Y:S01]  /*16990*/  FSEL R35, R6, RZ, P2 ;  /* 0x000000ff06237208 */ /* 0x000fe20001000000 */
[----:B------:R-:W-:-:S05]  /*169a0*/  FFMA.FTZ R25, R34, R0, -R5 ;  /* 0x0000000022197223 */ /* 0x000fca0000010805 */
[----:B------:R-:W0:Y:S01]  /*169b0*/  MUFU.EX2 R24, R32 ;  /* 0x0000002000187308 */ /* 0x000e220000000800 */
        /* <DEDUP_REMOVED lines=16> */
[-C--:B------:R-:W-:Y:S01]  /*16ac0*/  FFMA.FTZ R43, R46, R0.reuse, -R5 ;  /* 0x000000002e2b7223 */ /* 0x080fe20000010805 */
        /* <DEDUP_REMOVED lines=20> */
[----:B0-----:R-:W-:-:S02]  /*16c10*/  F2FP.F16.F32.PACK_AB R27, R34, R31 ;  /* 0x0000001f221b723e */ /* 0x001fc400000000ff */
[----:B------:R-:W-:Y:S01]  /*16c20*/  FADD.FTZ R29, R34, R29 ;  /* 0x0000001d221d7221 */ /* 0x000fe20000010000 */
[C---:B------:R-:W-:Y:S01]  /*16c30*/  FADD.FTZ R33, R45.reuse, R30 ;  /* 0x0000001e2d217221 */ /* 0x040fe20000010000 */
[----:B------:R-:W-:Y:S01]  /*16c40*/  F2FP.F16.F32.PACK_AB R30, R45, R44 ;  /* 0x0000002c2d1e723e */ /* 0x000fe200000000ff */
[----:B------:R-:W0:Y:S01]  /*16c50*/  MUFU.EX2 R43, R43 ;  /* 0x0000002b002b7308 */ /* 0x000e220000000800 */
[----:B-1----:R-:W-:Y:S01]  /*16c60*/  FADD.FTZ R29, R36, R29 ;  /* 0x0000001d241d7221 */ /* 0x002fe20000010000 */
[----:B--2---:R1:W-:Y:S06]  /*16c70*/  STSM.16.M88.4 [R141], R24 ;  /* 0x000000188d007844 */ /* 0x0043ec0000000200 */
[----:B------:R2:W4:Y:S01]  /*16c80*/  MUFU.EX2 R32, R48 ;  /* 0x0000003000207308 */ /* 0x0005220000000800 */
[----:B---3--:R-:W-:-:S07]  /*16c90*/  FADD.FTZ R29, R42, R29 ;  /* 0x0000001d2a1d7221 */ /* 0x008fce0000010000 */
[----:B------:R-:W3:Y:S01]  /*16ca0*/  MUFU.EX2 R46, R46 ;  /* 0x0000002e002e7308 */ /* 0x000ee20000000800 */
[----:B0-----:R-:W-:Y:S01]  /*16cb0*/  FADD.FTZ R29, R43, R29 ;  /* 0x0000001d2b1d7221 */ /* 0x001fe20000010000 */
[----:B--2---:R-:W-:-:S06]  /*16cc0*/  FFMA.FTZ R48, R62, R0, -R5 ;  /* 0x000000003e307223 */ /* 0x004fcc0000010805 */
[----:B------:R-:W0:Y:S01]  /*16cd0*/  MUFU.EX2 R35, R35 ;  /* 0x0000002300237308 */ /* 0x000e220000000800 */
[----:B----4-:R-:W-:-:S07]  /*16ce0*/  FADD.FTZ R40, R32, R33 ;  /* 0x0000002120287221 */ /* 0x010fce0000010000 */
        /* <DEDUP_REMOVED lines=9> */
[----:B------:R-:W4:Y:S01]  /*16d80*/  MUFU.EX2 R47, R47 ;  /* 0x0000002f002f7308 */ /* 0x000f220000000800 */
        /* <DEDUP_REMOVED lines=11> */
[----:B----4-:R-:W-:-:S07]  /*16e40*/  FADD.FTZ R33, R47, R33 ;  /* 0x000000212f217221 */ /* 0x010fce0000010000 */
[----:B------:R-:W2:Y:S01]  /*16e50*/  MUFU.EX2 R20, R66 ;  /* 0x0000004200147308 */ /* 0x000ea20000000800 */
[----:B------:R-:W-:Y:S01]  /*16e60*/  FADD.FTZ R41, R61, R34 ;  /* 0x000000223d297221 */ /* 0x000fe20000010000 */
[----:B------:R-:W3:Y:S06]  /*16e70*/  LDL R42, [R1+0x2c] ;  /* 0x00002c00012a7983 */ /* 0x000eec0000100800 */
[----:B------:R-:W1:Y:S01]  /*16e80*/  MUFU.EX2 R37, R67 ;  /* 0x0000004300257308 */ /* 0x000e620000000800 */
[----:B0-----:R-:W-:Y:S01]  /*16e90*/  FADD.FTZ R33, R48, R33 ;  /* 0x0000002130217221 */ /* 0x001fe20000010000 */
[----:B------:R-:W-:-:S03]  /*16ea0*/  FADD.FTZ R36, R64, R41 ;  /* 0x0000002940247221 */ /* 0x000fc60000010000 */
[----:B------:R-:W-:Y:S01]  /*16eb0*/  FADD.FTZ R33, R50, R33 ;  /* 0x0000002132217221 */ /* 0x000fe20000010000 */
[----:B------:R-:W-:Y:S02]  /*16ec0*/  FADD.FTZ R41, R65, R36 ;  /* 0x0000002441297221 */ /* 0x000fe40000010000 */
[----:B------:R-:W0:Y:S01]  /*16ed0*/  MUFU.EX2 R74, R74 ;  /* 0x0000004a004a7308 */ /* 0x000e220000000800 */
[----:B--2---:R-:W-:Y:S01]  /*16ee0*/  FADD.FTZ R36, R20, R33 ;  /* 0x0000002114247221 */ /* 0x004fe20000010000 */
[----:B------:R2:W-:Y:S06]  /*16ef0*/  STSM.16.M88.4 [R139], R28 ;  /* 0x0000001c8b007844 */ /* 0x0005ec0000000200 */
[----:B------:R-:W4:Y:S01]  /*16f00*/  MUFU.EX2 R75, R75 ;  /* 0x0000004b004b7308 */ /* 0x000f220000000800 */
[----:B-1----:R-:W-:Y:S01]  /*16f10*/  FADD.FTZ R25, R37, R36 ;  /* 0x0000002425197221 */ /* 0x002fe20000010000 */
[----:B------:R-:W-:-:S02]  /*16f20*/  F2FP.F16.F32.PACK_AB R33, R38, R35 ;  /* 0x000000232621723e */ /* 0x000fc400000000ff */
[----:B------:R-:W-:-:S04]  /*16f30*/  F2FP.F16.F32.PACK_AB R35, R7, R39 ;  /* 0x000000270723723e */ /* 0x000fc800000000ff */
[----:B------:R-:W1:Y:S01]  /*16f40*/  MUFU.EX2 R78, R78 ;  /* 0x0000004e004e7308 */ /* 0x000e620000000800 */
[----:B--2---:R-:W-:-:S04]  /*16f50*/  FADD.FTZ R28, R70, R25 ;  /* 0x00000019461c7221 */ /* 0x004fc80000010000 */
[----:B------:R-:W-:-:S03]  /*16f60*/  FADD.FTZ R7, R71, R28 ;  /* 0x0000001c47077221 */ /* 0x000fc60000010000 */
[----:B------:R-:W2:Y:S01]  /*16f70*/  MUFU.EX2 R79, R79 ;  /* 0x0000004f004f7308 */ /* 0x000ea20000000800 */
[----:B------:R-:W-:Y:S01]  /*16f80*/  FADD.FTZ R40, R68, R41 ;  /* 0x0000002944287221 */ /* 0x000fe20000010000 */
[----:B0-----:R-:W-:-:S06]  /*16f90*/  FADD.FTZ R28, R74, R7 ;  /* 0x000000074a1c7221 */ /* 0x001fcc0000010000 */
[----:B------:R-:W0:Y:S01]  /*16fa0*/  MUFU.EX2 R82, R82 ;  /* 0x0000005200527308 */ /* 0x000e220000000800 */
[----:B------:R-:W-:Y:S01]  /*16fb0*/  FADD.FTZ R27, R69, R40 ;  /* 0x00000028451b7221 */ /* 0x000fe20000010000 */
[----:B----4-:R-:W-:Y:S01]  /*16fc0*/  FADD.FTZ R7, R75, R28 ;  /* 0x0000001c4b077221 */ /* 0x010fe20000010000 */
[----:B------:R-:W-:-:S05]  /*16fd0*/  F2FP.F16.F32.PACK_AB R32, R49, R32 ;  /* 0x000000203120723e */ /* 0x000fca00000000ff */
[----:B------:R-:W4:Y:S01]  /*16fe0*/  MUFU.EX2 R83, R83 ;  /* 0x0000005300537308 */ /* 0x000f220000000800 */
[----:B------:R-:W-:Y:S01]  /*16ff0*/  F2FP.F16.F32.PACK_AB R34, R53, R52 ;  /* 0x000000343522723e */ /* 0x000fe200000000ff */
[----:B------:R-:W-:Y:S01]  /*17000*/  FADD.FTZ R30, R72, R27 ;  /* 0x0000001b481e7221 */ /* 0x000fe20000010000 */
[----:B-1----:R-:W-:Y:S01]  /*17010*/  FADD.FTZ R36, R78, R7 ;  /* 0x000000074e247221 */ /* 0x002fe20000010000 */
[----:B------:R-:W-:Y:S02]  /*17020*/  F2FP.F16.F32.PACK_AB R24, R57, R56 ;  /* 0x000000383918723e */ /* 0x000fe400000000ff */
[----:B------:R-:W-:Y:S02]  /*17030*/  F2FP.F16.F32.PACK_AB R26, R61, R60 ;  /* 0x0000003c3d1a723e */ /* 0x000fe400000000ff */
[----:B------:R-:W-:Y:S02]  /*17040*/  F2FP.F16.F32.PACK_AB R25, R47, R21 ;  /* 0x000000152f19723e */ /* 0x000fe400000000ff */
[----:B------:R-:W-:Y:S01]  /*17050*/  F2FP.F16.F32.PACK_AB R27, R50, R48 ;  /* 0x00000030321b723e */ /* 0x000fe200000000ff */
[----:B--2---:R-:W-:Y:S01]  /*17060*/  FADD.FTZ R7, R79, R36 ;  /* 0x000000244f077221 */ /* 0x004fe20000010000 */
[----:B------:R-:W-:Y:S04]  /*17070*/  STSM.16.M88.4 [R138], R32 ;  /* 0x000000208a007844 */ /* 0x000fe80000000200 */
[----:B------:R1:W-:Y:S01]  /*17080*/  STSM.16.M88.4 [R137+0x27800], R24 ;  /* 0x0278001889007844 */ /* 0x0003e20000000200 */
[----:B------:R4:W-:Y:S01]  /*17090*/  MUFU.EX2 R39, R5 ;  /* 0x0000000500277308 */ /* 0x0009e20000000800 */
[----:B-1----:R-:W-:Y:S01]  /*170a0*/  F2FP.F16.F32.PACK_AB R25, R37, R20 ;  /* 0x000000142519723e */ /* 0x002fe200000000ff */
[----:B0-----:R-:W-:-:S04]  /*170b0*/  FADD.FTZ R20, R82, R7 ;  /* 0x0000000752147221 */ /* 0x001fc80000010000 */
[----:B----4-:R-:W-:Y:S02]  /*170c0*/  FADD.FTZ R5, R83, R20 ;  /* 0x0000001453057221 */ /* 0x010fe40000010000 */
[----:B------:R-:W2:Y:S01]  /*170d0*/  LDL R20, [R1+0x38] ;  /* 0x0000380001147983 */ /* 0x000ea20000100800 */
[----:B------:R-:W0:Y:S01]  /*170e0*/  MUFU.EX2 R86, R86 ;  /* 0x0000005600567308 */ /* 0x000e220000000800 */
[----:B------:R-:W-:-:S04]  /*170f0*/  FADD.FTZ R21, R73, R30 ;  /* 0x0000001e49157221 */ /* 0x000fc80000010000 */
[----:B------:R-:W-:Y:S01]  /*17100*/  FADD.FTZ R30, R76, R21 ;  /* 0x000000154c1e7221 */ /* 0x000fe20000010000 */
[----:B------:R-:W-:Y:S02]  /*17110*/  F2FP.F16.F32.PACK_AB R24, R65, R64 ;  /* 0x000000404118723e */ /* 0x000fe400000000ff */
[----:B------:R-:W-:Y:S01]  /*17120*/  F2FP.F16.F32.PACK_AB R26, R69, R68 ;  /* 0x00000044451a723e */ /* 0x000fe200000000ff */
[----:B------:R-:W-:Y:S01]  /*17130*/  FADD.FTZ R21, R77, R30 ;  /* 0x0000001e4d157221 */ /* 0x000fe20000010000 */
[----:B------:R-:W-:Y:S02]  /*17140*/  F2FP.F16.F32.PACK_AB R27, R71, R70 ;  /* 0x00000046471b723e */ /* 0x000fe400000000ff */
[----:B------:R-:W-:Y:S02]  /*17150*/  F2FP.F16.F32.PACK_AB R28, R73, R72 ;  /* 0x00000048491c723e */ /* 0x000fe400000000ff */
[----:B------:R-:W-:Y:S02]  /*17160*/  F2FP.F16.F32.PACK_AB R30, R77, R76 ;  /* 0x0000004c4d1e723e */ /* 0x000fe400000000ff */
[----:B------:R-:W-:-:S02]  /*17170*/  F2FP.F16.F32.PACK_AB R29, R75, R74 ;  /* 0x0000004a4b1d723e */ /* 0x000fc400000000ff */
[----:B------:R-:W-:Y:S02]  /*17180*/  F2FP.F16.F32.PACK_AB R31, R79, R78 ;  /* 0x0000004e4f1f723e */ /* 0x000fe400000000ff */
[----:B------:R-:W-:Y:S02]  /*17190*/  F2FP.F16.F32.PACK_AB R32, R81, R80 ;  /* 0x000000505120723e */ /* 0x000fe400000000ff */
[----:B------:R-:W-:Y:S02]  /*171a0*/  F2FP.F16.F32.PACK_AB R33, R83, R82 ;  /* 0x000000525321723e */ /* 0x000fe400000000ff */
[----:B------:R-:W-:Y:S02]  /*171b0*/  F2FP.F16.F32.PACK_AB R34, R9, R84 ;  /* 0x000000540922723e */ /* 0x000fe400000000ff */
[----:B0-----:R-:W-:Y:S01]  /*171c0*/  F2FP.F16.F32.PACK_AB R35, R39, R86 ;  /* 0x000000562723723e */ /* 0x001fe200000000ff */
[----:B------:R-:W-:-:S04]  /*171d0*/  FADD.FTZ R38, R80, R21 ;  /* 0x0000001550267221 */ /* 0x000fc80000010000 */
[----:B------:R-:W-:Y:S01]  /*171e0*/  FADD.FTZ R21, R81, R38 ;  /* 0x0000002651157221 */ /* 0x000fe20000010000 */
[----:B------:R-:W-:-:S03]  /*171f0*/  FADD.FTZ R7, R86, R5 ;  /* 0x0000000556077221 */ /* 0x000fc60000010000 */
[----:B------:R-:W-:Y:S01]  /*17200*/  FADD.FTZ R84, R84, R21 ;  /* 0x0000001554547221 */ /* 0x000fe20000010000 */
[-C--:B------:R-:W-:Y:S01]  /*17210*/  FMUL.FTZ R88, R88, R14.reuse ;  /* 0x0000000e58587220 */ /* 0x080fe20000410000 */
        /* <DEDUP_REMOVED lines=49> */
[----:B------:R-:W-:-:S02]  /*17530*/  IMAD.MOV.U32 R14, RZ, RZ, R17 ;  /* 0x000000ffff0e7224 */ /* 0x000fc400078e0011 */
[----:B------:R-:W-:Y:S02]  /*17540*/  IMAD.MOV.U32 R9, RZ, RZ, R3 ;  /* 0x000000ffff097224 */ /* 0x000fe400078e0003 */
[----:B------:R-:W-:Y:S01]  /*17550*/  IMAD.MOV.U32 R8, RZ, RZ, R6 ;  /* 0x000000ffff087224 */ /* 0x000fe200078e0006 */
[----:B---3--:R0:W-:Y:S04]  /*17560*/  STSM.16.M88.4 [R42], R24 ;  /* 0x000000182a007844 */ /* 0x0081e80000000200 */
[----:B------:R0:W-:Y:S04]  /*17570*/  STSM.16.M88.4 [R139+0x6000], R28 ;  /* 0x0060001c8b007844 */ /* 0x0001e80000000200 */
[----:B------:R0:W-:Y:S01]  /*17580*/  STSM.16.M88.4 [R138+0x6000], R32 ;  /* 0x006000208a007844 */ /* 0x0001e20000000200 */
[----:B------:R1:W-:Y:S06]  /*17590*/  MEMBAR.ALL.CTA ;  /* 0x0000000000007992 */ /* 0x0003ec0000008000 */
[----:B-1----:R-:W1:Y:S01]  /*175a0*/  FENCE.VIEW.ASYNC.S ;  /* 0x00000000000073c6 */ /* 0x002e620000000000 */
[C---:B--2---:R-:W-:Y:S01]  /*175b0*/  ISETP.GT.AND P2, PT, R4.reuse, R20, PT ;  /* 0x000000140400720c */ /* 0x044fe20003f44270 */
[----:B------:R-:W-:-:S02]  /*175c0*/  VIADD R4, R4, 0xffffffff ;  /* 0xffffffff04047836 */ /* 0x000fc40000000000 */
[----:B------:R-:W-:Y:S01]  /*175d0*/  IMAD.MOV.U32 R20, RZ, RZ, R22 ;  /* 0x000000ffff147224 */ /* 0x000fe200078e0016 */
[----:B-1----:R-:W-:-:S09]  /*175e0*/  NOP ;  /* 0x0000000000007918 */ /* 0x002fd20000000000 */
[----:B0-----:R-:W-:Y:S05]  /*175f0*/  @P2 BRA `(.L_x_1283) ;  /* 0xffffffcc001c2947 */ /* 0x001fea000383ffff */
.L_x_1265:
[----:B------:R-:W-:Y:S05]  /*17600*/  WARPSYNC.ALL ;  /* 0x0000000000007948 */ /* 0x000fea0003800000 */
[----:B------:R-:W-:Y:S06]  /*17610*/  BAR.ARV 0x8, 0x1a0 ;  /* 0x0206800000007b1d */ /* 0x000fec0000002000 */
[----:B------:R-:W-:Y:S05]  /*17620*/  @!P0 BRA `(.L_x_1284) ;  /* 0x0000000000048947 */ /* 0x000fea0003800000 */
[----:B------:R-:W-:Y:S01]  /*17630*/  BPT.TRAP 0x1 ;  /* 0x000000040000795c */ /* 0x000fe20000300000 */
.L_x_1284:
[----:B------:R-:W-:Y:S01]  /*17640*/  IMAD R13, R17, 0x8, R2 ;  /* 0x00000008110d7824 */ /* 0x000fe200078e0202 */
[----:B------:R-:W-:-:S04]  /*17650*/  SHF.L.U32 R4, R22, 0x1f, RZ ;  /* 0x0000001f16047819 */ /* 0x000fc800000006ff */
[----:B------:R0:W1:Y:S01]  /*17660*/  SYNCS.PHASECHK.TRANS64.TRYWAIT P2, [R13+URZ+0x2d850], R4 ;  /* 0x02d850040d0075a7 */ /* 0x000062000804017f */
[----:B------:R-:W-:Y:S05]  /*17670*/  @!P0 BRA `(.L_x_1285) ;  /* 0x0000000000048947 */ /* 0x000fea0003800000 */
[----:B------:R-:W-:Y:S01]  /*17680*/  BPT.TRAP 0x1 ;  /* 0x000000040000795c */ /* 0x000fe20000300000 */
.L_x_1285:
[----:B------:R-:W2:Y:S01]  /*17690*/  LDL.LU R8, [R1+0x14] ;  /* 0x0000140001087983 */ /* 0x000ea20000300800 */
[----:B------:R-:W-:Y:S02]  /*176a0*/  VIADD R2, R2, 0x400 ;  /* 0x0000040002027836 */ /* 0x000fe40000000000 */
[----:B------:R-:W-:-:S03]  /*176b0*/  IMAD.MOV.U32 R11, RZ, RZ, 0x40000040 ;  /* 0x40000040ff0b7424 */ /* 0x000fc600078e00ff */
[----:B------:R-:W-:-:S04]  /*176c0*/  SHF.R.U32.HI R2, RZ, 0x4, R2 ;  /* 0x00000004ff027819 */ /* 0x000fc80000011602 */
[----:B------:R-:W-:-:S04]  /*176d0*/  LOP3.LUT R2, R2, 0x3fff, RZ, 0xc0, !PT ;  /* 0x00003fff02027812 */ /* 0x000fc800078ec0ff */
[----:B------:R-:W-:Y:S02]  /*176e0*/  LOP3.LUT R2, R2, 0x2000000, RZ, 0xfc, !PT ;  /* 0x0200000002027812 */ /* 0x000fe400078efcff */
[----:B--2---:R-:W-:Y:S01]  /*176f0*/  LOP3.LUT R10, R8, 0x10000, RZ, 0xfc, !PT ;  /* 0x00010000080a7812 */ /* 0x004fe200078efcff */
[----:B-1----:R-:W-:Y:S06]  /*17700*/  @P2 BRA `(.L_x_1286) ;  /* 0x0000000000082947 */ /* 0x002fec0003800000 */
[----:B------:R-:W1:Y:S02]  /*17710*/  SYNCS.PHASECHK.TRANS64.TRYWAIT P0, [R13+URZ+0x2d850], R4 ;  /* 0x02d850040d0075a7 */ /* 0x000e64000800017f */
[----:B-1----:R-:W-:Y:S05]  /*17720*/  @!P0 BRA `(.L_x_1287) ;  /* 0x0000008c00648947 */ /* 0x002fea0003800000 */
.L_x_1286:
[----:B------:R-:W-:Y:S01]  /*17730*/  IMAD R8, R17, 0x600, R2 ;  /* 0x0000060011087824 */ /* 0x000fe200078e0202 */
[----:B------:R-:W2:Y:S01]  /*17740*/  LDL.LU R24, [R1+0x50] ;  /* 0x0000500001187983 */ /* 0x000ea20000300800 */
[----:B------:R-:W-:Y:S01]  /*17750*/  IMAD.MOV.U32 R9, RZ, RZ, -0x7fffffe0 ;  /* 0x80000020ff097424 */ /* 0x000fe200078e00ff */
[----:B------:R-:W-:Y:S05]  /*17760*/  WARPSYNC.ALL ;  /* 0x0000000000007948 */ /* 0x000fea0003800000 */
[C---:B------:R-:W-:Y:S01]  /*17770*/  R2UR UR4, R10.reuse ;  /* 0x000000000a0472ca */ /* 0x040fe200000e0000 */
[----:B------:R-:W-:Y:S01]  /*17780*/  WARPGROUP.ARRIVE ;  /* 0x00000000000079c5 */ /* 0x000fe20000000000 */
[----:B------:R-:W-:Y:S01]  /*17790*/  R2UR UR5, R11 ;  /* 0x000000000b0572ca */ /* 0x000fe200000e0000 */
[----:B------:R-:W-:Y:S01]  /*177a0*/  VIADD R20, R10, 0x2 ;  /* 0x000000020a147836 */ /* 0x000fe20000000000 */
[C---:B------:R-:W-:Y:S01]  /*177b0*/  R2UR UR6, R8.reuse ;  /* 0x00000000080672ca */ /* 0x040fe200000e0000 */
[----:B------:R-:W-:Y:S01]  /*177c0*/  VIADD R14, R8, 0x40 ;  /* 0x00000040080e7836 */ /* 0x000fe20000000000 */
[----:B------:R-:W-:Y:S01]  /*177d0*/  R2UR UR7, R9 ;  /* 0x00000000090772ca */ /* 0x000fe200000e0000 */
[----:B------:R-:W-:Y:S01]  /*177e0*/  IMAD.MOV.U32 R21, RZ, RZ, 0x40000040 ;  /* 0x40000040ff157424 */ /* 0x000fe200078e00ff */
[----:B------:R-:W3:Y:S01]  /*177f0*/  SHFL.BFLY PT, R2, R5, 0x2, 0x1f ;  /* 0x0c401f0005027f89 */ /* 0x000ee200000e0000 */
[----:B------:R-:W-:-:S02]  /*17800*/  IMAD.MOV.U32 R15, RZ, RZ, -0x7fffffe0 ;  /* 0x80000020ff0f7424 */ /* 0x000fc400078e00ff */
[----:B------:R-:W-:Y:S01]  /*17810*/  IMAD.MOV.U32 R11, RZ, RZ, 0x40000040 ;  /* 0x40000040ff0b7424 */ /* 0x000fe200078e00ff */
[----:B01----:R-:W0:Y:S01]  /*17820*/  SHFL.BFLY PT, R4, R7, 0x2, 0x1f ;  /* 0x0c401f0007047f89 */ /* 0x003e2200000e0000 */
[----:B------:R-:W-:Y:S02]  /*17830*/  IMAD.MOV.U32 R9, RZ, RZ, -0x7fffffe0 ;  /* 0x80000020ff097424 */ /* 0x000fe400078e00ff */
[----:B------:R-:W-:Y:S02]  /*17840*/  VIADD R17, R17, 0x1 ;  /* 0x0000000111117836 */ /* 0x000fe40000000000 */
[----:B------:R-:W-:Y:S02]  /*17850*/  IMAD.MOV.U32 R36, RZ, RZ, -0x800000 ;  /* 0xff800000ff247424 */ /* 0x000fe400078e00ff */
[----:B------:R-:W-:Y:S01]  /*17860*/  HGMMA.64x96x16.F32 R88, gdesc[UR4].tnspB, R88, gsb0 ;  /* 0x41600000045879f0 */ /* 0x000fe20008000858 */
[----:B------:R-:W-:Y:S01]  /*17870*/  R2UR UR4, R20 ;  /* 0x00000000140472ca */ /* 0x000fe200000e0000 */
[----:B------:R-:W-:Y:S01]  /*17880*/  VIADD R20, R10, 0x4 ;  /* 0x000000040a147836 */ /* 0x000fe20000000000 */
[----:B------:R-:W-:Y:S01]  /*17890*/  R2UR UR5, R21 ;  /* 0x00000000150572ca */ /* 0x000fe200000e0000 */
[----:B------:R-:W-:Y:S01]  /*178a0*/  IMAD.MOV.U32 R21, RZ, RZ, 0x40000040 ;  /* 0x40000040ff157424 */ /* 0x000fe200078e00ff */
[----:B------:R-:W-:Y:S01]  /*178b0*/  R2UR UR6, R14 ;  /* 0x000000000e0672ca */ /* 0x000fe200000e0000 */
[----:B------:R-:W-:Y:S01]  /*178c0*/  VIADD R14, R8, 0x80 ;  /* 0x00000080080e7836 */ /* 0x000fe20000000000 */
[----:B------:R-:W-:Y:S01]  /*178d0*/  R2UR UR7, R15 ;  /* 0x000000000f0772ca */ /* 0x000fe200000e0000 */
[----:B------:R-:W-:Y:S01]  /*178e0*/  IMAD.MOV.U32 R15, RZ, RZ, -0x7fffffe0 ;  /* 0x80000020ff0f7424 */ /* 0x000fe200078e00ff */
[----:B------:R-:W-:Y:S01]  /*178f0*/  ISETP.NE.AND P2, PT, R17, 0x2, PT ;  /* 0x000000021100780c */ /* 0x000fe20003f45270 */
[----:B---3--:R-:W-:-:S03]  /*17900*/  FADD.FTZ R2, R2, R5 ;  /* 0x0000000502027221 */ /* 0x008fc60000010000 */
[----:B------:R-:W-:Y:S01]  /*17910*/  SEL R17, R17, RZ, P2 ;  /* 0x000000ff11117207 */ /* 0x000fe20001000000 */
[----:B0-----:R-:W-:Y:S01]  /*17920*/  FADD.FTZ R4, R4, R7 ;  /* 0x0000000704047221 */ /* 0x001fe20000010000 */
[----:B------:R-:W-:-:S04]  /*17930*/  SEL R7, RZ, 0x1, P2 ;  /* 0x00000001ff077807 */ /* 0x000fc80001000000 */
[----:B------:R-:W-:Y:S01]  /*17940*/  LOP3.LUT R22, R22, R7, RZ, 0x3c, !PT ;  /* 0x0000000716167212 */ /* 0x000fe200078e3cff */
[----:B------:R-:W-:Y:S02]  /*17950*/  WARPGROUP.DEPBAR.LE gsb0, 0x0 ;  /* 0x00008000000079c5 */ /* 0x000fe40000010000 */
[----:B------:R-:W-:-:S06]  /*17960*/  WARPGROUP.ARRIVE ;  /* 0x00000000000079c5 */ /* 0x000fcc0000000000 */
        /* <DEDUP_REMOVED lines=19> */
[----:B------:R-:W-:Y:S02]  /*17aa0*/  IMAD.MOV.U32 R15, RZ, RZ, -0x7fffffe0 ;  /* 0x80000020ff0f7424 */ /* 0x000fe400078e00ff */
[----:B--2---:R-:W-:-:S05]  /*17ab0*/  VIADD R24, R24, 0x1 ;  /* 0x0000000118187836 */ /* 0x004fca0000000000 */
[----:B------:R-:W-:Y:S01]  /*17ac0*/  STL [R1+0x50], R24 ;  /* 0x0000501801007387 */ /* 0x000fe20000100800 */
        /* <DEDUP_REMOVED lines=28> */
[----:B------:R-:W-:Y:S01]  /*17c90*/  R2UR UR5, R21 ;  /* 0x00000000150572ca */ /* 0x000fe200000e0000 */
[----:B------:R-:W-:Y:S01]  /*17ca0*/  IMAD.MOV.U32 R21, RZ, RZ, -0x800000 ;  /* 0xff800000ff157424 */ /* 0x000fe200078e00ff */
[----:B------:R-:W-:Y:S02]  /*17cb0*/  R2UR UR6, R14 ;  /* 0x000000000e0672ca */ /* 0x000fe400000e0000 */
[----:B------:R-:W-:Y:S01]  /*17cc0*/  R2UR UR7, R15 ;  /* 0x000000000f0772ca */ /* 0x000fe200000e0000 */
[----:B------:R-:W-:Y:S02]  /*17cd0*/  WARPGROUP.DEPBAR.LE gsb0, 0x0 ;  /* 0x00008000000079c5 */ /* 0x000fe40000010000 */
[----:B------:R-:W-:-:S10]  /*17ce0*/  WARPGROUP.ARRIVE ;  /* 0x00000000000079c5 */ /* 0x000fd40000000000 */
[----:B------:R-:W-:Y:S01]  /*17cf0*/  HGMMA.64x96x16.F32 R88, gdesc[UR4].tnspB, R88, gsb0 ;  /* 0x41600000045879f0 */ /* 0x000fe20008000858 */
[----:B------:R-:W-:Y:S01]  /*17d00*/  R2UR UR4, R10 ;  /* 0x000000000a0472ca */ /* 0x000fe200000e0000 */
[----:B------:R-:W-:Y:S01]  /*17d10*/  @!P1 VIADD R10, R13, 0x2d860 ;  /* 0x0002d8600d0a9836 */ /* 0x000fe20000000000 */
[----:B------:R-:W-:Y:S02]  /*17d20*/  R2UR UR5, R11 ;  /* 0x000000000b0572ca */ /* 0x000fe400000e0000 */
[----:B------:R-:W-:Y:S01]  /*17d30*/  R2UR UR6, R8 ;  /* 0x00000000080672ca */ /* 0x000fe200000e0000 */
[----:B------:R-:W0:Y:S01]  /*17d40*/  SHFL.BFLY PT, R11, R4, 0x1, 0x1f ;  /* 0x0c201f00040b7f89 */ /* 0x000e2200000e0000 */
[----:B------:R-:W-:Y:S02]  /*17d50*/  R2UR UR7, R9 ;  /* 0x00000000090772ca */ /* 0x000fe400000e0000 */
[----:B------:R-:W-:Y:S01]  /*17d60*/  @!P1 PRMT R10, RZ, 0x654, R10 ;  /* 0x00000654ff0a9816 */ /* 0x000fe2000000000a */
[----:B------:R-:W1:Y:S01]  /*17d70*/  SHFL.BFLY PT, R9, R2, 0x1, 0x1f ;  /* 0x0c201f0002097f89 */ /* 0x000e6200000e0000 */
[----:B0-----:R-:W-:Y:S01]  /*17d80*/  FADD.FTZ R11, R4, R11 ;  /* 0x0000000b040b7221 */ /* 0x001fe20000010000 */
[----:B------:R-:W-:Y:S01]  /*17d90*/  CS2R R4, SRZ ;  /* 0x0000000000047805 */ /* 0x000fe2000001ff00 */
[----:B-1----:R-:W-:-:S03]  /*17da0*/  FADD.FTZ R12, R2, R9 ;  /* 0x00000009020c7221 */ /* 0x002fc60000010000 */
[----:B------:R-:W-:Y:S02]  /*17db0*/  FSETP.NE.FTZ.AND P3, PT, R11, RZ, PT ;  /* 0x000000ff0b00720b */ /* 0x000fe40003f75000 */
[----:B------:R-:W-:-:S11]  /*17dc0*/  FSETP.NE.FTZ.AND P0, PT, R12, RZ, PT ;  /* 0x000000ff0c00720b */ /* 0x000fd60003f15000 */
[----:B------:R-:W0:Y:S02]  /*17dd0*/  @P3 MUFU.LG2 R9, R11 ;  /* 0x0000000b00093308 */ /* 0x000e240000000c00 */
[C---:B------:R-:W-:Y:S01]  /*17de0*/  @P0 FMUL.FTZ R2, R0.reuse, 0.69314718246459960938 ;  /* 0x3f31721800020820 */ /* 0x040fe20000410000 */
[----:B------:R-:W-:-:S05]  /*17df0*/  @P3 FMUL.FTZ R0, R0, 0.69314718246459960938 ;  /* 0x3f31721800003820 */ /* 0x000fca0000410000 */
[----:B------:R-:W1:Y:S08]  /*17e00*/  @P0 MUFU.LG2 R8, R12 ;  /* 0x0000000c00080308 */ /* 0x000e700000000c00 */
[----:B------:R-:W2:Y:S01]  /*17e10*/  @P0 MUFU.RCP R5, R12 ;  /* 0x0000000c00050308 */ /* 0x000ea20000001000 */
[----:B0-----:R-:W-:-:S04]  /*17e20*/  @P3 FMUL.FTZ R9, R9, 0.69314718246459960938 ;  /* 0x3f31721809093820 */ /* 0x001fc80000410000 */
[----:B------:R-:W-:-:S03]  /*17e30*/  @P3 FFMA.FTZ R36, R0, R6, R9 ;  /* 0x0000000600243223 */ /* 0x000fc60000010009 */
[----:B------:R-:W0:Y:S01]  /*17e40*/  @P3 MUFU.RCP R4, R11 ;  /* 0x0000000b00043308 */ /* 0x000e220000001000 */
[----:B-1----:R-:W-:-:S04]  /*17e50*/  @P0 FMUL.FTZ R7, R8, 0.69314718246459960938 ;  /* 0x3f31721808070820 */ /* 0x002fc80000410000 */
[----:B------:R-:W-:Y:S01]  /*17e60*/  @P0 FFMA.FTZ R21, R2, R3, R7 ;  /* 0x0000000302150223 */ /* 0x000fe20000010007 */
[----:B------:R-:W-:Y:S01]  /*17e70*/  PLOP3.LUT P0, PT, PT, PT, PT, 0x8, 0x0 ;  /* 0x000000000000781c */ /* 0x000fe20003f0e170 */
[----:B------:R-:W-:Y:S02]  /*17e80*/  WARPGROUP.DEPBAR.LE gsb0, 0x0 ;  /* 0x00008000000079c5 */ /* 0x000fe40000010000 */
[----:B------:R-:W-:-:S06]  /*17e90*/  WARPGROUP.ARRIVE ;  /* 0x00000000000079c5 */ /* 0x000fcc0000000000 */
[----:B------:R-:W-:Y:S03]  /*17ea0*/  HGMMA.64x96x16.F32 R88, gdesc[UR4].tnspB, R88, gsb0 ;  /* 0x41600000045879f0 */ /* 0x000fe60008000858 */
        /* <DEDUP_REMOVED lines=50> */
.L_x_1172:
[----:B------:R-:W-:Y:S05]  /*181d0*/  WARPSYNC.ALL ;  /* 0x0000000000007948 */ /* 0x000fea0003800000 */
[----:B------:R-:W1:Y:S08]  /*181e0*/  S2UR UR5, SR_CgaCtaId ;  /* 0x00000000000579c3 */ /* 0x000e700000008800 */
[----:B------:R-:W-:Y:S06]  /*181f0*/  BAR.SYNC.DEFER_BLOCKING 0x5, 0x1a0 ;  /* 0x0146800000007b1d */ /* 0x000fec0000010000 */
[----:B------:R-:W-:Y:S01]  /*18200*/  UMOV UR4, 0x400 ;  /* 0x0000040000047882 */ /* 0x000fe20000000000 */
[----:B------:R-:W-:Y:S01]  /*18210*/  BSSY B0, `(.L_x_1288) ;  /* 0x0000193000007945 */ /* 0x000fe20003800000 */
[----:B------:R-:W2:Y:S01]  /*18220*/  S2R R47, SR_TID.X ;  /* 0x00000000002f7919 */ /* 0x000ea20000002100 */
[----:B-1----:R-:W-:-:S06]  /*18230*/  ULEA UR4, UR5, UR4, 0x18 ;  /* 0x0000000405047291 */ /* 0x002fcc000f8ec03f */
[----:B------:R-:W-:-:S05]  /*18240*/  IMAD.U32 R2, RZ, RZ, UR4 ;  /* 0x00000004ff027e24 */ /* 0x000fca000f8e00ff */
[----:B------:R-:W1:Y:S01]  /*18250*/  LDS.128 R8, [R2+0x2d8d0] ;  /* 0x02d8d00002087984 */ /* 0x000e620000000c00 */
[----:B--2---:R-:W-:-:S05]  /*18260*/  VIADD R32, R47, 0xffffff80 ;  /* 0xffffff802f207836 */ /* 0x004fca0000000000 */
[----:B------:R-:W-:-:S04]  /*18270*/  SHF.R.S32.HI R33, RZ, 0x1f, R32 ;  /* 0x0000001fff217819 */ /* 0x000fc80000011420 */
[----:B------:R-:W-:-:S04]  /*18280*/  LEA.HI R20, R33, R32, RZ, 0x2 ;  /* 0x0000002021147211 */ /* 0x000fc800078f10ff */
[----:B------:R-:W-:Y:S02]  /*18290*/  LOP3.LUT R5, R20, 0x1ffffffc, RZ, 0xc0, !PT ;  /* 0x1ffffffc14057812 */ /* 0x000fe400078ec0ff */
[----:B------:R-:W-:-:S03]  /*182a0*/  SHF.R.S32.HI R20, RZ, 0x2, R20 ;  /* 0x00000002ff147819 */ /* 0x000fc60000011414 */
[----:B------:R-:W-:-:S04]  /*182b0*/  IMAD.IADD R0, R32, 0x1, -R5 ;  /* 0x0000000120007824 */ /* 0x000fc800078e0a05 */
[----:B------:R-:W-:Y:S01]  /*182c0*/  IMAD.SHL.U32 R0, R0, 0x8, RZ ;  /* 0x0000000800007824 */ /* 0x000fe200078e00ff */
[----:B-1----:R1:W-:Y:S04]  /*182d0*/  STL.64 [R1+0x30], R8 ;  /* 0x0000300801007387 */ /* 0x0023e80000100a00 */
[----:B------:R1:W-:Y:S01]  /*182e0*/  STL.64 [R1+0x38], R10 ;  /* 0x0000380a01007387 */ /* 0x0003e20000100a00 */
[----:B------:R-:W-:Y:S06]  /*182f0*/  BAR.ARV 0x4, 0x1a0 ;  /* 0x0106800000007b1d */ /* 0x000fec0000002000 */
[----:B------:R-:W-:Y:S05]  /*18300*/  @P0 BRA `(.L_x_1289) ;  /* 0x0000001000280947 */ /* 0x000fea0003800000 */
[----:B------:R-:W2:Y:S01]  /*18310*/  LDL R41, [R1+0x4c] ;  /* 0x00004c0001297983 */ /* 0x000ea20000100800 */
[CC--:B------:R-:W-:Y:S01]  /*18320*/  LEA.HI R4, R33.reuse, R32.reuse, RZ, 0x4 ;  /* 0x0000002021047211 */ /* 0x0c0fe200078f20ff */
[----:B------:R-:W-:Y:S05]  /*18330*/  WARPSYNC.ALL ;  /* 0x0000000000007948 */ /* 0x000fea0003800000 */
[----:B------:R-:W3:Y:S01]  /*18340*/  S2R R5, SR_SWINHI ;  /* 0x0000000000057919 */ /* 0x000ee20000002f00 */
[----:B-1----:R-:W-:Y:S01]  /*18350*/  SHF.R.S32.HI R11, RZ, 0x4, R4 ;  /* 0x00000004ff0b7819 */ /* 0x002fe20000011404 */
[----:B------:R-:W-:Y:S01]  /*18360*/  ULDC.64 UR4, c[0x0][0xbd8] ;  /* 0x0002f60000047ab9 */ /* 0x000fe20000000a00 */
[----:B------:R-:W-:-:S02]  /*18370*/  LEA.HI R10, R33, R32, RZ, 0x5 ;  /* 0x00000020210a7211 */ /* 0x000fc400078f28ff */
[C---:B------:R-:W-:Y:S02]  /*18380*/  LEA.HI R8, R4.reuse, R11, RZ, 0x1 ;  /* 0x0000000b04087211 */ /* 0x040fe400078f08ff */
[----:B------:R-:W-:Y:S02]  /*18390*/  LOP3.LUT R9, R4, 0xfffffff0, RZ, 0xc0, !PT ;  /* 0xfffffff004097812 */ /* 0x000fe400078ec0ff */
[----:B------:R-:W-:Y:S02]  /*183a0*/  LOP3.LUT R8, R8, 0x1ffffffe, RZ, 0xc0, !PT ;  /* 0x1ffffffe08087812 */ /* 0x000fe400078ec0ff */
[----:B------:R-:W-:Y:S01]  /*183b0*/  SHF.R.S32.HI R10, RZ, 0x5, R10 ;  /* 0x00000005ff0a7819 */ /* 0x000fe2000001140a */
[----:B------:R-:W-:Y:S01]  /*183c0*/  IMAD.IADD R9, R32, 0x1, -R9 ;  /* 0x0000000120097824 */ /* 0x000fe200078e0a09 */
[----:B------:R-:W-:Y:S01]  /*183d0*/  F2FP.F16.F32.PACK_AB R7, R34, R7 ;  /* 0x000000072207723e */ /* 0x000fe200000000ff */
[----:B------:R-:W-:Y:S01]  /*183e0*/  IMAD.IADD R8, R11, 0x1, -R8 ;  /* 0x000000010b087824 */ /* 0x000fe200078e0a08 */
[----:B------:R-:W-:Y:S01]  /*183f0*/  F2FP.F16.F32.PACK_AB R6, R93, R6 ;  /* 0x000000065d06723e */ /* 0x000fe200000000ff */
[----:B------:R-:W-:Y:S01]  /*18400*/  IMAD R9, R10, 0x10, R9 ;  /* 0x000000100a097824 */ /* 0x000fe200078e0209 */
[----:B------:R-:W-:Y:S01]  /*18410*/  F2FP.F16.F32.PACK_AB R26, R109, R26 ;  /* 0x0000001a6d1a723e */ /* 0x000fe200000000ff */
[----:B------:R-:W-:Y:S01]  /*18420*/  IMAD.SHL.U32 R8, R8, 0x8, RZ ;  /* 0x0000000808087824 */ /* 0x000fe200078e00ff */
[----:B------:R-:W-:-:S02]  /*18430*/  MOV R28, R2 ;  /* 0x00000002001c7202 */ /* 0x000fc40000000f00 */
[----:B---3--:R-:W-:Y:S01]  /*18440*/  MOV R29, R5 ;  /* 0x00000005001d7202 */ /* 0x008fe20000000f00 */
[----:B------:R-:W-:-:S04]  /*18450*/  IMAD.U32 R5, R9, 0x20, R8 ;  /* 0x0000002009057824 */ /* 0x000fc800078e0008 */
[----:B------:R-:W-:Y:S01]  /*18460*/  IMAD.WIDE R4, R5, 0x2, R28 ;  /* 0x0000000205047825 */ /* 0x000fe200078e021c */
[----:B------:R-:W-:Y:S02]  /*18470*/  BAR.SYNC.DEFER_BLOCKING 0x1, 0x180 ;  /* 0x0046000000007b1d */ /* 0x000fe40000010000 */
[C---:B------:R-:W-:Y:S02]  /*18480*/  IADD3 R31, P4, R4.reuse, 0x20, RZ ;  /* 0x00000020041f7810 */ /* 0x040fe40007f9e0ff */
[C---:B------:R-:W-:Y:S02]  /*18490*/  IADD3 R39, P1, R4.reuse, 0x6000, RZ ;  /* 0x0000600004277810 */ /* 0x040fe40007f3e0ff */
[----:B------:R-:W-:Y:S01]  /*184a0*/  LOP3.LUT R8, R31, 0x180, RZ, 0xc0, !PT ;  /* 0x000001801f087812 */ /* 0x000fe200078ec0ff */
[--C-:B------:R-:W-:Y:S01]  /*184b0*/  IMAD.X R11, RZ, RZ, R5.reuse, P4 ;  /* 0x000000ffff0b7224 */ /* 0x100fe200020e0605 */
[----:B------:R-:W-:Y:S01]  /*184c0*/  IADD3 R35, P3, R4, 0x3000, RZ ;  /* 0x0000300004237810 */ /* 0x000fe20007f7e0ff */
[----:B------:R-:W-:Y:S01]  /*184d0*/  IMAD.X R25, RZ, RZ, R5, P1 ;  /* 0x000000ffff197224 */ /* 0x000fe200008e0605 */
[----:B------:R-:W-:-:S02]  /*184e0*/  SHF.R.U64 R8, R8, 0x3, RZ ;  /* 0x0000000308087819 */ /* 0x000fc400000012ff */
[C---:B------:R-:W-:Y:S01]  /*184f0*/  IADD3 R37, P2, R4.reuse, 0x3020, RZ ;  /* 0x0000302004257810 */ /* 0x040fe20007f5e0ff */
[--C-:B------:R-:W-:Y:S01]  /*18500*/  IMAD.X R13, RZ, RZ, R5.reuse, P3 ;  /* 0x000000ffff0d7224 */ /* 0x100fe200018e0605 */
[----:B------:R-:W-:Y:S02]  /*18510*/  LOP3.LUT R9, R4, 0x180, RZ, 0xc0, !PT ;  /* 0x0000018004097812 */ /* 0x000fe400078ec0ff */
[----:B------:R-:W-:Y:S01]  /*18520*/  LOP3.LUT R10, R8, R31, RZ, 0x3c, !PT ;  /* 0x0000001f080a7212 */ /* 0x000fe200078e3cff */
[----:B------:R-:W-:Y:S01]  /*18530*/  IMAD.X R15, RZ, RZ, R5, P2 ;  /* 0x000000ffff0f7224 */ /* 0x000fe200010e0605 */
[----:B------:R-:W-:Y:S02]  /*18540*/  IADD3 R38, P0, R4, 0x6020, RZ ;  /* 0x0000602004267810 */ /* 0x000fe40007f1e0ff */
[----:B------:R-:W-:Y:S02]  /*18550*/  LOP3.LUT R8, R35, 0x180, RZ, 0xc0, !PT ;  /* 0x0000018023087812 */ /* 0x000fe400078ec0ff */
[----:B0-----:R-:W-:-:S02]  /*18560*/  LOP3.LUT R14, R37, 0x180, RZ, 0xc0, !PT ;  /* 0x00000180250e7812 */ /* 0x001fc400078ec0ff */
[----:B------:R-:W-:Y:S02]  /*18570*/  LOP3.LUT R24, R39, 0x180, RZ, 0xc0, !PT ;  /* 0x0000018027187812 */ /* 0x000fe400078ec0ff */
[----:B------:R-:W-:Y:S02]  /*18580*/  ISETP.NE.U32.AND P1, PT, RZ, UR4, PT ;  /* 0x00000004ff007c0c */ /* 0x000fe4000bf25070 */
[----:B------:R-:W-:Y:S02]  /*18590*/  SHF.R.U64 R9, R9, 0x3, RZ ;  /* 0x0000000309097819 */ /* 0x000fe400000012ff */
[----:B------:R-:W-:Y:S02]  /*185a0*/  LOP3.LUT R31, R38, 0x180, RZ, 0xc0, !PT ;  /* 0x00000180261f7812 */ /* 0x000fe400078ec0ff */
[----:B------:R-:W-:Y:S02]  /*185b0*/  SHF.R.U64 R8, R8, 0x3, RZ ;  /* 0x0000000308087819 */ /* 0x000fe400000012ff */
[----:B------:R-:W-:-:S02]  /*185c0*/  SHF.R.U64 R14, R14, 0x3, RZ ;  /* 0x000000030e0e7819 */ /* 0x000fc400000012ff */
[----:B------:R-:W-:Y:S02]  /*185d0*/  SHF.R.U64 R24, R24, 0x3, RZ ;  /* 0x0000000318187819 */ /* 0x000fe400000012ff */
[----:B------:R-:W-:Y:S01]  /*185e0*/  ISETP.NE.AND.EX P1, PT, RZ, UR5, PT, P1 ;  /* 0x00000005ff007c0c */ /* 0x000fe2000bf25310 */
[----:B------:R-:W-:Y:S01]  /*185f0*/  ULDC.64 UR4, c[0x0][0xbe0] ;  /* 0x0002f80000047ab9 */ /* 0x000fe20000000a00 */
[----:B------:R-:W-:Y:S01]  /*18600*/  LOP3.LUT R4, R9, R4, RZ, 0x3c, !PT ;  /* 0x0000000409047212 */ /* 0x000fe200078e3cff */
[----:B------:R-:W-:Y:S01]  /*18610*/  IMAD.X R9, RZ, RZ, R5, P0 ;  /* 0x000000ffff097224 */ /* 0x000fe200000e0605 */
[----:B------:R-:W-:Y:S02]  /*18620*/  SHF.R.U64 R31, R31, 0x3, RZ ;  /* 0x000000031f1f7819 */ /* 0x000fe400000012ff */
[----:B------:R-:W-:Y:S02]  /*18630*/  LOP3.LUT R12, R8, R35, RZ, 0x3c, !PT ;  /* 0x00000023080c7212 */ /* 0x000fe400078e3cff */
[----:B------:R-:W-:-:S02]  /*18640*/  LOP3.LUT R14, R14, R37, RZ, 0x3c, !PT ;  /* 0x000000250e0e7212 */ /* 0x000fc400078e3cff */
[----:B------:R-:W-:Y:S02]  /*18650*/  LOP3.LUT R24, R24, R39, RZ, 0x3c, !PT ;  /* 0x0000002718187212 */ /* 0x000fe400078e3cff */
[----:B------:R-:W-:Y:S02]  /*18660*/  ISETP.NE.U32.AND P0, PT, RZ, UR4, PT ;  /* 0x00000004ff007c0c */ /* 0x000fe4000bf05070 */
[----:B------:R-:W-:Y:S02]  /*18670*/  MOV R39, R4 ;  /* 0x0000000400277202 */ /* 0x000fe40000000f00 */
[----:B------:R-:W-:Y:S02]  /*18680*/  LOP3.LUT R8, R31, R38, RZ, 0x3c, !PT ;  /* 0x000000261f087212 */ /* 0x000fe400078e3cff */
[----:B------:R-:W-:Y:S02]  /*18690*/  F2FP.F16.F32.PACK_AB R4, R30, R3 ;  /* 0x000000031e04723e */ /* 0x000fe400000000ff */
[----:B------:R-:W-:Y:S01]  /*186a0*/  F2FP.F16.F32.PACK_AB R5, R91, R90 ;  /* 0x0000005a5b05723e */ /* 0x000fe200000000ff */
[----:B------:R-:W2:Y:S01]  /*186b0*/  LDC.64 R30, c[0x0][0xbd8] ;  /* 0x0002f600ff1e7b82 */ /* 0x000ea20000000a00 */
[----:B------:R-:W-:-:S02]  /*186c0*/  MOV R37, R12 ;  /* 0x0000000c00257202 */ /* 0x000fc40000000f00 */
[----:B------:R-:W-:Y:S01]  /*186d0*/  MOV R35, R14 ;  /* 0x0000000e00237202 */ /* 0x000fe20000000f00 */
[----:B------:R0:W-:Y:S01]  /*186e0*/  STSM.16.M88.4 [R39], R4 ;  /* 0x0000000427007844 */ /* 0x0001e20000000200 */
[----:B------:R-:W-:Y:S02]  /*186f0*/  MOV R34, R24 ;  /* 0x0000001800227202 */ /* 0x000fe40000000f00 */
[----:B------:R-:W-:Y:S02]  /*18700*/  ISETP.NE.AND.EX P0, PT, RZ, UR5, PT, P0 ;  /* 0x00000005ff007c0c */ /* 0x000fe4000bf05300 */
[----:B------:R-:W-:Y:S02]  /*18710*/  MOV R38, R10 ;  /* 0x0000000a00267202 */ /* 0x000fe40000000f00 */
[----:B------:R-:W-:Y:S02]  /*18720*/  F2FP.F16.F32.PACK_AB R12, R97, R96 ;  /* 0x00000060610c723e */ /* 0x000fe400000000ff */
[----:B------:R-:W-:-:S02]  /*18730*/  F2FP.F16.F32.PACK_AB R13, R99, R98 ;  /* 0x00000062630d723e */ /* 0x000fc400000000ff */
[----:B------:R-:W-:Y:S02]  /*18740*/  F2FP.F16.F32.PACK_AB R14, R101, R100 ;  /* 0x00000064650e723e */ /* 0x000fe400000000ff */
[----:B------:R-:W-:Y:S02]  /*18750*/  F2FP.F16.F32.PACK_AB R15, R103, R102 ;  /* 0x00000066670f723e */ /* 0x000fe400000000ff */
[----:B------:R-:W-:Y:S02]  /*18760*/  F2FP.F16.F32.PACK_AB R24, R27, R104 ;  /* 0x000000681b18723e */ /* 0x000fe400000000ff */
[----:B------:R-:W-:Y:S01]  /*18770*/  F2FP.F16.F32.PACK_AB R25, R107, R106 ;  /* 0x0000006a6b19723e */ /* 0x000fe200000000ff */
[----:B------:R1:W-:Y:S01]  /*18780*/  STSM.16.M88.4 [R38], R12 ;  /* 0x0000000c26007844 */ /* 0x0003e20000000200 */
[----:B------:R-:W-:Y:S02]  /*18790*/  F2FP.F16.F32.PACK_AB R27, R111, R110 ;  /* 0x0000006e6f1b723e */ /* 0x000fe400000000ff */
[----:B------:R-:W-:-:S02]  /*187a0*/  LEA.HI R33, R33, R32, RZ, 0x7 ;  /* 0x0000002021217211 */ /* 0x000fc400078f38ff */
[----:B------:R-:W-:Y:S01]  /*187b0*/  MOV R3, R8 ;  /* 0x0000000800037202 */ /* 0x000fe20000000f00 */
[----:B------:R3:W-:Y:S01]  /*187c0*/  STSM.16.M88.4 [R37], R24 ;  /* 0x0000001825007844 */ /* 0x0007e20000000200 */
[----:B0-----:R-:W-:Y:S02]  /*187d0*/  F2FP.F16.F32.PACK_AB R4, R113, R112 ;  /* 0x000000707104723e */ /* 0x001fe400000000ff */
[----:B------:R-:W-:Y:S02]  /*187e0*/  F2FP.F16.F32.PACK_AB R5, R115, R114 ;  /* 0x000000727305723e */ /* 0x000fe400000000ff */
[----:B------:R-:W-:Y:S02]  /*187f0*/  F2FP.F16.F32.PACK_AB R6, R117, R116 ;  /* 0x000000747506723e */ /* 0x000fe400000000ff */
[----:B------:R-:W-:Y:S02]  /*18800*/  F2FP.F16.F32.PACK_AB R7, R119, R118 ;  /* 0x000000767707723e */ /* 0x000fe400000000ff */
[----:B------:R-:W-:Y:S01]  /*18810*/  F2FP.F16.F32.PACK_AB R8, R121, R120 ;  /* 0x000000787908723e */ /* 0x000fe200000000ff */
[----:B------:R-:W-:Y:S01]  /*18820*/  ULDC UR4, c[0x0][0xa88] ;  /* 0x0002a20000047ab9 */ /* 0x000fe20000000800 */
[----:B------:R-:W-:Y:S01]  /*18830*/  F2FP.F16.F32.PACK_AB R9, R123, R122 ;  /* 0x0000007a7b09723e */ /* 0x000fe200000000ff */
[----:B------:R-:W-:Y:S01]  /*18840*/  STSM.16.M88.4 [R35], R4 ;  /* 0x0000000423007844 */ /* 0x000fe20000000200 */
[----:B------:R-:W-:Y:S01]  /*18850*/  F2FP.F16.F32.PACK_AB R10, R125, R124 ;  /* 0x0000007c7d0a723e */ /* 0x000fe200000000ff */
[----:B-1----:R-:W-:Y:S01]  /*18860*/  IMAD.MOV.U32 R38, RZ, RZ, RZ ;  /* 0x000000ffff267224 */ /* 0x002fe200078e00ff */
[----:B------:R-:W-:Y:S01]  /*18870*/  F2FP.F16.F32.PACK_AB R11, R127, R126 ;  /* 0x0000007e7f0b723e */ /* 0x000fe200000000ff */
[----:B---3--:R-:W0:Y:S01]  /*18880*/  @P0 LDC.64 R24, c[0x0][0xbe0] ;  /* 0x0002f800ff180b82 */ /* 0x008e220000000a00 */
[----:B------:R-:W-:-:S02]  /*18890*/  LOP3.LUT R27, R33, 0xffffff80, RZ, 0xc0, !PT ;  /* 0xffffff80211b7812 */ /* 0x000fc400078ec0ff */
[----:B------:R-:W-:Y:S01]  /*188a0*/  F2FP.F16.F32.PACK_AB R12, R129, R128 ;  /* 0x00000080810c723e */ /* 0x000fe200000000ff */
[----:B------:R1:W-:Y:S01]  /*188b0*/  STSM.16.M88.4 [R34], R8 ;  /* 0x0000000822007844 */ /* 0x0003e20000000200 */
[----:B------:R-:W-:Y:S01]  /*188c0*/  F2FP.F16.F32.PACK_AB R13, R131, R130 ;  /* 0x00000082830d723e */ /* 0x000fe200000000ff */
[----:B------:R-:W-:Y:S01]  /*188d0*/  IMAD.IADD R27, R32, 0x1, -R27 ;  /* 0x00000001201b7824 */ /* 0x000fe200078e0a1b */
[----:B------:R-:W-:Y:S02]  /*188e0*/  F2FP.F16.F32.PACK_AB R14, R133, R132 ;  /* 0x00000084850e723e */ /* 0x000fe400000000ff */
[----:B------:R-:W-:-:S05]  /*188f0*/  F2FP.F16.F32.PACK_AB R15, R135, R134 ;  /* 0x00000086870f723e */ /* 0x000fca00000000ff */
[----:B------:R3:W-:Y:S01]  /*18900*/  STSM.16.M88.4 [R3], R12 ;  /* 0x0000000c03007844 */ /* 0x0007e20000000200 */
[----:B-1----:R-:W-:-:S04]  /*18910*/  SHF.R.S32.HI R8, RZ, 0x1f, R27 ;  /* 0x0000001fff087819 */ /* 0x002fc8000001141b */
[----:B---3--:R-:W-:-:S04]  /*18920*/  LEA.HI R3, R8, R27, RZ, 0x2 ;  /* 0x0000001b08037211 */ /* 0x008fc800078f10ff */
[--C-:B------:R-:W-:Y:S02]  /*18930*/  SHF.R.S32.HI R6, RZ, 0x2, R3.reuse ;  /* 0x00000002ff067819 */ /* 0x100fe40000011403 */
[----:B------:R-:W-:-:S04]  /*18940*/  SHF.R.S32.HI R3, RZ, 0x1f, R3 ;  /* 0x0000001fff037819 */ /* 0x000fc80000011403 */
[----:B------:R-:W-:-:S04]  /*18950*/  LEA.HI R3, R3, R6, RZ, 0x3 ;  /* 0x0000000603037211 */ /* 0x000fc800078f18ff */
[----:B------:R-:W-:Y:S01]  /*18960*/  LOP3.LUT R7, R3, 0xfffffff8, RZ, 0xc0, !PT ;  /* 0xfffffff803077812 */ /* 0x000fe200078ec0ff */
[----:B------:R-:W-:Y:S02]  /*18970*/  IMAD.U32 R3, RZ, RZ, UR4 ;  /* 0x00000004ff037e24 */ /* 0x000fe4000f8e00ff */
[C---:B--2---:R-:W-:Y:S01]  /*18980*/  IMAD.WIDE R30, R41.reuse, 0x4, R30 ;  /* 0x00000004291e7825 */ /* 0x044fe200078e021e */
[----:B------:R-:W-:Y:S03]  /*18990*/  BAR.SYNC.DEFER_BLOCKING 0x1, 0x180 ;  /* 0x0046000000007b1d */ /* 0x000fe60000010000 */
[----:B0-----:R-:W-:-:S03]  /*189a0*/  @P0 IMAD.WIDE R4, R41, 0x4, R24 ;  /* 0x0000000429040825 */ /* 0x001fc600078e0218 */
[----:B------:R0:W5:Y:S01]  /*189b0*/  @P1 LDG.E R38, desc[UR38][R30.64] ;  /* 0x000000261e261981 */ /* 0x000162000c1e1900 */
[----:B------:R-:W-:Y:S01]  /*189c0*/  SHF.R.S32.HI R33, RZ, 0x7, R33 ;  /* 0x00000007ff217819 */ /* 0x000fe20000011421 */
[----:B------:R-:W-:Y:S01]  /*189d0*/  IMAD.IADD R7, R6, 0x1, -R7 ;  /* 0x0000000106077824 */ /* 0x000fe200078e0a07 */
[----:B------:R-:W-:Y:S01]  /*189e0*/  LEA.HI R8, R8, R27, RZ, 0x5 ;  /* 0x0000001b08087211 */ /* 0x000fe200078f28ff */
[----:B------:R0:W5:Y:S02]  /*189f0*/  @P0 LDG.E R3, desc[UR38][R4.64] ;  /* 0x0000002604030981 */ /* 0x000164000c1e1900 */
[----:B------:R-:W-:Y:S01]  /*18a00*/  IMAD.HI R6, R33, 0x55555556, RZ ;  /* 0x5555555621067827 */ /* 0x000fe200078e02ff */
[----:B------:R-:W-:Y:S06]  /*18a10*/  @P0 BRA `(.L_x_1290) ;  /* 0x0000000000100947 */ /* 0x000fec0003800000 */
[----:B------:R-:W-:Y:S05]  /*18a20*/  @!P1 BRA `(.L_x_1290) ;  /* 0x00000000000c9947 */ /* 0x000fea0003800000 */
[----:B0-----:R-:W2:Y:S04]  /*18a30*/  LDG.E R4, desc[UR38][R30.64] ;  /* 0x000000261e047981 */ /* 0x001ea8000c1e1900 */
[----:B-----5:R-:W2:Y:S02]  /*18a40*/  LDG.E R3, desc[UR38][R30.64+0x4] ;  /* 0x000004261e037981 */ /* 0x020ea4000c1e1900 */
[----:B--2---:R-:W-:-:S07]  /*18a50*/  IMAD.IADD R3, R3, 0x1, -R4 ;  /* 0x0000000103037824 */ /* 0x004fce00078e0a04 */
.L_x_1290:
[----:B------:R-:W2:Y:S01]  /*18a60*/  LDL.LU R48, [R1+0x48] ;  /* 0x0000480001307983 */ /* 0x000ea20000300800 */
[----:B------:R-:W-:Y:S01]  /*18a70*/  LEA.HI R6, R6, R6, RZ, 0x1 ;  /* 0x0000000606067211 */ /* 0x000fe200078f08ff */
[----:B------:R-:W-:Y:S02]  /*18a80*/  ULDC.64 UR4, c[0x0][0xb70] ;  /* 0x0002dc0000047ab9 */ /* 0x000fe40000000a00 */
[----:B------:R-:W3:Y:S01]  /*18a90*/  LDL.LU R47, [R1+0x54] ;  /* 0x00005400012f7983 */ /* 0x000ee20000300800 */
[----:B------:R-:W-:Y:S01]  /*18aa0*/  SHF.R.S32.HI R8, RZ, 0x5, R8 ;  /* 0x00000005ff087819 */ /* 0x000fe20000011408 */
[----:B------:R-:W-:Y:S01]  /*18ab0*/  IMAD R33, R6, -0x3, R33 ;  /* 0xfffffffd06217824 */ /* 0x000fe200078e0221 */
[----:B-----5:R-:W-:Y:S02]  /*18ac0*/  SHF.R.S32.HI R39, RZ, 0x1f, R38 ;  /* 0x0000001fff277819 */ /* 0x020fe40000011426 */
[----:B------:R-:W-:Y:S01]  /*18ad0*/  SHF.R.S32.HI R6, RZ, 0x1f, R41 ;  /* 0x0000001fff067819 */ /* 0x000fe20000011429 */
[----:B------:R-:W-:Y:S01]  /*18ae0*/  IMAD R8, R8, 0x10, R7 ;  /* 0x0000001008087824 */ /* 0x000fe200078e0207 */
[----:B------:R-:W-:Y:S01]  /*18af0*/  SEL R45, R41, RZ, !P1 ;  /* 0x000000ff292d7207 */ /* 0x000fe20004800000 */
[----:B------:R-:W-:Y:S01]  /*18b00*/  IMAD R7, R20, 0x20, R0 ;  /* 0x0000002014077824 */ /* 0x000fe200078e0200 */
[----:B------:R-:W-:Y:S01]  /*18b10*/  SEL R46, R6, RZ, !P1 ;  /* 0x000000ff062e7207 */ /* 0x000fe20004800000 */
[----:B------:R-:W-:Y:S01]  /*18b20*/  IMAD R10, R33, 0x40, R8 ;  /* 0x00000040210a7824 */ /* 0x000fe200078e0208 */
[----:B------:R-:W-:Y:S01]  /*18b30*/  LOP3.LUT P0, RZ, R27, 0x3, RZ, 0xc0, !PT ;  /* 0x000000031bff7812 */ /* 0x000fe2000780c0ff */
[----:B------:R-:W-:-:S03]  /*18b40*/  IMAD.WIDE R28, R7, 0x2, R28 ;  /* 0x00000002071c7825 */ /* 0x000fc600078e021c */
[C---:B------:R-:W-:Y:S02]  /*18b50*/  IADD3 R13, P5, R28.reuse, 0x3000, RZ ;  /* 0x000030001c0d7810 */ /* 0x040fe40007fbe0ff */
[C---:B------:R-:W-:Y:S02]  /*18b60*/  IADD3 R25, P4, R28.reuse, 0x4800, RZ ;  /* 0x000048001c197810 */ /* 0x040fe40007f9e0ff */
[----:B0-----:R-:W-:Y:S02]  /*18b70*/  IADD3 R31, P3, R28, 0x6000, RZ ;  /* 0x000060001c1f7810 */ /* 0x001fe40007f7e0ff */
[----:B------:R-:W-:Y:S02]  /*18b80*/  LOP3.LUT R12, R13, 0x180, RZ, 0xc0, !PT ;  /* 0x000001800d0c7812 */ /* 0x000fe400078ec0ff */
[----:B------:R-:W-:Y:S02]  /*18b90*/  LOP3.LUT R24, R25, 0x180, RZ, 0xc0, !PT ;  /* 0x0000018019187812 */ /* 0x000fe400078ec0ff */
[----:B------:R-:W-:-:S02]  /*18ba0*/  LOP3.LUT R30, R31, 0x180, RZ, 0xc0, !PT ;  /* 0x000001801f1e7812 */ /* 0x000fc400078ec0ff */
[----:B------:R-:W-:Y:S02]  /*18bb0*/  SHF.R.U64 R12, R12, 0x3, RZ ;  /* 0x000000030c0c7819 */ /* 0x000fe400000012ff */
[----:B------:R-:W-:Y:S02]  /*18bc0*/  SHF.R.U64 R24, R24, 0x3, RZ ;  /* 0x0000000318187819 */ /* 0x000fe400000012ff */
[----:B------:R-:W-:Y:S02]  /*18bd0*/  SHF.R.U64 R30, R30, 0x3, RZ ;  /* 0x000000031e1e7819 */ /* 0x000fe400000012ff */
[----:B------:R-:W-:Y:S01]  /*18be0*/  LOP3.LUT R12, R12, R13, RZ, 0x3c, !PT ;  /* 0x0000000d0c0c7212 */ /* 0x000fe200078e3cff */
[--C-:B------:R-:W-:Y:S01]  /*18bf0*/  IMAD.X R13, RZ, RZ, R29.reuse, P5 ;  /* 0x000000ffff0d7224 */ /* 0x100fe200028e061d */
[----:B------:R-:W-:Y:S01]  /*18c00*/  LOP3.LUT R24, R24, R25, RZ, 0x3c, !PT ;  /* 0x0000001918187212 */ /* 0x000fe200078e3cff */
[--C-:B------:R-:W-:Y:S01]  /*18c10*/  IMAD.X R25, RZ, RZ, R29.reuse, P4 ;  /* 0x000000ffff197224 */ /* 0x100fe200020e061d */
[----:B------:R-:W-:Y:S01]  /*18c20*/  LOP3.LUT R30, R30, R31, RZ, 0x3c, !PT ;  /* 0x0000001f1e1e7212 */ /* 0x000fe200078e3cff */
[----:B------:R-:W-:Y:S01]  /*18c30*/  IMAD.X R31, RZ, RZ, R29, P3 ;  /* 0x000000ffff1f7224 */ /* 0x000fe200018e061d */
[--C-:B------:R-:W-:Y:S01]  /*18c40*/  SHF.R.S32.HI R41, RZ, 0x1f, R0.reuse ;  /* 0x0000001fff297819 */ /* 0x100fe20000011400 */
[----:B------:R-:W-:Y:S01]  /*18c50*/  IMAD.MOV.U32 R40, RZ, RZ, R0 ;  /* 0x000000ffff287224 */ /* 0x000fe200078e0000 */
[----:B------:R-:W-:Y:S01]  /*18c60*/  BSSY B1, `(.L_x_1291) ;  /* 0x000005c000017945 */ /* 0x000fe20003800000 */
[----:B--2---:R-:W-:Y:S01]  /*18c70*/  SHF.R.S32.HI R44, RZ, 0x1f, R48 ;  /* 0x0000001fff2c7819 */ /* 0x004fe20000011430 */
[----:B---3--:R-:W-:-:S04]  /*18c80*/  IMAD R10, R47, 0xc0, R10 ;  /* 0x000000c02f0a7824 */ /* 0x008fc800078e020a */
[----:B------:R-:W-:Y:S01]  /*18c90*/  IMAD R4, R44, UR4, RZ ;  /* 0x000000042c047c24 */ /* 0x000fe2000f8e02ff */
[----:B------:R-:W-:-:S03]  /*18ca0*/  SHF.R.S32.HI R7, RZ, 0x1f, R10 ;  /* 0x0000001fff077819 */ /* 0x000fc6000001140a */
[C---:B------:R-:W-:Y:S02]  /*18cb0*/  IMAD R9, R48.reuse, UR5, R4 ;  /* 0x0000000530097c24 */ /* 0x040fe4000f8e0204 */
[----:B------:R-:W-:Y:S01]  /*18cc0*/  IMAD.WIDE.U32 R4, R48, UR4, R38 ;  /* 0x0000000430047c25 */ /* 0x000fe2000f8e0026 */
[----:B------:R-:W-:-:S03]  /*18cd0*/  ULDC.64 UR4, c[0x0][0xb78] ;  /* 0x0002de0000047ab9 */ /* 0x000fc60000000a00 */
[----:B------:R-:W-:Y:S01]  /*18ce0*/  IMAD.IADD R5, R5, 0x1, R9 ;  /* 0x0000000105057824 */ /* 0x000fe200078e0209 */
[----:B------:R-:W-:Y:S01]  /*18cf0*/  IADD3 R9, P2, R28, 0x1800, RZ ;  /* 0x000018001c097810 */ /* 0x000fe20007f5e0ff */
[----:B------:R-:W-:Y:S02]  /*18d00*/  IMAD R6, R46, UR4, RZ ;  /* 0x000000042e067c24 */ /* 0x000fe4000f8e02ff */
[----:B------:R-:W-:Y:S01]  /*18d10*/  IMAD.WIDE.U32 R4, R45, UR4, R4 ;  /* 0x000000042d047c25 */ /* 0x000fe2000f8e0004 */
[----:B------:R-:W-:-:S03]  /*18d20*/  LOP3.LUT R8, R9, 0x180, RZ, 0xc0, !PT ;  /* 0x0000018009087812 */ /* 0x000fc600078ec0ff */
[----:B------:R-:W-:Y:S01]  /*18d30*/  IMAD R6, R45, UR5, R6 ;  /* 0x000000052d067c24 */ /* 0x000fe2000f8e0206 */
[----:B------:R-:W-:Y:S01]  /*18d40*/  IADD3 R4, P1, R10, R4, RZ ;  /* 0x000000040a047210 */ /* 0x000fe20007f3e0ff */
[----:B------:R-:W-:Y:S01]  /*18d50*/  ULDC.64 UR4, c[0x0][0xb40] ;  /* 0x0002d00000047ab9 */ /* 0x000fe20000000a00 */
[----:B------:R-:W-:Y:S02]  /*18d60*/  SHF.R.U64 R8, R8, 0x3, RZ ;  /* 0x0000000308087819 */ /* 0x000fe400000012ff */
[----:B------:R-:W-:Y:S02]  /*18d70*/  IADD3.X R7, R7, R5, R6, P1, !PT ;  /* 0x0000000507077210 */ /* 0x000fe40000ffe406 */
[----:B------:R-:W-:Y:S02]  /*18d80*/  LEA R42, P1, R4, UR4, 0x2 ;  /* 0x00000004042a7c11 */ /* 0x000fe4000f8210ff */
[----:B------:R-:W-:Y:S01]  /*18d90*/  LOP3.LUT R8, R8, R9, RZ, 0x3c, !PT ;  /* 0x0000000908087212 */ /* 0x000fe200078e3cff */
[----:B------:R-:W-:Y:S01]  /*18da0*/  IMAD.X R9, RZ, RZ, R29, P2 ;  /* 0x000000ffff097224 */ /* 0x000fe200010e061d */
[----:B------:R-:W-:Y:S01]  /*18db0*/  LEA.HI.X R43, R4, UR5, R7, 0x2, P1 ;  /* 0x00000005042b7c11 */ /* 0x000fe200088f1407 */
[----:B------:R-:W-:Y:S01]  /*18dc0*/  VIADD R4, R10, 0x8 ;  /* 0x000000080a047836 */ /* 0x000fe20000000000 */
[C---:B------:R-:W-:Y:S01]  /*18dd0*/  IADD3 R7, P2, R28.reuse, 0x7800, RZ ;  /* 0x000078001c077810 */ /* 0x040fe20007f5e0ff */
[----:B------:R-:W-:Y:S01]  /*18de0*/  ULDC.64 UR4, c[0x0][0xaa0] ;  /* 0x0002a80000047ab9 */ /* 0x000fe20000000a00 */
[----:B------:R-:W-:-:S02]  /*18df0*/  LOP3.LUT R5, R28, 0x180, RZ, 0xc0, !PT ;  /* 0x000001801c057812 */ /* 0x000fc400078ec0ff */
[-C--:B------:R-:W-:Y:S01]  /*18e00*/  ISETP.GE.OR P1, PT, R10, R3.reuse, P0 ;  /* 0x000000030a00720c */ /* 0x080fe20000726670 */
[--C-:B------:R-:W-:Y:S01]  /*18e10*/  IMAD.X R33, RZ, RZ, R29.reuse, P2 ;  /* 0x000000ffff217224 */ /* 0x100fe200010e061d */
[----:B------:R-:W-:Y:S02]  /*18e20*/  ISETP.GE.OR P0, PT, R4, R3, P0 ;  /* 0x000000030400720c */ /* 0x000fe40000706670 */
[----:B------:R-:W-:Y:S02]  /*18e30*/  LOP3.LUT R6, R7, 0x180, RZ, 0xc0, !PT ;  /* 0x0000018007067812 */ /* 0x000fe400078ec0ff */
[----:B------:R-:W-:Y:S02]  /*18e40*/  SHF.R.U64 R5, R5, 0x3, RZ ;  /* 0x0000000305057819 */ /* 0x000fe400000012ff */
[----:B------:R-:W-:Y:S02]  /*18e50*/  SHF.R.U64 R6, R6, 0x3, RZ ;  /* 0x0000000306067819 */ /* 0x000fe400000012ff */
[----:B------:R-:W-:Y:S01]  /*18e60*/  LOP3.LUT R4, R5, R28, RZ, 0x3c, !PT ;  /* 0x0000001c05047212 */ /* 0x000fe200078e3cff */
[----:B------:R-:W-:Y:S01]  /*18e70*/  IMAD.MOV.U32 R5, RZ, RZ, R29 ;  /* 0x000000ffff057224 */ /* 0x000fe200078e001d */
[----:B------:R-:W-:Y:S01]  /*18e80*/  LOP3.LUT R32, R6, R7, RZ, 0x3c, !PT ;  /* 0x0000000706207212 */ /* 0x000fe200078e3cff */
[----:B------:R-:W-:Y:S04]  /*18e90*/  @!P1 STG.E desc[UR38][R42.64], R21 ;  /* 0x000000152a009986 */ /* 0x000fe8000c101926 */
[----:B------:R0:W-:Y:S04]  /*18ea0*/  @!P0 STG.E desc[UR38][R42.64+0x20], R36 ;  /* 0x000020242a008986 */ /* 0x0001e8000c101926 */
[----:B------:R-:W5:Y:S04]  /*18eb0*/  LD.E.128 R4, desc[UR38][R4.64] ;  /* 0x0000002604047980 */ /* 0x000f68000c101d00 */
[----:B------:R-:W5:Y:S04]  /*18ec0*/  LD.E.128 R8, desc[UR38][R8.64] ;  /* 0x0000002608087980 */ /* 0x000f68000c101d00 */
[----:B------:R-:W5:Y:S04]  /*18ed0*/  LD.E.128 R12, desc[UR38][R12.64] ;  /* 0x000000260c0c7980 */ /* 0x000f68000c101d00 */
[----:B------:R-:W5:Y:S04]  /*18ee0*/  LD.E.128 R24, desc[UR38][R24.64] ;  /* 0x0000002618187980 */ /* 0x000f68000c101d00 */
[----:B------:R-:W5:Y:S04]  /*18ef0*/  LD.E.128 R28, desc[UR38][R30.64] ;  /* 0x000000261e1c7980 */ /* 0x000f68000c101d00 */
[----:B------:R-:W5:Y:S01]  /*18f00*/  LD.E.128 R32, desc[UR38][R32.64] ;  /* 0x0000002620207980 */ /* 0x000f62000c101d00 */
[----:B------:R-:W-:-:S02]  /*18f10*/  IMAD R39, R39, UR4, RZ ;  /* 0x0000000427277c24 */ /* 0x000fc4000f8e02ff */
[C---:B0-----:R-:W-:Y:S01]  /*18f20*/  IMAD.WIDE.U32 R36, R38.reuse, UR4, R40 ;  /* 0x0000000426247c25 */ /* 0x041fe2000f8e0028 */
[----:B------:R-:W-:Y:S01]  /*18f30*/  @!PT LDS RZ, [RZ] ;  /* 0x00000000fffff984 */ /* 0x000fe20000000800 */
[----:B------:R-:W-:Y:S01]  /*18f40*/  @!PT LDS RZ, [RZ] ;  /* 0x00000000fffff984 */ /* 0x000fe20000000800 */
[----:B------:R-:W-:Y:S01]  /*18f50*/  @!PT LDS RZ, [RZ] ;  /* 0x00000000fffff984 */ /* 0x000fe20000000800 */
[----:B------:R-:W-:Y:S01]  /*18f60*/  @!PT LDS RZ, [RZ] ;  /* 0x00000000fffff984 */ /* 0x000fe20000000800 */
[----:B------:R0:W-:Y:S06]  /*18f70*/  MEMBAR.ALL.CTA ;  /* 0x0000000000007992 */ /* 0x0001ec0000008000 */
[----:B0-----:R-:W0:Y:S01]  /*18f80*/  FENCE.VIEW.ASYNC.S ;  /* 0x00000000000073c6 */ /* 0x001e220000000000 */
[----:B------:R-:W-:Y:S01]  /*18f90*/  IMAD R39, R38, UR5, R39 ;  /* 0x0000000526277c24 */ /* 0x000fe2000f8e0227 */
[----:B------:R-:W-:Y:S01]  /*18fa0*/  ULDC.64 UR4, c[0x0][0xae0] ;  /* 0x0002b80000047ab9 */ /* 0x000fe20000000a00 */
[----:B------:R-:W-:-:S02]  /*18fb0*/  IMAD R40, R47, -0xc0, R3 ;  /* 0xffffff402f287824 */ /* 0x000fc400078e0203 */
[----:B------:R-:W-:Y:S02]  /*18fc0*/  IMAD.IADD R37, R37, 0x1, R39 ;  /* 0x0000000125257824 */ /* 0x000fe400078e0227 */
[----:B------:R-:W-:Y:S01]  /*18fd0*/  IMAD R38, R44, UR4, RZ ;  /* 0x000000042c267c24 */ /* 0x000fe2000f8e02ff */
[-C--:B------:R-:W-:Y:S01]  /*18fe0*/  ISETP.GE.AND P0, PT, R20, R40.reuse, PT ;  /* 0x000000281400720c */ /* 0x080fe20003f06270 */
[----:B------:R-:W-:Y:S02]  /*18ff0*/  VIADD R21, R2, 0x2d820 ;  /* 0x0002d82002157836 */ /* 0x000fe40000000000 */
[----:B------:R-:W-:Y:S02]  /*19000*/  VIADD R3, R20, 0x60 ;  /* 0x0000006014037836 */ /* 0x000fe40000000000 */
[C---:B------:R-:W-:Y:S01]  /*19010*/  IMAD R39, R48.reuse, UR5, R38 ;  /* 0x0000000530277c24 */ /* 0x040fe2000f8e0226 */
[----:B------:R-:W-:Y:S01]  /*19020*/  PRMT R21, RZ, 0x654, R21 ;  /* 0x00000654ff157816 */ /* 0x000fe20000000015 */
[----:B------:R-:W-:Y:S01]  /*19030*/  IMAD.WIDE.U32 R36, R48, UR4, R36 ;  /* 0x0000000430247c25 */ /* 0x000fe2000f8e0024 */
[----:B------:R-:W-:Y:S01]  /*19040*/  ULDC.64 UR4, c[0x0][0xae8] ;  /* 0x0002ba0000047ab9 */ /* 0x000fe20000000a00 */
[----:B------:R-:W-:-:S02]  /*19050*/  ISETP.GE.AND P3, PT, R3, R40, PT ;  /* 0x000000280300720c */ /* 0x000fc40003f66270 */
[----:B------:R-:W-:Y:S02]  /*19060*/  IMAD.IADD R37, R37, 0x1, R39 ;  /* 0x0000000125257824 */ /* 0x000fe400078e0227 */
[----:B------:R-:W-:Y:S01]  /*19070*/  IMAD R3, R46, UR4, RZ ;  /* 0x000000042e037c24 */ /* 0x000fe2000f8e02ff */
[----:B0-----:R0:W-:Y:S01]  /*19080*/  SYNCS.ARRIVE.TRANS64.RED.A1T0 RZ, [R21+URZ], RZ ;  /* 0x000000ff15ff79a7 */ /* 0x0011e2000810043f */
[----:B------:R-:W-:-:S04]  /*19090*/  IMAD.WIDE.U32 R38, R45, UR4, R36 ;  /* 0x000000042d267c25 */ /* 0x000fc8000f8e0024 */
[----:B------:R-:W-:Y:S01]  /*190a0*/  IMAD R3, R45, UR5, R3 ;  /* 0x000000052d037c24 */ /* 0x000fe2000f8e0203 */
[----:B0-----:R-:W-:-:S03]  /*190b0*/  SHF.R.S32.HI R21, RZ, 0x1f, R20 ;  /* 0x0000001fff157819 */ /* 0x001fc60000011414 */
[----:B------:R-:W-:Y:S02]  /*190c0*/  IMAD.IADD R43, R39, 0x1, R3 ;  /* 0x00000001272b7824 */ /* 0x000fe400078e0203 */
[----:B------:R-:W-:Y:S01]  /*190d0*/  IMAD.WIDE R36, R47, 0xc0, R20 ;  /* 0x000000c02f247825 */ /* 0x000fe200078e0214 */
[----:B------:R-:W-:Y:S06]  /*190e0*/  @P0 BRA `(.L_x_1292) ;  /* 0x00000000004c0947 */ /* 0x000fec0003800000 */
[C---:B------:R-:W-:Y:S01]  /*190f0*/  VIADD R20, R0.reuse, 0x20 ;  /* 0x0000002000147836 */ /* 0x040fe20000000000 */
[----:B------:R-:W-:Y:S01]  /*19100*/  ULDC UR4, c[0x0][0xa8c] ;  /* 0x0002a30000047ab9 */ /* 0x000fe20000000800 */
[----:B------:R-:W-:Y:S01]  /*19110*/  ULDC.64 UR6, c[0x0][0xad8] ;  /* 0x0002b60000067ab9 */ /* 0x000fe20000000a00 */
        /* <DEDUP_REMOVED lines=16> */
.L_x_1292:
[----:B------:R-:W-:Y:S05]  /*19220*/  BSYNC B1 ;  /* 0x0000000000017941 */ /* 0x000fea0003800000 */
.L_x_1291:
        /* <DEDUP_REMOVED lines=9> */
[C---:B------:R-:W-:Y:S01]  /*192c0*/  IMAD.WIDE.U32 R4, R3.reuse, UR4, R4 ;  /* 0x0000000403047c25 */ /* 0x040fe2000f8e0004 */
        /* <DEDUP_REMOVED lines=14> */
.L_x_1289:
[----:B-1----:R-:W2:Y:S01]  /*193b0*/  LDL R8, [R1+0x4c] ;  /* 0x00004c0001087983 */ /* 0x002ea20000100800 */
[----:B------:R-:W-:Y:S01]  /*193c0*/  ULDC.64 UR4, c[0x0][0xbd8] ;  /* 0x0002f60000047ab9 */ /* 0x000fe20000000a00 */
[----:B------:R-:W2:Y:S01]  /*193d0*/  LDC.64 R4, c[0x0][0xbd8] ;  /* 0x0002f600ff047b82 */ /* 0x000ea20000000a00 */
[----:B------:R-:W-:Y:S01]  /*193e0*/  ISETP.NE.U32.AND P0, PT, RZ, UR4, PT ;  /* 0x00000004ff007c0c */ /* 0x000fe2000bf05070 */
[----:B------:R-:W-:-:S03]  /*193f0*/  IMAD.MOV.U32 R9, RZ, RZ, RZ ;  /* 0x000000ffff097224 */ /* 0x000fc600078e00ff */
[----:B------:R-:W-:Y:S01]  /*19400*/  ISETP.NE.AND.EX P0, PT, RZ, UR5, PT, P0 ;  /* 0x00000005ff007c0c */ /* 0x000fe2000bf05300 */
[----:B------:R-:W-:Y:S02]  /*19410*/  ULDC.64 UR4, c[0x0][0xbe0] ;  /* 0x0002f80000047ab9 */ /* 0x000fe40000000a00 */
[----:B------:R-:W-:-:S04]  /*19420*/  ISETP.NE.U32.AND P1, PT, RZ, UR4, PT ;  /* 0x00000004ff007c0c */ /* 0x000fc8000bf25070 */
[----:B------:R-:W-:-:S13]  /*19430*/  ISETP.NE.AND.EX P1, PT, RZ, UR5, PT, P1 ;  /* 0x00000005ff007c0c */ /* 0x000fda000bf25310 */
[----:B------:R-:W1:Y:S01]  /*19440*/  @P1 LDC.64 R6, c[0x0][0xbe0] ;  /* 0x0002f800ff061b82 */ /* 0x000e620000000a00 */
[----:B------:R-:W-:Y:S02]  /*19450*/  ULDC UR4, c[0x0][0xa88] ;  /* 0x0002a20000047ab9 */ /* 0x000fe40000000800 */
[----:B------:R-:W-:Y:S02]  /*19460*/  IMAD.U32 R3, RZ, RZ, UR4 ;  /* 0x00000004ff037e24 */ /* 0x000fe4000f8e00ff */
[----:B--2---:R-:W-:-:S04]  /*19470*/  IMAD.WIDE R4, R8, 0x4, R4 ;  /* 0x0000000408047825 */ /* 0x004fc800078e0204 */
[----:B-1----:R-:W-:Y:S01]  /*19480*/  @P1 IMAD.WIDE R6, R8, 0x4, R6 ;  /* 0x0000000408061825 */ /* 0x002fe200078e0206 */
[----:B------:R1:W5:Y:S04]  /*19490*/  @P0 LDG.E R9, desc[UR38][R4.64] ;  /* 0x0000002604090981 */ /* 0x000368000c1e1900 */
[----:B------:R1:W5:Y:S01]  /*194a0*/  @P1 LDG.E R3, desc[UR38][R6.64] ;  /* 0x0000002606031981 */ /* 0x000362000c1e1900 */
[----:B------:R-:W-:Y:S01]  /*194b0*/  ISETP.GT.AND P2, PT, R32, 0xbf, PT ;  /* 0x000000bf2000780c */ /* 0x000fe20003f44270 */
[----:B------:R-:W-:-:S12]  /*194c0*/  @P1 BRA `(.L_x_1294) ;  /* 0x0000000000101947 */ /* 0x000fd80003800000 */
[----:B------:R-:W-:Y:S05]  /*194d0*/  @!P0 BRA `(.L_x_1294) ;  /* 0x00000000000c8947 */ /* 0x000fea0003800000 */
[----:B-1----:R-:W2:Y:S04]  /*194e0*/  LDG.E R6, desc[UR38][R4.64] ;  /* 0x0000002604067981 */ /* 0x002ea8000c1e1900 */
[----:B-----5:R-:W2:Y:S02]  /*194f0*/  LDG.E R3, desc[UR38][R4.64+0x4] ;  /* 0x0000042604037981 */ /* 0x020ea4000c1e1900 */
[----:B--2---:R-:W-:-:S07]  /*19500*/  IMAD.IADD R3, R3, 0x1, -R6 ;  /* 0x0000000103037824 */ /* 0x004fce00078e0a06 */
.L_x_1294:
[----:B------:R-:W2:Y:S04]  /*19510*/  LDL R15, [R1+0x48] ;  /* 0x00004800010f7983 */ /* 0x000ea80000100800 */
[----:B0-----:R0:W5:Y:S01]  /*19520*/  LDL R14, [R1+0x54] ;  /* 0x00005400010e7983 */ /* 0x0011620000100800 */
[----:B-1----:R-:W-:Y:S01]  /*19530*/  SHF.R.S32.HI R4, RZ, 0x1f, R8 ;  /* 0x0000001fff047819 */ /* 0x002fe20000011408 */
[----:B------:R-:W-:Y:S01]  /*19540*/  BSSY B1, `(.L_x_1295) ;  /* 0x000001c000017945 */ /* 0x000fe20003800000 */
[----:B------:R-:W-:Y:S02]  /*19550*/  SEL R11, R8, RZ, !P0 ;  /* 0x000000ff080b7207 */ /* 0x000fe40004000000 */
[----:B------:R-:W-:Y:S02]  /*19560*/  SHF.R.S32.HI R13, RZ, 0x1f, R0 ;  /* 0x0000001fff0d7819 */ /* 0x000fe40000011400 */
[----:B------:R-:W-:-:S02]  /*19570*/  SEL R12, R4, RZ, !P0 ;  /* 0x000000ff040c7207 */ /* 0x000fc40004000000 */
[----:B-----5:R-:W-:Y:S02]  /*19580*/  SHF.R.S32.HI R8, RZ, 0x1f, R9 ;  /* 0x0000001fff087819 */ /* 0x020fe40000011409 */
[----:B--2---:R-:W-:Y:S01]  /*19590*/  SHF.R.S32.HI R10, RZ, 0x1f, R15 ;  /* 0x0000001fff0a7819 */ /* 0x004fe2000001140f */
[----:B0-----:R-:W-:Y:S06]  /*195a0*/  @P2 BRA `(.L_x_1296) ;  /* 0x0000000000542947 */ /* 0x001fec0003800000 */
[----:B------:R-:W-:-:S04]  /*195b0*/  IMAD R4, R14, 0xc0, R47 ;  /* 0x000000c00e047824 */ /* 0x000fc800078e022f */
[----:B------:R-:W-:-:S05]  /*195c0*/  VIADD R6, R4, 0xffffff80 ;  /* 0xffffff8004067836 */ /* 0x000fca0000000000 */
[----:B------:R-:W-:-:S13]  /*195d0*/  ISETP.GE.AND P0, PT, R6, R3, PT ;  /* 0x000000030600720c */ /* 0x000fda0003f06270 */
[----:B------:R-:W-:Y:S05]  /*195e0*/  @P0 BRA `(.L_x_1296) ;  /* 0x0000000000440947 */ /* 0x000fea0003800000 */
[----:B------:R-:W-:Y:S01]  /*195f0*/  IADD3 R4, P0, R6, R9, RZ ;  /* 0x0000000906047210 */ /* 0x000fe20007f1e0ff */
[----:B------:R-:W-:-:S03]  /*19600*/  ULDC.64 UR4, c[0x0][0xb70] ;  /* 0x0002dc0000047ab9 */ /* 0x000fc60000000a00 */
[----:B------:R-:W-:Y:S01]  /*19610*/  LEA.HI.X.SX32 R5, R6, R8, 0x1, P0 ;  /* 0x0000000806057211 */ /* 0x000fe200000f0eff */
[----:B------:R-:W-:-:S04]  /*19620*/  IMAD R6, R10, UR4, RZ ;  /* 0x000000040a067c24 */ /* 0x000fc8000f8e02ff */
        /* <DEDUP_REMOVED lines=13> */
.L_x_1296:
[----:B------:R-:W-:Y:S05]  /*19700*/  BSYNC B1 ;  /* 0x0000000000017941 */ /* 0x000fea0003800000 */
.L_x_1295:
[----:B------:R-:W-:Y:S01]  /*19710*/  ULDC.64 UR4, c[0x0][0xaa0] ;  /* 0x0002a80000047ab9 */ /* 0x000fe20000000a00 */
[----:B------:R-:W-:Y:S01]  /*19720*/  IMAD.MOV.U32 R4, RZ, RZ, R0 ;  /* 0x000000ffff047224 */ /* 0x000fe200078e0000 */
[----:B------:R-:W-:Y:S01]  /*19730*/  SHF.R.S32.HI R21, RZ, 0x1f, R20 ;  /* 0x0000001fff157819 */ /* 0x000fe20000011414 */
[----:B0-----:R-:W-:Y:S01]  /*19740*/  IMAD.MOV.U32 R5, RZ, RZ, R13 ;  /* 0x000000ffff057224 */ /* 0x001fe200078e000d */
[----:B------:R-:W-:Y:S01]  /*19750*/  BSSY B1, `(.L_x_1297) ;  /* 0x0000028000017945 */ /* 0x000fe20003800000 */
[----:B------:R-:W-:Y:S02]  /*19760*/  IMAD R6, R8, UR4, RZ ;  /* 0x0000000408067c24 */ /* 0x000fe4000f8e02ff */
[----:B------:R-:W-:-:S04]  /*19770*/  IMAD.WIDE.U32 R4, R9, UR4, R4 ;  /* 0x0000000409047c25 */ /* 0x000fc8000f8e0004 */
[----:B------:R-:W-:Y:S01]  /*19780*/  IMAD R9, R9, UR5, R6 ;  /* 0x0000000509097c24 */ /* 0x000fe2000f8e0206 */
[----:B------:R-:W-:Y:S02]  /*19790*/  ULDC.64 UR4, c[0x0][0xae0] ;  /* 0x0002b80000047ab9 */ /* 0x000fe40000000a00 */
[----:B------:R-:W-:Y:S02]  /*197a0*/  IMAD R6, R10, UR4, RZ ;  /* 0x000000040a067c24 */ /* 0x000fe4000f8e02ff */
[----:B------:R-:W-:Y:S02]  /*197b0*/  IMAD.IADD R5, R5, 0x1, R9 ;  /* 0x0000000105057824 */ /* 0x000fe400078e0209 */
[----:B------:R-:W-:Y:S02]  /*197c0*/  IMAD R9, R14, -0xc0, R3 ;  /* 0xffffff400e097824 */ /* 0x000fe400078e0203 */
[C---:B------:R-:W-:Y:S02]  /*197d0*/  IMAD R7, R15.reuse, UR5, R6 ;  /* 0x000000050f077c24 */ /* 0x040fe4000f8e0206 */
[----:B------:R-:W-:Y:S01]  /*197e0*/  IMAD.WIDE.U32 R4, R15, UR4, R4 ;  /* 0x000000040f047c25 */ /* 0x000fe2000f8e0004 */
[----:B------:R-:W-:Y:S01]  /*197f0*/  ISETP.GE.AND P0, PT, R20, R9, PT ;  /* 0x000000091400720c */ /* 0x000fe20003f06270 */
[----:B------:R-:W-:-:S02]  /*19800*/  ULDC.64 UR4, c[0x0][0xae8] ;  /* 0x0002ba0000047ab9 */ /* 0x000fc40000000a00 */
[----:B------:R-:W-:Y:S02]  /*19810*/  VIADD R6, R20, 0x60 ;  /* 0x0000006014067836 */ /* 0x000fe40000000000 */
[----:B------:R-:W-:Y:S02]  /*19820*/  IMAD.IADD R5, R5, 0x1, R7 ;  /* 0x0000000105057824 */ /* 0x000fe400078e0207 */
[----:B------:R-:W-:Y:S01]  /*19830*/  IMAD R3, R12, UR4, RZ ;  /* 0x000000040c037c24 */ /* 0x000fe2000f8e02ff */
[----:B------:R-:W-:Y:S01]  /*19840*/  ISETP.GE.AND P1, PT, R6, R9, PT ;  /* 0x000000090600720c */ /* 0x000fe20003f26270 */
[----:B------:R-:W-:-:S04]  /*19850*/  IMAD.WIDE.U32 R6, R11, UR4, R4 ;  /* 0x000000040b067c25 */ /* 0x000fc8000f8e0004 */
[----:B------:R-:W-:Y:S02]  /*19860*/  IMAD R3, R11, UR5, R3 ;  /* 0x000000050b037c24 */ /* 0x000fe4000f8e0203 */
[----:B------:R-:W-:-:S04]  /*19870*/  IMAD.WIDE R20, R14, 0xc0, R20 ;  /* 0x000000c00e147825 */ /* 0x000fc800078e0214 */
[----:B------:R-:W-:Y:S01]  /*19880*/  IMAD.IADD R9, R7, 0x1, R3 ;  /* 0x0000000107097824 */ /* 0x000fe200078e0203 */
        /* <DEDUP_REMOVED lines=20> */
.L_x_1298:
[----:B------:R-:W-:Y:S05]  /*199d0*/  BSYNC B1 ;  /* 0x0000000000017941 */ /* 0x000fea0003800000 */
.L_x_1297:
[----:B------:R-:W-:Y:S05]  /*199e0*/  @P1 BRA `(.L_x_1293) ;  /* 0x0000000000541947 */ /* 0x000fea0003800000 */
[----:B------:R-:W-:Y:S01]  /*199f0*/  IADD3 R3, P0, R20, 0x60, RZ ;  /* 0x0000006014037810 */ /* 0x000fe20007f1e0ff */
[----:B------:R-:W-:Y:S01]  /*19a00*/  ULDC UR4, c[0x0][0xa8c] ;  /* 0x0002a30000047ab9 */ /* 0x000fe20000000800 */
[----:B------:R-:W-:Y:S01]  /*19a10*/  IMAD.MOV.U32 R4, RZ, RZ, R6 ;  /* 0x000000ffff047224 */ /* 0x000fe200078e0006 */
[----:B------:R-:W-:Y:S01]  /*19a20*/  ULDC.64 UR6, c[0x0][0xad8] ;  /* 0x0002b60000067ab9 */ /* 0x000fe20000000a00 */
[----:B------:R-:W-:Y:S01]  /*19a30*/  IMAD.MOV.U32 R5, RZ, RZ, R9 ;  /* 0x000000ffff057224 */ /* 0x000fe200078e0009 */
[C---:B------:R-:W-:Y:S01]  /*19a40*/  ISETP.GE.AND P1, PT, R0.reuse, UR4, PT ;  /* 0x0000000400007c0c */ /* 0x040fe2000bf26270 */
[----:B------:R-:W-:Y:S02]  /*19a50*/  IMAD.X R20, RZ, RZ, R21, P0 ;  /* 0x000000ffff147224 */ /* 0x000fe400000e0615 */
        /* <DEDUP_REMOVED lines=14> */
.L_x_1293:
[----:B------:R-:W-:Y:S05]  /*19b40*/  BSYNC B0 ;  /* 0x0000000000007941 */ /* 0x000fea0003800000 */
.L_x_1288:
[----:B------:R-:W4:Y:S01]  /*19b50*/  LDL R0, [R1+0x3c] ;  /* 0x00003c0001007983 */ /* 0x000f220000100800 */
[----:B------:R-:W-:Y:S02]  /*19b60*/  ULDC UR4, c[0x0][0xc14] ;  /* 0x0003050000047ab9 */ /* 0x000fe40000000800 */
[----:B----4-:R-:W-:-:S13]  /*19b70*/  ISETP.GE.AND P0, PT, R0, UR4, PT ;  /* 0x0000000400007c0c */ /* 0x010fda000bf06270 */
[----:B------:R-:W-:Y:S05]  /*19b80*/  @!P0 BRA `(.L_x_1299) ;  /* 0xfffffe7400548947 */ /* 0x000fea000383ffff */
[----:B------:R-:W-:Y:S05]  /*19b90*/  BRA `(.L_x_1090) ;  /* 0x0000005c00d87947 */ /* 0x000fea0003800000 */
.L_x_1088:
[----:B------:R-:W-:-:S08]  /*19ba0*/  NOP ;  /* 0x0000000000007918 */ /* 0x000fd00000000000 */
[----:B--2---:R-:W0:-:S00]  /*19bb0*/  USETMAXREG.DEALLOC.CTAPOOL 0x20 ;  /* 0x00000020000079c8 */ /* 0x004e0000080e0500 */
[----:B0-----:R-:W-:-:S06]  /*19bc0*/  LOP3.LUT R0, R0, 0x3, RZ, 0xc0, !PT ;  /* 0x0000000300007812 */ /* 0x001fcc00078ec0ff */
[----:B------:R-:W0:Y:S02]  /*19bd0*/  SHFL.IDX PT, R0, R0, RZ, 0x1f ;  /* 0x00001fff00007589 */ /* 0x000e2400000e0000 */
[----:B0-----:R-:W-:-:S13]  /*19be0*/  ISETP.NE.AND P0, PT, R0, RZ, PT ;  /* 0x000000ff0000720c */ /* 0x001fda0003f05270 */
[----:B------:R-:W-:Y:S05]  /*19bf0*/  @P0 BRA `(.L_x_1090) ;  /* 0x0000005c00c00947 */ /* 0x000fea0003800000 */
[----:B------:R-:W2:Y:S01]  /*19c00*/  LDL.LU R7, [R1] ;  /* 0x0000000001077983 */ /* 0x000ea20000300800 */
        /* <DEDUP_REMOVED lines=20> */
[----:B------:R-:W-:Y:S02]  /*19d50*/  IMAD.MOV.U32 R16, RZ, RZ, RZ ;  /* 0x000000ffff107224 */ /* 0x000fe400078e00ff */
        /* <DEDUP_REMOVED lines=25> */
[----:B------:R2:W-:Y:S01]  /*19ef0*/  STL [R1], R7 ;  /* 0x0000000701007387 */ /* 0x0005e20000100800 */
[----:B0-----:R-:W-:-:S05]  /*19f00*/  IMAD R4, R4, UR4, RZ ;  /* 0x0000000404047c24 */ /* 0x001fca000f8e02ff */
[----:B-1----:R-:W-:Y:S01]  /*19f10*/  ISETP.GT.AND P0, PT, R4, UR6, PT ;  /* 0x0000000604007c0c */ /* 0x002fe2000bf04270 */
[----:B------:R-:W-:-:S12]  /*19f20*/  IMAD.MOV.U32 R3, RZ, RZ, R4 ;  /* 0x000000ffff037224 */ /* 0x000fd800078e0004 */
[----:B--2---:R-:W-:Y:S05]  /*19f30*/  @P0 BRA `(.L_x_1300) ;  /* 0x0000000000b80947 */ /* 0x004fea0003800000 */
[----:B------:R-:W-:Y:S01]  /*19f40*/  IMAD.MOV.U32 R4, RZ, RZ, R3 ;  /* 0x000000ffff047224 */ /* 0x000fe200078e0003 */
[----:B------:R-:W-:Y:S01]  /*19f50*/  ULDC UR5, c[0x0][0xc14] ;  /* 0x0003050000057ab9 */ /* 0x000fe20000000800 */
[----:B------:R-:W-:Y:S01]  /*19f60*/  IMAD.MOV.U32 R19, RZ, RZ, RZ ;  /* 0x000000ffff137224 */ /* 0x000fe200078e00ff */
[----:B------:R-:W-:Y:S01]  /*19f70*/  ULDC UR7, c[0x0][0xc14] ;  /* 0x0003050000077ab9 */ /* 0x000fe20000000800 */
[----:B------:R-:W-:-:S05]  /*19f80*/  ULDC UR4, c[0x0][0xc10] ;  /* 0x0003040000047ab9 */ /* 0x000fca0000000800 */
.L_x_1304:
[----:B------:R-:W-:Y:S02]  /*19f90*/  VIADD R0, R19, 0x1f ;  /* 0x0000001f13007836 */ /* 0x000fe40000000000 */
[----:B------:R-:W-:-:S03]  /*19fa0*/  IMAD.U32 R19, RZ, RZ, UR7 ;  /* 0x00000007ff137e24 */ /* 0x000fc6000f8e00ff */
[----:B------:R-:W-:-:S13]  /*19fb0*/  ISETP.GE.AND P0, PT, R0, UR5, PT ;  /* 0x0000000500007c0c */ /* 0x000fda000bf06270 */
[----:B------:R-:W-:Y:S05]  /*19fc0*/  @P0 BRA `(.L_x_1301) ;  /* 0x0000000400d00947 */ /* 0x000fea0003800000 */
[----:B------:R-:W-:Y:S01]  /*19fd0*/  IMAD.MOV.U32 R19, RZ, RZ, R0 ;  /* 0x000000ffff137224 */ /* 0x000fe200078e0000 */
[C---:B------:R-:W-:Y:S01]  /*19fe0*/  ISETP.NE.AND P1, PT, R28.reuse, 0x1f, PT ;  /* 0x0000001f1c00780c */ /* 0x040fe20003f25270 */
[----:B------:R-:W-:Y:S01]  /*19ff0*/  BSSY B0, `(.L_x_1302) ;  /* 0x0000008000007945 */ /* 0x000fe20003800000 */
[----:B------:R-:W-:Y:S02]  /*1a000*/  IMAD.MOV.U32 R0, RZ, RZ, RZ ;  /* 0x000000ffff007224 */ /* 0x000fe400078e00ff */
[----:B------:R-:W-:-:S05]  /*1a010*/  IMAD.IADD R5, R28, 0x1, R19 ;  /* 0x000000011c057824 */ /* 0x000fca00078e0213 */
[----:B------:R-:W-:-:S13]  /*1a020*/  ISETP.GE.OR P0, PT, R5, UR5, !P1 ;  /* 0x0000000505007c0c */ /* 0x000fda000cf06670 */
[----:B------:R-:W-:Y:S05]  /*1a030*/  @P0 BRA `(.L_x_1303) ;  /* 0x00000000000c0947 */ /* 0x000fea0003800000 */
[----:B------:R-:W0:Y:S02]  /*1a040*/  LDC.64 R2, c[0x0][0xc58] ;  /* 0x00031600ff027b82 */ /* 0x000e240000000a00 */
[----:B0-----:R-:W-:-:S05]  /*1a050*/  IMAD.WIDE R2, R5, 0x4, R2 ;  /* 0x0000000405027825 */ /* 0x001fca00078e0202 */
[----:B------:R0:W5:Y:S02]  /*1a060*/  LDG.E R0, desc[UR38][R2.64] ;  /* 0x0000002602007981 */ /* 0x000164000c1e1900 */
.L_x_1303:
[----:B------:R-:W-:Y:S05]  /*1a070*/  BSYNC B0 ;  /* 0x0000000000007941 */ /* 0x000fea0003800000 */
.L_x_1302:
[----:B0----5:R-:W0:Y:S01]  /*1a080*/  SHFL.UP PT, R2, R0, 0x1, RZ ;  /* 0x0420000000027989 */ /* 0x021e2200000e00ff */
[C---:B------:R-:W-:Y:S02]  /*1a090*/  ISETP.NE.AND P0, PT, R28.reuse, RZ, PT ;  /* 0x000000ff1c00720c */ /* 0x040fe40003f05270 */
[----:B------:R-:W-:Y:S02]  /*1a0a0*/  ISETP.GE.U32.AND P1, PT, R28, 0x2, PT ;  /* 0x000000021c00780c */ /* 0x000fe40003f26070 */
        /* <DEDUP_REMOVED lines=23> */
.L_x_1300:
        /* <DEDUP_REMOVED lines=16> */
[----:B------:R-:W0:Y:S02]  /*1a320*/  F2I.FTZ.U32.TRUNC.NTZ R3, R11 ;  /* 0x0000000b00037305 */ /* 0x000e24000021f000 */
[----:B0-----:R-:W-:Y:S01]  /*1a330*/  IMAD.MOV R9, RZ, RZ, -R3 ;  /* 0x000000ffff097224 */ /* 0x001fe200078e0a03 */
[----:B------:R-:W-:Y:S06]  /*1a340*/  @!P0 BRA `(.L_x_1305) ;  /* 0x0000000000088947 */ /* 0x000fec0003800000 */
[----:B------:R-:W-:-:S06]  /*1a350*/  VIADD R16, R12, 0xffffffff ;  /* 0xffffffff0c107836 */ /* 0x000fcc0000000000 */
[----:B------:R0:W1:Y:S02]  /*1a360*/  SHFL.IDX PT, R16, R5, R16, 0x1f ;  /* 0x00001f1005107589 */ /* 0x00006400000e0000 */
.L_x_1305:
[----:B-1----:R-:W-:Y:S01]  /*1a370*/  IMAD R16, R16, UR4, R8 ;  /* 0x0000000410107c24 */ /* 0x002fe2000f8e0208 */
[----:B------:R-:W-:Y:S01]  /*1a380*/  IABS R10, R4 ;  /* 0x00000004000a7213 */ /* 0x000fe20000000000 */
[----:B------:R-:W-:Y:S02]  /*1a390*/  IMAD R9, R9, R6, RZ ;  /* 0x0000000609097224 */ /* 0x000fe400078e02ff */
[----:B------:R-:W-:Y:S01]  /*1a3a0*/  IMAD.MOV.U32 R2, RZ, RZ, RZ ;  /* 0x000000ffff027224 */ /* 0x000fe200078e00ff */
[----:B0-----:R-:W-:Y:S01]  /*1a3b0*/  IADD3 R5, -R16, UR6, RZ ;  /* 0x0000000610057c10 */ /* 0x001fe2000fffe1ff */
[----:B------:R-:W-:Y:S02]  /*1a3c0*/  IMAD.MOV R10, RZ, RZ, -R10 ;  /* 0x000000ffff0a7224 */ /* 0x000fe400078e0a0a */
[----:B------:R-:W-:Y:S01]  /*1a3d0*/  IMAD.HI.U32 R2, R3, R9, R2 ;  /* 0x0000000903027227 */ /* 0x000fe200078e0002 */
[----:B------:R-:W-:-:S05]  /*1a3e0*/  IABS R8, R5 ;  /* 0x0000000500087213 */ /* 0x000fca0000000000 */
        /* <DEDUP_REMOVED lines=27> */
[----:B------:R-:W-:Y:S01]  /*1a5a0*/  IMAD R5, R11, R8, RZ ;  /* 0x000000080b057224 */ /* 0x000fe200078e02ff */
[----:B------:R-:W-:-:S03]  /*1a5b0*/  IABS R11, R7 ;  /* 0x00000007000b7213 */ /* 0x000fc60000000000 */
[----:B------:R-:W-:-:S04]  /*1a5c0*/  IMAD.HI.U32 R2, R3, R5, R2 ;  /* 0x0000000503027227 */ /* 0x000fc800078e0002 */
[----:B------:R-:W-:Y:S02]  /*1a5d0*/  IMAD.MOV.U32 R5, RZ, RZ, R10 ;  /* 0x000000ffff057224 */ /* 0x000fe400078e000a */
        /* <DEDUP_REMOVED lines=19> */
.L_x_1301:
[----:B------:R-:W-:Y:S02]  /*1a710*/  IMAD.MOV.U32 R17, RZ, RZ, RZ ;  /* 0x000000ffff117224 */ /* 0x000fe400078e00ff */
[----:B------:R-:W-:Y:S02]  /*1a720*/  IMAD.U32 R16, RZ, RZ, UR6 ;  /* 0x00000006ff107e24 */ /* 0x000fe4000f8e00ff */
[----:B------:R-:W-:-:S07]  /*1a730*/  IMAD.MOV.U32 R18, RZ, RZ, RZ ;  /* 0x000000ffff127224 */ /* 0x000fce00078e00ff */
.L_x_1306:
        /* <DEDUP_REMOVED lines=16> */
[----:B------:R-:W-:Y:S02]  /*1a840*/  IMAD.MOV.U32 R22, RZ, RZ, RZ ;  /* 0x000000ffff167224 */ /* 0x000fe400078e00ff */
[----:B------:R-:W-:-:S07]  /*1a850*/  IMAD.MOV.U32 R24, RZ, RZ, 0x1 ;  /* 0x00000001ff187424 */ /* 0x000fce00078e00ff */
.L_x_1409:
[----:B------:R-:W-:Y:S05]  /*1a860*/  YIELD ;  /* 0x0000000000007946 */ /* 0x000fea0003800000 */
[----:B------:R-:W-:Y:S01]  /*1a870*/  ULDC.64 UR4, c[0x0][0xa28] ;  /* 0x00028a0000047ab9 */ /* 0x000fe20000000a00 */
[----:B------:R-:W-:Y:S01]  /*1a880*/  IMAD.MOV.U32 R8, RZ, RZ, RZ ;  /* 0x000000ffff087224 */ /* 0x000fe200078e00ff */
[----:B------:R-:W-:Y:S01]  /*1a890*/  ISETP.NE.U32.AND P0, PT, RZ, UR4, PT ;  /* 0x00000004ff007c0c */ /* 0x000fe2000bf05070 */
[----:B0-----:R-:W-:Y:S01]  /*1a8a0*/  IMAD.MOV.U32 R0, RZ, RZ, RZ ;  /* 0x000000ffff007224 */ /* 0x001fe200078e00ff */
[----:B------:R-:W-:Y:S01]  /*1a8b0*/  ULDC.64 UR8, c[0x0][0xa08] ;  /* 0x0002820000087ab9 */ /* 0x000fe20000000a00 */
[----:B------:R-:W-:Y:S01]  /*1a8c0*/  ULDC.64 UR10, c[0x0][0xa10] ;  /* 0x00028400000a7ab9 */ /* 0x000fe20000000a00 */
[----:B------:R-:W-:Y:S01]  /*1a8d0*/  ISETP.NE.AND.EX P0, PT, RZ, UR5, PT, P0 ;  /* 0x00000005ff007c0c */ /* 0x000fe2000bf05300 */
[----:B------:R-:W-:-:S12]  /*1a8e0*/  ULDC.64 UR4, c[0x0][0xa00] ;  /* 0x0002800000047ab9 */ /* 0x000fd80000000a00 */
[----:B--2---:R-:W0:Y:S01]  /*1a8f0*/  @P0 LDC.64 R2, c[0x0][0xa28] ;  /* 0x00028a00ff020b82 */ /* 0x004e220000000a00 */
[----:B------:R-:W-:-:S04]  /*1a900*/  ISETP.NE.U32.AND P2, PT, RZ, UR4, PT ;  /* 0x00000004ff007c0c */ /* 0x000fc8000bf45070 */
[----:B------:R-:W-:Y:S01]  /*1a910*/  ISETP.NE.AND.EX P2, PT, RZ, UR5, PT, P2 ;  /* 0x00000005ff007c0c */ /* 0x000fe2000bf45320 */
[----:B------:R-:W-:Y:S01]  /*1a920*/  ULDC.64 UR4, c[0x0][0xa18] ;  /* 0x0002860000047ab9 */ /* 0x000fe20000000a00 */
[----:B0-----:R-:W-:-:S05]  /*1a930*/  @P0 IMAD.WIDE R2, R19, 0x4, R2 ;  /* 0x0000000413020825 */ /* 0x001fca00078e0202 */
[----:B------:R0:W5:Y:S01]  /*1a940*/  @P0 LDG.E R8, desc[UR38][R2.64] ;  /* 0x0000002602080981 */ /* 0x000162000c1e1900 */
[----:B------:R-:W-:Y:S01]  /*1a950*/  ISETP.NE.U32.AND P0, PT, RZ, UR4, PT ;  /* 0x00000004ff007c0c */ /* 0x000fe2000bf05070 */
[----:B0-----:R-:W0:Y:S03]  /*1a960*/  LDC.64 R2, c[0x0][0xa00] ;  /* 0x00028000ff027b82 */ /* 0x001e260000000a00 */
[----:B------:R-:W-:-:S13]  /*1a970*/  ISETP.NE.AND.EX P0, PT, RZ, UR5, PT, P0 ;  /* 0x00000005ff007c0c */ /* 0x000fda000bf05300 */
[----:B------:R-:W2:Y:S01]  /*1a980*/  @P0 LDC.64 R4, c[0x0][0xa18] ;  /* 0x00028600ff040b82 */ /* 0x000ea20000000a00 */
[----:B0-----:R-:W-:-:S05]  /*1a990*/  IMAD.WIDE R2, R19, 0x4, R2 ;  /* 0x0000000413027825 */ /* 0x001fca00078e0202 */
[----:B------:R-:W3:Y:S01]  /*1a9a0*/  @P2 LDG.E R0, desc[UR38][R2.64] ;  /* 0x0000002602002981 */ /* 0x000ee2000c1e1900 */
[----:B------:R-:W-:Y:S02]  /*1a9b0*/  ULDC UR4, c[0x0][0x288] ;  /* 0x0000a20000047ab9 */ /* 0x000fe40000000800 */
[----:B------:R-:W-:Y:S01]  /*1a9c0*/  IMAD.U32 R7, RZ, RZ, UR4 ;  /* 0x00000004ff077e24 */ /* 0x000fe2000f8e00ff */
[----:B------:R-:W-:Y:S01]  /*1a9d0*/  ULDC.64 UR4, c[0x0][0x3f8] ;  /* 0x0000fe0000047ab9 */ /* 0x000fe20000000a00 */
[----:B--2---:R-:W-:-:S05]  /*1a9e0*/  @P0 IMAD.WIDE R4, R19, 0x4, R4 ;  /* 0x0000000413040825 */ /* 0x004fca00078e0204 */
[----:B------:R0:W5:Y:S01]  /*1a9f0*/  @P0 LDG.E R7, desc[UR38][R4.64] ;  /* 0x0000002604070981 */ /* 0x000162000c1e1900 */
[----:B------:R-:W-:Y:S01]  /*1aa00*/  UISETP.NE.U32.AND UP0, UPT, UR4, URZ, UPT ;  /* 0x0000003f0400728c */ /* 0x000fe2000bf05070 */
[----:B------:R-:W-:Y:S01]  /*1aa10*/  ISETP.NE.U32.AND P1, PT, RZ, UR8, PT ;  /* 0x00000008ff007c0c */ /* 0x000fe2000bf25070 */
[----:B------:R-:W-:Y:S01]  /*1aa20*/  ULDC UR6, c[0x0][0x338] ;  /* 0x0000ce0000067ab9 */ /* 0x000fe20000000800 */
[----:B------:R-:W-:Y:S01]  /*1aa30*/  ULDC UR4, c[0x0][0x404] ;  /* 0x0001010000047ab9 */ /* 0x000fe20000000800 */
[----:B------:R-:W-:Y:S01]  /*1aa40*/  UISETP.NE.AND.EX UP0, UPT, UR5, URZ, UPT, UP0 ;  /* 0x0000003f0500728c */ /* 0x000fe2000bf05300 */
[----:B------:R-:W-:Y:S01]  /*1aa50*/  ISETP.NE.AND.EX P3, PT, RZ, UR9, PT, P1 ;  /* 0x00000009ff007c0c */ /* 0x000fe2000bf65310 */
[----:B------:R-:W-:Y:S01]  /*1aa60*/  IMAD.U32 R6, RZ, RZ, UR6 ;  /* 0x00000006ff067e24 */ /* 0x000fe2000f8e00ff */
[----:B------:R-:W-:Y:S01]  /*1aa70*/  ULDC UR5, c[0x0][0x2e0] ;  /* 0x0000b80000057ab9 */ /* 0x000fe20000000800 */
[----:B------:R-:W-:Y:S01]  /*1aa80*/  USEL UR4, UR4, 0x1, UP0 ;  /* 0x0000000104047887 */ /* 0x000fe20008000000 */
[----:B------:R-:W-:-:S03]  /*1aa90*/  ISETP.NE.U32.AND P1, PT, RZ, UR10, PT ;  /* 0x0000000aff007c0c */ /* 0x000fc6000bf25070 */
[----:B------:R-:W-:Y:S01]  /*1aaa0*/  UIMAD UR4, UR4, UR5, URZ ;  /* 0x00000005040472a4 */ /* 0x000fe2000f8e023f */
[----:B------:R-:W-:-:S05]  /*1aab0*/  ISETP.NE.AND.EX P1, PT, RZ, UR11, PT, P1 ;  /* 0x0000000bff007c0c */ /* 0x000fca000bf25310 */
[----:B------:R-:W-:Y:S01]  /*1aac0*/  IMAD.U32 R10, RZ, RZ, UR4 ;  /* 0x00000004ff0a7e24 */ /* 0x000fe2000f8e00ff */
[----:B---3--:R0:W-:Y:S01]  /*1aad0*/  STL [R1+0x8], R0 ;  /* 0x0000080001007387 */ /* 0x0081e20000100800 */
[----:B------:R-:W-:Y:S06]  /*1aae0*/  @P0 BRA `(.L_x_1308) ;  /* 0x0000000000100947 */ /* 0x000fec0003800000 */
[----:B------:R-:W-:Y:S05]  /*1aaf0*/  @!P2 BRA `(.L_x_1308) ;  /* 0x00000000000ca947 */ /* 0x000fea0003800000 */
[----:B0-----:R-:W2:Y:S04]  /*1ab00*/  LDG.E R0, desc[UR38][R2.64] ;  /* 0x0000002602007981 */ /* 0x001ea8000c1e1900 */
[----:B-----5:R-:W2:Y:S02]  /*1ab10*/  LDG.E R7, desc[UR38][R2.64+0x4] ;  /* 0x0000042602077981 */ /* 0x020ea4000c1e1900 */
[----:B--2---:R-:W-:-:S07]  /*1ab20*/  IMAD.IADD R7, R7, 0x1, -R0 ;  /* 0x0000000107077824 */ /* 0x004fce00078e0a00 */
.L_x_1308:
[----:B0-----:R-:W0:Y:S01]  /*1ab30*/  LDC.64 R4, c[0x0][0xa08] ;  /* 0x00028200ff047b82 */ /* 0x001e220000000a00 */
[----:B------:R-:W-:Y:S01]  /*1ab40*/  IMAD.MOV.U32 R23, RZ, RZ, RZ ;  /* 0x000000ffff177224 */ /* 0x000fe200078e00ff */
[----:B------:R-:W-:-:S06]  /*1ab50*/  ULDC.64 UR4, c[0x0][0xa20] ;  /* 0x0002880000047ab9 */ /* 0x000fcc0000000a00 */
[----:B------:R-:W2:Y:S01]  /*1ab60*/  LDC.64 R2, c[0x0][0xa10] ;  /* 0x00028400ff027b82 */ /* 0x000ea20000000a00 */
[----:B------:R-:W-:Y:S02]  /*1ab70*/  IMAD.MOV.U32 R0, RZ, RZ, RZ ;  /* 0x000000ffff007224 */ /* 0x000fe400078e00ff */
[----:B0-----:R-:W-:-:S05]  /*1ab80*/  IMAD.WIDE R4, R19, 0x4, R4 ;  /* 0x0000000413047825 */ /* 0x001fca00078e0204 */
[----:B------:R-:W3:Y:S01]  /*1ab90*/  @P3 LDG.E R23, desc[UR38][R4.64] ;  /* 0x0000002604173981 */ /* 0x000ee2000c1e1900 */
[----:B--2---:R-:W-:-:S05]  /*1aba0*/  IMAD.WIDE R2, R19, 0x4, R2 ;  /* 0x0000000413027825 */ /* 0x004fca00078e0202 */
[----:B------:R0:W5:Y:S01]  /*1abb0*/  @P1 LDG.E R0, desc[UR38][R2.64] ;  /* 0x0000002602001981 */ /* 0x000162000c1e1900 */
[----:B------:R-:W-:-:S04]  /*1abc0*/  ISETP.NE.U32.AND P0, PT, RZ, UR4, PT ;  /* 0x00000004ff007c0c */ /* 0x000fc8000bf05070 */
[----:B------:R-:W-:Y:S01]  /*1abd0*/  ISETP.NE.AND.EX P0, PT, RZ, UR5, PT, P0 ;  /* 0x00000005ff007c0c */ /* 0x000fe2000bf05300 */
[----:B---3-5:R-:W-:-:S12]  /*1abe0*/  IMAD.IADD R23, R23, 0x1, R8 ;  /* 0x0000000117177824 */ /* 0x028fd800078e0208 */
[----:B0-----:R-:W-:Y:S05]  /*1abf0*/  @!P0 BRA `(.L_x_1309) ;  /* 0x0000000000108947 */ /* 0x001fea0003800000 */
[----:B------:R-:W0:Y:S02]  /*1ac00*/  LDC.64 R4, c[0x0][0xa20] ;  /* 0x00028800ff047b82 */ /* 0x000e240000000a00 */
[----:B0-----:R-:W-:-:S05]  /*1ac10*/  IMAD.WIDE R4, R19, 0x4, R4 ;  /* 0x0000000413047825 */ /* 0x001fca00078e0204 */
[----:B------:R0:W5:Y:S01]  /*1ac20*/  LDG.E R10, desc[UR38][R4.64] ;  /* 0x00000026040a7981 */ /* 0x000162000c1e1900 */
[----:B------:R-:W-:Y:S05]  /*1ac30*/  BRA `(.L_x_1310) ;  /* 0x0000000000107947 */ /* 0x000fea0003800000 */
.L_x_1309:
[----:B------:R-:W-:Y:S05]  /*1ac40*/  @!P3 BRA `(.L_x_1310) ;  /* 0x00000000000cb947 */ /* 0x000fea0003800000 */
[----:B------:R-:W2:Y:S04]  /*1ac50*/  LDG.E R9, desc[UR38][R4.64] ;  /* 0x0000002604097981 */ /* 0x000ea8000c1e1900 */
[----:B------:R-:W2:Y:S02]  /*1ac60*/  LDG.E R10, desc[UR38][R4.64+0x4] ;  /* 0x00000426040a7981 */ /* 0x000ea4000c1e1900 */
[----:B--2---:R-:W-:-:S07]  /*1ac70*/  IMAD.IADD R10, R10, 0x1, -R9 ;  /* 0x000000010a0a7824 */ /* 0x004fce00078e0a09 */
.L_x_1310:
[----:B0-----:R-:W2:Y:S04]  /*1ac80*/  @P1 LDG.E R5, desc[UR38][R2.64] ;  /* 0x0000002602051981 */ /* 0x001ea8000c1e1900 */
[----:B------:R-:W2:Y:S01]  /*1ac90*/  @P1 LDG.E R4, desc[UR38][R2.64+0x4] ;  /* 0x0000042602041981 */ /* 0x000ea2000c1e1900 */
[----:B-----5:R-:W-:Y:S02]  /*1aca0*/  IMAD.IADD R10, R10, 0x1, -R8 ;  /* 0x000000010a0a7824 */ /* 0x020fe400078e0a08 */
[----:B------:R-:W-:-:S05]  /*1acb0*/  IMAD R14, R17, 0xc0, RZ ;  /* 0x000000c0110e7824 */ /* 0x000fca00078e02ff */
[----:B------:R-:W-:Y:S01]  /*1acc0*/  IADD3 R11, -R7, 0xc0, R14 ;  /* 0x000000c0070b7810 */ /* 0x000fe20007ffe10e */
[----:B--2---:R-:W-:Y:S02]  /*1acd0*/  @P1 IMAD.IADD R6, R4, 0x1, -R5 ;  /* 0x0000000104061824 */ /* 0x004fe400078e0a05 */
[----:B------:R-:W0:Y:S02]  /*1ace0*/  LDC.64 R4, c[0x0][0x9e0] ;  /* 0x00027800ff047b82 */ /* 0x000e240000000a00 */
[----:B------:R-:W-:-:S04]  /*1acf0*/  IMAD.IADD R12, R10, 0x1, R6 ;  /* 0x000000010a0c7824 */ /* 0x000fc800078e0206 */
[C---:B------:R-:W-:Y:S02]  /*1ad00*/  VIADD R8, R12.reuse, 0x7f ;  /* 0x0000007f0c087836 */ /* 0x040fe40000000000 */
[----:B------:R-:W-:-:S03]  /*1ad10*/  IMAD.IADD R2, R12, 0x1, R11 ;  /* 0x000000010c027824 */ /* 0x000fc600078e020b */
[----:B------:R-:W-:-:S04]  /*1ad20*/  SHF.R.S32.HI R9, RZ, 0x1f, R8 ;  /* 0x0000001fff097819 */ /* 0x000fc80000011408 */
[----:B------:R-:W-:-:S04]  /*1ad30*/  LEA.HI R9, R9, R8, RZ, 0x7 ;  /* 0x0000000809097211 */ /* 0x000fc800078f38ff */
[----:B------:R-:W-:Y:S02]  /*1ad40*/  SHF.R.S32.HI R3, RZ, 0x7, R9 ;  /* 0x00000007ff037819 */ /* 0x000fe40000011409 */
[----:B0-----:R-:W-:Y:S01]  /*1ad50*/  ISETP.GE.AND P2, PT, R5, 0x1, PT ;  /* 0x000000010500780c */ /* 0x001fe20003f46270 */
[----:B------:R-:W-:-:S12]  /*1ad60*/  IMAD.IADD R11, R2, 0x1, R4 ;  /* 0x00000001020b7824 */ /* 0x000fd800078e0204 */
        /* <DEDUP_REMOVED lines=12> */
.L_x_1313:
[----:B------:R-:W-:-:S13]  /*1ae30*/  ISETP.NE.AND P0, PT, R5, 0x1, PT ;  /* 0x000000010500780c */ /* 0x000fda0003f05270 */
[----:B------:R-:W0:Y:S02]  /*1ae40*/  @P0 LDC.64 R8, c[0x0][0x9e8] ;  /* 0x00027a00ff080b82 */ /* 0x000e240000000a00 */
[----:B0-----:R-:W-:-:S05]  /*1ae50*/  @P0 IMAD.HI.U32 R8, R4, R8, RZ ;  /* 0x0000000804080227 */ /* 0x001fca00078e00ff */
[----:B------:R-:W-:-:S07]  /*1ae60*/  @P0 SHF.R.U32.HI R4, RZ, R9, R8 ;  /* 0x00000009ff040219 */ /* 0x000fce0000011608 */
.L_x_1314:
[----:B------:R-:W-:Y:S05]  /*1ae70*/  BSYNC B0 ;  /* 0x0000000000007941 */ /* 0x000fea0003800000 */
.L_x_1312:
[----:B------:R-:W-:-:S05]  /*1ae80*/  IMAD R4, R4, R5, R5 ;  /* 0x0000000504047224 */ /* 0x000fca00078e0205 */
[----:B------:R-:W-:-:S07]  /*1ae90*/  VIMNMX R11, R11, R4, PT ;  /* 0x000000040b0b7248 */ /* 0x000fce0003fe0100 */
.L_x_1311:
        /* <DEDUP_REMOVED lines=15> */
.L_x_1317:
[----:B------:R-:W-:-:S13]  /*1af90*/  ISETP.NE.AND P0, PT, R5, 0x1, PT ;  /* 0x000000010500780c */ /* 0x000fda0003f05270 */
[----:B------:R-:W0:Y:S02]  /*1afa0*/  @P0 LDC.64 R8, c[0x0][0x9e8] ;  /* 0x00027a00ff080b82 */ /* 0x000e240000000a00 */
[----:B0-----:R-:W-:-:S04]  /*1afb0*/  @P0 IMAD.HI.U32 R12, R4, R8, RZ ;  /* 0x00000008040c0227 */ /* 0x001fc800078e00ff */
[----:B------:R-:W-:Y:S01]  /*1afc0*/  IMAD.MOV.U32 R8, RZ, RZ, R4 ;  /* 0x000000ffff087224 */ /* 0x000fe200078e0004 */
[----:B------:R-:W-:-:S07]  /*1afd0*/  @P0 SHF.R.U32.HI R8, RZ, R9, R12 ;  /* 0x00000009ff080219 */ /* 0x000fce000001160c */
.L_x_1318:
[----:B------:R-:W-:Y:S05]  /*1afe0*/  BSYNC B0 ;  /* 0x0000000000007941 */ /* 0x000fea0003800000 */
.L_x_1316:
[----:B------:R-:W-:-:S05]  /*1aff0*/  IMAD R8, R8, R5, RZ ;  /* 0x0000000508087224 */ /* 0x000fca00078e02ff */
[----:B------:R-:W-:-:S07]  /*1b000*/  VIMNMX R7, R7, R8, !PT ;  /* 0x0000000807077248 */ /* 0x000fce0007fe0100 */
.L_x_1315:
[----:B------:R-:W-:Y:S01]  /*1b010*/  VIADD R11, R11, 0x7f ;  /* 0x0000007f0b0b7836 */ /* 0x000fe20000000000 */
[----:B------:R-:W-:Y:S01]  /*1b020*/  SHF.R.S32.HI R12, RZ, 0x1f, R7 ;  /* 0x0000001fff0c7819 */ /* 0x000fe20000011407 */
[----:B------:R-:W-:Y:S01]  /*1b030*/  BSSY B0, `(.L_x_1319) ;  /* 0x00000d6000007945 */ /* 0x000fe20003800000 */
[----:B------:R-:W-:Y:S02]  /*1b040*/  PLOP3.LUT P2, PT, PT, PT, PT, 0x80, 0x0 ;  /* 0x000000000000781c */ /* 0x000fe40003f4f070 */
[----:B------:R-:W-:Y:S02]  /*1b050*/  SHF.R.S32.HI R8, RZ, 0x1f, R11 ;  /* 0x0000001fff087819 */ /* 0x000fe4000001140b */
[----:B------:R-:W-:Y:S02]  /*1b060*/  LEA.HI R12, R12, R7, RZ, 0x7 ;  /* 0x000000070c0c7211 */ /* 0x000fe400078f38ff */
[----:B------:R-:W-:Y:S02]  /*1b070*/  LEA.HI R8, R8, R11, RZ, 0x7 ;  /* 0x0000000b08087211 */ /* 0x000fe400078f38ff */
[----:B------:R-:W-:-:S02]  /*1b080*/  SHF.R.S32.HI R12, RZ, 0x7, R12 ;  /* 0x00000007ff0c7819 */ /* 0x000fc4000001140c */
[----:B------:R-:W-:Y:S02]  /*1b090*/  SHF.R.S32.HI R8, RZ, 0x7, R8 ;  /* 0x00000007ff087819 */ /* 0x000fe40000011408 */
[----:B------:R-:W-:Y:S02]  /*1b0a0*/  VIMNMX R5, RZ, R12, !PT ;  /* 0x0000000cff057248 */ /* 0x000fe40007fe0100 */
[----:B------:R-:W-:-:S03]  /*1b0b0*/  VIMNMX R7, R3, R8, PT ;  /* 0x0000000803077248 */ /* 0x000fc60003fe0100 */
[--C-:B------:R-:W-:Y:S02]  /*1b0c0*/  IMAD R5, R5, 0x80, -R10.reuse ;  /* 0x0000008005057824 */ /* 0x100fe400078e0a0a */
[----:B------:R-:W-:-:S03]  /*1b0d0*/  IMAD R7, R7, 0x80, -R10 ;  /* 0x0000008007077824 */ /* 0x000fc600078e0a0a */
[----:B------:R-:W-:Y:S02]  /*1b0e0*/  VIMNMX R5, RZ, R5, !PT ;  /* 0x00000005ff057248 */ /* 0x000fe40007fe0100 */
[----:B------:R-:W-:-:S04]  /*1b0f0*/  VIMNMX R6, R7, R6, PT ;  /* 0x0000000607067248 */ /* 0x000fc80003fe0100 */
[----:B------:R-:W-:-:S13]  /*1b100*/  ISETP.GT.AND P0, PT, R6, R5, PT ;  /* 0x000000050600720c */ /* 0x000fda0003f04270 */
[----:B------:R-:W-:Y:S01]  /*1b110*/  @P0 VIADD R7, R6, 0x7f ;  /* 0x0000007f06070836 */ /* 0x000fe20000000000 */
[----:B------:R-:W-:-:S04]  /*1b120*/  SHF.R.U32.HI R6, RZ, 0x7, R5 ;  /* 0x00000007ff067819 */ /* 0x000fc80000011605 */
[----:B------:R-:W-:-:S04]  /*1b130*/  @P0 SHF.R.S32.HI R8, RZ, 0x1f, R7 ;  /* 0x0000001fff080819 */ /* 0x000fc80000011407 */
[----:B------:R-:W-:Y:S01]  /*1b140*/  @P0 LEA.HI R8, R8, R7, RZ, 0x7 ;  /* 0x0000000708080211 */ /* 0x000fe200078f38ff */
[----:B------:R-:W-:-:S03]  /*1b150*/  IMAD.MOV.U32 R7, RZ, RZ, R6 ;  /* 0x000000ffff077224 */ /* 0x000fc600078e0006 */
[----:B------:R-:W-:-:S04]  /*1b160*/  @P0 SHF.R.S32.HI R7, RZ, 0x7, R8 ;  /* 0x00000007ff070819 */ /* 0x000fc80000011408 */
[----:B------:R-:W-:-:S13]  /*1b170*/  ISETP.GT.AND P0, PT, R7, R6, PT ;  /* 0x000000060700720c */ /* 0x000fda0003f04270 */
[----:B------:R-:W-:Y:S05]  /*1b180*/  @!P0 BRA `(.L_x_1320) ;  /* 0x0000000c00008947 */ /* 0x000fea0003800000 */
        /* <DEDUP_REMOVED lines=10> */
.L_x_1455:
[----:B------:R-:W-:-:S03]  /*1b230*/  UMOV UR4, 0xffffffff ;  /* 0xffffffff00047882 */ /* 0x000fc60000000000 */
[----:B------:R-:W-:Y:S05]  /*1b240*/  BRA.DIV UR4, `(.L_x_1322) ;  /* 0x0000005204e07947 */ /* 0x000fea000b800000 */
[----:B------:R-:W-:-:S13]  /*1b250*/  ELECT P6, URZ, PT ;  /* 0x00000000003f782f */ /* 0x000fda00038c0000 */
.L_x_1458:
        /* <DEDUP_REMOVED lines=12> */
.L_x_1459:
[----:B------:R-:W-:Y:S05]  /*1b320*/  BSYNC B1 ;  /* 0x0000000000017941 */ /* 0x000fea0003800000 */
.L_x_1323:
[----:B------:R-:W-:Y:S04]  /*1b330*/  BSSY B1, `(.L_x_1325) ;  /* 0x0000049000017945 */ /* 0x000fe80003800000 */
[----:B------:R-:W-:Y:S05]  /*1b340*/  @!P6 BRA `(.L_x_1326) ;  /* 0x00000004001ce947 */ /* 0x000fea0003800000 */
[----:B0-----:R-:W-:Y:S01]  /*1b350*/  IMAD R11, R25, 0x8, R8 ;  /* 0x00000008190b7824 */ /* 0x001fe200078e0208 */
[----:B------:R-:W-:-:S04]  /*1b360*/  SHF.L.U32 R10, R26, 0x1f, RZ ;  /* 0x0000001f1a0a7819 */ /* 0x000fc800000006ff */
[----:B------:R-:W0:Y:S02]  /*1b370*/  SYNCS.PHASECHK.TRANS64.TRYWAIT P0, [R11+URZ+0x2d8a0], R10 ;  /* 0x02d8a00a0b0075a7 */ /* 0x000e24000800017f */
[----:B0-----:R-:W-:Y:S05]  /*1b380*/  @!P0 BRA `(.L_x_1327) ;  /* 0x0000005000c48947 */ /* 0x001fea0003800000 */
.L_x_1460:
        /* <DEDUP_REMOVED lines=9> */
.L_x_1328:
[----:B------:R-:W-:Y:S01]  /*1b420*/  IMAD R13, R25, 0x6000, R8 ;  /* 0x00006000190d7824 */ /* 0x000fe200078e0208 */
[----:B------:R-:W-:Y:S01]  /*1b430*/  R2UR UR9, R11 ;  /* 0x000000000b0972ca */ /* 0x000fe200000e0000 */
[----:B--2---:R-:W-:Y:S01]  /*1b440*/  IMAD R12, R7, 0x80, R0 ;  /* 0x00000080070c7824 */ /* 0x004fe200078e0200 */
        /* <DEDUP_REMOVED lines=25> */
.L_x_1461:
[----:B------:R-:W-:Y:S05]  /*1b5e0*/  @P1 BRA `(.L_x_1330) ;  /* 0x0000000000141947 */ /* 0x000fea0003800000 */
[----:B------:R-:W-:Y:S01]  /*1b5f0*/  ISETP.NE.AND P0, PT, R28, RZ, PT ;  /* 0x000000ff1c00720c */ /* 0x000fe20003f05270 */
[----:B0-2---:R-:W-:-:S04]  /*1b600*/  IMAD.MOV.U32 R10, RZ, RZ, 0x6000 ;  /* 0x00006000ff0a7424 */ /* 0x005fc800078e00ff */
[----:B------:R3:W-:Y:S08]  /*1b610*/  SYNCS.ARRIVE.TRANS64 RZ, [R11+URZ+0x2d8b0], R10 ;  /* 0x02d8b00a0bff79a7 */ /* 0x0007f0000800003f */
[----:B------:R-:W-:Y:S05]  /*1b620*/  @!P0 BRA `(.L_x_1330) ;  /* 0x0000000000048947 */ /* 0x000fea0003800000 */
[----:B------:R-:W-:Y:S01]  /*1b630*/  BPT.TRAP 0x1 ;  /* 0x000000040000795c */ /* 0x000fe20000300000 */
.L_x_1330:
        /* <DEDUP_REMOVED lines=24> */
.L_x_1326:
[----:B------:R-:W-:Y:S05]  /*1b7c0*/  BSYNC B1 ;  /* 0x0000000000017941 */ /* 0x000fea0003800000 */
.L_x_1325:
        /* <DEDUP_REMOVED lines=9> */
.L_x_1337:
[----:B------:R-:W-:Y:S05]  /*1b860*/  YIELD ;  /* 0x0000000000007946 */ /* 0x000fea0003800000 */
[----:B------:R-:W-:Y:S04]  /*1b870*/  BSSY B1, `(.L_x_1331) ;  /* 0x0000048000017945 */ /* 0x000fe80003800000 */
[----:B------:R-:W-:Y:S05]  /*1b880*/  @!P6 BRA `(.L_x_1332) ;  /* 0x000000040018e947 */ /* 0x000fea0003800000 */
[----:B------:R-:W-:Y:S01]  /*1b890*/  IMAD R10, R25, 0x8, R8 ;  /* 0x00000008190a7824 */ /* 0x000fe200078e0208 */
[----:B------:R-:W-:-:S04]  /*1b8a0*/  SHF.L.U32 R11, R26, 0x1f, RZ ;  /* 0x0000001f1a0b7819 */ /* 0x000fc800000006ff */
[----:B------:R-:W0:Y:S02]  /*1b8b0*/  SYNCS.PHASECHK.TRANS64.TRYWAIT P0, [R10+URZ+0x2d8a0], R11 ;  /* 0x02d8a00b0a0075a7 */ /* 0x000e24000800017f */
[----:B0-----:R-:W-:Y:S05]  /*1b8c0*/  @!P0 BRA `(.L_x_1333) ;  /* 0x0000004c009c8947 */ /* 0x001fea0003800000 */
.L_x_1462:
        /* <DEDUP_REMOVED lines=9> */
.L_x_1334:
[----:B--2---:R-:W-:Y:S01]  /*1b960*/  IMAD R13, R25, 0x6000, R8 ;  /* 0x00006000190d7824 */ /* 0x004fe200078e0208 */
[----:B------:R-:W-:Y:S01]  /*1b970*/  R2UR UR9, R10 ;  /* 0x000000000a0972ca */ /* 0x000fe200000e0000 */
[----:B------:R-:W-:Y:S01]  /*1b980*/  IMAD R12, R7, 0x80, R0 ;  /* 0x00000080070c7824 */ /* 0x000fe200078e0200 */
        /* <DEDUP_REMOVED lines=24> */
.L_x_1463:
[----:B------:R-:W-:Y:S05]  /*1bb10*/  @P0 BRA `(.L_x_1336) ;  /* 0x0000000000140947 */ /* 0x000fea0003800000 */
[----:B------:R-:W-:Y:S01]  /*1bb20*/  ISETP.NE.AND P1, PT, R28, RZ, PT ;  /* 0x000000ff1c00720c */ /* 0x000fe20003f25270 */
[----:B0-2---:R-:W-:-:S04]  /*1bb30*/  IMAD.MOV.U32 R11, RZ, RZ, 0x6000 ;  /* 0x00006000ff0b7424 */ /* 0x005fc800078e00ff */
[----:B------:R3:W-:Y:S08]  /*1bb40*/  SYNCS.ARRIVE.TRANS64 RZ, [R10+URZ+0x2d8b0], R11 ;  /* 0x02d8b00b0aff79a7 */ /* 0x0007f0000800003f */
[----:B------:R-:W-:Y:S05]  /*1bb50*/  @!P1 BRA `(.L_x_1336) ;  /* 0x0000000000049947 */ /* 0x000fea0003800000 */
[----:B------:R-:W-:Y:S01]  /*1bb60*/  BPT.TRAP 0x1 ;  /* 0x000000040000795c */ /* 0x000fe20000300000 */
.L_x_1336:
        /* <DEDUP_REMOVED lines=24> */
.L_x_1332:
[----:B------:R-:W-:Y:S05]  /*1bcf0*/  BSYNC B1 ;  /* 0x0000000000017941 */ /* 0x000fea0003800000 */
.L_x_1331:
[----:B------:R-:W-:Y:S02]  /*1bd00*/  VIADD R25, R25, 0x1 ;  /* 0x0000000119197836 */ /* 0x000fe40000000000 */
[----:B0-23--:R-:W-:-:S03]  /*1bd10*/  VIADD R10, R7, 0xffffffff ;  /* 0xffffffff070a7836 */ /* 0x00dfc60000000000 */
[----:B------:R-:W-:-:S04]  /*1bd20*/  ISETP.NE.AND P0, PT, R25, 0x2, PT ;  /* 0x000000021900780c */ /* 0x000fc80003f05270 */
[----:B------:R-:W-:Y:S02]  /*1bd30*/  SEL R11, RZ, 0x1, P0 ;  /* 0x00000001ff0b7807 */ /* 0x000fe40000000000 */
[----:B------:R-:W-:Y:S02]  /*1bd40*/  SEL R25, R25, RZ, P0 ;  /* 0x000000ff19197207 */ /* 0x000fe40000000000 */
[----:B------:R-:W-:Y:S01]  /*1bd50*/  ISETP.GT.AND P0, PT, R7, R6, PT ;  /* 0x000000060700720c */ /* 0x000fe20003f04270 */
[----:B------:R-:W-:Y:S01]  /*1bd60*/  IMAD.MOV.U32 R7, RZ, RZ, R10 ;  /* 0x000000ffff077224 */ /* 0x000fe200078e000a */
[----:B------:R-:W-:-:S11]  /*1bd70*/  LOP3.LUT R26, R26, R11, RZ, 0x3c, !PT ;  /* 0x0000000b1a1a7212 */ /* 0x000fd600078e3cff */
[----:B------:R-:W-:Y:S05]  /*1bd80*/  @P0 BRA `(.L_x_1337) ;  /* 0xfffffff800b40947 */ /* 0x000fea000383ffff */
.L_x_1320:
[----:B------:R-:W-:Y:S05]  /*1bd90*/  BSYNC B0 ;  /* 0x0000000000007941 */ /* 0x000fea0003800000 */
.L_x_1319:
[----:B------:R-:W0:Y:S01]  /*1bda0*/  LDC.64 R6, c[0x0][0x9e0] ;  /* 0x00027800ff067b82 */ /* 0x000e220000000a00 */
[----:B------:R-:W-:Y:S07]  /*1bdb0*/  @!P2 WARPSYNC.ALL ;  /* 0x000000000000a948 */ /* 0x000fee0003800000 */
[----:B------:R-:W-:Y:S01]  /*1bdc0*/  @!P2 BAR.SYNC.DEFER_BLOCKING 0xc, 0x1a0 ;  /* 0x030680000000ab1d */ /* 0x000fe20000010000 */
        /* <DEDUP_REMOVED lines=14> */
.L_x_1340:
[----:B------:R-:W-:-:S13]  /*1beb0*/  ISETP.NE.AND P1, PT, R7, 0x1, PT ;  /* 0x000000010700780c */ /* 0x000fda0003f25270 */
[----:B------:R-:W0:Y:S02]  /*1bec0*/  @P1 LDC.64 R8, c[0x0][0x9e8] ;  /* 0x00027a00ff081b82 */ /* 0x000e240000000a00 */
[----:B0-----:R-:W-:-:S05]  /*1bed0*/  @P1 IMAD.HI.U32 R8, R0, R8, RZ ;  /* 0x0000000800081227 */ /* 0x001fca00078e00ff */
[----:B------:R-:W-:-:S07]  /*1bee0*/  @P1 SHF.R.U32.HI R0, RZ, R9, R8 ;  /* 0x00000009ff001219 */ /* 0x000fce0000011608 */
.L_x_1341:
[----:B------:R-:W-:Y:S05]  /*1bef0*/  BSYNC B0 ;  /* 0x0000000000007941 */ /* 0x000fea0003800000 */
.L_x_1339:
[----:B------:R-:W-:-:S05]  /*1bf00*/  IMAD R5, R0, R7, R7 ;  /* 0x0000000700057224 */ /* 0x000fca00078e0207 */
[----:B------:R-:W-:-:S07]  /*1bf10*/  VIMNMX R6, R6, R5, PT ;  /* 0x0000000506067248 */ /* 0x000fce0003fe0100 */
.L_x_1338:
[----:B------:R-:W-:Y:S01]  /*1bf20*/  VIADD R6, R6, 0x7f ;  /* 0x0000007f06067836 */ /* 0x000fe20000000000 */
[----:B------:R-:W-:-:S04]  /*1bf30*/  ULDC UR4, c[0x0][0x9dc] ;  /* 0x0002770000047ab9 */ /* 0x000fc80000000800 */
[----:B------:R-:W-:-:S04]  /*1bf40*/  SHF.R.S32.HI R5, RZ, 0x1f, R6 ;  /* 0x0000001fff057819 */ /* 0x000fc80000011406 */
[----:B------:R-:W-:-:S04]  /*1bf50*/  LEA.HI R5, R5, R6, RZ, 0x7 ;  /* 0x0000000605057211 */ /* 0x000fc800078f38ff */
[----:B------:R-:W-:-:S04]  /*1bf60*/  SHF.R.S32.HI R0, RZ, 0x7, R5 ;  /* 0x00000007ff007819 */ /* 0x000fc80000011405 */
[----:B------:R-:W-:Y:S01]  /*1bf70*/  VIMNMX R8, R3, R0, PT ;  /* 0x0000000003087248 */ /* 0x000fe20003fe0100 */
[----:B------:R-:W-:-:S04]  /*1bf80*/  VIADD R0, R4, -UR4 ;  /* 0x8000000404007c36 */ /* 0x000fc80008000000 */
[----:B------:R0:W-:Y:S01]  /*1bf90*/  STL [R1], R8 ;  /* 0x0000000801007387 */ /* 0x0001e20000100800 */
[----:B------:R-:W-:Y:S05]  /*1bfa0*/  @!P0 BRA `(.L_x_1342) ;  /* 0x0000000000448947 */ /* 0x000fea0003800000 */
[----:B------:R-:W-:Y:S01]  /*1bfb0*/  ISETP.GT.AND P0, PT, R4, -0x1, PT ;  /* 0xffffffff0400780c */ /* 0x000fe20003f04270 */
[----:B------:R-:W-:-:S12]  /*1bfc0*/  BSSY B0, `(.L_x_1343) ;  /* 0x000000d000007945 */ /* 0x000fd80003800000 */
[----:B------:R-:W-:Y:S05]  /*1bfd0*/  @P0 BRA `(.L_x_1344) ;  /* 0x00000000001c0947 */ /* 0x000fea0003800000 */
[----:B------:R-:W-:Y:S02]  /*1bfe0*/  ISETP.NE.AND P0, PT, R7, 0x1, PT ;  /* 0x000000010700780c */ /* 0x000fe40003f05270 */
[----:B------:R-:W-:-:S11]  /*1bff0*/  LOP3.LUT R5, RZ, R4, RZ, 0x33, !PT ;  /* 0x00000004ff057212 */ /* 0x000fd600078e33ff */
[----:B------:R-:W2:Y:S02]  /*1c000*/  @P0 LDC.64 R2, c[0x0][0x9e8] ;  /* 0x00027a00ff020b82 */ /* 0x000ea40000000a00 */
[----:B--2---:R-:W-:-:S05]  /*1c010*/  @P0 IMAD.HI.U32 R2, R5, R2, RZ ;  /* 0x0000000205020227 */ /* 0x004fca00078e00ff */
[----:B------:R-:W-:-:S04]  /*1c020*/  @P0 SHF.R.U32.HI R5, RZ, R3, R2 ;  /* 0x00000003ff050219 */ /* 0x000fc80000011602 */
[----:B------:R-:W-:Y:S01]  /*1c030*/  LOP3.LUT R4, RZ, R5, RZ, 0x33, !PT ;  /* 0x00000005ff047212 */ /* 0x000fe200078e33ff */
[----:B------:R-:W-:Y:S06]  /*1c040*/  BRA `(.L_x_1345) ;  /* 0x0000000000107947 */ /* 0x000fec0003800000 */
.L_x_1344:
[----:B------:R-:W-:-:S13]  /*1c050*/  ISETP.NE.AND P0, PT, R7, 0x1, PT ;  /* 0x000000010700780c */ /* 0x000fda0003f05270 */
[----:B------:R-:W2:Y:S02]  /*1c060*/  @P0 LDC.64 R2, c[0x0][0x9e8] ;  /* 0x00027a00ff020b82 */ /* 0x000ea40000000a00 */
[----:B--2---:R-:W-:-:S05]  /*1c070*/  @P0 IMAD.HI.U32 R2, R4, R2, RZ ;  /* 0x0000000204020227 */ /* 0x004fca00078e00ff */
[----:B------:R-:W-:-:S07]  /*1c080*/  @P0 SHF.R.U32.HI R4, RZ, R3, R2 ;  /* 0x00000003ff040219 */ /* 0x000fce0000011602 */
.L_x_1345:
[----:B------:R-:W-:Y:S05]  /*1c090*/  BSYNC B0 ;  /* 0x0000000000007941 */ /* 0x000fea0003800000 */
.L_x_1343:
[----:B------:R-:W-:-:S05]  /*1c0a0*/  IMAD R7, R4, R7, RZ ;  /* 0x0000000704077224 */ /* 0x000fca00078e02ff */
[----:B------:R-:W-:-:S07]  /*1c0b0*/  VIMNMX R0, R0, R7, !PT ;  /* 0x0000000700007248 */ /* 0x000fce0007fe0100 */
.L_x_1342:
        /* <DEDUP_REMOVED lines=9> */
[----:B------:R-:W2:Y:S01]  /*1c150*/  S2R R7, SR_LANEID ;  /* 0x0000000000077919 */ /* 0x000ea20000000000 */
[----:B------:R-:W-:Y:S01]  /*1c160*/  VOTEU.ANY UR4, UPT, PT ;  /* 0x0000000000047886 */ /* 0x000fe200038e0100 */
[----:B------:R-:W3:Y:S01]  /*1c170*/  LDC.64 R2, c[0x0][0xc38] ;  /* 0x00030e00ff027b82 */ /* 0x000ee20000000a00 */
[----:B------:R-:W2:Y:S08]  /*1c180*/  FLO.U32 R0, UR4 ;  /* 0x0000000400007d00 */ /* 0x000eb000080e0000 */
[----:B------:R-:W3:Y:S01]  /*1c190*/  POPC R5, UR4 ;  /* 0x0000000400057d09 */ /* 0x000ee20008000000 */
[----:B--2---:R-:W-:-:S13]  /*1c1a0*/  ISETP.EQ.U32.AND P0, PT, R0, R7, PT ;  /* 0x000000070000720c */ /* 0x004fda0003f02070 */
[----:B---3--:R-:W2:Y:S01]  /*1c1b0*/  @P0 ATOMG.E.ADD.STRONG.GPU PT, R3, desc[UR38][R2.64], R5 ;  /* 0x00000005020309a8 */ /* 0x008ea200081ee1e6 */
[----:B------:R-:W3:Y:S02]  /*1c1c0*/  S2R R4, SR_LTMASK ;  /* 0x0000000000047919 */ /* 0x000ee40000003900 */
[----:B---3--:R-:W-:-:S04]  /*1c1d0*/  LOP3.LUT R4, R4, UR4, RZ, 0xc0, !PT ;  /* 0x0000000404047c12 */ /* 0x008fc8000f8ec0ff */
[----:B------:R-:W3:Y:S01]  /*1c1e0*/  POPC R7, R4 ;  /* 0x0000000400077309 */ /* 0x000ee20000000000 */
[----:B--2---:R-:W3:Y:S02]  /*1c1f0*/  SHFL.IDX PT, R0, R3, R0, 0x1f ;  /* 0x00001f0003007589 */ /* 0x004ee400000e0000 */
[----:B---3--:R-:W-:Y:S01]  /*1c200*/  IADD3 R16, R0, UR36, R7 ;  /* 0x0000002400107c10 */ /* 0x008fe2000fffe007 */
[----:B------:R-:W-:Y:S06]  /*1c210*/  BRA `(.L_x_1348) ;  /* 0x00000028006c7947 */ /* 0x000fec0003800000 */
.L_x_1347:
[----:B------:R-:W2:Y:S01]  /*1c220*/  S2R R0, SR_CgaCtaId ;  /* 0x0000000000007919 */ /* 0x000ea20000008800 */
[----:B------:R-:W-:-:S04]  /*1c230*/  MOV R27, 0x400 ;  /* 0x00000400001b7802 */ /* 0x000fc80000000f00 */
[----:B--2---:R-:W-:-:S05]  /*1c240*/  LEA R27, R0, R27, 0x18 ;  /* 0x0000001b001b7211 */ /* 0x004fca00078ec0ff */
        /* <DEDUP_REMOVED lines=8> */
[----:B------:R-:W2:Y:S01]  /*1c2d0*/  LDC.64 R2, c[0x4][R2] ;  /* 0x0100000002027b82 */ /* 0x000ea20000000a00 */
[----:B------:R-:W-:Y:S02]  /*1c2e0*/  IMAD.U32 R5, RZ, RZ, UR7 ;  /* 0x00000007ff057e24 */ /* 0x000fe4000f8e00ff */
[----:B------:R-:W-:Y:S02]  /*1c2f0*/  IMAD.U32 R6, RZ, RZ, UR8 ;  /* 0x00000008ff067e24 */ /* 0x000fe4000f8e00ff */
[----:B------:R-:W-:-:S02]  /*1c300*/  IMAD.U32 R7, RZ, RZ, UR9 ;  /* 0x00000009ff077e24 */ /* 0x000fc4000f8e00ff */
[----:B------:R-:W-:Y:S02]  /*1c310*/  IMAD.U32 R10, RZ, RZ, UR4 ;  /* 0x00000004ff0a7e24 */ /* 0x000fe4000f8e00ff */
[----:B------:R-:W-:Y:S02]  /*1c320*/  IMAD.U32 R11, RZ, RZ, UR5 ;  /* 0x00000005ff0b7e24 */ /* 0x000fe4000f8e00ff */
[----:B0-----:R-:W-:Y:S02]  /*1c330*/  IMAD.MOV.U32 R8, RZ, RZ, 0x70 ;  /* 0x00000070ff087424 */ /* 0x001fe400078e00ff */
[----:B------:R-:W-:Y:S02]  /*1c340*/  IMAD.MOV.U32 R12, RZ, RZ, 0x1 ;  /* 0x00000001ff0c7424 */ /* 0x000fe400078e00ff */
[----:B------:R-:W-:-:S07]  /*1c350*/  IMAD.MOV.U32 R13, RZ, RZ, RZ ;  /* 0x000000ffff0d7224 */ /* 0x000fce00078e00ff */
[----:B------:R-:W-:-:S07]  /*1c360*/  LEPC R20, `(.L_x_1349) ;  /* 0x000000001014794e */ /* 0x000fce0000000000 */
[----:B-12---:R-:W-:Y:S05]  /*1c370*/  CALL.ABS.NOINC R2 ;  /* 0x0000000002007343 */ /* 0x006fea0003c00000 */
.L_x_1349:
[----:B------:R-:W-:-:S05]  /*1c380*/  VIADD R0, R27, 0x400 ;  /* 0x000004001b007836 */ /* 0x000fca0000000000 */
[----:B------:R-:W-:-:S13]  /*1c390*/  LOP3.LUT P0, RZ, R0, 0x1bf, RZ, 0xc0, !PT ;  /* 0x000001bf00ff7812 */ /* 0x000fda000780c0ff */
[----:B------:R-:W-:Y:S05]  /*1c3a0*/  @!P0 BRA `(.L_x_1350) ;  /* 0x0000000000808947 */ /* 0x000fea0003800000 */
[----:B------:R-:W-:Y:S01]  /*1c3b0*/  MOV R0, 0x0 ;  /* 0x0000000000007802 */ /* 0x000fe20000000f00 */
[----:B------:R-:W-:Y:S01]  /*1c3c0*/  ULDC.64 UR6, c[0x4][0xa8] ;  /* 0x01002a0000067ab9 */ /* 0x000fe20000000a00 */
[----:B------:R-:W-:Y:S01]  /*1c3d0*/  ULDC.64 UR8, c[0x4][0xb0] ;  /* 0x01002c0000087ab9 */ /* 0x000fe20000000a00 */
[----:B------:R-:W-:Y:S01]  /*1c3e0*/  ULDC.64 UR4, c[0x4][0x38] ;  /* 0x01000e0000047ab9 */ /* 0x000fe20000000a00 */
[----:B------:R2:W3:Y:S01]  /*1c3f0*/  LDC.64 R2, c[0x4][R0] ;  /* 0x0100000000027b82 */ /* 0x0004e20000000a00 */
[----:B------:R-:W-:Y:S02]  /*1c400*/  IMAD.U32 R4, RZ, RZ, UR6 ;  /* 0x00000006ff047e24 */ /* 0x000fe4000f8e00ff */
[----:B------:R-:W-:Y:S02]  /*1c410*/  IMAD.U32 R5, RZ, RZ, UR7 ;  /* 0x00000007ff057e24 */ /* 0x000fe4000f8e00ff */
[----:B------:R-:W-:Y:S02]  /*1c420*/  IMAD.U32 R6, RZ, RZ, UR8 ;  /* 0x00000008ff067e24 */ /* 0x000fe4000f8e00ff */
[----:B------:R-:W-:-:S02]  /*1c430*/  IMAD.U32 R7, RZ, RZ, UR9 ;  /* 0x00000009ff077e24 */ /* 0x000fc4000f8e00ff */
[----:B------:R-:W-:Y:S02]  /*1c440*/  IMAD.U32 R10, RZ, RZ, UR4 ;  /* 0x00000004ff0a7e24 */ /* 0x000fe4000f8e00ff */
[----:B------:R-:W-:Y:S02]  /*1c450*/  IMAD.U32 R11, RZ, RZ, UR5 ;  /* 0x00000005ff0b7e24 */ /* 0x000fe4000f8e00ff */
[----:B0-----:R-:W-:Y:S02]  /*1c460*/  IMAD.MOV.U32 R8, RZ, RZ, 0x70 ;  /* 0x00000070ff087424 */ /* 0x001fe400078e00ff */
[----:B------:R-:W-:Y:S02]  /*1c470*/  IMAD.MOV.U32 R12, RZ, RZ, 0x1 ;  /* 0x00000001ff0c7424 */ /* 0x000fe400078e00ff */
[----:B--2---:R-:W-:-:S07]  /*1c480*/  IMAD.MOV.U32 R13, RZ, RZ, RZ ;  /* 0x000000ffff0d7224 */ /* 0x004fce00078e00ff */
[----:B------:R-:W-:-:S07]  /*1c490*/  LEPC R20, `(.L_x_1351) ;  /* 0x000000001014794e */ /* 0x000fce0000000000 */
[----:B-1-3--:R-:W-:Y:S05]  /*1c4a0*/  CALL.ABS.NOINC R2 ;  /* 0x0000000002007343 */ /* 0x00afea0003c00000 */
.L_x_1351:
        /* <DEDUP_REMOVED lines=16> */
.L_x_1350:
[----:B------:R-:W2:Y:S01]  /*1c5b0*/  LDL.LU R20, [R1+0x8] ;  /* 0x0000080001147983 */ /* 0x000ea20000300800 */
[----:B------:R-:W-:Y:S01]  /*1c5c0*/  ULDC.64 UR4, c[0x0][0x9f8] ;  /* 0x00027e0000047ab9 */ /* 0x000fe20000000a00 */
[----:B------:R-:W3:Y:S01]  /*1c5d0*/  LDC R0, c[0x0][0x428] ;  /* 0x00010a00ff007b82 */ /* 0x000ee20000000800 */
[----:B------:R-:W-:Y:S01]  /*1c5e0*/  ISETP.NE.U32.AND P0, PT, RZ, UR4, PT ;  /* 0x00000004ff007c0c */ /* 0x000fe2000bf05070 */
[----:B------:R-:W-:-:S03]  /*1c5f0*/  IMAD.MOV.U32 R6, RZ, RZ, R19 ;  /* 0x000000ffff067224 */ /* 0x000fc600078e0013 */
[----:B------:R-:W-:Y:S01]  /*1c600*/  ISETP.NE.AND.EX P0, PT, RZ, UR5, PT, P0 ;  /* 0x00000005ff007c0c */ /* 0x000fe2000bf05300 */
[----:B------:R-:W-:-:S12]  /*1c610*/  ULDC.64 UR4, c[0x0][0xa00] ;  /* 0x0002800000047ab9 */ /* 0x000fd80000000a00 */
[----:B------:R-:W4:Y:S02]  /*1c620*/  @P0 LDC.64 R2, c[0x0][0x9f8] ;  /* 0x00027e00ff020b82 */ /* 0x000f240000000a00 */
[----:B----4-:R-:W-:-:S05]  /*1c630*/  @P0 IMAD.WIDE R2, R19, 0x4, R2 ;  /* 0x0000000413020825 */ /* 0x010fca00078e0202 */
[----:B------:R4:W5:Y:S01]  /*1c640*/  @P0 LDG.E R6, desc[UR38][R2.64] ;  /* 0x0000002602060981 */ /* 0x000962000c1e1900 */
[----:B---3--:R-:W-:Y:S01]  /*1c650*/  ISETP.NE.AND P0, PT, R0, 0x1, PT ;  /* 0x000000010000780c */ /* 0x008fe20003f05270 */
[----:B------:R-:W-:Y:S01]  /*1c660*/  IMAD.MOV.U32 R0, RZ, RZ, R18 ;  /* 0x000000ffff007224 */ /* 0x000fe200078e0012 */
[----:B------:R-:W-:-:S04]  /*1c670*/  ISETP.NE.AND P6, PT, R28, RZ, PT ;  /* 0x000000ff1c00720c */ /* 0x000fc80003fc5270 */
[----:B------:R-:W-:-:S07]  /*1c680*/  PLOP3.LUT P1, PT, P6, PT, PT, 0x8, 0x0 ;  /* 0x000000000000781c */ /* 0x000fce000372e170 */
[----:B------:R-:W3:Y:S02]  /*1c690*/  @P0 LDC R5, c[0x0][0x42c] ;  /* 0x00010b00ff050b82 */ /* 0x000ee40000000800 */
[----:B------:R-:W-:-:S05]  /*1c6a0*/  VOTEU.ALL UP1, P6 ;  /* 0x00000000003f7886 */ /* 0x000fca0003020000 */
[----:B------:R-:W-:Y:S01]  /*1c6b0*/  @!UP1 UIADD3 UR8, UP0, UR40, 0x270, URZ ;  /* 0x0000027028089890 */ /* 0x000fe2000ff1e03f */
[----:B------:R-:W0:Y:S03]  /*1c6c0*/  @P0 LDC R4, c[0x0][0x430] ;  /* 0x00010c00ff040b82 */ /* 0x000e260000000800 */
[----:B------:R-:W-:-:S03]  /*1c6d0*/  @!UP1 UIADD3.X UR9, URZ, UR41, URZ, UP0, !UPT ;  /* 0x000000293f099290 */ /* 0x000fc600087fe43f */
[----:B------:R-:W-:Y:S01]  /*1c6e0*/  VOTEU.ALL UP0, P6 ;  /* 0x00000000003f7886 */ /* 0x000fe20003000000 */
[----:B---3--:R-:W-:-:S05]  /*1c6f0*/  @P0 IMAD.HI.U32 R5, R18, R5, RZ ;  /* 0x0000000512050227 */ /* 0x008fca00078e00ff */
[----:B0-----:R-:W-:Y:S02]  /*1c700*/  @P0 SHF.R.U32.HI R0, RZ, R4, R5 ;  /* 0x00000004ff000219 */ /* 0x001fe40000011605 */
[----:B------:R-:W-:-:S04]  /*1c710*/  ISETP.NE.U32.AND P0, PT, RZ, UR4, PT ;  /* 0x00000004ff007c0c */ /* 0x000fc8000bf05070 */
[----:B------:R-:W-:-:S04]  /*1c720*/  ISETP.NE.AND.EX P0, PT, RZ, UR5, PT, P0 ;  /* 0x00000005ff007c0c */ /* 0x000fc8000bf05300 */
[----:B------:R-:W-:Y:S01]  /*1c730*/  SEL R9, R19, RZ, !P0 ;  /* 0x000000ff13097207 */ /* 0x000fe20004000000 */
[----:B--2-4-:R-:W-:-:S08]  /*1c740*/  IMAD R17, R17, 0xc0, R20 ;  /* 0x000000c011117824 */ /* 0x014fd000078e0214 */
.L_x_1352:
        /* <DEDUP_REMOVED lines=14> */
.L_x_1353:
        /* <DEDUP_REMOVED lines=13> */
.L_x_1354:
        /* <DEDUP_REMOVED lines=9> */
[----:B------:R-:W2:Y:S01]  /*1c990*/  LDL R4, [R1] ;  /* 0x0000000001047983 */ /* 0x000ea20000100800 */
[----:B------:R-:W0:Y:S01]  /*1c9a0*/  LDC.64 R2, c[0x0][0x3f8] ;  /* 0x0000fe00ff027b82 */ /* 0x000e220000000a00 */
[----:B------:R-:W-:Y:S02]  /*1c9b0*/  ULDC.64 UR4, c[0x0][0xa08] ;  /* 0x0002820000047ab9 */ /* 0x000fe40000000a00 */
[----:B0-----:R-:W-:Y:S01]  /*1c9c0*/  LOP3.LUT P0, RZ, R2, UR4, RZ, 0xfc, !PT ;  /* 0x0000000402ff7c12 */ /* 0x001fe2000f80fcff */
[----:B------:R-:W-:-:S03]  /*1c9d0*/  UMOV UR4, 0xffffffff ;  /* 0xffffffff00047882 */ /* 0x000fc60000000000 */
[----:B------:R-:W-:-:S04]  /*1c9e0*/  LOP3.LUT P0, RZ, R3, UR5, RZ, 0xfc, P0 ;  /* 0x0000000503ff7c12 */ /* 0x000fc8000800fcff */
[----:B-----5:R-:W-:Y:S01]  /*1c9f0*/  SEL R8, R6, RZ, !P0 ;  /* 0x000000ff06087207 */ /* 0x020fe20004000000 */
[----:B--2---:R-:W-:Y:S01]  /*1ca00*/  VIADD R7, R4, 0xffffffff ;  /* 0xffffffff04077836 */ /* 0x004fe20000000000 */
[----:B------:R-:W-:Y:S07]  /*1ca10*/  BRA.DIV UR4, `(.L_x_1355) ;  /* 0x0000003e04707947 */ /* 0x000fee000b800000 */
.L_x_1466:
[----:B------:R-:W-:Y:S01]  /*1ca20*/  UMOV UR4, 0xffffffff ;  /* 0xffffffff00047882 */ /* 0x000fe20000000000 */
[----:B------:R-:W-:Y:S02]  /*1ca30*/  SHF.R.S32.HI R12, RZ, 0x1f, R6 ;  /* 0x0000001fff0c7819 */ /* 0x000fe40000011406 */
[----:B------:R-:W-:Y:S05]  /*1ca40*/  BRA.DIV UR4, `(.L_x_1356) ;  /* 0x0000003e04987947 */ /* 0x000fea000b800000 */
[----:B------:R-:W-:-:S13]  /*1ca50*/  ELECT P6, URZ, PT ;  /* 0x00000000003f782f */ /* 0x000fda00038c0000 */
.L_x_1469:
[----:B------:R-:W-:Y:S05]  /*1ca60*/  @!P6 BRA `(.L_x_1357) ;  /* 0x0000000000f4e947 */ /* 0x000fea0003800000 */
[----:B------:R-:W-:-:S04]  /*1ca70*/  ISETP.NE.U32.AND P0, PT, R2, RZ, PT ;  /* 0x000000ff0200720c */ /* 0x000fc80003f05070 */
        /* <DEDUP_REMOVED lines=10> */
[----:B------:R-:W-:-:S05]  /*1cb20*/  @P0 SHF.R.U32.HI R4, RZ, R5, R10 ;  /* 0x00000005ff040219 */ /* 0x000fca000001160a */
[----:B------:R-:W-:-:S04]  /*1cb30*/  IMAD.MOV R5, RZ, RZ, -R4 ;  /* 0x000000ffff057224 */ /* 0x000fc800078e0a04 */
[----:B------:R-:W-:Y:S01]  /*1cb40*/  IMAD R7, R8, R5, R7 ;  /* 0x0000000508077224 */ /* 0x000fe200078e0207 */
[----:B------:R-:W-:-:S03]  /*1cb50*/  SHF.R.S32.HI R5, RZ, 0x1f, R4 ;  /* 0x0000001fff057819 */ /* 0x000fc60000011404 */
[----:B------:R-:W-:-:S04]  /*1cb60*/  IMAD.WIDE.U32 R4, R6, UR4, R4 ;  /* 0x0000000406047c25 */ /* 0x000fc8000f8e0004 */
[----:B------:R-:W-:Y:S01]  /*1cb70*/  IMAD.IADD R11, R5, 0x1, R11 ;  /* 0x00000001050b7824 */ /* 0x000fe200078e020b */
[----:B------:R-:W-:-:S04]  /*1cb80*/  LEA R10, P0, R4, R2, 0x2 ;  /* 0x00000002040a7211 */ /* 0x000fc800078010ff */
[----:B------:R-:W-:-:S05]  /*1cb90*/  LEA.HI.X R11, R4, R3, R11, 0x2, P0 ;  /* 0x00000003040b7211 */ /* 0x000fca00000f140b */
[----:B------:R0:W5:Y:S04]  /*1cba0*/  LDG.E R8, desc[UR38][R10.64] ;  /* 0x000000260a087981 */ /* 0x000168000c1e1900 */
.L_x_1358:
[----:B------:R-:W-:Y:S01]  /*1cbb0*/  IMAD R5, R22, 0x8, R27 ;  /* 0x0000000816057824 */ /* 0x000fe200078e021b */
[----:B------:R-:W-:-:S04]  /*1cbc0*/  SHF.L.U32 R4, R24, 0x1f, RZ ;  /* 0x0000001f18047819 */ /* 0x000fc800000006ff */
[----:B------:R-:W2:Y:S02]  /*1cbd0*/  SYNCS.PHASECHK.TRANS64.TRYWAIT P0, [R5+URZ+0x2d840], R4 ;  /* 0x02d84004050075a7 */ /* 0x000ea4000800017f */
[----:B--2---:R-:W-:Y:S05]  /*1cbe0*/  @!P0 BRA `(.L_x_1359) ;  /* 0x0000003c00508947 */ /* 0x004fea0003800000 */
.L_x_1470:
        /* <DEDUP_REMOVED lines=9> */
.L_x_1360:
        /* <DEDUP_REMOVED lines=27> */
[----:B0-----:R-:W-:Y:S01]  /*1ce30*/  NOP ;  /* 0x0000000000007918 */ /* 0x001fe20000000000 */
.L_x_1357:
        /* <DEDUP_REMOVED lines=30> */
[----:B---3--:R-:W-:Y:S01]  /*1d020*/  @P0 R2UR UR13, R9 ;  /* 0x00000000090d02ca */ /* 0x008fe200000e0000 */
[----:B------:R-:W-:Y:S01]  /*1d030*/  UIADD3 UR8, UR24, 0x12400, URZ ;  /* 0x0001240018087890 */ /* 0x000fe2000fffe03f */
[----:B------:R-:W-:Y:S01]  /*1d040*/  @P0 R2UR UR12, R18 ;  /* 0x00000000120c02ca */ /* 0x000fe200000e0000 */
[----:B------:R-:W-:Y:S01]  /*1d050*/  UMOV UR10, 0x40 ;  /* 0x00000040000a7882 */ /* 0x000fe20000000000 */
[----:B------:R-:W-:-:S13]  /*1d060*/  @P0 R2UR UR11, R17 ;  /* 0x00000000110b02ca */ /* 0x000fda00000e0000 */
[----:B------:R4:W-:Y:S01]  /*1d070*/  UTMALDG.4D [UR8], [UR4], desc[UR22] ;  /* 0x00001608040075b4 */ /* 0x0009e20008019000 */
[----:B--2---:R-:W-:-:S05]  /*1d080*/  VIADD R5, R5, 0x1 ;  /* 0x0000000105057836 */ /* 0x004fca0000000000 */
[----:B0-----:R-:W-:Y:S01]  /*1d090*/  LEA.HI R4, R5, R5, RZ, 0x1 ;  /* 0x0000000505047211 */ /* 0x001fe200078f08ff */
[----:B------:R4:W-:Y:S03]  /*1d0a0*/  STL [R1+0x4], R5 ;  /* 0x0000040501007387 */ /* 0x0009e60000100800 */
[----:B------:R-:W-:-:S05]  /*1d0b0*/  LOP3.LUT R4, R4, 0xfffffffe, RZ, 0xc0, !PT ;  /* 0xfffffffe04047812 */ /* 0x000fca00078ec0ff */
[----:B------:R-:W-:-:S05]  /*1d0c0*/  IMAD.IADD R4, R5, 0x1, -R4 ;  /* 0x0000000105047824 */ /* 0x000fca00078e0a04 */
[----:B------:R-:W-:-:S04]  /*1d0d0*/  SHF.L.U32 R4, R4, 0x1f, RZ ;  /* 0x0000001f04047819 */ /* 0x000fc800000006ff */
[----:B------:R-:W0:Y:S02]  /*1d0e0*/  SYNCS.PHASECHK.TRANS64.TRYWAIT P0, [R27+URZ+0x2d820], R4 ;  /* 0x02d820041b0075a7 */ /* 0x000e24000800017f */
[----:B0---4-:R-:W-:Y:S05]  /*1d0f0*/  @!P0 BRA `(.L_x_1362) ;  /* 0x0000003800208947 */ /* 0x011fea0003800000 */
.L_x_1471:
[----:B------:R-:W-:Y:S05]  /*1d100*/  BSYNC B0 ;  /* 0x0000000000007941 */ /* 0x000fea0003800000 */
.L_x_1361:
[----:B------:R-:W2:Y:S01]  /*1d110*/  LDL R5, [R1] ;  /* 0x0000000001057983 */ /* 0x000ea20000100800 */
[----:B------:R-:W-:Y:S01]  /*1d120*/  BSSY B0, `(.L_x_1363) ;  /* 0x0000169000007945 */ /* 0x000fe20003800000 */
[----:B--2---:R-:W-:-:S05]  /*1d130*/  VIADD R9, R5, 0xfffffffe ;  /* 0xfffffffe05097836 */ /* 0x004fca0000000000 */
[----:B------:R-:W-:-:S13]  /*1d140*/  ISETP.GE.AND P0, PT, R9, R29, PT ;  /* 0x0000001d0900720c */ /* 0x000fda0003f06270 */
[----:B------:R-:W-:Y:S05]  /*1d150*/  @!P0 BRA `(.L_x_1364) ;  /* 0x0000001400948947 */ /* 0x000fea0003800000 */
[----:B0-----:R-:W-:Y:S01]  /*1d160*/  IMAD.MOV R4, RZ, RZ, -R5 ;  /* 0x000000ffff047224 */ /* 0x001fe200078e0a05 */
[----:B------:R-:W-:Y:S01]  /*1d170*/  LOP3.LUT R13, RZ, R29, RZ, 0x33, !PT ;  /* 0x0000001dff0d7212 */ /* 0x000fe200078e33ff */
[----:B------:R-:W-:Y:S03]  /*1d180*/  BSSY B1, `(.L_x_1365) ;  /* 0x0000079000017945 */ /* 0x000fe60003800000 */
[----:B------:R-:W-:-:S05]  /*1d190*/  VIADDMNMX R13, R4, 0x1, R13, !PT ;  /* 0x00000001040d7846 */ /* 0x000fca000780010d */
        /* <DEDUP_REMOVED lines=33> */
.L_x_1369:
[----:B0-----:R-:W-:Y:S01]  /*1d3b0*/  IMAD R3, R10, 0x8, R27 ;  /* 0x000000080a037824 */ /* 0x001fe200078e021b */
[----:B------:R-:W-:-:S04]  /*1d3c0*/  SHF.L.U32 R2, R14, 0x1f, RZ ;  /* 0x0000001f0e027819 */ /* 0x000fc800000006ff */
[----:B------:R-:W0:Y:S02]  /*1d3d0*/  SYNCS.PHASECHK.TRANS64.TRYWAIT P0, [R3+URZ+0x2d840], R2 ;  /* 0x02d84002030075a7 */ /* 0x000e24000800017f */
[----:B0-----:R-:W-:Y:S05]  /*1d3e0*/  @!P0 BRA `(.L_x_1370) ;  /* 0x0000003400788947 */ /* 0x001fea0003800000 */
.L_x_1472:
        /* <DEDUP_REMOVED lines=9> */
.L_x_1371:
        /* <DEDUP_REMOVED lines=31> */
.L_x_1473:
[----:B------:R-:W-:Y:S05]  /*1d670*/  @P1 BRA `(.L_x_1373) ;  /* 0x0000000000181947 */ /* 0x000fea0003800000 */
[----:B------:R-:W-:Y:S01]  /*1d680*/  ISETP.NE.AND P0, PT, R28, RZ, PT ;  /* 0x000000ff1c00720c */ /* 0x000fe20003f05270 */
[----:B0-----:R-:W-:Y:S02]  /*1d690*/  IMAD R2, R22, 0x8, R27 ;  /* 0x0000000816027824 */ /* 0x001fe400078e021b */
[----:B------:R-:W-:-:S04]  /*1d6a0*/  IMAD.MOV.U32 R3, RZ, RZ, 0x6000 ;  /* 0x00006000ff037424 */ /* 0x000fc800078e00ff */
[----:B------:R2:W-:Y:S06]  /*1d6b0*/  SYNCS.ARRIVE.TRANS64 RZ, [R2+URZ+0x2d850], R3 ;  /* 0x02d8500302ff79a7 */ /* 0x0005ec000800003f */
[----:B------:R-:W-:Y:S05]  /*1d6c0*/  @!P0 BRA `(.L_x_1373) ;  /* 0x0000000000048947 */ /* 0x000fea0003800000 */
[----:B------:R-:W-:Y:S01]  /*1d6d0*/  BPT.TRAP 0x1 ;  /* 0x000000040000795c */ /* 0x000fe20000300000 */
.L_x_1373:
        /* <DEDUP_REMOVED lines=30> */
.L_x_1368:
[----:B------:R-:W-:Y:S05]  /*1d8c0*/  BSYNC B2 ;  /* 0x0000000000027941 */ /* 0x000fea0003800000 */
.L_x_1367:
[----:B------:R-:W2:Y:S01]  /*1d8d0*/  LDL R2, [R1] ;  /* 0x0000000001027983 */ /* 0x000ea20000100800 */
[----:B------:R-:W-:Y:S02]  /*1d8e0*/  IMAD.MOV.U32 R22, RZ, RZ, R10 ;  /* 0x000000ffff167224 */ /* 0x000fe400078e000a */
[----:B------:R-:W-:Y:S02]  /*1d8f0*/  IMAD.MOV.U32 R24, RZ, RZ, R14 ;  /* 0x000000ffff187224 */ /* 0x000fe400078e000e */
[----:B--2---:R-:W-:-:S07]  /*1d900*/  VIADD R9, R2, 0xfffffffd ;  /* 0xfffffffd02097836 */ /* 0x004fce0000000000 */
.L_x_1366:
[----:B------:R-:W-:Y:S05]  /*1d910*/  BSYNC B1 ;  /* 0x0000000000017941 */ /* 0x000fea0003800000 */
.L_x_1365:
[----:B------:R-:W2:Y:S01]  /*1d920*/  LDL.LU R2, [R1] ;  /* 0x0000000001027983 */ /* 0x000ea20000300800 */
[----:B------:R-:W-:Y:S01]  /*1d930*/  VIADD R13, R13, 0xfffffffe ;  /* 0xfffffffe0d0d7836 */ /* 0x000fe20000000000 */
[----:B--2---:R-:W-:-:S04]  /*1d940*/  LOP3.LUT R2, RZ, R2, RZ, 0x33, !PT ;  /* 0x00000002ff027212 */ /* 0x004fc800078e33ff */
[----:B------:R-:W-:-:S13]  /*1d950*/  ISETP.NE.AND P0, PT, R13, R2, PT ;  /* 0x000000020d00720c */ /* 0x000fda0003f05270 */
[----:B------:R-:W-:Y:S05]  /*1d960*/  @!P0 BRA `(.L_x_1364) ;  /* 0x0000000c00908947 */ /* 0x000fea0003800000 */
[----:B------:R-:W-:-:S07]  /*1d970*/  IMAD.MOV.U32 R4, RZ, RZ, R8 ;  /* 0x000000ffff047224 */ /* 0x000fce00078e0008 */
.L_x_1388:
[----:B------:R-:W-:Y:S01]  /*1d980*/  VIADD R10, R22, 0x1 ;  /* 0x00000001160a7836 */ /* 0x000fe20000000000 */
[----:B------:R-:W-:Y:S05]  /*1d990*/  YIELD ;  /* 0x0000000000007946 */ /* 0x000fea0003800000 */
[----:B------:R-:W-:Y:S01]  /*1d9a0*/  ISETP.NE.AND P0, PT, R10, 0x2, PT ;  /* 0x000000020a00780c */ /* 0x000fe20003f05270 */
[----:B------:R-:W-:Y:S03]  /*1d9b0*/  BSSY B1, `(.L_x_1374) ;  /* 0x000006c000017945 */ /* 0x000fe60003800000 */
[----:B0-----:R-:W-:-:S02]  /*1d9c0*/  SEL R11, RZ, 0x1, P0 ;  /* 0x00000001ff0b7807 */ /* 0x001fc40000000000 */
[----:B------:R-:W-:Y:S02]  /*1d9d0*/  SEL R10, R10, RZ, P0 ;  /* 0x000000ff0a0a7207 */ /* 0x000fe40000000000 */
[----:B------:R-:W-:Y:S01]  /*1d9e0*/  LOP3.LUT R11, R24, R11, RZ, 0x3c, !PT ;  /* 0x0000000b180b7212 */ /* 0x000fe200078e3cff */
[----:B--2---:R-:W-:Y:S06]  /*1d9f0*/  @!P6 BRA `(.L_x_1375) ;  /* 0x00000004009ce947 */ /* 0x004fec0003800000 */
        /* <DEDUP_REMOVED lines=23> */
.L_x_1376:
[----:B------:R-:W-:Y:S01]  /*1db70*/  IMAD R3, R10, 0x8, R27 ;  /* 0x000000080a037824 */ /* 0x000fe200078e021b */
[----:B------:R-:W-:-:S04]  /*1db80*/  SHF.L.U32 R2, R11, 0x1f, RZ ;  /* 0x0000001f0b027819 */ /* 0x000fc800000006ff */
[----:B------:R-:W2:Y:S02]  /*1db90*/  SYNCS.PHASECHK.TRANS64.TRYWAIT P0, [R3+URZ+0x2d840], R2 ;  /* 0x02d84002030075a7 */ /* 0x000ea4000800017f */
[----:B--2---:R-:W-:Y:S05]  /*1dba0*/  @!P0 BRA `(.L_x_1377) ;  /* 0x0000002c00b08947 */ /* 0x004fea0003800000 */
.L_x_1474:
        /* <DEDUP_REMOVED lines=9> */
.L_x_1378:
        /* <DEDUP_REMOVED lines=31> */
.L_x_1475:
[----:B------:R-:W-:Y:S05]  /*1de30*/  @P0 BRA `(.L_x_1380) ;  /* 0x0000000000140947 */ /* 0x000fea0003800000 */
[----:B------:R-:W-:Y:S01]  /*1de40*/  ISETP.NE.AND P1, PT, R28, RZ, PT ;  /* 0x000000ff1c00720c */ /* 0x000fe20003f25270 */
[----:B------:R-:W-:-:S04]  /*1de50*/  IMAD.MOV.U32 R2, RZ, RZ, 0x6000 ;  /* 0x00006000ff027424 */ /* 0x000fc800078e00ff */
[----:B------:R2:W-:Y:S08]  /*1de60*/  SYNCS.ARRIVE.TRANS64 RZ, [R3+URZ+0x50], R2 ;  /* 0x0000500203ff79a7 */ /* 0x0005f0000800003f */
[----:B------:R-:W-:Y:S05]  /*1de70*/  @!P1 BRA `(.L_x_1380) ;  /* 0x0000000000049947 */ /* 0x000fea0003800000 */
[----:B------:R-:W-:Y:S01]  /*1de80*/  BPT.TRAP 0x1 ;  /* 0x000000040000795c */ /* 0x000fe20000300000 */
.L_x_1380:
        /* <DEDUP_REMOVED lines=30> */
.L_x_1375:
[----:B------:R-:W-:Y:S05]  /*1e070*/  BSYNC B1 ;  /* 0x0000000000017941 */ /* 0x000fea0003800000 */
.L_x_1374:
[----:B------:R-:W-:Y:S01]  /*1e080*/  VIADD R22, R10, 0x1 ;  /* 0x000000010a167836 */ /* 0x000fe20000000000 */
[----:B------:R-:W-:Y:S01]  /*1e090*/  BSSY B1, `(.L_x_1381) ;  /* 0x000006e000017945 */ /* 0x000fe20003800000 */
[----:B------:R-:W-:-:S03]  /*1e0a0*/  VIADD R13, R9, 0xffffffff ;  /* 0xffffffff090d7836 */ /* 0x000fc60000000000 */
[----:B------:R-:W-:-:S04]  /*1e0b0*/  ISETP.NE.AND P0, PT, R22, 0x2, PT ;  /* 0x000000021600780c */ /* 0x000fc80003f05270 */
[----:B0-----:R-:W-:Y:S02]  /*1e0c0*/  SEL R24, RZ, 0x1, P0 ;  /* 0x00000001ff187807 */ /* 0x001fe40000000000 */
        /* <DEDUP_REMOVED lines=9> */
[----:B------:R-:W-:Y:S01]  /*1e160*/  ULDC.64 UR6, c[0x0][0x408] ;  /* 0x0001020000067ab9 */ /* 0x000fe20000000a00 */
[----:B0-----:R-:W-:-:S13]  /*1e170*/  ISETP.NE.AND P0, PT, R5, 0x1, PT ;  /* 0x000000010500780c */ /* 0x001fda0003f05270 */
[----:B--2---:R-:W0:Y:S02]  /*1e180*/  @P0 LDC.64 R2, c[0x0][0x420] ;  /* 0x00010800ff020b82 */ /* 0x004e240000000a00 */
[----:B0-----:R-:W-:-:S04]  /*1e190*/  @P0 IMAD.HI.U32 R4, R13, R2, RZ ;  /* 0x000000020d040227 */ /* 0x001fc800078e00ff */
        /* <DEDUP_REMOVED lines=8> */
[----:B------:R-:W-:-:S03]  /*1e220*/  LEA R4, P0, R2, UR4, 0x2 ;  /* 0x0000000402047c11 */ /* 0x000fc6000f8010ff */
[----:B------:R-:W-:-:S05]  /*1e230*/  IMAD.IADD R5, R5, 0x1, R3 ;  /* 0x0000000105057824 */ /* 0x000fca00078e0203 */
[----:B------:R-:W-:-:S05]  /*1e240*/  LEA.HI.X R5, R2, UR5, R5, 0x2, P0 ;  /* 0x0000000502057c11 */ /* 0x000fca00080f1405 */
[----:B------:R0:W5:Y:S02]  /*1e250*/  LDG.E R4, desc[UR38][R4.64] ;  /* 0x0000002604047981 */ /* 0x000164000c1e1900 */
.L_x_1383:
[----:B--2---:R-:W-:Y:S01]  /*1e260*/  IMAD R2, R22, 0x8, R27 ;  /* 0x0000000816027824 */ /* 0x004fe200078e021b */
[----:B------:R-:W-:-:S04]  /*1e270*/  SHF.L.U32 R3, R24, 0x1f, RZ ;  /* 0x0000001f18037819 */ /* 0x000fc800000006ff */
[----:B------:R-:W2:Y:S02]  /*1e280*/  SYNCS.PHASECHK.TRANS64.TRYWAIT P0, [R2+URZ+0x2d840], R3 ;  /* 0x02d84003020075a7 */ /* 0x000ea4000800017f */
[----:B--2---:R-:W-:Y:S05]  /*1e290*/  @!P0 BRA `(.L_x_1384) ;  /* 0x00000028001c8947 */ /* 0x004fea0003800000 */
.L_x_1476:
        /* <DEDUP_REMOVED lines=9> */
.L_x_1385:
[----:B0-2---:R-:W-:Y:S01]  /*1e330*/  VIADD R3, R27, 0x2d800 ;  /* 0x0002d8001b037836 */ /* 0x005fe20000000000 */
[----:B------:R-:W-:Y:S01]  /*1e340*/  R2UR UR11, R14 ;  /* 0x000000000e0b72ca */ /* 0x000fe200000e0000 */
[----:B------:R-:W-:Y:S01]  /*1e350*/  UIADD3 UR4, UP0, UR40, 0x370, URZ ;  /* 0x0000037028047890 */ /* 0x000fe2000ff1e03f */
[----:B------:R-:W-:Y:S01]  /*1e360*/  R2UR UR5, R23 ;  /* 0x00000000170572ca */ /* 0x000fe200000e0000 */
[----:B------:R-:W-:Y:S01]  /*1e370*/  IMAD R2, R22, 0x8, R3 ;  /* 0x0000000816027824 */ /* 0x000fe200078e0203 */
[----:B------:R-:W-:Y:S01]  /*1e380*/  R2UR UR12, R0 ;  /* 0x00000000000c72ca */ /* 0x000fe200000e0000 */
[----:B------:R-:W-:Y:S01]  /*1e390*/  UMOV UR10, URZ ;  /* 0x0000003f000a7c82 */ /* 0x000fe20008000000 */
[----:B-----5:R-:W-:Y:S01]  /*1e3a0*/  R2UR UR13, R4 ;  /* 0x00000000040d72ca */ /* 0x020fe200000e0000 */
[----:B------:R-:W-:Y:S01]  /*1e3b0*/  UMOV UR6, 0x0 ;  /* 0x0000000000067882 */ /* 0x000fe20000000000 */
[----:B------:R-:W-:Y:S01]  /*1e3c0*/  R2UR UR9, R2 ;  /* 0x00000000020972ca */ /* 0x000fe200000e0000 */
[----:B------:R-:W-:Y:S01]  /*1e3d0*/  IMAD R2, R22, 0x6000, R27 ;  /* 0x0000600016027824 */ /* 0x000fe200078e021b */
[----:B------:R-:W-:Y:S01]  /*1e3e0*/  UMOV UR7, 0x14f00000 ;  /* 0x14f0000000077882 */ /* 0x000fe20000000000 */
[----:B------:R-:W-:Y:S01]  /*1e3f0*/  UMOV UR17, 0x20 ;  /* 0x0000002000117882 */ /* 0x000fe20000000000 */
[----:B------:R-:W-:Y:S01]  /*1e400*/  UMOV UR18, 0x40 ;  /* 0x0000004000127882 */ /* 0x000fe20000000000 */
[----:B------:R-:W-:-:S02]  /*1e410*/  SHF.L.U32 R11, R11, 0x1f, RZ ;  /* 0x0000001f0b0b7819 */ /* 0x000fc400000006ff */
[----:B------:R-:W-:Y:S01]  /*1e420*/  R2UR UR8, R2 ;  /* 0x00000000020872ca */ /* 0x000fe200000e0000 */
[----:B------:R-:W-:Y:S01]  /*1e430*/  ULEA UR11, UR11, UR5, 0x7 ;  /* 0x000000050b0b7291 */ /* 0x000fe2000f8e383f */
[----:B------:R-:W-:Y:S01]  /*1e440*/  IMAD R2, R10, 0x8, R3 ;  /* 0x000000080a027824 */ /* 0x000fe200078e0203 */
[----:B------:R-:W-:-:S03]  /*1e450*/  UIADD3.X UR5, URZ, UR41, URZ, UP0, !UPT ;  /* 0x000000293f057290 */ /* 0x000fc600087fe43f */
[----:B------:R-:W-:-:S07]  /*1e460*/  UIADD3 UR9, UR9, 0x30, URZ ;  /* 0x0000003009097890 */ /* 0x000fce000fffe03f */
[----:B------:R-:W-:Y:S02]  /*1e470*/  UIADD3 UR14, UR8, 0x15400, URZ ;  /* 0x00015400080e7890 */ /* 0x000fe4000fffe03f */
[----:B------:R-:W-:Y:S02]  /*1e480*/  UIADD3 UR15, UR8, 0x17400, URZ ;  /* 0x00017400080f7890 */ /* 0x000fe4000fffe03f */
[----:B------:R-:W-:-:S03]  /*1e490*/  UIADD3 UR16, UR8, 0x19400, URZ ;  /* 0x0001940008107890 */ /* 0x000fc6000fffe03f */
[----:B------:R-:W-:Y:S02]  /*1e4a0*/  UMOV UR8, UR14 ;  /* 0x0000000e00087c82 */ /* 0x000fe40008000000 */
[----:B------:R0:W-:Y:S02]  /*1e4b0*/  UTMALDG.4D [UR8], [UR4], desc[UR6] ;  /* 0x00000608040075b4 */ /* 0x0001e40008019000 */
[----:B0-----:R-:W-:Y:S01]  /*1e4c0*/  UMOV UR8, UR15 ;  /* 0x0000000f00087c82 */ /* 0x001fe20008000000 */
[----:B------:R-:W-:Y:S02]  /*1e4d0*/  UMOV UR10, UR17 ;  /* 0x00000011000a7c82 */ /* 0x000fe40008000000 */
[----:B------:R0:W-:Y:S02]  /*1e4e0*/  UTMALDG.4D [UR8], [UR4], desc[UR6] ;  /* 0x00000608040075b4 */ /* 0x0001e40008019000 */
[----:B0-----:R-:W-:Y:S01]  /*1e4f0*/  UMOV UR8, UR16 ;  /* 0x0000001000087c82 */ /* 0x001fe20008000000 */
[----:B------:R-:W-:-:S02]  /*1e500*/  UMOV UR10, UR18 ;  /* 0x00000012000a7c82 */ /* 0x000fc40008000000 */
[----:B------:R0:W-:Y:S01]  /*1e510*/  UTMALDG.4D [UR8], [UR4], desc[UR6] ;  /* 0x00000608040075b4 */ /* 0x0001e20008019000 */
[----:B------:R-:W2:Y:S02]  /*1e520*/  SYNCS.PHASECHK.TRANS64.TRYWAIT P1, [R2+URZ+0x60], R11 ;  /* 0x0000600b020075a7 */ /* 0x000ea4000802017f */
[----:B0-2---:R-:W-:Y:S05]  /*1e530*/  @!P1 BRA `(.L_x_1386) ;  /* 0x0000002400889947 */ /* 0x005fea0003800000 */
.L_x_1477:
[----:B------:R-:W-:Y:S05]  /*1e540*/  @P0 BRA `(.L_x_1387) ;  /* 0x0000000000140947 */ /* 0x000fea0003800000 */
[----:B------:R-:W-:Y:S01]  /*1e550*/  ISETP.NE.AND P1, PT, R28, RZ, PT ;  /* 0x000000ff1c00720c */ /* 0x000fe20003f25270 */
[----:B------:R-:W-:-:S04]  /*1e560*/  IMAD.MOV.U32 R3, RZ, RZ, 0x6000 ;  /* 0x00006000ff037424 */ /* 0x000fc800078e00ff */
[----:B------:R2:W-:Y:S08]  /*1e570*/  SYNCS.ARRIVE.TRANS64 RZ, [R2+URZ+0x50], R3 ;  /* 0x0000500302ff79a7 */ /* 0x0005f0000800003f */
[----:B------:R-:W-:Y:S05]  /*1e580*/  @!P1 BRA `(.L_x_1387) ;  /* 0x0000000000049947 */ /* 0x000fea0003800000 */
[----:B------:R-:W-:Y:S01]  /*1e590*/  BPT.TRAP 0x1 ;  /* 0x000000040000795c */ /* 0x000fe20000300000 */
.L_x_1387:
        /* <DEDUP_REMOVED lines=29> */
.L_x_1382:
[----:B------:R-:W-:Y:S05]  /*1e770*/  BSYNC B1 ;  /* 0x0000000000017941 */ /* 0x000fea0003800000 */
.L_x_1381:
[----:B------:R-:W-:Y:S01]  /*1e780*/  ISETP.GT.AND P0, PT, R13, R29, PT ;  /* 0x0000001d0d00720c */ /* 0x000fe20003f04270 */
[----:B------:R-:W-:-:S12]  /*1e790*/  VIADD R9, R9, 0xfffffffe ;  /* 0xfffffffe09097836 */ /* 0x000fd80000000000 */
[----:B------:R-:W-:Y:S05]  /*1e7a0*/  @P0 BRA `(.L_x_1388) ;  /* 0xfffffff000740947 */ /* 0x000fea000383ffff */
.L_x_1364:
[----:B------:R-:W-:Y:S05]  /*1e7b0*/  BSYNC B0 ;  /* 0x0000000000007941 */ /* 0x000fea0003800000 */
.L_x_1363:
[----:B------:R-:W-:Y:S01]  /*1e7c0*/  ISETP.NE.AND P0, PT, R28, RZ, PT ;  /* 0x000000ff1c00720c */ /* 0x000fe20003f05270 */
[----:B------:R-:W-:-:S12]  /*1e7d0*/  BSSY B0, `(.L_x_1389) ;  /* 0x000000e000007945 */ /* 0x000fd80003800000 */
[----:B------:R-:W-:Y:S05]  /*1e7e0*/  @P0 BRA `(.L_x_1390) ;  /* 0x0000000000300947 */ /* 0x000fea0003800000 */
[----:B------:R-:W3:Y:S01]  /*1e7f0*/  S2R R9, SR_LANEID ;  /* 0x0000000000097919 */ /* 0x000ee20000000000 */
[----:B------:R-:W-:Y:S01]  /*1e800*/  VOTEU.ANY UR4, UPT, PT ;  /* 0x0000000000047886 */ /* 0x000fe200038e0100 */
[----:B0-2---:R-:W0:Y:S01]  /*1e810*/  LDC.64 R2, c[0x0][0xc38] ;  /* 0x00030e00ff027b82 */ /* 0x005e220000000a00 */
[----:B------:R-:W3:Y:S08]  /*1e820*/  FLO.U32 R4, UR4 ;  /* 0x0000000400047d00 */ /* 0x000ef000080e0000 */
[----:B------:R-:W0:Y:S01]  /*1e830*/  POPC R5, UR4 ;  /* 0x0000000400057d09 */ /* 0x000e220008000000 */
[----:B---3--:R-:W-:-:S13]  /*1e840*/  ISETP.EQ.U32.AND P0, PT, R4, R9, PT ;  /* 0x000000090400720c */ /* 0x008fda0003f02070 */
[----:B0-----:R-:W2:Y:S01]  /*1e850*/  @P0 ATOMG.E.ADD.STRONG.GPU PT, R3, desc[UR38][R2.64], R5 ;  /* 0x00000005020309a8 */ /* 0x001ea200081ee1e6 */
[----:B------:R-:W0:Y:S02]  /*1e860*/  S2R R6, SR_LTMASK ;  /* 0x0000000000067919 */ /* 0x000e240000003900 */
[----:B0-----:R-:W-:-:S04]  /*1e870*/  LOP3.LUT R6, R6, UR4, RZ, 0xc0, !PT ;  /* 0x0000000406067c12 */ /* 0x001fc8000f8ec0ff */
[----:B------:R-:W0:Y:S01]  /*1e880*/  POPC R9, R6 ;  /* 0x0000000600097309 */ /* 0x000e220000000000 */
[----:B--2---:R-:W0:Y:S02]  /*1e890*/  SHFL.IDX PT, R4, R3, R4, 0x1f ;  /* 0x00001f0403047589 */ /* 0x004e2400000e0000 */
[----:B0-----:R-:W-:-:S07]  /*1e8a0*/  IADD3 R16, R4, UR36, R9 ;  /* 0x0000002404107c10 */ /* 0x001fce000fffe009 */
.L_x_1390:
[----:B------:R-:W-:Y:S05]  /*1e8b0*/  BSYNC B0 ;  /* 0x0000000000007941 */ /* 0x000fea0003800000 */
.L_x_1389:
[----:B------:R-:W-:Y:S04]  /*1e8c0*/  BSSY B0, `(.L_x_1391) ;  /* 0x000002b000007945 */ /* 0x000fe80003800000 */
[----:B------:R-:W-:Y:S05]  /*1e8d0*/  @!P6 BRA `(.L_x_1392) ;  /* 0x0000000000a4e947 */ /* 0x000fea0003800000 */
[----:B--2---:R-:W-:Y:S01]  /*1e8e0*/  IMAD R3, R22, 0x8, R27 ;  /* 0x0000000816037824 */ /* 0x004fe200078e021b */
[----:B0-----:R-:W-:-:S04]  /*1e8f0*/  SHF.L.U32 R2, R24, 0x1f, RZ ;  /* 0x0000001f18027819 */ /* 0x001fc800000006ff */
[----:B------:R-:W0:Y:S02]  /*1e900*/  SYNCS.PHASECHK.TRANS64.TRYWAIT P0, [R3+URZ+0x2d860], R2 ;  /* 0x02d86002030075a7 */ /* 0x000e24000800017f */
[----:B0-----:R-:W-:Y:S05]  /*1e910*/  @!P0 BRA `(.L_x_1393) ;  /* 0x0000002000a48947 */ /* 0x001fea0003800000 */
.L_x_1478:
        /* <DEDUP_REMOVED lines=9> */
.L_x_1394:
        /* <DEDUP_REMOVED lines=28> */
.L_x_1392:
[----:B------:R-:W-:Y:S05]  /*1eb70*/  BSYNC B0 ;  /* 0x0000000000007941 */ /* 0x000fea0003800000 */
.L_x_1391:
[----:B------:R-:W-:-:S05]  /*1eb80*/  VIADD R22, R22, 0x1 ;  /* 0x0000000116167836 */ /* 0x000fca0000000000 */
[----:B------:R-:W-:-:S04]  /*1eb90*/  ISETP.NE.AND P0, PT, R22, 0x2, PT ;  /* 0x000000021600780c */ /* 0x000fc80003f05270 */
[----:B0-2---:R-:W-:Y:S02]  /*1eba0*/  SEL R3, RZ, 0x1, P0 ;  /* 0x00000001ff037807 */ /* 0x005fe40000000000 */
[----:B------:R-:W-:Y:S02]  /*1ebb0*/  SEL R22, R22, RZ, P0 ;  /* 0x000000ff16167207 */ /* 0x000fe40000000000 */
[----:B------:R-:W-:-:S07]  /*1ebc0*/  LOP3.LUT R24, R24, R3, RZ, 0x3c, !PT ;  /* 0x0000000318187212 */ /* 0x000fce00078e3cff */
.L_x_1348:
[----:B------:R-:W-:Y:S05]  /*1ebd0*/  BSYNC B6 ;  /* 0x0000000000067941 */ /* 0x000fea0003800000 */
.L_x_1346:
[----:B------:R-:W-:-:S03]  /*1ebe0*/  UMOV UR4, 0xffffffff ;  /* 0xffffffff00047882 */ /* 0x000fc60000000000 */
[----:B------:R-:W-:Y:S05]  /*1ebf0*/  BRA.DIV UR4, `(.L_x_1395) ;  /* 0x0000002204007947 */ /* 0x000fea000b800000 */
[----:B------:R2:W3:Y:S04]  /*1ec00*/  SHFL.IDX PT, R4, R16, RZ, 0x1f ;  /* 0x00001fff10047589 */ /* 0x0004e800000e0000 */
[----:B------:R2:W4:Y:S02]  /*1ec10*/  SHFL.IDX PT, R5, R16, 0x1, 0x1f ;  /* 0x00201f0010057f89 */ /* 0x00052400000e0000 */
.L_x_1482:
        /* <DEDUP_REMOVED lines=8> */
[----:B------:R-:W0:Y:S02]  /*1eca0*/  LDC.64 R2, c[0x0][0xc58] ;  /* 0x00031600ff027b82 */ /* 0x000e240000000a00 */
[----:B0-----:R-:W-:-:S06]  /*1ecb0*/  IMAD.WIDE R2, R7, 0x4, R2 ;  /* 0x0000000407027825 */ /* 0x001fcc00078e0202 */
[----:B------:R0:W5:Y:S02]  /*1ecc0*/  LDG.E R2, desc[UR38][R2.64] ;  /* 0x0000002602027981 */ /* 0x000164000c1e1900 */
.L_x_1397:
[----:B------:R-:W-:Y:S05]  /*1ecd0*/  BSYNC B0 ;  /* 0x0000000000007941 */ /* 0x000fea0003800000 */
.L_x_1396:
[----:B------:R-:W-:-:S03]  /*1ece0*/  UMOV UR4, 0xffffffff ;  /* 0xffffffff00047882 */ /* 0x000fc60000000000 */
[----:B------:R-:W-:Y:S05]  /*1ecf0*/  BRA.DIV UR4, `(.L_x_1398) ;  /* 0x00000022040c7947 */ /* 0x000fea000b800000 */
[----:B-----5:R-:W0:Y:S01]  /*1ed00*/  SHFL.UP PT, R14, R2, 0x1, RZ ;  /* 0x04200000020e7989 */ /* 0x020e2200000e00ff */
        /* <DEDUP_REMOVED lines=19> */
[----:B------:R0:W0:Y:S02]  /*1ee40*/  SHFL.IDX PT, R14, R3, 0x1f, 0x1f ;  /* 0x03e01f00030e7f89 */ /* 0x00002400000e0000 */
.L_x_1490:
[----:B------:R-:W-:Y:S02]  /*1ee50*/  ULDC UR4, c[0x0][0xc10] ;  /* 0x0003040000047ab9 */ /* 0x000fe40000000800 */
[----:B------:R-:W-:-:S04]  /*1ee60*/  IMAD.U32 R6, RZ, RZ, UR4 ;  /* 0x00000004ff067e24 */ /* 0x000fc8000f8e00ff */
[----:B0-----:R-:W-:-:S04]  /*1ee70*/  IMAD R14, R14, R6, RZ ;  /* 0x000000060e0e7224 */ /* 0x001fc800078e02ff */
[----:B----4-:R-:W-:-:S05]  /*1ee80*/  IMAD.IADD R5, R5, 0x1, R14 ;  /* 0x0000000105057824 */ /* 0x010fca00078e020e */
[----:B---3--:R-:W-:-:S13]  /*1ee90*/  ISETP.GT.AND P0, PT, R5, R4, PT ;  /* 0x000000040500720c */ /* 0x008fda0003f04270 */
[----:B------:R-:W-:Y:S05]  /*1eea0*/  @P0 BRA `(.L_x_1399) ;  /* 0x0000000000ac0947 */ /* 0x000fea0003800000 */
[----:B------:R-:W0:Y:S02]  /*1eeb0*/  LDC R0, c[0x0][0xc14] ;  /* 0x00030500ff007b82 */ /* 0x000e240000000800 */
.L_x_1404:
[----:B------:R-:W-:-:S05]  /*1eec0*/  VIADD R19, R19, 0x1f ;  /* 0x0000001f13137836 */ /* 0x000fca0000000000 */
[----:B0-----:R-:W-:-:S13]  /*1eed0*/  ISETP.GE.AND P0, PT, R19, R0, PT ;  /* 0x000000001300720c */ /* 0x001fda0003f06270 */
[----:B------:R-:W-:Y:S05]  /*1eee0*/  @P0 BRA `(.L_x_1400) ;  /* 0x0000000400e40947 */ /* 0x000fea0003800000 */
[C---:B------:R-:W-:Y:S01]  /*1eef0*/  IMAD.IADD R7, R28.reuse, 0x1, R19 ;  /* 0x000000011c077824 */ /* 0x040fe200078e0213 */
[----:B------:R-:W-:Y:S01]  /*1ef00*/  ISETP.NE.AND P1, PT, R28, 0x1f, PT ;  /* 0x0000001f1c00780c */ /* 0x000fe20003f25270 */
[----:B------:R-:W-:Y:S01]  /*1ef10*/  BSSY B0, `(.L_x_1401) ;  /* 0x0000007000007945 */ /* 0x000fe20003800000 */
[----:B------:R-:W-:Y:S02]  /*1ef20*/  IMAD.MOV.U32 R2, RZ, RZ, RZ ;  /* 0x000000ffff027224 */ /* 0x000fe400078e00ff */
[----:B------:R-:W-:-:S13]  /*1ef30*/  ISETP.GE.OR P0, PT, R7, R0, !P1 ;  /* 0x000000000700720c */ /* 0x000fda0004f06670 */
[----:B------:R-:W-:Y:S05]  /*1ef40*/  @P0 BRA `(.L_x_1402) ;  /* 0x00000000000c0947 */ /* 0x000fea0003800000 */
[----:B------:R-:W0:Y:S02]  /*1ef50*/  LDC.64 R2, c[0x0][0xc58] ;  /* 0x00031600ff027b82 */ /* 0x000e240000000a00 */
[----:B0-----:R-:W-:-:S06]  /*1ef60*/  IMAD.WIDE R2, R7, 0x4, R2 ;  /* 0x0000000407027825 */ /* 0x001fcc00078e0202 */
[----:B------:R0:W5:Y:S02]  /*1ef70*/  LDG.E R2, desc[UR38][R2.64] ;  /* 0x0000002602027981 */ /* 0x000164000c1e1900 */
.L_x_1402:
[----:B------:R-:W-:Y:S05]  /*1ef80*/  BSYNC B0 ;  /* 0x0000000000007941 */ /* 0x000fea0003800000 */
.L_x_1401:
[----:B------:R-:W-:-:S03]  /*1ef90*/  UMOV UR4, 0xffffffff ;  /* 0xffffffff00047882 */ /* 0x000fc60000000000 */
[----:B------:R-:W-:Y:S05]  /*1efa0*/  BRA.DIV UR4, `(.L_x_1403) ;  /* 0x0000002204307947 */ /* 0x000fea000b800000 */
[----:B-----5:R-:W3:Y:S01]  /*1efb0*/  SHFL.UP PT, R14, R2, 0x1, RZ ;  /* 0x04200000020e7989 */ /* 0x020ee200000e00ff */
[C---:B------:R-:W-:Y:S02]  /*1efc0*/  ISETP.NE.AND P0, PT, R28.reuse, RZ, PT ;  /* 0x000000ff1c00720c */ /* 0x040fe40003f05270 */
[----:B------:R-:W-:Y:S02]  /*1efd0*/  ISETP.GE.U32.AND P1, PT, R28, 0x2, PT ;  /* 0x000000021c00780c */ /* 0x000fe40003f26070 */
[----:B---3--:R-:W-:Y:S02]  /*1efe0*/  SEL R13, R14, RZ, P0 ;  /* 0x000000ff0e0d7207 */ /* 0x008fe40000000000 */
[----:B------:R-:W-:-:S03]  /*1eff0*/  ISETP.GE.U32.AND P0, PT, R28, 0x4, PT ;  /* 0x000000041c00780c */ /* 0x000fc60003f06070 */
[----:B------:R-:W-:-:S05]  /*1f000*/  IMAD.IADD R13, R2, 0x1, R13 ;  /* 0x00000001020d7824 */ /* 0x000fca00078e020d */
[----:B------:R-:W3:Y:S02]  /*1f010*/  SHFL.UP PT, R14, R13, 0x2, RZ ;  /* 0x044000000d0e7989 */ /* 0x000ee400000e00ff */
[----:B---3--:R-:W-:Y:S02]  /*1f020*/  SEL R14, R14, RZ, P1 ;  /* 0x000000ff0e0e7207 */ /* 0x008fe40000800000 */
[----:B------:R-:W-:-:S03]  /*1f030*/  ISETP.GE.U32.AND P1, PT, R28, 0x8, PT ;  /* 0x000000081c00780c */ /* 0x000fc60003f26070 */
[----:B0-----:R-:W-:-:S05]  /*1f040*/  IMAD.IADD R3, R13, 0x1, R14 ;  /* 0x000000010d037824 */ /* 0x001fca00078e020e */
        /* <DEDUP_REMOVED lines=10> */
[----:B------:R0:W3:Y:S02]  /*1f0f0*/  SHFL.IDX PT, R14, R3, 0x1f, 0x1f ;  /* 0x03e01f00030e7f89 */ /* 0x0000e400000e0000 */
.L_x_1498:
[----:B------:R-:W-:Y:S02]  /*1f100*/  ULDC UR4, c[0x0][0xc10] ;  /* 0x0003040000047ab9 */ /* 0x000fe40000000800 */
[----:B------:R-:W-:-:S04]  /*1f110*/  IMAD.U32 R6, RZ, RZ, UR4 ;  /* 0x00000004ff067e24 */ /* 0x000fc8000f8e00ff */
[----:B---3--:R-:W-:-:S04]  /*1f120*/  IMAD R14, R14, R6, RZ ;  /* 0x000000060e0e7224 */ /* 0x008fc800078e02ff */
[----:B------:R-:W-:-:S05]  /*1f130*/  IMAD.IADD R5, R14, 0x1, R5 ;  /* 0x000000010e057824 */ /* 0x000fca00078e0205 */
[----:B------:R-:W-:-:S13]  /*1f140*/  ISETP.GT.AND P0, PT, R5, R4, PT ;  /* 0x000000040500720c */ /* 0x000fda0003f04270 */
[----:B------:R-:W-:Y:S05]  /*1f150*/  @!P0 BRA `(.L_x_1404) ;  /* 0xfffffffc00588947 */ /* 0x000fea000383ffff */
.L_x_1399:
[----:B------:R-:W-:Y:S01]  /*1f160*/  IMAD.IADD R7, R5, 0x1, -R14 ;  /* 0x0000000105077824 */ /* 0x000fe200078e0a0e */
[----:B------:R-:W-:-:S03]  /*1f170*/  UMOV UR4, 0xffffffff ;  /* 0xffffffff00047882 */ /* 0x000fc60000000000 */
[----:B------:R-:W-:-:S05]  /*1f180*/  IMAD R5, R3, R6, R7 ;  /* 0x0000000603057224 */ /* 0x000fca00078e0207 */
[----:B------:R-:W-:Y:S01]  /*1f190*/  ISETP.GT.AND P6, PT, R5, R4, PT ;  /* 0x000000040500720c */ /* 0x000fe20003fc4270 */
[----:B------:R-:W-:-:S12]  /*1f1a0*/  BRA.DIV UR4, `(.L_x_1405) ;  /* 0x0000002204807947 */ /* 0x000fd8000b800000 */
[----:B------:R-:W-:-:S04]  /*1f1b0*/  VOTE.ANY R5, PT, !P6 ;  /* 0x0000000000057806 */ /* 0x000fc800070e0100 */
[----:B------:R-:W3:Y:S02]  /*1f1c0*/  POPC R8, R5 ;  /* 0x0000000500087309 */ /* 0x000ee40000000000 */
[----:B---3--:R3:W4:Y:S02]  /*1f1d0*/  SHFL.IDX PT, R17, R2, R8, 0x1f ;  /* 0x00001f0802117589 */ /* 0x00872400000e0000 */
.L_x_1502:
[----:B------:R-:W-:Y:S01]  /*1f1e0*/  ISETP.NE.AND P0, PT, R5, RZ, PT ;  /* 0x000000ff0500720c */ /* 0x000fe20003f05270 */
[----:B------:R-:W-:-:S12]  /*1f1f0*/  IMAD.MOV.U32 R14, RZ, RZ, RZ ;  /* 0x000000ffff0e7224 */ /* 0x000fd800078e00ff */
[----:B------:R-:W-:Y:S05]  /*1f200*/  @!P0 BRA `(.L_x_1406) ;  /* 0x0000000000108947 */ /* 0x000fea0003800000 */
[----:B------:R-:W-:Y:S01]  /*1f210*/  UMOV UR4, 0xffffffff ;  /* 0xffffffff00047882 */ /* 0x000fe20000000000 */
[----:B------:R-:W-:Y:S02]  /*1f220*/  VIADD R12, R8, 0xffffffff ;  /* 0xffffffff080c7836 */ /* 0x000fe40000000000 */
[----:B------:R-:W-:Y:S05]  /*1f230*/  BRA.DIV UR4, `(.L_x_1407) ;  /* 0x0000002204a47947 */ /* 0x000fea000b800000 */
[----:B------:R0:W0:Y:S02]  /*1f240*/  SHFL.IDX PT, R14, R3, R12, 0x1f ;  /* 0x00001f0c030e7589 */ /* 0x00002400000e0000 */
.L_x_1406:
[----:B0--3--:R-:W0:Y:S01]  /*1f250*/  LDC.64 R2, c[0x0][0xc68] ;  /* 0x00031a00ff027b82 */ /* 0x009e220000000a00 */
[----:B------:R-:W-:-:S04]  /*1f260*/  IMAD.IADD R19, R8, 0x1, R19 ;  /* 0x0000000108137824 */ /* 0x000fc800078e0213 */
[----:B0-----:R-:W-:-:S05]  /*1f270*/  IMAD.WIDE R2, R19, 0x4, R2 ;  /* 0x0000000413027825 */ /* 0x001fca00078e0202 */
[----:B------:R0:W4:Y:S01]  /*1f280*/  LDG.E R8, desc[UR38][R2.64] ;  /* 0x0000002602087981 */ /* 0x000122000c1e1900 */
[----:B--2---:R-:W-:Y:S02]  /*1f290*/  IMAD R16, R14, R6, R7 ;  /* 0x000000060e107224 */ /* 0x004fe400078e0207 */
        /* <DEDUP_REMOVED lines=10> */
[----:B------:R-:W-:-:S03]  /*1f340*/  IABS R7, R5 ;  /* 0x0000000500077213 */ /* 0x000fc60000000000 */
[----:B------:R-:W-:Y:S02]  /*1f350*/  IMAD.IADD R2, R4, 0x1, -R16 ;  /* 0x0000000104027824 */ /* 0x000fe400078e0a10 */
[----:B------:R-:W-:-:S03]  /*1f360*/  IMAD.MOV R7, RZ, RZ, -R7 ;  /* 0x000000ffff077224 */ /* 0x000fc600078e0a07 */
[----:B------:R-:W-:-:S05]  /*1f370*/  IABS R4, R2 ;  /* 0x0000000200047213 */ /* 0x000fca0000000000 */
        /* <DEDUP_REMOVED lines=8> */
[----:B------:R-:W-:-:S03]  /*1f400*/  ISETP.GE.AND P0, PT, R4, RZ, PT ;  /* 0x000000ff0400720c */ /* 0x000fc60003f06270 */
[----:B------:R-:W-:-:S10]  /*1f410*/  IMAD.MOV.U32 R9, RZ, RZ, R3 ;  /* 0x000000ffff097224 */ /* 0x000fd400078e0003 */
[----:B------:R-:W-:Y:S01]  /*1f420*/  @!P0 IMAD.MOV R9, RZ, RZ, -R9 ;  /* 0x000000ffff098224 */ /* 0x000fe200078e0a09 */
[----:B------:R-:W-:-:S13]  /*1f430*/  ISETP.NE.AND P0, PT, R5, RZ, PT ;  /* 0x000000ff0500720c */ /* 0x000fda0003f05270 */
[----:B------:R-:W-:-:S05]  /*1f440*/  @!P0 LOP3.LUT R9, RZ, R5, RZ, 0x33, !PT ;  /* 0x00000005ff098212 */ /* 0x000fca00078e33ff */
[----:B------:R-:W-:Y:S02]  /*1f450*/  IMAD R4, R8, R9, RZ ;  /* 0x0000000908047224 */ /* 0x000fe400078e02ff */
[----:B------:R-:W-:Y:S02]  /*1f460*/  IMAD.MOV R9, RZ, RZ, -R9 ;  /* 0x000000ffff097224 */ /* 0x000fe400078e0a09 */
[----:B------:R-:W-:Y:S02]  /*1f470*/  IMAD.MOV R3, RZ, RZ, -R4 ;  /* 0x000000ffff037224 */ /* 0x000fe400078e0a04 */
[----:B------:R-:W-:-:S03]  /*1f480*/  IMAD R5, R5, R9, R2 ;  /* 0x0000000905057224 */ /* 0x000fc600078e0202 */
[----:B------:R-:W-:-:S04]  /*1f490*/  VIADDMNMX R6, R3, R6, R8, PT ;  /* 0x0000000603067246 */ /* 0x000fc80003800108 */
[----:B------:R-:W-:-:S04]  /*1f4a0*/  IABS R7, R6 ;  /* 0x0000000600077213 */ /* 0x000fc80000000000 */
[----:B------:R-:W0:Y:S08]  /*1f4b0*/  I2F.RP R8, R7 ;  /* 0x0000000700087306 */ /* 0x000e300000209400 */
[----:B0-----:R-:W0:Y:S02]  /*1f4c0*/  MUFU.RCP R8, R8 ;  /* 0x0000000800087308 */ /* 0x001e240000001000 */
[----:B0-----:R-:W-:Y:S01]  /*1f4d0*/  VIADD R3, R8, 0xffffffe ;  /* 0x0ffffffe08037836 */ /* 0x001fe20000000000 */
[----:B------:R-:W-:-:S05]  /*1f4e0*/  IABS R8, R6 ;  /* 0x0000000600087213 */ /* 0x000fca0000000000 */
[----:B------:R-:W0:Y:S01]  /*1f4f0*/  F2I.FTZ.U32.TRUNC.NTZ R3, R3 ;  /* 0x0000000300037305 */ /* 0x000e22000021f000 */
[----:B------:R-:W-:Y:S02]  /*1f500*/  IMAD.MOV R8, RZ, RZ, -R8 ;  /* 0x000000ffff087224 */ /* 0x000fe400078e0a08 */
[----:B0-----:R-:W-:-:S04]  /*1f510*/  IMAD.MOV R2, RZ, RZ, -R3 ;  /* 0x000000ffff027224 */ /* 0x001fc800078e0a03 */
[----:B------:R-:W-:Y:S02]  /*1f520*/  IMAD R9, R2, R7, RZ ;  /* 0x0000000702097224 */ /* 0x000fe400078e02ff */
[----:B------:R-:W-:-:S04]  /*1f530*/  IMAD.MOV.U32 R2, RZ, RZ, RZ ;  /* 0x000000ffff027224 */ /* 0x000fc800078e00ff */
[----:B------:R-:W-:Y:S01]  /*1f540*/  IMAD.HI.U32 R2, R3, R9, R2 ;  /* 0x0000000903027227 */ /* 0x000fe200078e0002 */
[----:B------:R-:W-:Y:S02]  /*1f550*/  IABS R9, R5 ;  /* 0x0000000500097213 */ /* 0x000fe40000000000 */
[C---:B------:R-:W-:Y:S01]  /*1f560*/  LOP3.LUT R3, R5.reuse, R6, RZ, 0x3c, !PT ;  /* 0x0000000605037212 */ /* 0x040fe200078e3cff */
[----:B------:R-:W-:Y:S02]  /*1f570*/  IMAD.IADD R5, R5, 0x1, R4 ;  /* 0x0000000105057824 */ /* 0x000fe400078e0204 */
[----:B------:R-:W-:-:S04]  /*1f580*/  IMAD.HI.U32 R2, R2, R9, RZ ;  /* 0x0000000902027227 */ /* 0x000fc800078e00ff */
[----:B------:R-:W-:-:S05]  /*1f590*/  IMAD R8, R2, R8, R9 ;  /* 0x0000000802087224 */ /* 0x000fca00078e0209 */
        /* <DEDUP_REMOVED lines=14> */
.L_x_1400:
[----:B------:R-:W-:Y:S01]  /*1f680*/  UMOV UR4, URZ ;  /* 0x0000003f00047c82 */ /* 0x000fe20008000000 */
[----:B------:R-:W-:Y:S01]  /*1f690*/  UMOV UR5, URZ ;  /* 0x0000003f00057c82 */ /* 0x000fe20008000000 */
[----:B------:R-:W-:Y:S01]  /*1f6a0*/  ULDC UR6, c[0x0][0xc14] ;  /* 0x0003050000067ab9 */ /* 0x000fe20000000800 */
[----:B--2---:R-:W-:Y:S02]  /*1f6b0*/  IMAD.MOV.U32 R16, RZ, RZ, R4 ;  /* 0x000000ffff107224 */ /* 0x004fe400078e0004 */
[----:B------:R-:W-:Y:S02]  /*1f6c0*/  IMAD.U32 R17, RZ, RZ, UR4 ;  /* 0x00000004ff117e24 */ /* 0x000fe4000f8e00ff */
[----:B------:R-:W-:Y:S02]  /*1f6d0*/  IMAD.U32 R18, RZ, RZ, UR5 ;  /* 0x00000005ff127e24 */ /* 0x000fe4000f8e00ff */
[----:B------:R-:W-:-:S07]  /*1f6e0*/  IMAD.U32 R19, RZ, RZ, UR6 ;  /* 0x00000006ff137e24 */ /* 0x000fce000f8e00ff */
.L_x_1408:
        /* <DEDUP_REMOVED lines=10> */
.L_x_1307:
        /* <DEDUP_REMOVED lines=12> */
.L_x_1505:
[----:B------:R-:W-:Y:S05]  /*1f850*/  BSYNC B0 ;  /* 0x0000000000007941 */ /* 0x000fea0003800000 */
.L_x_1410:
[----:B------:R-:W-:-:S03]  /*1f860*/  UMOV UR4, 0xffffffff ;  /* 0xffffffff00047882 */ /* 0x000fc60000000000 */
[----:B------:R-:W-:Y:S05]  /*1f870*/  BRA.DIV UR4, `(.L_x_1412) ;  /* 0x0000001e044c7947 */ /* 0x000fea000b800000 */
[----:B0-----:R-:W0:Y:S02]  /*1f880*/  S2R R0, SR_TID.X ;  /* 0x0000000000007919 */ /* 0x001e240000002100 */
[----:B0-----:R-:W-:-:S04]  /*1f890*/  SHF.R.U32.HI R0, RZ, 0x5, R0 ;  /* 0x00000005ff007819 */ /* 0x001fc80000011600 */
[----:B------:R-:W-:-:S05]  /*1f8a0*/  LOP3.LUT R0, R0, 0x3, RZ, 0xc0, !PT ;  /* 0x0000000300007812 */ /* 0x000fca00078ec0ff */
[----:B------:R0:W2:Y:S02]  /*1f8b0*/  SHFL.IDX PT, R14, R0, RZ, 0x1f ;  /* 0x00001fff000e7589 */ /* 0x0000a400000e0000 */
.L_x_1508:
[----:B--2---:R-:W-:-:S13]  /*1f8c0*/  ISETP.NE.AND P0, PT, R14, RZ, PT ;  /* 0x000000ff0e00720c */ /* 0x004fda0003f05270 */
[----:B------:R-:W-:Y:S05]  /*1f8d0*/  @P0 BRA `(.L_x_1090) ;  /* 0x0000000000880947 */ /* 0x000fea0003800000 */
[----:B------:R-:W-:-:S03]  /*1f8e0*/  UMOV UR4, 0xffffffff ;  /* 0xffffffff00047882 */ /* 0x000fc60000000000 */
[----:B------:R-:W-:Y:S05]  /*1f8f0*/  BRA.DIV UR4, `(.L_x_1413) ;  /* 0x0000001e04607947 */ /* 0x000fea000b800000 */
[----:B------:R-:W-:-:S13]  /*1f900*/  ELECT P6, URZ, PT ;  /* 0x00000000003f782f */ /* 0x000fda00038c0000 */
.L_x_1511:
[----:B------:R-:W-:Y:S05]  /*1f910*/  @!P6 BRA `(.L_x_1090) ;  /* 0x000000000078e947 */ /* 0x000fea0003800000 */
[----:B0-----:R-:W2:Y:S02]  /*1f920*/  LDL.LU R0, [R1+0xc] ;  /* 0x00000c0001007983 */ /* 0x001ea40000300800 */
[----:B--2---:R-:W-:-:S04]  /*1f930*/  LOP3.LUT R0, R0, 0x2, RZ, 0xfc, !PT ;  /* 0x0000000200007812 */ /* 0x004fc800078efcff */
[----:B------:R-:W-:-:S13]  /*1f940*/  ISETP.NE.AND P2, PT, R0, 0x3, PT ;  /* 0x000000030000780c */ /* 0x000fda0003f45270 */
[----:B------:R-:W-:Y:S05]  /*1f950*/  @!P2 BRA `(.L_x_1414) ;  /* 0x000000000004a947 */ /* 0x000fea0003800000 */
[----:B------:R-:W-:Y:S01]  /*1f960*/  BPT.TRAP 0x1 ;  /* 0x000000040000795c */ /* 0x000fe20000300000 */
.L_x_1414:
        /* <DEDUP_REMOVED lines=12> */
.L_x_1512:
[----:B------:R-:W2:Y:S02]  /*1fa30*/  SYNCS.PHASECHK.TRANS64.TRYWAIT P0, [R3+URZ], R0 ;  /* 0x00000000030075a7 */ /* 0x000ea4000800017f */
[----:B--2---:R-:W-:Y:S05]  /*1fa40*/  @!P0 BRA `(.L_x_1416) ;  /* 0x0000001c00408947 */ /* 0x004fea0003800000 */
.L_x_1513:
[----:B------:R-:W-:Y:S05]  /*1fa50*/  @!P2 BRA `(.L_x_1417) ;  /* 0x000000000004a947 */ /* 0x000fea0003800000 */
[----:B------:R-:W-:Y:S01]  /*1fa60*/  BPT.TRAP 0x1 ;  /* 0x000000040000795c */ /* 0x000fe20000300000 */
.L_x_1417:
[----:B--2---:R-:W-:-:S04]  /*1fa70*/  VIADD R3, R9, 0x2d860 ;  /* 0x0002d86009037836 */ /* 0x004fc80000000000 */
[----:B------:R-:W-:-:S04]  /*1fa80*/  IMAD R5, R22, 0x8, R3 ;  /* 0x0000000816057824 */ /* 0x000fc800078e0203 */
[----:B------:R-:W2:Y:S02]  /*1fa90*/  SYNCS.PHASECHK.TRANS64.TRYWAIT P0, [R5+URZ], R2 ;  /* 0x00000002050075a7 */ /* 0x000ea4000800017f */
[----:B--2---:R-:W-:Y:S05]  /*1faa0*/  @!P0 BRA `(.L_x_1418) ;  /* 0x0000001c003c8947 */ /* 0x004fea0003800000 */
.L_x_1514:
[----:B------:R-:W-:-:S07]  /*1fab0*/  IMAD R3, R4, 0x8, R3 ;  /* 0x0000000804037824 */ /* 0x000fce00078e0203 */
.L_x_1419:
[----:B---3--:R3:W4:Y:S02]  /*1fac0*/  SYNCS.PHASECHK.TRANS64.TRYWAIT P0, [R3+URZ], R0 ;  /* 0x00000000030075a7 */ /* 0x008724000800017f */
[----:B----4-:R-:W-:Y:S05]  /*1fad0*/  @!P0 NANOSLEEP.SYNCS 0x989680 ;  /* 0x009896800000895d */ /* 0x010fea0003900000 */
[----:B------:R-:W4:Y:S02]  /*1fae0*/  @!P0 SYNCS.PHASECHK.TRANS64 P0, [R3+URZ], R0 ;  /* 0x00000000030085a7 */ /* 0x000f24000800007f */
[----:B----4-:R-:W-:Y:S05]  /*1faf0*/  @!P0 BRA `(.L_x_1419) ;  /* 0xfffffffc00f08947 */ /* 0x010fea000383ffff */
.L_x_1090:
[----:B------:R-:W-:Y:S05]  /*1fb00*/  BSYNC B7 ;  /* 0x0000000000077941 */ /* 0x000fea0003800000 */
.L_x_1087:
[----:B------:R-:W-:Y:S05]  /*1fb10*/  EXIT ;  /* 0x000000000000794d */ /* 0x000fea0003800000 */
.L_x_1114:
[----:B0-----:R0:W1:Y:S02]  /*1fb20*/  SYNCS.PHASECHK.TRANS64.TRYWAIT P5, [R15+URZ+0x2d890], R86 ;  /* 0x02d890560f0075a7 */ /* 0x00106400080a017f */
[----:B-1----:R-:W-:Y:S05]  /*1fb30*/  @!P5 NANOSLEEP.SYNCS 0x989680 ;  /* 0x009896800000d95d */ /* 0x002fea0003900000 */
[----:B------:R-:W1:Y:S02]  /*1fb40*/  @!P5 SYNCS.PHASECHK.TRANS64 P5, [R15+URZ+0x2d890], R86 ;  /* 0x02d890560f00d5a7 */ /* 0x000e6400080a007f */
[----:B-1----:R-:W-:Y:S05]  /*1fb50*/  @!P5 BRA `(.L_x_1114) ;  /* 0xfffffffc00f0d947 */ /* 0x002fea000383ffff */
[----:B------:R-:W-:Y:S05]  /*1fb60*/  BRA `(.L_x_1420) ;  /* 0xfffffe3400a47947 */ /* 0x000fea000383ffff */
.L_x_1142:
[----:B0-----:R0:W1:Y:S02]  /*1fb70*/  SYNCS.PHASECHK.TRANS64.TRYWAIT P5, [R15+URZ+0x2d890], R86 ;  /* 0x02d890560f0075a7 */ /* 0x00106400080a017f */
[----:B-1----:R-:W-:Y:S05]  /*1fb80*/  @!P5 NANOSLEEP.SYNCS 0x989680 ;  /* 0x009896800000d95d */ /* 0x002fea0003900000 */
[----:B------:R-:W1:Y:S02]  /*1fb90*/  @!P5 SYNCS.PHASECHK.TRANS64 P5, [R15+URZ+0x2d890], R86 ;  /* 0x02d890560f00d5a7 */ /* 0x000e6400080a007f */
[----:B-1----:R-:W-:Y:S05]  /*1fba0*/  @!P5 BRA `(.L_x_1142) ;  /* 0xfffffffc00f0d947 */ /* 0x002fea000383ffff */
[----:B------:R-:W-:Y:S05]  /*1fbb0*/  BRA `(.L_x_1421) ;  /* 0xfffffe5000007947 */ /* 0x000fea000383ffff */
.L_x_1155:
[----:B0-----:R0:W1:Y:S02]  /*1fbc0*/  SYNCS.PHASECHK.TRANS64.TRYWAIT P4, [R15+URZ+0x2d890], R86 ;  /* 0x02d890560f0075a7 */ /* 0x001064000808017f */
[----:B-1----:R-:W-:Y:S05]  /*1fbd0*/  @!P4 NANOSLEEP.SYNCS 0x989680 ;  /* 0x009896800000c95d */ /* 0x002fea0003900000 */
[----:B------:R-:W1:Y:S02]  /*1fbe0*/  @!P4 SYNCS.PHASECHK.TRANS64 P4, [R15+URZ+0x2d890], R86 ;  /* 0x02d890560f00c5a7 */ /* 0x000e64000808007f */
[----:B-1----:R-:W-:Y:S05]  /*1fbf0*/  @!P4 BRA `(.L_x_1155) ;  /* 0xfffffffc00f0c947 */ /* 0x002fea000383ffff */
[----:B------:R-:W-:Y:S05]  /*1fc00*/  BRA `(.L_x_1422) ;  /* 0xfffffe68002c7947 */ /* 0x000fea000383ffff */
.L_x_1159:
[----:B--2---:R2:W3:Y:S02]  /*1fc10*/  SYNCS.PHASECHK.TRANS64.TRYWAIT P3, [R15+URZ+0x2d8b0], R86 ;  /* 0x02d8b0560f0075a7 */ /* 0x0044e4000806017f */
[----:B---3--:R-:W-:Y:S05]  /*1fc20*/  @!P3 NANOSLEEP.SYNCS 0x989680 ;  /* 0x009896800000b95d */ /* 0x008fea0003900000 */
[----:B------:R-:W3:Y:S02]  /*1fc30*/  @!P3 SYNCS.PHASECHK.TRANS64 P3, [R15+URZ+0x2d8b0], R86 ;  /* 0x02d8b0560f00b5a7 */ /* 0x000ee4000806007f */
[----:B---3--:R-:W-:Y:S05]  /*1fc40*/  @!P3 BRA `(.L_x_1159) ;  /* 0xfffffffc00f0b947 */ /* 0x008fea000383ffff */
[----:B------:R-:W-:Y:S05]  /*1fc50*/  BRA `(.L_x_1423) ;  /* 0xfffffe6800c47947 */ /* 0x000fea000383ffff */
.L_x_1173:
[----:B------:R-:W-:Y:S01]  /*1fc60*/  BSSY B0, `(.L_x_1424) ;  /* 0x0000008000007945 */ /* 0x000fe20003800000 */
[----:B------:R-:W-:Y:S02]  /*1fc70*/  IMAD.MOV.U32 R13, RZ, RZ, R44 ;  /* 0x000000ffff0d7224 */ /* 0x000fe400078e002c */
[----:B------:R-:W-:Y:S02]  /*1fc80*/  IMAD.MOV.U32 R12, RZ, RZ, RZ ;  /* 0x000000ffff0c7224 */ /* 0x000fe400078e00ff */
[----:B------:R-:W-:Y:S02]  /*1fc90*/  IMAD.MOV.U32 R11, RZ, RZ, 0x1f ;  /* 0x0000001fff0b7424 */ /* 0x000fe400078e00ff */
[----:B------:R-:W-:-:S07]  /*1fca0*/  IMAD.MOV.U32 R15, RZ, RZ, -0x1 ;  /* 0xffffffffff0f7424 */ /* 0x000fce00078e00ff */
[----:B0----5:R-:W-:Y:S05]  /*1fcb0*/  WARPSYNC.COLLECTIVE R15, `(.L_x_1425) ;  /* 0x000000000f087348 */ /* 0x021fea0003c00000 */
[----:B0-----:R0:W1:Y:S02]  /*1fcc0*/  SHFL.IDX P6, R14, R13, R12, R11 ;  /* 0x0000000c0d0e7389 */ /* 0x00106400000c000b */
[----:B01---5:R-:W-:Y:S01]  /*1fcd0*/  ENDCOLLECTIVE ;  /* 0x000000000000791b */ /* 0x023fe20003800000 */
.L_x_1425:
[----:B------:R-:W-:Y:S05]  /*1fce0*/  BSYNC B0 ;  /* 0x0000000000007941 */ /* 0x000fea0003800000 */
.L_x_1424:
[----:B------:R2:W-:Y:S01]  /*1fcf0*/  STL [R1+0xc], R14 ;  /* 0x00000c0e01007387 */ /* 0x0005e20000100800 */
[----:B------:R-:W-:Y:S05]  /*1fd00*/  BRA `(.L_x_1426) ;  /* 0xfffffe74000c7947 */ /* 0x000fea000383ffff */
.L_x_1186:
[----:B------:R-:W-:Y:S01]  /*1fd10*/  BSSY B1, `(.L_x_1427) ;  /* 0x0000007000017945 */ /* 0x000fe20003800000 */
[----:B------:R-:W-:Y:S02]  /*1fd20*/  IMAD.MOV.U32 R12, RZ, RZ, RZ ;  /* 0x000000ffff0c7224 */ /* 0x000fe400078e00ff */
[----:B------:R-:W-:Y:S02]  /*1fd30*/  IMAD.MOV.U32 R11, RZ, RZ, 0x1e1f ;  /* 0x00001e1fff0b7424 */ /* 0x000fe400078e00ff */
[----:B------:R-:W-:-:S07]  /*1fd40*/  IMAD.MOV.U32 R15, RZ, RZ, -0x1 ;  /* 0xffffffffff0f7424 */ /* 0x000fce00078e00ff */
[----:B------:R-:W-:Y:S05]  /*1fd50*/  WARPSYNC.COLLECTIVE R15, `(.L_x_1428) ;  /* 0x000000000f087348 */ /* 0x000fea0003c00000 */
[----:B------:R0:W1:Y:S02]  /*1fd60*/  SHFL.IDX P6, R14, R13, R12, R11 ;  /* 0x0000000c0d0e7389 */ /* 0x00006400000c000b */
[----:B01----:R-:W-:Y:S01]  /*1fd70*/  ENDCOLLECTIVE ;  /* 0x000000000000791b */ /* 0x003fe20003800000 */
.L_x_1428:
[----:B------:R-:W-:Y:S05]  /*1fd80*/  BSYNC B1 ;  /* 0x0000000000017941 */ /* 0x000fea0003800000 */
.L_x_1427:
[----:B------:R-:W-:Y:S05]  /*1fd90*/  BRA `(.L_x_1429) ;  /* 0xfffffe8000547947 */ /* 0x000fea000383ffff */
.L_x_1187:
        /* <DEDUP_REMOVED lines=8> */
.L_x_1431:
[----:B------:R-:W-:Y:S05]  /*1fe20*/  BSYNC B1 ;  /* 0x0000000000017941 */ /* 0x000fea0003800000 */
.L_x_1430:
[----:B------:R-:W-:Y:S05]  /*1fe30*/  BRA `(.L_x_1432) ;  /* 0xfffffe8000387947 */ /* 0x000fea000383ffff */
.L_x_1188:
        /* <DEDUP_REMOVED lines=8> */
.L_x_1434:
[----:B------:R-:W-:Y:S05]  /*1fec0*/  BSYNC B1 ;  /* 0x0000000000017941 */ /* 0x000fea0003800000 */
.L_x_1433:
[----:B------:R-:W-:Y:S05]  /*1fed0*/  BRA `(.L_x_1435) ;  /* 0xfffffe80001c7947 */ /* 0x000fea000383ffff */
.L_x_1189:
        /* <DEDUP_REMOVED lines=8> */
.L_x_1437:
[----:B------:R-:W-:Y:S05]  /*1ff60*/  BSYNC B1 ;  /* 0x0000000000017941 */ /* 0x000fea0003800000 */
.L_x_1436:
[----:B------:R-:W-:Y:S05]  /*1ff70*/  BRA `(.L_x_1438) ;  /* 0xfffffe8000007947 */ /* 0x000fea000383ffff */
.L_x_1191:
[----:B0-----:R0:W1:Y:S02]  /*1ff80*/  SYNCS.PHASECHK.TRANS64.TRYWAIT P1, [R2+URZ+0x2d800], R3 ;  /* 0x02d80003020075a7 */ /* 0x001064000802017f */
[----:B-1----:R-:W-:Y:S05]  /*1ff90*/  @!P1 NANOSLEEP.SYNCS 0x989680 ;  /* 0x009896800000995d */ /* 0x002fea0003900000 */
[----:B------:R-:W1:Y:S02]  /*1ffa0*/  @!P1 SYNCS.PHASECHK.TRANS64 P1, [R2+URZ+0x2d800], R3 ;  /* 0x02d80003020095a7 */ /* 0x000e64000802007f */
[----:B-1----:R-:W-:Y:S05]  /*1ffb0*/  @!P1 BRA `(.L_x_1191) ;  /* 0xfffffffc00f09947 */ /* 0x002fea000383ffff */
[----:B------:R-:W-:Y:S05]  /*1ffc0*/  BRA `(.L_x_1439) ;  /* 0xfffffe80006c7947 */ /* 0x000fea000383ffff */
.L_x_1205:
[----:B------:R-:W-:Y:S01]  /*1ffd0*/  BSSY B1, `(.L_x_1440) ;  /* 0x0000007000017945 */ /* 0x000fe20003800000 */
[----:B------:R-:W-:Y:S02]  /*1ffe0*/  IMAD.MOV.U32 R12, RZ, RZ, RZ ;  /* 0x000000ffff0c7224 */ /* 0x000fe400078e00ff */
[----:B------:R-:W-:Y:S02]  /*1fff0*/  IMAD.MOV.U32 R11, RZ, RZ, 0x1e1f ;  /* 0x00001e1fff0b7424 */ /* 0x000fe400078e00ff */
[----:B------:R-:W-:-:S07]  /*20000*/  IMAD.MOV.U32 R15, RZ, RZ, -0x1 ;  /* 0xffffffffff0f7424 */ /* 0x000fce00078e00ff */
[----:B------:R-:W-:Y:S05]  /*20010*/  WARPSYNC.COLLECTIVE R15, `(.L_x_1441) ;  /* 0x000000000f087348 */ /* 0x000fea0003c00000 */
[----:B------:R0:W1:Y:S02]  /*20020*/  SHFL.IDX P6, R14, R13, R12, R11 ;  /* 0x0000000c0d0e7389 */ /* 0x00006400000c000b */
[----:B01----:R-:W-:Y:S01]  /*20030*/  ENDCOLLECTIVE ;  /* 0x000000000000791b */ /* 0x003fe20003800000 */
.L_x_1441:
[----:B------:R-:W-:Y:S05]  /*20040*/  BSYNC B1 ;  /* 0x0000000000017941 */ /* 0x000fea0003800000 */
.L_x_1440:
[----:B------:R-:W-:Y:S05]  /*20050*/  BRA `(.L_x_1442) ;  /* 0xfffffe9800807947 */ /* 0x000fea000383ffff */
.L_x_1206:
        /* <DEDUP_REMOVED lines=8> */
.L_x_1444:
[----:B------:R-:W-:Y:S05]  /*200e0*/  BSYNC B1 ;  /* 0x0000000000017941 */ /* 0x000fea0003800000 */
.L_x_1443:
[----:B------:R-:W-:Y:S05]  /*200f0*/  BRA `(.L_x_1445) ;  /* 0xfffffe9800647947 */ /* 0x000fea000383ffff */
.L_x_1207:
        /* <DEDUP_REMOVED lines=8> */
.L_x_1447:
[----:B------:R-:W-:Y:S05]  /*20180*/  BSYNC B1 ;  /* 0x0000000000017941 */ /* 0x000fea0003800000 */
.L_x_1446:
[----:B------:R-:W-:Y:S05]  /*20190*/  BRA `(.L_x_1448) ;  /* 0xfffffe9800487947 */ /* 0x000fea000383ffff */
.L_x_1208:
        /* <DEDUP_REMOVED lines=8> */
.L_x_1450:
[----:B------:R-:W-:Y:S05]  /*20220*/  BSYNC B1 ;  /* 0x0000000000017941 */ /* 0x000fea0003800000 */
.L_x_1449:
[----:B------:R-:W-:Y:S05]  /*20230*/  BRA `(.L_x_1451) ;  /* 0xfffffe98002c7947 */ /* 0x000fea000383ffff */
.L_x_1210:
[----:B0-----:R0:W1:Y:S02]  /*20240*/  SYNCS.PHASECHK.TRANS64.TRYWAIT P1, [R2+URZ+0x2d800], R9 ;  /* 0x02d80009020075a7 */ /* 0x001064000802017f */
[----:B-1----:R-:W-:Y:S05]  /*20250*/  @!P1 NANOSLEEP.SYNCS 0x989680 ;  /* 0x009896800000995d */ /* 0x002fea0003900000 */
[----:B------:R-:W1:Y:S02]  /*20260*/  @!P1 SYNCS.PHASECHK.TRANS64 P1, [R2+URZ+0x2d800], R9 ;  /* 0x02d80009020095a7 */ /* 0x000e64000802007f */
[----:B-1----:R-:W-:Y:S05]  /*20270*/  @!P1 BRA `(.L_x_1210) ;  /* 0xfffffffc00f09947 */ /* 0x002fea000383ffff */
[----:B------:R-:W-:Y:S05]  /*20280*/  BRA `(.L_x_1452) ;  /* 0xfffffe9800907947 */ /* 0x000fea000383ffff */
.L_x_1218:
[----:B-1----:R1:W2:Y:S02]  /*20290*/  SYNCS.PHASECHK.TRANS64.TRYWAIT P2, [R3+URZ+0x2d830], R0 ;  /* 0x02d83000030075a7 */ /* 0x0022a4000804017f */
[----:B--2---:R-:W-:Y:S05]  /*202a0*/  @!P2 NANOSLEEP.SYNCS 0x989680 ;  /* 0x009896800000a95d */ /* 0x004fea0003900000 */
[----:B------:R-:W2:Y:S02]  /*202b0*/  @!P2 SYNCS.PHASECHK.TRANS64 P2, [R3+URZ+0x2d830], R0 ;  /* 0x02d830000300a5a7 */ /* 0x000ea4000804007f */
[----:B--2---:R-:W-:Y:S05]  /*202c0*/  @!P2 BRA `(.L_x_1218) ;  /* 0xfffffffc00f0a947 */ /* 0x004fea000383ffff */
[----:B------:R-:W-:Y:S05]  /*202d0*/  BRA `(.L_x_1217) ;  /* 0xfffffeb000387947 */ /* 0x000fea000383ffff */
.L_x_1236:
[----:B-1----:R1:W2:Y:S02]  /*202e0*/  SYNCS.PHASECHK.TRANS64.TRYWAIT P4, [R15+URZ+0x2d830], R0 ;  /* 0x02d830000f0075a7 */ /* 0x0022a4000808017f */
[----:B--2---:R-:W-:Y:S05]  /*202f0*/  @!P4 NANOSLEEP.SYNCS 0x989680 ;  /* 0x009896800000c95d */ /* 0x004fea0003900000 */
[----:B------:R-:W2:Y:S02]  /*20300*/  @!P4 SYNCS.PHASECHK.TRANS64 P4, [R15+URZ+0x2d830], R0 ;  /* 0x02d830000f00c5a7 */ /* 0x000ea4000808007f */
[----:B--2---:R-:W-:Y:S05]  /*20310*/  @!P4 BRA `(.L_x_1236) ;  /* 0xfffffffc00f0c947 */ /* 0x004fea000383ffff */
[----:B------:R-:W-:Y:S05]  /*20320*/  BRA `(.L_x_1235) ;  /* 0xfffffee400807947 */ /* 0x000fea000383ffff */
.L_x_1240:
[----:B-1----:R1:W2:Y:S02]  /*20330*/  SYNCS.PHASECHK.TRANS64.TRYWAIT P3, [R14+URZ+0x2d850], R0 ;  /* 0x02d850000e0075a7 */ /* 0x0022a4000806017f */
[----:B--2---:R-:W-:Y:S05]  /*20340*/  @!P3 NANOSLEEP.SYNCS 0x989680 ;  /* 0x009896800000b95d */ /* 0x004fea0003900000 */
[----:B------:R-:W2:Y:S02]  /*20350*/  @!P3 SYNCS.PHASECHK.TRANS64 P3, [R14+URZ+0x2d850], R0 ;  /* 0x02d850000e00b5a7 */ /* 0x000ea4000806007f */
[----:B--2---:R-:W-:Y:S05]  /*20360*/  @!P3 BRA `(.L_x_1240) ;  /* 0xfffffffc00f0b947 */ /* 0x004fea000383ffff */
[----:B------:R-:W-:Y:S05]  /*20370*/  BRA `(.L_x_1237) ;  /* 0xfffffee800847947 */ /* 0x000fea000383ffff */
.L_x_1259:
[----:B-1----:R1:W2:Y:S02]  /*20380*/  SYNCS.PHASECHK.TRANS64.TRYWAIT P3, [R0+URZ+0x2d830], R3 ;  /* 0x02d83003000075a7 */ /* 0x0022a4000806017f */
[----:B--2---:R-:W-:Y:S05]  /*20390*/  @!P3 NANOSLEEP.SYNCS 0x989680 ;  /* 0x009896800000b95d */ /* 0x004fea0003900000 */
[----:B------:R-:W2:Y:S02]  /*203a0*/  @!P3 SYNCS.PHASECHK.TRANS64 P3, [R0+URZ+0x2d830], R3 ;  /* 0x02d830030000b5a7 */ /* 0x000ea4000806007f */
[----:B--2---:R-:W-:Y:S05]  /*203b0*/  @!P3 BRA `(.L_x_1259) ;  /* 0xfffffffc00f0b947 */ /* 0x004fea000383ffff */
[----:B------:R-:W-:Y:S05]  /*203c0*/  BRA `(.L_x_1258) ;  /* 0xffffff1800ec7947 */ /* 0x000fea000383ffff */
.L_x_1263:
[----:B-1----:R1:W2:Y:S02]  /*203d0*/  SYNCS.PHASECHK.TRANS64.TRYWAIT P2, [R3+URZ+0x2d850], R0 ;  /* 0x02d85000030075a7 */ /* 0x0022a4000804017f */
[----:B--2---:R-:W-:Y:S05]  /*203e0*/  @!P2 NANOSLEEP.SYNCS 0x989680 ;  /* 0x009896800000a95d */ /* 0x004fea0003900000 */
[----:B------:R-:W2:Y:S02]  /*203f0*/  @!P2 SYNCS.PHASECHK.TRANS64 P2, [R3+URZ+0x2d850], R0 ;  /* 0x02d850000300a5a7 */ /* 0x000ea4000804007f */
[----:B--2---:R-:W-:Y:S05]  /*20400*/  @!P2 BRA `(.L_x_1263) ;  /* 0xfffffffc00f0a947 */ /* 0x004fea000383ffff */
[----:B------:R-:W-:Y:S05]  /*20410*/  BRA `(.L_x_1260) ;  /* 0xffffff1c00f07947 */ /* 0x000fea000383ffff */
.L_x_1270:
[----:B-1----:R1:W2:Y:S02]  /*20420*/  SYNCS.PHASECHK.TRANS64.TRYWAIT P3, [R0+URZ+0x2d830], R3 ;  /* 0x02d83003000075a7 */ /* 0x0022a4000806017f */
[----:B--2---:R-:W-:Y:S05]  /*20430*/  @!P3 NANOSLEEP.SYNCS 0x989680 ;  /* 0x009896800000b95d */ /* 0x004fea0003900000 */
[----:B------:R-:W2:Y:S02]  /*20440*/  @!P3 SYNCS.PHASECHK.TRANS64 P3, [R0+URZ+0x2d830], R3 ;  /* 0x02d830030000b5a7 */ /* 0x000ea4000806007f */
[----:B--2---:R-:W-:Y:S05]  /*20450*/  @!P3 BRA `(.L_x_1270) ;  /* 0xfffffffc00f0b947 */ /* 0x004fea000383ffff */
[----:B------:R-:W-:Y:S05]  /*20460*/  BRA `(.L_x_1269) ;  /* 0xffffff3c00d07947 */ /* 0x000fea000383ffff */
.L_x_1274:
[----:B-1----:R1:W2:Y:S02]  /*20470*/  SYNCS.PHASECHK.TRANS64.TRYWAIT P2, [R3+URZ+0x2d850], R0 ;  /* 0x02d85000030075a7 */ /* 0x0022a4000804017f */
[----:B--2---:R-:W-:Y:S05]  /*20480*/  @!P2 NANOSLEEP.SYNCS 0x989680 ;  /* 0x009896800000a95d */ /* 0x004fea0003900000 */
[----:B------:R-:W2:Y:S02]  /*20490*/  @!P2 SYNCS.PHASECHK.TRANS64 P2, [R3+URZ+0x2d850], R0 ;  /* 0x02d850000300a5a7 */ /* 0x000ea4000804007f */
[----:B--2---:R-:W-:Y:S05]  /*204a0*/  @!P2 BRA `(.L_x_1274) ;  /* 0xfffffffc00f0a947 */ /* 0x004fea000383ffff */
[----:B------:R-:W-:Y:S05]  /*204b0*/  BRA `(.L_x_1271) ;  /* 0xffffff4000d47947 */ /* 0x000fea000383ffff */
.L_x_1287:
[----:B-1----:R1:W2:Y:S02]  /*204c0*/  SYNCS.PHASECHK.TRANS64.TRYWAIT P0, [R13+URZ+0x2d850], R4 ;  /* 0x02d850040d0075a7 */ /* 0x0022a4000800017f */
[----:B--2---:R-:W-:Y:S05]  /*204d0*/  @!P0 NANOSLEEP.SYNCS 0x989680 ;  /* 0x009896800000895d */ /* 0x004fea0003900000 */
[----:B------:R-:W2:Y:S02]  /*204e0*/  @!P0 SYNCS.PHASECHK.TRANS64 P0, [R13+URZ+0x2d850], R4 ;  /* 0x02d850040d0085a7 */ /* 0x000ea4000800007f */
[----:B--2---:R-:W-:Y:S05]  /*204f0*/  @!P0 BRA `(.L_x_1287) ;  /* 0xfffffffc00f08947 */ /* 0x004fea000383ffff */
[----:B------:R-:W-:Y:S05]  /*20500*/  BRA `(.L_x_1286) ;  /* 0xffffff7000887947 */ /* 0x000fea000383ffff */
.L_x_1321:
[----:B------:R-:W0:Y:S01]  /*20510*/  S2R R13, SR_TID.X ;  /* 0x00000000000d7919 */ /* 0x000e220000002100 */
[----:B------:R-:W-:Y:S01]  /*20520*/  BSSY B1, `(.L_x_1453) ;  /* 0x0000009000017945 */ /* 0x000fe20003800000 */
[----:B------:R-:W-:Y:S02]  /*20530*/  IMAD.MOV.U32 R12, RZ, RZ, RZ ;  /* 0x000000ffff0c7224 */ /* 0x000fe400078e00ff */
[----:B------:R-:W-:Y:S02]  /*20540*/  IMAD.MOV.U32 R11, RZ, RZ, 0x1f ;  /* 0x0000001fff0b7424 */ /* 0x000fe400078e00ff */
[----:B------:R-:W-:Y:S01]  /*20550*/  IMAD.MOV.U32 R15, RZ, RZ, -0x1 ;  /* 0xffffffffff0f7424 */ /* 0x000fe200078e00ff */
[----:B0-----:R-:W-:-:S04]  /*20560*/  SHF.R.U32.HI R13, RZ, 0x5, R13 ;  /* 0x00000005ff0d7819 */ /* 0x001fc8000001160d */
[----:B------:R-:W-:-:S07]  /*20570*/  LOP3.LUT R13, R13, 0x3, RZ, 0xc0, !PT ;  /* 0x000000030d0d7812 */ /* 0x000fce00078ec0ff */
[----:B-1----:R-:W-:Y:S05]  /*20580*/  WARPSYNC.COLLECTIVE R15, `(.L_x_1454) ;  /* 0x000000000f087348 */ /* 0x002fea0003c00000 */
[----:B------:R0:W2:Y:S02]  /*20590*/  SHFL.IDX P6, R14, R13, R12, R11 ;  /* 0x0000000c0d0e7389 */ /* 0x0000a400000c000b */
[----:B012---:R-:W-:Y:S01]  /*205a0*/  ENDCOLLECTIVE ;  /* 0x000000000000791b */ /* 0x007fe20003800000 */
.L_x_1454:
[----:B------:R-:W-:Y:S05]  /*205b0*/  BSYNC B1 ;  /* 0x0000000000017941 */ /* 0x000fea0003800000 */
.L_x_1453:
[----:B------:R-:W-:Y:S05]  /*205c0*/  BRA `(.L_x_1455) ;  /* 0xffffffac00187947 */ /* 0x000fea000383ffff */
.L_x_1322:
[----:B------:R-:W-:Y:S01]  /*205d0*/  BSSY B1, `(.L_x_1456) ;  /* 0x0000006000017945 */ /* 0x000fe20003800000 */
[----:B------:R-:W-:-:S07]  /*205e0*/  IMAD.MOV.U32 R15, RZ, RZ, -0x1 ;  /* 0xffffffffff0f7424 */ /* 0x000fce00078e00ff */
[----:B-1----:R-:W-:Y:S05]  /*205f0*/  WARPSYNC.COLLECTIVE R15, `(.L_x_1457) ;  /* 0x000000000f0c7348 */ /* 0x002fea0003c00000 */
[----:B------:R-:W-:Y:S02]  /*20600*/  ELECT P6, UR62, PT ;  /* 0x00000000003e782f */ /* 0x000fe400038c0000 */
[----:B------:R-:W-:Y:S01]  /*20610*/  MOV R14, UR62 ;  /* 0x0000003e000e7c02 */ /* 0x000fe20008000f00 */
[----:B-1----:R-:W-:Y:S10]  /*20620*/  ENDCOLLECTIVE ;  /* 0x000000000000791b */ /* 0x002ff40003800000 */
.L_x_1457:
[----:B------:R-:W-:Y:S05]  /*20630*/  BSYNC B1 ;  /* 0x0000000000017941 */ /* 0x000fea0003800000 */
.L_x_1456:
[----:B------:R-:W-:Y:S05]  /*20640*/  BRA `(.L_x_1458) ;  /* 0xffffffac00047947 */ /* 0x000fea000383ffff */
.L_x_1324:
[----:B0-----:R0:W2:Y:S02]  /*20650*/  SYNCS.PHASECHK.TRANS64.TRYWAIT P0, [R8+URZ+0x2d820], R11 ;  /* 0x02d8200b080075a7 */ /* 0x0010a4000800017f */
[----:B--2---:R-:W-:Y:S05]  /*20660*/  @!P0 NANOSLEEP.SYNCS 0x989680 ;  /* 0x009896800000895d */ /* 0x004fea0003900000 */
[----:B------:R-:W2:Y:S02]  /*20670*/  @!P0 SYNCS.PHASECHK.TRANS64 P0, [R8+URZ+0x2d820], R11 ;  /* 0x02d8200b080085a7 */ /* 0x000ea4000800007f */
[----:B--2---:R-:W-:Y:S05]  /*20680*/  @!P0 BRA `(.L_x_1324) ;  /* 0xfffffffc00f08947 */ /* 0x004fea000383ffff */
[----:B------:R-:W-:Y:S05]  /*20690*/  BRA `(.L_x_1459) ;  /* 0xffffffac00207947 */ /* 0x000fea000383ffff */
.L_x_1327:
[----:B0-----:R0:W2:Y:S02]  /*206a0*/  SYNCS.PHASECHK.TRANS64.TRYWAIT P0, [R11+URZ+0x2d8a0], R10 ;  /* 0x02d8a00a0b0075a7 */ /* 0x0010a4000800017f */
[----:B--2---:R-:W-:Y:S05]  /*206b0*/  @!P0 NANOSLEEP.SYNCS 0x989680 ;  /* 0x009896800000895d */ /* 0x004fea0003900000 */
[----:B------:R-:W2:Y:S02]  /*206c0*/  @!P0 SYNCS.PHASECHK.TRANS64 P0, [R11+URZ+0x2d8a0], R10 ;  /* 0x02d8a00a0b0085a7 */ /* 0x000ea4000800007f */
[----:B--2---:R-:W-:Y:S05]  /*206d0*/  @!P0 BRA `(.L_x_1327) ;  /* 0xfffffffc00f08947 */ /* 0x004fea000383ffff */
[----:B------:R-:W-:Y:S05]  /*206e0*/  BRA `(.L_x_1460) ;  /* 0xffffffac00287947 */ /* 0x000fea000383ffff */
.L_x_1329:
[----:B--2---:R2:W3:Y:S02]  /*206f0*/  SYNCS.PHASECHK.TRANS64.TRYWAIT P0, [R11+URZ+0x2d8c0], R10 ;  /* 0x02d8c00a0b0075a7 */ /* 0x0044e4000800017f */
[----:B---3--:R-:W-:Y:S05]  /*20700*/  @!P0 NANOSLEEP.SYNCS 0x989680 ;  /* 0x009896800000895d */ /* 0x008fea0003900000 */
[----:B------:R-:W3:Y:S02]  /*20710*/  @!P0 SYNCS.PHASECHK.TRANS64 P0, [R11+URZ+0x2d8c0], R10 ;  /* 0x02d8c00a0b0085a7 */ /* 0x000ee4000800007f */
[----:B---3--:R-:W-:Y:S05]  /*20720*/  @!P0 BRA `(.L_x_1329) ;  /* 0xfffffffc00f08947 */ /* 0x008fea000383ffff */
[----:B------:R-:W-:Y:S05]  /*20730*/  BRA `(.L_x_1461) ;  /* 0xffffffac00a87947 */ /* 0x000fea000383ffff */
.L_x_1333:
[----:B0-----:R0:W2:Y:S02]  /*20740*/  SYNCS.PHASECHK.TRANS64.TRYWAIT P0, [R10+URZ+0x2d8a0], R11 ;  /* 0x02d8a00b0a0075a7 */ /* 0x0010a4000800017f */
[----:B--2---:R-:W-:Y:S05]  /*20750*/  @!P0 NANOSLEEP.SYNCS 0x989680 ;  /* 0x009896800000895d */ /* 0x004fea0003900000 */
[----:B------:R-:W2:Y:S02]  /*20760*/  @!P0 SYNCS.PHASECHK.TRANS64 P0, [R10+URZ+0x2d8a0], R11 ;  /* 0x02d8a00b0a0085a7 */ /* 0x000ea4000800007f */
[----:B--2---:R-:W-:Y:S05]  /*20770*/  @!P0 BRA `(.L_x_1333) ;  /* 0xfffffffc00f08947 */ /* 0x004fea000383ffff */
[----:B------:R-:W-:Y:S05]  /*20780*/  BRA `(.L_x_1462) ;  /* 0xffffffb000507947 */ /* 0x000fea000383ffff */
.L_x_1335:
[----:B--2---:R2:W3:Y:S02]  /*20790*/  SYNCS.PHASECHK.TRANS64.TRYWAIT P1, [R10+URZ+0x2d8c0], R11 ;  /* 0x02d8c00b0a0075a7 */ /* 0x0044e4000802017f */
[----:B---3--:R-:W-:Y:S05]  /*207a0*/  @!P1 NANOSLEEP.SYNCS 0x989680 ;  /* 0x009896800000995d */ /* 0x008fea0003900000 */
[----:B------:R-:W3:Y:S02]  /*207b0*/  @!P1 SYNCS.PHASECHK.TRANS64 P1, [R10+URZ+0x2d8c0], R11 ;  /* 0x02d8c00b0a0095a7 */ /* 0x000ee4000802007f */
[----:B---3--:R-:W-:Y:S05]  /*207c0*/  @!P1 BRA `(.L_x_1335) ;  /* 0xfffffffc00f09947 */ /* 0x008fea000383ffff */
[----:B------:R-:W-:Y:S05]  /*207d0*/  BRA `(.L_x_1463) ;  /* 0xffffffb000cc7947 */ /* 0x000fea000383ffff */
.L_x_1355:
        /* <DEDUP_REMOVED lines=11> */
.L_x_1465:
[----:B------:R-:W-:Y:S05]  /*20890*/  BSYNC B0 ;  /* 0x0000000000007941 */ /* 0x000fea0003800000 */
.L_x_1464:
[----:B------:R-:W-:Y:S05]  /*208a0*/  BRA `(.L_x_1466) ;  /* 0xffffffc0005c7947 */ /* 0x000fea000383ffff */
.L_x_1356:
[----:B------:R-:W-:Y:S01]  /*208b0*/  BSSY B0, `(.L_x_1467) ;  /* 0x0000006000007945 */ /* 0x000fe20003800000 */
[----:B------:R-:W-:-:S07]  /*208c0*/  IMAD.MOV.U32 R15, RZ, RZ, -0x1 ;  /* 0xffffffffff0f7424 */ /* 0x000fce00078e00ff */
[----:B-1----:R-:W-:Y:S05]  /*208d0*/  WARPSYNC.COLLECTIVE R15, `(.L_x_1468) ;  /* 0x000000000f0c7348 */ /* 0x002fea0003c00000 */
[----:B------:R-:W-:Y:S02]  /*208e0*/  ELECT P6, UR62, PT ;  /* 0x00000000003e782f */ /* 0x000fe400038c0000 */
[----:B------:R-:W-:Y:S01]  /*208f0*/  MOV R14, UR62 ;  /* 0x0000003e000e7c02 */ /* 0x000fe20008000f00 */
[----:B-1----:R-:W-:Y:S10]  /*20900*/  ENDCOLLECTIVE ;  /* 0x000000000000791b */ /* 0x002ff40003800000 */
.L_x_1468:
[----:B------:R-:W-:Y:S05]  /*20910*/  BSYNC B0 ;  /* 0x0000000000007941 */ /* 0x000fea0003800000 */
.L_x_1467:
[----:B------:R-:W-:Y:S05]  /*20920*/  BRA `(.L_x_1469) ;  /* 0xffffffc0004c7947 */ /* 0x000fea000383ffff */
.L_x_1359:
[----:B--2---:R2:W3:Y:S02]  /*20930*/  SYNCS.PHASECHK.TRANS64.TRYWAIT P0, [R5+URZ+0x2d840], R4 ;  /* 0x02d84004050075a7 */ /* 0x0044e4000800017f */
[----:B---3--:R-:W-:Y:S05]  /*20940*/  @!P0 NANOSLEEP.SYNCS 0x989680 ;  /* 0x009896800000895d */ /* 0x008fea0003900000 */
[----:B------:R-:W3:Y:S02]  /*20950*/  @!P0 SYNCS.PHASECHK.TRANS64 P0, [R5+URZ+0x2d840], R4 ;  /* 0x02d84004050085a7 */ /* 0x000ee4000800007f */
[----:B---3--:R-:W-:Y:S05]  /*20960*/  @!P0 BRA `(.L_x_1359) ;  /* 0xfffffffc00f08947 */ /* 0x008fea000383ffff */
[----:B------:R-:W-:Y:S05]  /*20970*/  BRA `(.L_x_1470) ;  /* 0xffffffc0009c7947 */ /* 0x000fea000383ffff */
.L_x_1362:
[----:B0-----:R0:W2:Y:S02]  /*20980*/  SYNCS.PHASECHK.TRANS64.TRYWAIT P0, [R27+URZ+0x2d820], R4 ;  /* 0x02d820041b0075a7 */ /* 0x0010a4000800017f */
[----:B--2---:R-:W-:Y:S05]  /*20990*/  @!P0 NANOSLEEP.SYNCS 0x989680 ;  /* 0x009896800000895d */ /* 0x004fea0003900000 */
[----:B------:R-:W2:Y:S02]  /*209a0*/  @!P0 SYNCS.PHASECHK.TRANS64 P0, [R27+URZ+0x2d820], R4 ;  /* 0x02d820041b0085a7 */ /* 0x000ea4000800007f */
[----:B--2---:R-:W-:Y:S05]  /*209b0*/  @!P0 BRA `(.L_x_1362) ;  /* 0xfffffffc00f08947 */ /* 0x004fea000383ffff */
[----:B------:R-:W-:Y:S05]  /*209c0*/  BRA `(.L_x_1471) ;  /* 0xffffffc400cc7947 */ /* 0x000fea000383ffff */
.L_x_1370:
[----:B0-----:R0:W2:Y:S02]  /*209d0*/  SYNCS.PHASECHK.TRANS64.TRYWAIT P0, [R3+URZ+0x2d840], R2 ;  /* 0x02d84002030075a7 */ /* 0x0010a4000800017f */
[----:B--2---:R-:W-:Y:S05]  /*209e0*/  @!P0 NANOSLEEP.SYNCS 0x989680 ;  /* 0x009896800000895d */ /* 0x004fea0003900000 */
[----:B------:R-:W2:Y:S02]  /*209f0*/  @!P0 SYNCS.PHASECHK.TRANS64 P0, [R3+URZ+0x2d840], R2 ;  /* 0x02d84002030085a7 */ /* 0x000ea4000800007f */
[----:B--2---:R-:W-:Y:S05]  /*20a00*/  @!P0 BRA `(.L_x_1370) ;  /* 0xfffffffc00f08947 */ /* 0x004fea000383ffff */
[----:B------:R-:W-:Y:S05]  /*20a10*/  BRA `(.L_x_1472) ;  /* 0xffffffc800747947 */ /* 0x000fea000383ffff */
.L_x_1372:
[----:B0-----:R0:W2:Y:S02]  /*20a20*/  SYNCS.PHASECHK.TRANS64.TRYWAIT P0, [R2+URZ+0x60], R5 ;  /* 0x00006005020075a7 */ /* 0x0010a4000800017f */
[----:B--2---:R-:W-:Y:S05]  /*20a30*/  @!P0 NANOSLEEP.SYNCS 0x989680 ;  /* 0x009896800000895d */ /* 0x004fea0003900000 */
[----:B------:R-:W2:Y:S02]  /*20a40*/  @!P0 SYNCS.PHASECHK.TRANS64 P0, [R2+URZ+0x60], R5 ;  /* 0x00006005020085a7 */ /* 0x000ea4000800007f */
[----:B--2---:R-:W-:Y:S05]  /*20a50*/  @!P0 BRA `(.L_x_1372) ;  /* 0xfffffffc00f08947 */ /* 0x004fea000383ffff */
[----:B------:R-:W-:Y:S05]  /*20a60*/  BRA `(.L_x_1473) ;  /* 0xffffffcc00007947 */ /* 0x000fea000383ffff */
.L_x_1377:
[----:B--2---:R2:W3:Y:S02]  /*20a70*/  SYNCS.PHASECHK.TRANS64.TRYWAIT P0, [R3+URZ+0x2d840], R2 ;  /* 0x02d84002030075a7 */ /* 0x0044e4000800017f */
[----:B---3--:R-:W-:Y:S05]  /*20a80*/  @!P0 NANOSLEEP.SYNCS 0x989680 ;  /* 0x009896800000895d */ /* 0x008fea0003900000 */
[----:B------:R-:W3:Y:S02]  /*20a90*/  @!P0 SYNCS.PHASECHK.TRANS64 P0, [R3+URZ+0x2d840], R2 ;  /* 0x02d84002030085a7 */ /* 0x000ee4000800007f */
[----:B---3--:R-:W-:Y:S05]  /*20aa0*/  @!P0 BRA `(.L_x_1377) ;  /* 0xfffffffc00f08947 */ /* 0x008fea000383ffff */
[----:B------:R-:W-:Y:S05]  /*20ab0*/  BRA `(.L_x_1474) ;  /* 0xffffffd0003c7947 */ /* 0x000fea000383ffff */
.L_x_1379:
[----:B0-----:R0:W2:Y:S02]  /*20ac0*/  SYNCS.PHASECHK.TRANS64.TRYWAIT P1, [R3+URZ+0x60], R24 ;  /* 0x00006018030075a7 */ /* 0x0010a4000802017f */
[----:B--2---:R-:W-:Y:S05]  /*20ad0*/  @!P1 NANOSLEEP.SYNCS 0x989680 ;  /* 0x009896800000995d */ /* 0x004fea0003900000 */
[----:B------:R-:W2:Y:S02]  /*20ae0*/  @!P1 SYNCS.PHASECHK.TRANS64 P1, [R3+URZ+0x60], R24 ;  /* 0x00006018030095a7 */ /* 0x000ea4000802007f */
[----:B--2---:R-:W-:Y:S05]  /*20af0*/  @!P1 BRA `(.L_x_1379) ;  /* 0xfffffffc00f09947 */ /* 0x004fea000383ffff */
[----:B------:R-:W-:Y:S05]  /*20b00*/  BRA `(.L_x_1475) ;  /* 0xffffffd000c87947 */ /* 0x000fea000383ffff */
.L_x_1384:
[----:B--2---:R2:W3:Y:S02]  /*20b10*/  SYNCS.PHASECHK.TRANS64.TRYWAIT P0, [R2+URZ+0x2d840], R3 ;  /* 0x02d84003020075a7 */ /* 0x0044e4000800017f */
[----:B---3--:R-:W-:Y:S05]  /*20b20*/  @!P0 NANOSLEEP.SYNCS 0x989680 ;  /* 0x009896800000895d */ /* 0x008fea0003900000 */
[----:B------:R-:W3:Y:S02]  /*20b30*/  @!P0 SYNCS.PHASECHK.TRANS64 P0, [R2+URZ+0x2d840], R3 ;  /* 0x02d84003020085a7 */ /* 0x000ee4000800007f */
[----:B---3--:R-:W-:Y:S05]  /*20b40*/  @!P0 BRA `(.L_x_1384) ;  /* 0xfffffffc00f08947 */ /* 0x008fea000383ffff */
[----:B------:R-:W-:Y:S05]  /*20b50*/  BRA `(.L_x_1476) ;  /* 0xffffffd400d07947 */ /* 0x000fea000383ffff */
.L_x_1386:
[----:B0-----:R0:W2:Y:S02]  /*20b60*/  SYNCS.PHASECHK.TRANS64.TRYWAIT P1, [R2+URZ+0x60], R11 ;  /* 0x0000600b020075a7 */ /* 0x0010a4000802017f */
[----:B--2---:R-:W-:Y:S05]  /*20b70*/  @!P1 NANOSLEEP.SYNCS 0x989680 ;  /* 0x009896800000995d */ /* 0x004fea0003900000 */
[----:B------:R-:W2:Y:S02]  /*20b80*/  @!P1 SYNCS.PHASECHK.TRANS64 P1, [R2+URZ+0x60], R11 ;  /* 0x0000600b020095a7 */ /* 0x000ea4000802007f */
[----:B--2---:R-:W-:Y:S05]  /*20b90*/  @!P1 BRA `(.L_x_1386) ;  /* 0xfffffffc00f09947 */ /* 0x004fea000383ffff */
[----:B------:R-:W-:Y:S05]  /*20ba0*/  BRA `(.L_x_1477) ;  /* 0xffffffd800647947 */ /* 0x000fea000383ffff */
.L_x_1393:
[----:B0-----:R0:W2:Y:S02]  /*20bb0*/  SYNCS.PHASECHK.TRANS64.TRYWAIT P0, [R3+URZ+0x2d860], R2 ;  /* 0x02d86002030075a7 */ /* 0x0010a4000800017f */
[----:B--2---:R-:W-:Y:S05]  /*20bc0*/  @!P0 NANOSLEEP.SYNCS 0x989680 ;  /* 0x009896800000895d */ /* 0x004fea0003900000 */
[----:B------:R-:W2:Y:S02]  /*20bd0*/  @!P0 SYNCS.PHASECHK.TRANS64 P0, [R3+URZ+0x2d860], R2 ;  /* 0x02d86002030085a7 */ /* 0x000ea4000800007f */
[----:B--2---:R-:W-:Y:S05]  /*20be0*/  @!P0 BRA `(.L_x_1393) ;  /* 0xfffffffc00f08947 */ /* 0x004fea000383ffff */
[----:B------:R-:W-:Y:S05]  /*20bf0*/  BRA `(.L_x_1478) ;  /* 0xffffffdc00487947 */ /* 0x000fea000383ffff */
.L_x_1395:
        /* <DEDUP_REMOVED lines=8> */
.L_x_1480:
[----:B------:R-:W-:Y:S05]  /*20c80*/  BSYNC B0 ;  /* 0x0000000000007941 */ /* 0x000fea0003800000 */
.L_x_1479:
        /* <DEDUP_REMOVED lines=8> */
.L_x_1481:
[----:B------:R-:W-:Y:S01]  /*20d10*/  IMAD.MOV.U32 R5, RZ, RZ, R14 ;  /* 0x000000ffff057224 */ /* 0x000fe200078e000e */
[----:B------:R-:W-:Y:S06]  /*20d20*/  BRA `(.L_x_1482) ;  /* 0xffffffdc00bc7947 */ /* 0x000fec000383ffff */
.L_x_1398:
        /* <DEDUP_REMOVED lines=8> */
.L_x_1484:
[----:B------:R-:W-:Y:S05]  /*20db0*/  BSYNC B0 ;  /* 0x0000000000007941 */ /* 0x000fea0003800000 */
.L_x_1483:
[----:B------:R-:W-:Y:S01]  /*20dc0*/  ISETP.NE.AND P0, PT, R28, RZ, PT ;  /* 0x000000ff1c00720c */ /* 0x000fe20003f05270 */
        /* <DEDUP_REMOVED lines=9> */
.L_x_1485:
        /* <DEDUP_REMOVED lines=8> */
.L_x_1486:
        /* <DEDUP_REMOVED lines=8> */
.L_x_1487:
        /* <DEDUP_REMOVED lines=8> */
.L_x_1488:
        /* <DEDUP_REMOVED lines=8> */
.L_x_1489:
[----:B------:R-:W-:Y:S05]  /*21060*/  BRA `(.L_x_1490) ;  /* 0xffffffdc00787947 */ /* 0x000fea000383ffff */
.L_x_1403:
        /* <DEDUP_REMOVED lines=8> */
.L_x_1492:
[----:B------:R-:W-:Y:S05]  /*210f0*/  BSYNC B0 ;  /* 0x0000000000007941 */ /* 0x000fea0003800000 */
.L_x_1491:
        /* <DEDUP_REMOVED lines=10> */
.L_x_1493:
        /* <DEDUP_REMOVED lines=8> */
.L_x_1494:
        /* <DEDUP_REMOVED lines=8> */
.L_x_1495:
        /* <DEDUP_REMOVED lines=8> */
.L_x_1496:
        /* <DEDUP_REMOVED lines=8> */
.L_x_1497:
[----:B------:R-:W-:Y:S05]  /*213a0*/  BRA `(.L_x_1498) ;  /* 0xffffffdc00547947 */ /* 0x000fea000383ffff */
.L_x_1405:
[----:B------:R-:W-:Y:S01]  /*213b0*/  BSSY B0, `(.L_x_1499) ;  /* 0x0000006000007945 */ /* 0x000fe20003800000 */
[----:B------:R-:W-:Y:S01]  /*213c0*/  PLOP3.LUT P6, PT, P6, PT, PT, 0x8, 0x0 ;  /* 0x000000000000781c */ /* 0x000fe200037ce170 */
[----:B------:R-:W-:-:S12]  /*213d0*/  IMAD.MOV.U32 R15, RZ, RZ, -0x1 ;  /* 0xffffffffff0f7424 */ /* 0x000fd800078e00ff */
[----:B012---:R-:W-:Y:S05]  /*213e0*/  WARPSYNC.COLLECTIVE R15, `(.L_x_1500) ;  /* 0x000000000f087348 */ /* 0x007fea0003c00000 */
[----:B------:R-:W-:Y:S01]  /*213f0*/  VOTE.ANY R14, PT, P6 ;  /* 0x00000000000e7806 */ /* 0x000fe200030e0100 */
[----:B012---:R-:W-:Y:S06]  /*21400*/  ENDCOLLECTIVE ;  /* 0x000000000000791b */ /* 0x007fec0003800000 */
.L_x_1500:
[----:B------:R-:W-:Y:S05]  /*21410*/  BSYNC B0 ;  /* 0x0000000000007941 */ /* 0x000fea0003800000 */
.L_x_1499:
        /* <DEDUP_REMOVED lines=9> */
.L_x_1501:
[----:B------:R-:W-:Y:S01]  /*214b0*/  IMAD.MOV.U32 R17, RZ, RZ, R14 ;  /* 0x000000ffff117224 */ /* 0x000fe200078e000e */
[----:B------:R-:W-:Y:S06]  /*214c0*/  BRA `(.L_x_1502) ;  /* 0xffffffdc00447947 */ /* 0x000fec000383ffff */
.L_x_1407:
[----:B------:R-:W-:Y:S01]  /*214d0*/  BSSY B0, `(.L_x_1503) ;  /* 0x0000007000007945 */ /* 0x000fe20003800000 */
[----:B------:R-:W-:Y:S02]  /*214e0*/  IMAD.MOV.U32 R13, RZ, RZ, R3 ;  /* 0x000000ffff0d7224 */ /* 0x000fe400078e0003 */
[----:B------:R-:W-:Y:S02]  /*214f0*/  IMAD.MOV.U32 R11, RZ, RZ, 0x1f ;  /* 0x0000001fff0b7424 */ /* 0x000fe400078e00ff */
[----:B------:R-:W-:-:S07]  /*21500*/  IMAD.MOV.U32 R15, RZ, RZ, -0x1 ;  /* 0xffffffffff0f7424 */ /* 0x000fce00078e00ff */
[----:B01234-:R-:W-:Y:S05]  /*21510*/  WARPSYNC.COLLECTIVE R15, `(.L_x_1504) ;  /* 0x000000000f087348 */ /* 0x01ffea0003c00000 */
[----:B------:R0:W0:Y:S02]  /*21520*/  SHFL.IDX P6, R14, R13, R12, R11 ;  /* 0x0000000c0d0e7389 */ /* 0x00002400000c000b */
[----:B01234-:R-:W-:Y:S01]  /*21530*/  ENDCOLLECTIVE ;  /* 0x000000000000791b */ /* 0x01ffe20003800000 */
.L_x_1504:
[----:B------:R-:W-:Y:S05]  /*21540*/  BSYNC B0 ;  /* 0x0000000000007941 */ /* 0x000fea0003800000 */
.L_x_1503:
[----:B------:R-:W-:Y:S05]  /*21550*/  BRA `(.L_x_1406) ;  /* 0xffffffdc003c7947 */ /* 0x000fea000383ffff */
.L_x_1411:
[----:B0-----:R0:W2:Y:S02]  /*21560*/  SYNCS.PHASECHK.TRANS64.TRYWAIT P0, [R9+URZ+0x2d820], R0 ;  /* 0x02d82000090075a7 */ /* 0x0010a4000800017f */
[----:B--2---:R-:W-:Y:S05]  /*21570*/  @!P0 NANOSLEEP.SYNCS 0x989680 ;  /* 0x009896800000895d */ /* 0x004fea0003900000 */
[----:B------:R-:W2:Y:S02]  /*21580*/  @!P0 SYNCS.PHASECHK.TRANS64 P0, [R9+URZ+0x2d820], R0 ;  /* 0x02d82000090085a7 */ /* 0x000ea4000800007f */
[----:B--2---:R-:W-:Y:S05]  /*21590*/  @!P0 BRA `(.L_x_1411) ;  /* 0xfffffffc00f08947 */ /* 0x004fea000383ffff */
[----:B------:R-:W-:Y:S05]  /*215a0*/  BRA `(.L_x_1505) ;  /* 0xffffffe000a87947 */ /* 0x000fea000383ffff */
.L_x_1412:
        /* <DEDUP_REMOVED lines=11> */
.L_x_1507:
[----:B------:R-:W-:Y:S05]  /*21660*/  BSYNC B0 ;  /* 0x0000000000007941 */ /* 0x000fea0003800000 */
.L_x_1506:
[----:B------:R-:W-:Y:S05]  /*21670*/  BRA `(.L_x_1508) ;  /* 0xffffffe000907947 */ /* 0x000fea000383ffff */
.L_x_1413:
[----:B------:R-:W-:Y:S01]  /*21680*/  BSSY B0, `(.L_x_1509) ;  /* 0x0000006000007945 */ /* 0x000fe20003800000 */
[----:B------:R-:W-:-:S07]  /*21690*/  IMAD.MOV.U32 R15, RZ, RZ, -0x1 ;  /* 0xffffffffff0f7424 */ /* 0x000fce00078e00ff */
[----:B01----:R-:W-:Y:S05]  /*216a0*/  WARPSYNC.COLLECTIVE R15, `(.L_x_1510) ;  /* 0x000000000f0c7348 */ /* 0x003fea0003c00000 */
[----:B------:R-:W-:Y:S02]  /*216b0*/  ELECT P6, UR62, PT ;  /* 0x00000000003e782f */ /* 0x000fe400038c0000 */
[----:B------:R-:W-:Y:S01]  /*216c0*/  MOV R14, UR62 ;  /* 0x0000003e000e7c02 */ /* 0x000fe20008000f00 */
[----:B01----:R-:W-:Y:S10]  /*216d0*/  ENDCOLLECTIVE ;  /* 0x000000000000791b */ /* 0x003ff40003800000 */
.L_x_1510:
[----:B------:R-:W-:Y:S05]  /*216e0*/  BSYNC B0 ;  /* 0x0000000000007941 */ /* 0x000fea0003800000 */
.L_x_1509:
[----:B------:R-:W-:Y:S05]  /*216f0*/  BRA `(.L_x_1511) ;  /* 0xffffffe000847947 */ /* 0x000fea000383ffff */
.L_x_1415:
[----:B0-----:R0:W2:Y:S02]  /*21700*/  SYNCS.PHASECHK.TRANS64.TRYWAIT P0, [R7+URZ], R2 ;  /* 0x00000002070075a7 */ /* 0x0010a4000800017f */
[----:B--2---:R-:W-:Y:S05]  /*21710*/  @!P0 NANOSLEEP.SYNCS 0x989680 ;  /* 0x009896800000895d */ /* 0x004fea0003900000 */
[----:B------:R-:W2:Y:S02]  /*21720*/  @!P0 SYNCS.PHASECHK.TRANS64 P0, [R7+URZ], R2 ;  /* 0x00000002070085a7 */ /* 0x000ea4000800007f */
[----:B--2---:R-:W-:Y:S05]  /*21730*/  @!P0 BRA `(.L_x_1415) ;  /* 0xfffffffc00f08947 */ /* 0x004fea000383ffff */
[----:B------:R-:W-:Y:S05]  /*21740*/  BRA `(.L_x_1512) ;  /* 0xffffffe000b87947 */ /* 0x000fea000383ffff */
.L_x_1416:
[----:B--2---:R2:W3:Y:S02]  /*21750*/  SYNCS.PHASECHK.TRANS64.TRYWAIT P0, [R3+URZ], R0 ;  /* 0x00000000030075a7 */ /* 0x0044e4000800017f */
[----:B---3--:R-:W-:Y:S05]  /*21760*/  @!P0 NANOSLEEP.SYNCS 0x989680 ;  /* 0x009896800000895d */ /* 0x008fea0003900000 */
[----:B------:R-:W3:Y:S02]  /*21770*/  @!P0 SYNCS.PHASECHK.TRANS64 P0, [R3+URZ], R0 ;  /* 0x00000000030085a7 */ /* 0x000ee4000800007f */
[----:B---3--:R-:W-:Y:S05]  /*21780*/  @!P0 BRA `(.L_x_1416) ;  /* 0xfffffffc00f08947 */ /* 0x008fea000383ffff */
[----:B------:R-:W-:Y:S05]  /*21790*/  BRA `(.L_x_1513) ;  /* 0xffffffe000ac7947 */ /* 0x000fea000383ffff */
.L_x_1418:
[----:B--2---:R2:W3:Y:S02]  /*217a0*/  SYNCS.PHASECHK.TRANS64.TRYWAIT P0, [R5+URZ], R2 ;  /* 0x00000002050075a7 */ /* 0x0044e4000800017f */
[----:B---3--:R-:W-:Y:S05]  /*217b0*/  @!P0 NANOSLEEP.SYNCS 0x989680 ;  /* 0x009896800000895d */ /* 0x008fea0003900000 */
[----:B------:R-:W3:Y:S02]  /*217c0*/  @!P0 SYNCS.PHASECHK.TRANS64 P0, [R5+URZ], R2 ;  /* 0x00000002050085a7 */ /* 0x000ee4000800007f */
[----:B---3--:R-:W-:Y:S05]  /*217d0*/  @!P0 BRA `(.L_x_1418) ;  /* 0xfffffffc00f08947 */ /* 0x008fea000383ffff */
[----:B------:R-:W-:Y:S05]  /*217e0*/  BRA `(.L_x_1514) ;  /* 0xffffffe000b07947 */ /* 0x000fea000383ffff */
.L_x_1515:
        /* <DEDUP_REMOVED lines=9> */
.L_x_2212:


//--------------------- .text._ZN7cutlass13device_kernelIN5flash11enable_sm90INS1_16FlashAttnFwdSm90INS1_25CollectiveMainloopFwdSm90ILi2EN4cute5tupleIJNS5_1CILi1EEES8_S8_EEENS6_IJNS7_ILi192EEENS7_ILi144EEENS7_ILi96EEEEEELi96ENS_6half_tEfNS_4arch4Sm90ELb1ELb0ELb0ELb0ELb0ELb0ELb0ELb0ELb1ELb0ELb0ELb0EEENS1_21CollectiveEpilogueFwdINS6_IJSA_SC_SB_EEES9_SE_SG_Li384ELb0ELb0ELb0ELb0EEENS1_30DynamicPersistentTileSchedulerILi384ELi32ELb0ELb0ELb1EEEEEEEEEvNT_6ParamsE --------------------------
	.section	.text._ZN7cutlass13device_kernelIN5flash11enable_sm90INS1_16FlashAttnFwdSm90INS1_25CollectiveMainloopFwdSm90ILi2EN4cute5tupleIJNS5_1CILi1EEES8_S8_EEENS6_IJNS7_ILi192EEENS7_ILi144EEENS7_ILi96EEEEEELi96ENS_6half_tEfNS_4arch4Sm90ELb1ELb0ELb0ELb0ELb0ELb0ELb0ELb0ELb1ELb0ELb0ELb0EEENS1_21CollectiveEpilogueFwdINS6_IJSA_SC_SB_EEES9_SE_SG_Li384ELb0ELb0ELb0ELb0EEENS1_30DynamicPersistentTileSchedulerILi384ELi32ELb0ELb0ELb1EEEEEEEEEvNT_6ParamsE,"ax",@progbits
	.align	128
.text._ZN7cutlass13device_kernelIN5flash11enable_sm90INS1_16FlashAttnFwdSm90INS1_25CollectiveMainloopFwdSm90ILi2EN4cute5tupleIJNS5_1CILi1EEES8_S8_EEENS6_IJNS7_ILi192EEENS7_ILi144EEENS7_ILi96EEEEEELi96ENS_6half_tEfNS_4arch4Sm90ELb1ELb0ELb0ELb0ELb0ELb0ELb0ELb0ELb1ELb0ELb0ELb0EEENS1_21CollectiveEpilogueFwdINS6_IJSA_SC_SB_EEES9_SE_SG_Li384ELb0ELb0ELb0ELb0EEENS1_30DynamicPersistentTileSchedulerILi384ELi32ELb0ELb0ELb1EEEEEEEEEvNT_6ParamsE:
        .type           _ZN7cutlass13device_kernelIN5flash11enable_sm90INS1_16FlashAttnFwdSm90INS1_25CollectiveMainloopFwdSm90ILi2EN4cute5tupleIJNS5_1CILi1EEES8_S8_EEENS6_IJNS7_ILi192EEENS7_ILi144EEENS7_ILi96EEEEEELi96ENS_6half_tEfNS_4arch4Sm90ELb1ELb0ELb0ELb0ELb0ELb0ELb0ELb0ELb1ELb0ELb0ELb0EEENS1_21CollectiveEpilogueFwdINS6_IJSA_SC_SB_EEES9_SE_SG_Li384ELb0ELb0ELb0ELb0EEENS1_30DynamicPersistentTileSchedulerILi384ELi32ELb0ELb0ELb1EEEEEEEEEvNT_6ParamsE,@function
        .size           _ZN7cutlass13device_kernelIN5flash11enable_sm90INS1_16FlashAttnFwdSm90INS1_25CollectiveMainloopFwdSm90ILi2EN4cute5tupleIJNS5_1CILi1EEES8_S8_EEENS6_IJNS7_ILi192EEENS7_ILi144EEENS7_ILi96EEEEEELi96ENS_6half_tEfNS_4arch4Sm90ELb1ELb0ELb0ELb0ELb0ELb0ELb0ELb0ELb1ELb0ELb0ELb0EEENS1_21CollectiveEpilogueFwdINS6_IJSA_SC_SB_EEES9_SE_SG_Li384ELb0ELb0ELb0ELb0EEENS1_30DynamicPersistentTileSchedulerILi384ELi32ELb0ELb0ELb1EEEEEEEEEvNT_6ParamsE,(.L_x_2213 - _ZN7cutlass13device_kernelIN5flash11enable_sm90INS1_16FlashAttnFwdSm90INS1_25CollectiveMainloopFwdSm90ILi2EN4cute5tupleIJNS5_1CILi1EEES8_S8_EEENS6_IJNS7_ILi192EEENS7_ILi144EEENS7_ILi96EEEEEELi96ENS_6half_tEfNS_4arch4Sm90ELb1ELb0ELb0ELb0ELb0ELb0ELb0ELb0ELb1ELb0ELb0ELb0EEENS1_21CollectiveEpilogueFwdINS6_IJSA_SC_SB_EEES9_SE_SG_Li384ELb0ELb0ELb0ELb0EEENS1_30DynamicPersistentTileSchedulerILi384ELi32ELb0ELb0ELb1EEEEEEEEEvNT_6ParamsE)
        .other          _ZN7cutlass13device_kernelIN5flash11enable_sm90INS1_16FlashAttnFwdSm90INS1_25CollectiveMainloopFwdSm90ILi2EN4cute5tupleIJNS5_1CILi1EEES8_S8_EEENS6_IJNS7_ILi192EEENS7_ILi144EEENS7_ILi96EEEEEELi96ENS_6half_tEfNS_4arch4Sm90ELb1ELb0ELb0ELb0ELb0ELb0ELb0ELb0ELb1ELb0ELb0ELb0EEENS1_21CollectiveEpilogueFwdINS6_IJSA_SC_SB_EEES9_SE_SG_Li384ELb0ELb0ELb0ELb0EEENS1_30DynamicPersistentTileSchedulerILi384ELi32ELb0ELb0ELb1EEEEEEEEEvNT_6ParamsE,@"STO_CUDA_ENTRY STV_DEFAULT"
_ZN7cutlass13device_kernelIN5flash11enable_sm90INS1_16FlashAttnFwdSm90INS1_25CollectiveMainloopFwdSm90ILi2EN4cute5tupleIJNS5_1CILi1EEES8_S8_EEENS6_IJNS7_ILi192EEENS7_ILi144EEENS7_ILi96EEEEEELi96ENS_6half_tEfNS_4arch4Sm90ELb1ELb0ELb0ELb0ELb0ELb0ELb0ELb0ELb1ELb0ELb0ELb0EEENS1_21CollectiveEpilogueFwdINS6_IJSA_SC_SB_EEES9_SE_SG_Li384ELb0ELb0ELb0ELb0EEENS1_30DynamicPersistentTileSchedulerILi384ELi32ELb0ELb0ELb1EEEEEEEEEvNT_6ParamsE:
[----:B------:R-:W1:Y:S01]  /*0000*/  LDC R1, c[0x0][0x28] ;  /* 0x00000a00ff017b82 */ /* 0x000e620000000800 */
[----:B------:R-:W2:Y:S01]  /*0010*/  S2R R2, SR_TID.X ;  /* 0x0000000000027919 */ /* 0x000ea20000002100 */
[----:B------:R-:W-:Y:S01]  /*0020*/  ELECT P0, URZ, PT ;  /* 0x00000000003f782f */ /* 0x000fe20003800000 */
[----:B------:R-:W-:Y:S01]  /*0030*/  BSSY B0, `(.L_x_1516) ;  /* 0x0000013000007945 */ /* 0x000fe20003800000 */
[----:B--2---:R-:W-:-:S05]  /*0040*/  SHF.R.U32.HI R0, RZ, 0x5, R2 ;  /* 0x00000005ff007819 */ /* 0x004fca0000011602 */
        /* <DEDUP_REMOVED lines=17> */
.L_x_1517:
[----:B------:R-:W-:Y:S05]  /*0160*/  BSYNC B0 ;  /* 0x0000000000007941 */ /* 0x000fea0003800000 */
.L_x_1516:
        /* <DEDUP_REMOVED lines=36> */
.L_x_1518:
        /* <DEDUP_REMOVED lines=22> */
.L_x_1519:
        /* <DEDUP_REMOVED lines=18> */
.L_x_1520:
        /* <DEDUP_REMOVED lines=22> */
.L_x_1521:
        /* <DEDUP_REMOVED lines=22> */
.L_x_1522:
[----:B---3--:R-:W-:Y:S01]  /*08f0*/  ISETP.NE.AND P0, PT, R3, RZ, PT ;  /* 0x000000ff0300720c */ /* 0x008fe20003f05270 */
[----:B------:R-:W-:Y:S01]  /*0900*/  IMAD.MOV.U32 R17, RZ, RZ, 0x1 ;  /* 0x00000001ff117424 */ /* 0x000fe200078e00ff */
[----:B------:R-:W-:Y:S01]  /*0910*/  NOP ;  /* 0x0000000000007918 */ /* 0x000fe20000000000 */
[----:B------:R-:W-:-:S03]  /*0920*/  LOP3.LUT R18, R2, 0x7f, RZ, 0xc0, !PT ;  /* 0x0000007f02127812 */ /* 0x000fc600078ec0ff */
[----:B------:R-:W-:Y:S01]  /*0930*/  SEL R17, R17, 0x2, !P0 ;  /* 0x0000000211117807 */ /* 0x000fe20004000000 */
[----:B-12-4-:R-:W-:Y:S06]  /*0940*/  BAR.SYNC.DEFER_BLOCKING 0x0 ;  /* 0x0000000000007b1d */ /* 0x016fec0000010000 */
[----:B------:R-:W-:Y:S05]  /*0950*/  @!P0 BRA `(.L_x_1523) ;  /* 0x000000dc004c8947 */ /* 0x000fea0003800000 */
.L_x_1524:
[----:B------:R-:W-:-:S08]  /*0960*/  NOP ;  /* 0x0000000000007918 */ /* 0x000fd00000000000 */
[----:B------:R-:W1:Y:S02]  /*0970*/  USETMAXREG.TRY_ALLOC.CTAPOOL UP0, 0xa0 ;  /* 0x000000a0000079c8 */ /* 0x000e640008000600 */
[----:B-1----:R-:W-:-:S13]  /*0980*/  PLOP3.LUT P0, PT, PT, PT, UP0, 0x80, 0x0 ;  /* 0x000000000000781c */ /* 0x002fda0003f0f008 */
[----:B------:R-:W-:Y:S05]  /*0990*/  @!P0 BRA `(.L_x_1524) ;  /* 0xfffffffc00f08947 */ /* 0x000fea000383ffff */
[----:B------:R-:W1:Y:S08]  /*09a0*/  S2UR UR7, SR_CTAID.X ;  /* 0x00000000000779c3 */ /* 0x000e700000002500 */
[----:B------:R-:W-:Y:S08]  /*09b0*/  BAR.ARV 0x4, 0x1a0 ;  /* 0x0106800000007b1d */ /* 0x000ff00000002000 */
[----:B------:R-:W-:Y:S08]  /*09c0*/  BAR.ARV 0x8, 0x1a0 ;  /* 0x0206800000007b1d */ /* 0x000ff00000002000 */
[----:B------:R-:W1:Y:S01]  /*09d0*/  LDC R0, c[0x0][0xda8] ;  /* 0x00036a00ff007b82 */ /* 0x000e620000000800 */
[----:B------:R-:W-:-:S13]  /*09e0*/  ISETP.NE.AND P0, PT, R16, 0x1, PT ;  /* 0x000000011000780c */ /* 0x000fda0003f05270 */
[----:B------:R-:W-:Y:S06]  /*09f0*/  @!P0 BAR.ARV 0x9, 0x100 ;  /* 0x0244000000008b1d */ /* 0x000fec0000002000 */
[----:B-1----:R-:W-:-:S13]  /*0a00*/  ISETP.LE.AND P0, PT, R0, UR7, PT ;  /* 0x0000000700007c0c */ /* 0x002fda000bf03270 */
[----:B------:R-:W-:Y:S05]  /*0a10*/  @P0 EXIT ;  /* 0x000000000000094d */ /* 0x000fea0003800000 */
[----:B------:R-:W-:Y:S01]  /*0a20*/  VIADD R0, R2, 0xffffff80 ;  /* 0xffffff8002007836 */ /* 0x000fe20000000000 */
[----:B------:R-:W1:Y:S01]  /*0a30*/  S2UR UR4, SR_CgaCtaId ;  /* 0x00000000000479c3 */ /* 0x000e620000008800 */
[----:B------:R-:W-:Y:S01]  /*0a40*/  UMOV UR47, 0x400 ;  /* 0x00000400002f7882 */ /* 0x000fe20000000000 */
[----:B------:R-:W-:Y:S01]  /*0a50*/  LOP3.LUT R144, R17, 0x1, RZ, 0xfc, !PT ;  /* 0x0000000111907812 */ /* 0x000fe200078efcff */
[----:B------:R-:W-:Y:S01]  /*0a60*/  IMAD.MOV.U32 R18, RZ, RZ, RZ ;  /* 0x000000ffff127224 */ /* 0x000fe200078e00ff */
[----:B------:R-:W-:Y:S01]  /*0a70*/  SHF.R.S32.HI R3, RZ, 0x1f, R0 ;  /* 0x0000001fff037819 */ /* 0x000fe20000011400 */
[----:B------:R-:W-:-:S03]  /*0a80*/  UMOV UR46, URZ ;  /* 0x0000003f002e7c82 */ /* 0x000fc60008000000 */
[CC--:B------:R-:W-:Y:S01]  /*0a90*/  LEA.HI R6, R3.reuse, R0.reuse, RZ, 0x4 ;  /* 0x0000000003067211 */ /* 0x0c0fe200078f20ff */
[----:B------:R-:W2:Y:S01]  /*0aa0*/  S2UR UR6, SR_SWINHI ;  /* 0x00000000000679c3 */ /* 0x000ea20000002f00 */
[CC--:B------:R-:W-:Y:S02]  /*0ab0*/  LEA.HI R4, R3.reuse, R0.reuse, RZ, 0x7 ;  /* 0x0000000003047211 */ /* 0x0c0fe400078f38ff */
[----:B------:R-:W-:Y:S02]  /*0ac0*/  LEA.HI R8, R3, R0, RZ, 0x5 ;  /* 0x0000000003087211 */ /* 0x000fe400078f28ff */
[----:B------:R-:W-:Y:S02]  /*0ad0*/  SHF.R.S32.HI R7, RZ, 0x4, R6 ;  /* 0x00000004ff077819 */ /* 0x000fe40000011406 */
[----:B------:R-:W-:Y:S02]  /*0ae0*/  LOP3.LUT R3, R6, 0xfffffff0, RZ, 0xc0, !PT ;  /* 0xfffffff006037812 */ /* 0x000fe400078ec0ff */
[----:B------:R-:W-:-:S02]  /*0af0*/  SHF.R.S32.HI R5, RZ, 0x7, R4 ;  /* 0x00000007ff057819 */ /* 0x000fc40000011404 */
[----:B------:R-:W-:Y:S01]  /*0b00*/  LOP3.LUT R9, R4, 0xffffff80, RZ, 0xc0, !PT ;  /* 0xffffff8004097812 */ /* 0x000fe200078ec0ff */
[----:B------:R-:W-:Y:S01]  /*0b10*/  IMAD.IADD R3, R0, 0x1, -R3 ;  /* 0x0000000100037824 */ /* 0x000fe200078e0a03 */
[----:B------:R-:W-:Y:S01]  /*0b20*/  LEA.HI R4, R6, R7, RZ, 0x1 ;  /* 0x0000000706047211 */ /* 0x000fe200078f08ff */
[----:B------:R-:W-:Y:S01]  /*0b30*/  IMAD.HI R10, R5, 0x55555556, RZ ;  /* 0x55555556050a7827 */ /* 0x000fe200078e02ff */
[----:B------:R-:W-:Y:S01]  /*0b40*/  SHF.R.S32.HI R8, RZ, 0x5, R8 ;  /* 0x00000005ff087819 */ /* 0x000fe20000011408 */
[----:B-1----:R-:W-:Y:S01]  /*0b50*/  ULEA UR47, UR4, UR47, 0x18 ;  /* 0x0000002f042f7291 */ /* 0x002fe2000f8ec03f */
[----:B------:R-:W-:Y:S01]  /*0b60*/  LOP3.LUT R4, R4, 0x1ffffffe, RZ, 0xc0, !PT ;  /* 0x1ffffffe04047812 */ /* 0x000fe200078ec0ff */
[----:B------:R-:W-:Y:S01]  /*0b70*/  IMAD.IADD R9, R0, 0x1, -R9 ;  /* 0x0000000100097824 */ /* 0x000fe200078e0a09 */
[--C-:B------:R-:W-:Y:S01]  /*0b80*/  SHF.R.S32.HI R0, RZ, 0x1f, R3.reuse ;  /* 0x0000001fff007819 */ /* 0x100fe20000011403 */
[----:B------:R-:W-:Y:S01]  /*0b90*/  IMAD R14, R8, 0x10, R3 ;  /* 0x00000010080e7824 */ /* 0x000fe200078e0203 */
[----:B------:R-:W-:Y:S01]  /*0ba0*/  LEA.HI R10, R10, R10, RZ, 0x1 ;  /* 0x0000000a0a0a7211 */ /* 0x000fe200078f08ff */
[----:B------:R-:W-:Y:S01]  /*0bb0*/  IMAD.IADD R7, R7, 0x1, -R4 ;  /* 0x0000000107077824 */ /* 0x000fe200078e0a04 */
[CC--:B------:R-:W-:Y:S01]  /*0bc0*/  LEA.HI R4, R0.reuse, R3.reuse, RZ, 0x2 ;  /* 0x0000000300047211 */ /* 0x0c0fe200078f10ff */
[----:B------:R-:W-:Y:S01]  /*0bd0*/  UMOV UR4, UR47 ;  /* 0x0000002f00047c82 */ /* 0x000fe20008000000 */
[----:B--2---:R-:W-:Y:S01]  /*0be0*/  UMOV UR5, UR6 ;  /* 0x0000000600057c82 */ /* 0x004fe20008000000 */
[----:B------:R-:W-:Y:S01]  /*0bf0*/  LEA.HI R0, R0, R3, RZ, 0x3 ;  /* 0x0000000300007211 */ /* 0x000fe200078f18ff */
[----:B------:R-:W-:Y:S01]  /*0c00*/  IMAD R10, R10, -0x3, R5 ;  /* 0xfffffffd0a0a7824 */ /* 0x000fe200078e0205 */
[----:B------:R-:W-:Y:S01]  /*0c10*/  SHF.R.S32.HI R6, RZ, 0x1f, R9 ;  /* 0x0000001fff067819 */ /* 0x000fe20000011409 */
[----:B------:R-:W-:-:S02]  /*0c20*/  IMAD.SHL.U32 R7, R7, 0x8, RZ ;  /* 0x0000000807077824 */ /* 0x000fc400078e00ff */
[----:B------:R-:W-:Y:S01]  /*0c30*/  IMAD.SHL.U32 R5, R0, 0x10, RZ ;  /* 0x0000001000057824 */ /* 0x000fe200078e00ff */
[----:B------:R-:W-:Y:S01]  /*0c40*/  LOP3.LUT R0, R4, 0x7fffffc, RZ, 0xc0, !PT ;  /* 0x07fffffc04007812 */ /* 0x000fe200078ec0ff */
[----:B------:R-:W-:Y:S01]  /*0c50*/  IMAD.U32 R150, RZ, RZ, UR4 ;  /* 0x00000004ff967e24 */ /* 0x000fe2000f8e00ff */
[----:B------:R-:W-:Y:S01]  /*0c60*/  SHF.R.S32.HI R4, RZ, 0x2, R4 ;  /* 0x00000002ff047819 */ /* 0x000fe20000011404 */
[----:B------:R-:W-:Y:S01]  /*0c70*/  IMAD.U32 R151, RZ, RZ, UR5 ;  /* 0x00000005ff977e24 */ /* 0x000fe2000f8e00ff */
[-C--:B------:R-:W-:Y:S01]  /*0c80*/  LEA.HI R11, R6, R9.reuse, RZ, 0x2 ;  /* 0x00000009060b7211 */ /* 0x080fe200078f10ff */
[----:B------:R-:W-:Y:S01]  /*0c90*/  IMAD.IADD R0, R3, 0x1, -R0 ;  /* 0x0000000103007824 */ /* 0x000fe200078e0a00 */
[----:B------:R-:W-:Y:S01]  /*0ca0*/  LOP3.LUT R5, R5, 0x7fffff80, RZ, 0xc0, !PT ;  /* 0x7fffff8005057812 */ /* 0x000fe200078ec0ff */
[----:B------:R-:W-:Y:S01]  /*0cb0*/  IMAD.SHL.U32 R4, R4, 0x40, RZ ;  /* 0x0000004004047824 */ /* 0x000fe200078e00ff */
[----:B------:R-:W-:Y:S01]  /*0cc0*/  SHF.R.S32.HI R12, RZ, 0x2, R11 ;  /* 0x00000002ff0c7819 */ /* 0x000fe2000001140b */
[----:B------:R-:W-:Y:S01]  /*0cd0*/  IMAD.U32 R3, R14, 0x20, R7 ;  /* 0x000000200e037824 */ /* 0x000fe200078e0007 */
[----:B------:R-:W-:Y:S01]  /*0ce0*/  SHF.R.S32.HI R13, RZ, 0x1f, R11 ;  /* 0x0000001fff0d7819 */ /* 0x000fe2000001140b */
[----:B------:R-:W-:Y:S01]  /*0cf0*/  IMAD R5, R8, 0x100, R5 ;  /* 0x0000010008057824 */ /* 0x000fe200078e0205 */
[----:B------:R-:W-:Y:S01]  /*0d00*/  LOP3.LUT R4, R4, 0x40, RZ, 0xc0, !PT ;  /* 0x0000004004047812 */ /* 0x000fe200078ec0ff */
[----:B------:R-:W-:Y:S01]  /*0d10*/  UMOV UR5, URZ ;  /* 0x0000003f00057c82 */ /* 0x000fe20008000000 */
[----:B------:R-:W-:Y:S01]  /*0d20*/  LEA.HI R13, R13, R12, RZ, 0x3 ;  /* 0x0000000c0d0d7211 */ /* 0x000fe200078f18ff */
[----:B------:R-:W-:Y:S01]  /*0d30*/  IMAD R5, R0, 0x10, R5 ;  /* 0x0000001000057824 */ /* 0x000fe200078e0205 */
[----:B------:R-:W-:Y:S01]  /*0d40*/  LOP3.LUT R7, R4, 0x8, R7, 0xf8, !PT ;  /* 0x0000000804077812 */ /* 0x000fe200078ef807 */
[----:B------:R-:W-:Y:S01]  /*0d50*/  IMAD.WIDE R150, R3, 0x2, R150 ;  /* 0x0000000203967825 */ /* 0x000fe200078e0296 */
[----:B------:R-:W-:Y:S01]  /*0d60*/  SHF.R.U32.HI R4, RZ, 0x3, R4 ;  /* 0x00000003ff047819 */ /* 0x000fe20000011604 */
[----:B------:R-:W-:Y:S01]  /*0d70*/  UMOV UR4, UR7 ;  /* 0x0000000700047c82 */ /* 0x000fe20008000000 */
[----:B------:R-:W-:Y:S01]  /*0d80*/  LOP3.LUT R13, R13, 0xfffffff8, RZ, 0xc0, !PT ;  /* 0xfffffff80d0d7812 */ /* 0x000fe200078ec0ff */
[----:B------:R-:W-:Y:S01]  /*0d90*/  IMAD.U32 R148, RZ, RZ, UR5 ;  /* 0x00000005ff947e24 */ /* 0x000fe2000f8e00ff */
[----:B------:R-:W-:-:S02]  /*0da0*/  LEA.HI R6, R6, R9, RZ, 0x5 ;  /* 0x0000000906067211 */ /* 0x000fc400078f28ff */
[----:B------:R-:W-:Y:S01]  /*0db0*/  LOP3.LUT R4, R7, R4, RZ, 0x3c, !PT ;  /* 0x0000000407047212 */ /* 0x000fe200078e3cff */
[----:B------:R-:W-:Y:S01]  /*0dc0*/  IMAD.IADD R13, R12, 0x1, -R13 ;  /* 0x000000010c0d7824 */ /* 0x000fe200078e0a0d */
[----:B------:R-:W-:Y:S02]  /*0dd0*/  SHF.R.S32.HI R6, RZ, 0x5, R6 ;  /* 0x00000005ff067819 */ /* 0x000fe40000011406 */
[----:B------:R-:W-:Y:S01]  /*0de0*/  LOP3.LUT R8, R11, 0x7ffffffc, RZ, 0xc0, !PT ;  /* 0x7ffffffc0b087812 */ /* 0x000fe200078ec0ff */
[----:B------:R-:W-:Y:S02]  /*0df0*/  IMAD.IADD R4, R4, 0x1, R5 ;  /* 0x0000000104047824 */ /* 0x000fe400078e0205 */
[----:B------:R-:W-:Y:S02]  /*0e00*/  IMAD R13, R6, 0x10, R13 ;  /* 0x00000010060d7824 */ /* 0x000fe400078e020d */
[----:B------:R-:W-:Y:S01]  /*0e10*/  IMAD.IADD R19, R9, 0x1, -R8 ;  /* 0x0000000109137824 */ /* 0x000fe200078e0a08 */
[----:B------:R-:W-:Y:S01]  /*0e20*/  LEA R22, R4, UR47, 0x1 ;  /* 0x0000002f04167c11 */ /* 0x000fe2000f8e08ff */
[----:B------:R-:W-:-:S07]  /*0e30*/  IMAD R23, R10, 0x40, R13 ;  /* 0x000000400a177824 */ /* 0x000fce00078e020d */
.L_x_1567:
        /* <DEDUP_REMOVED lines=11> */
[----:B--2---:R-:W-:Y:S05]  /*0ef0*/  @!P0 BRA `(.L_x_1525) ;  /* 0x0000000000248947 */ /* 0x004fea0003800000 */
[----:B------:R-:W-:Y:S01]  /*0f00*/  ULDC UR6, c[0x0][0xddc] ;  /* 0x0003770000067ab9 */ /* 0x000fe20000000800 */
[----:B------:R-:W-:Y:S01]  /*0f10*/  UMOV UR9, UR7 ;  /* 0x0000000700097c82 */ /* 0x000fe20008000000 */
[----:B------:R-:W-:-:S11]  /*0f20*/  UISETP.NE.AND UP0, UPT, UR6, 0x1, UPT ;  /* 0x000000010600788c */ /* 0x000fd6000bf05270 */
[----:B------:R-:W-:Y:S02]  /*0f30*/  @UP0 ULDC.64 UR10, c[0x0][0xde0] ;  /* 0x00037800000a0ab9 */ /* 0x000fe40000000a00 */
[----:B------:R-:W-:-:S04]  /*0f40*/  UIMAD.WIDE.U32 UR4, UR7, UR10, URZ ;  /* 0x0000000a070472a5 */ /* 0x000fc8000f8e003f */
[----:B------:R-:W-:-:S04]  /*0f50*/  @UP0 USHF.R.U32.HI UR9, URZ, UR11, UR5 ;  /* 0x0000000b3f090299 */ /* 0x000fc80008011605 */
[----:B------:R-:W-:Y:S02]  /*0f60*/  UIMAD UR4, UR9, UR6, URZ ;  /* 0x00000006090472a4 */ /* 0x000fe4000f8e023f */
[----:B------:R-:W-:Y:S01]  /*0f70*/  IMAD.U32 R147, RZ, RZ, UR9 ;  /* 0x00000009ff937e24 */ /* 0x000fe2000f8e00ff */
[----:B------:R-:W-:Y:S09]  /*0f80*/  BRA `(.L_x_1526) ;  /* 0x0000000000207947 */ /* 0x000ff20003800000 */
.L_x_1525:
[----:B------:R-:W-:Y:S01]  /*0f90*/  ULDC UR6, c[0x0][0xdc4] ;  /* 0x0003710000067ab9 */ /* 0x000fe20000000800 */
[----:B------:R-:W-:Y:S01]  /*0fa0*/  UMOV UR9, UR7 ;  /* 0x0000000700097c82 */ /* 0x000fe20008000000 */
[----:B------:R-:W-:-:S11]  /*0fb0*/  UISETP.NE.AND UP0, UPT, UR6, 0x1, UPT ;  /* 0x000000010600788c */ /* 0x000fd6000bf05270 */
[----:B------:R-:W-:Y:S02]  /*0fc0*/  @UP0 ULDC.64 UR10, c[0x0][0xdc8] ;  /* 0x00037200000a0ab9 */ /* 0x000fe40000000a00 */
[----:B------:R-:W-:-:S04]  /*0fd0*/  UIMAD.WIDE.U32 UR4, UR7, UR10, URZ ;  /* 0x0000000a070472a5 */ /* 0x000fc8000f8e003f */
[----:B------:R-:W-:-:S04]  /*0fe0*/  @UP0 USHF.R.U32.HI UR9, URZ, UR11, UR5 ;  /* 0x0000000b3f090299 */ /* 0x000fc80008011605 */
[----:B------:R-:W-:Y:S02]  /*0ff0*/  UIMAD UR4, UR9, UR6, URZ ;  /* 0x00000006090472a4 */ /* 0x000fe4000f8e023f */
[----:B------:R-:W-:-:S10]  /*1000*/  IMAD.U32 R147, RZ, RZ, UR9 ;  /* 0x00000009ff937e24 */ /* 0x000fd4000f8e00ff */
.L_x_1526:
[----:B------:R-:W-:Y:S01]  /*1010*/  R2UR UR5, R147 ;  /* 0x00000000930572ca */ /* 0x000fe200000e0000 */
[----:B------:R-:W1:Y:S01]  /*1020*/  LDC R4, c[0x0][0x288] ;  /* 0x0000a200ff047b82 */ /* 0x000e620000000800 */
[----:B------:R-:W-:Y:S01]  /*1030*/  ULDC UR6, c[0x0][0xdac] ;  /* 0x00036b0000067ab9 */ /* 0x000fe20000000800 */
[----:B------:R-:W-:Y:S01]  /*1040*/  ULDC.64 UR10, c[0x0][0x3f8] ;  /* 0x0000fe00000a7ab9 */ /* 0x000fe20000000a00 */
[----:B------:R-:W-:Y:S01]  /*1050*/  ULDC UR43, c[0x0][0xdb8] ;  /* 0x00036e00002b7ab9 */ /* 0x000fe20000000800 */
[----:B------:R-:W-:Y:S01]  /*1060*/  UISETP.NE.U32.AND UP0, UPT, UR10, URZ, UPT ;  /* 0x0000003f0a00728c */ /* 0x000fe2000bf05070 */
[----:B------:R-:W-:Y:S01]  /*1070*/  PLOP3.LUT P0, PT, PT, PT, PT, 0x80, 0x0 ;  /* 0x000000000000781c */ /* 0x000fe20003f0f070 */
[----:B------:R-:W-:Y:S01]  /*1080*/  UIADD3 UR4, UR7, -UR4, URZ ;  /* 0x8000000407047290 */ /* 0x000fe2000fffe03f */
[----:B------:R-:W-:Y:S01]  /*1090*/  CS2R R12, SRZ ;  /* 0x00000000000c7805 */ /* 0x000fe2000001ff00 */
[----:B------:R-:W2:Y:S01]  /*10a0*/  LDC R65, c[0x0][0x2e0] ;  /* 0x0000b800ff417b82 */ /* 0x000ea20000000800 */
[----:B------:R-:W-:Y:S01]  /*10b0*/  UISETP.NE.AND.EX UP0, UPT, UR11, URZ, UPT, UP0 ;  /* 0x0000003f0b00728c */ /* 0x000fe2000bf05300 */
[----:B------:R-:W-:Y:S01]  /*10c0*/  IMAD.MOV.U32 R71, RZ, RZ, RZ ;  /* 0x000000ffff477224 */ /* 0x000fe200078e00ff */
[----:B------:R-:W-:Y:S01]  /*10d0*/  CS2R R38, SRZ ;  /* 0x0000000000267805 */ /* 0x000fe2000001ff00 */
[----:B------:R-:W-:Y:S01]  /*10e0*/  ULOP3.LUT UR5, URZ, UR5, URZ, 0x33, !UPT ;  /* 0x000000053f057292 */ /* 0x000fe2000f8e333f */
[----:B------:R-:W-:-:S02]  /*10f0*/  CS2R R42, SRZ ;  /* 0x00000000002a7805 */ /* 0x000fc4000001ff00 */
[----:B------:R-:W-:Y:S02]  /*1100*/  CS2R R28, SRZ ;  /* 0x00000000001c7805 */ /* 0x000fe4000001ff00 */
[----:B------:R-:W-:Y:S01]  /*1110*/  CS2R R14, SRZ ;  /* 0x00000000000e7805 */ /* 0x000fe2000001ff00 */
[----:B------:R-:W-:Y:S01]  /*1120*/  UIADD3 UR5, UR5, UR6, URZ ;  /* 0x0000000605057290 */ /* 0x000fe2000fffe03f */
[----:B------:R-:W-:Y:S02]  /*1130*/  CS2R R44, SRZ ;  /* 0x00000000002c7805 */ /* 0x000fe4000001ff00 */
[----:B------:R-:W-:Y:S01]  /*1140*/  CS2R R46, SRZ ;  /* 0x00000000002e7805 */ /* 0x000fe2000001ff00 */
[----:B------:R-:W-:Y:S01]  /*1150*/  ULDC UR6, c[0x0][0x404] ;  /* 0x0001010000067ab9 */ /* 0x000fe20000000800 */
[----:B------:R-:W-:Y:S01]  /*1160*/  UIMAD UR42, UR5, 0xc0, URZ ;  /* 0x000000c0052a78a4 */ /* 0x000fe2000f8e023f */
[----:B------:R-:W-:Y:S01]  /*1170*/  CS2R R32, SRZ ;  /* 0x0000000000207805 */ /* 0x000fe2000001ff00 */
[----:B------:R-:W-:Y:S01]  /*1180*/  USEL UR5, UR6, 0x1, UP0 ;  /* 0x0000000106057887 */ /* 0x000fe20008000000 */
[----:B------:R-:W-:Y:S01]  /*1190*/  CS2R R20, SRZ ;  /* 0x0000000000147805 */ /* 0x000fe2000001ff00 */
[----:B------:R-:W-:Y:S01]  /*11a0*/  UISETP.NE.AND UP0, UPT, UR43, 0x1, UPT ;  /* 0x000000012b00788c */ /* 0x000fe2000bf05270 */
[----:B------:R-:W-:Y:S01]  /*11b0*/  CS2R R48, SRZ ;  /* 0x0000000000307805 */ /* 0x000fe2000001ff00 */
[----:B------:R-:W-:Y:S01]  /*11c0*/  IMAD.U32 R17, RZ, RZ, UR42 ;  /* 0x0000002aff117e24 */ /* 0x000fe2000f8e00ff */
[----:B------:R-:W-:Y:S01]  /*11d0*/  CS2R R24, SRZ ;  /* 0x0000000000187805 */ /* 0x000fe2000001ff00 */
[----:B------:R-:W-:Y:S01]  /*11e0*/  IMAD.MOV.U32 R50, RZ, RZ, RZ ;  /* 0x000000ffff327224 */ /* 0x000fe200078e00ff */
[----:B------:R-:W-:-:S02]  /*11f0*/  CS2R R52, SRZ ;  /* 0x0000000000347805 */ /* 0x000fc4000001ff00 */
[----:B------:R-:W-:Y:S02]  /*1200*/  CS2R R40, SRZ ;  /* 0x0000000000287805 */ /* 0x000fe4000001ff00 */
[----:B-1----:R-:W-:Y:S01]  /*1210*/  IADD3 R4, R17, 0x14f, -R4 ;  /* 0x0000014f11047810 */ /* 0x002fe20007ffe804 */
[----:B--2---:R-:W-:Y:S01]  /*1220*/  IMAD R65, R65, UR5, RZ ;  /* 0x0000000541417c24 */ /* 0x004fe2000f8e02ff */
[----:B------:R-:W-:Y:S01]  /*1230*/  ULDC UR5, c[0x0][0xdc4] ;  /* 0x0003710000057ab9 */ /* 0x000fe20000000800 */
[----:B------:R-:W-:Y:S01]  /*1240*/  CS2R R36, SRZ ;  /* 0x0000000000247805 */ /* 0x000fe2000001ff00 */
[----:B------:R-:W-:Y:S01]  /*1250*/  UIMAD UR8, UR8, UR5, UR4 ;  /* 0x00000005080872a4 */ /* 0x000fe2000f8e0204 */
[C---:B------:R-:W-:Y:S01]  /*1260*/  VIADD R0, R65.reuse, 0x8f ;  /* 0x0000008f41007836 */ /* 0x040fe20000000000 */
[----:B------:R-:W-:Y:S01]  /*1270*/  @UP0 ULDC UR6, c[0x0][0xdc0] ;  /* 0x0003700000060ab9 */ /* 0x000fe20000000800 */
[----:B------:R-:W-:Y:S01]  /*1280*/  IMAD.IADD R4, R65, 0x1, R4 ;  /* 0x0000000141047824 */ /* 0x000fe200078e0204 */
[----:B------:R-:W-:Y:S01]  /*1290*/  @UP0 ULDC UR4, c[0x0][0xdbc] ;  /* 0x00036f0000040ab9 */ /* 0x000fe20000000800 */
[----:B------:R-:W-:Y:S01]  /*12a0*/  IMAD.HI R0, R0, 0x38e38e39, RZ ;  /* 0x38e38e3900007827 */ /* 0x000fe200078e02ff */
[----:B------:R-:W-:Y:S01]  /*12b0*/  UIMAD.WIDE.U32 UR4, UR8, UR4, URZ ;  /* 0x00000004080472a5 */ /* 0x000fe2000f8e003f */
[----:B------:R-:W-:Y:S01]  /*12c0*/  CS2R R56, SRZ ;  /* 0x0000000000387805 */ /* 0x000fe2000001ff00 */
[----:B------:R-:W-:Y:S01]  /*12d0*/  UMOV UR44, UR8 ;  /* 0x00000008002c7c82 */ /* 0x000fe20008000000 */
[----:B------:R-:W-:Y:S01]  /*12e0*/  IMAD.HI R4, R4, 0x38e38e39, RZ ;  /* 0x38e38e3904047827 */ /* 0x000fe200078e02ff */
[----:B------:R-:W-:Y:S01]  /*12f0*/  SHF.R.U32.HI R3, RZ, 0x1f, R0 ;  /* 0x0000001fff037819 */ /* 0x000fe20000011600 */
[----:B------:R-:W-:Y:S01]  /*1300*/  @UP0 USHF.R.U32.HI UR44, URZ, UR6, UR5 ;  /* 0x000000063f2c0299 */ /* 0x000fe20008011605 */
[----:B------:R-:W-:-:S02]  /*1310*/  CS2R R60, SRZ ;  /* 0x00000000003c7805 */ /* 0x000fc4000001ff00 */
[----:B------:R-:W-:Y:S02]  /*1320*/  CS2R R74, SRZ ;  /* 0x00000000004a7805 */ /* 0x000fe4000001ff00 */
[----:B------:R-:W-:Y:S01]  /*1330*/  SHF.R.U32.HI R5, RZ, 0x1f, R4 ;  /* 0x0000001fff057819 */ /* 0x000fe20000011604 */
[----:B------:R-:W-:Y:S01]  /*1340*/  UIADD3 UR4, -UR44, URZ, URZ ;  /* 0x0000003f2c047290 */ /* 0x000fe2000fffe13f */
[----:B------:R-:W-:Y:S01]  /*1350*/  LEA.HI.SX32 R3, R0, R3, 0x1b ;  /* 0x0000000300037211 */ /* 0x000fe200078fdaff */
[----:B------:R-:W-:Y:S01]  /*1360*/  IMAD.MOV.U32 R0, RZ, RZ, RZ ;  /* 0x000000ffff007224 */ /* 0x000fe200078e00ff */
[----:B------:R-:W-:Y:S01]  /*1370*/  LEA.HI.SX32 R64, R4, R5, 0x1b ;  /* 0x0000000504407211 */ /* 0x000fe200078fdaff */
[----:B------:R-:W-:Y:S01]  /*1380*/  UIMAD UR43, UR43, UR4, UR8 ;  /* 0x000000042b2b72a4 */ /* 0x000fe2000f8e0208 */
[----:B------:R-:W-:Y:S02]  /*1390*/  CS2R R72, SRZ ;  /* 0x0000000000487805 */ /* 0x000fe4000001ff00 */
[----:B------:R-:W-:-:S02]  /*13a0*/  CS2R R68, SRZ ;  /* 0x0000000000447805 */ /* 0x000fc4000001ff00 */
[----:B------:R-:W-:Y:S01]  /*13b0*/  VIMNMX R64, R3, R64, PT ;  /* 0x0000004003407248 */ /* 0x000fe20003fe0100 */
[----:B------:R-:W-:Y:S01]  /*13c0*/  IMAD.MOV.U32 R3, RZ, RZ, RZ ;  /* 0x000000ffff037224 */ /* 0x000fe200078e00ff */
[----:B------:R-:W-:Y:S02]  /*13d0*/  CS2R R6, SRZ ;  /* 0x0000000000067805 */ /* 0x000fe4000001ff00 */
[----:B------:R-:W-:Y:S02]  /*13e0*/  CS2R R76, SRZ ;  /* 0x00000000004c7805 */ /* 0x000fe4000001ff00 */
[----:B------:R-:W-:Y:S01]  /*13f0*/  ISETP.GE.AND P1, PT, R64, 0x1, PT ;  /* 0x000000014000780c */ /* 0x000fe20003f26270 */
[----:B------:R-:W-:Y:S02]  /*1400*/  IMAD.MOV.U32 R9, RZ, RZ, RZ ;  /* 0x000000ffff097224 */ /* 0x000fe400078e00ff */
[----:B------:R-:W-:Y:S02]  /*1410*/  IMAD.MOV.U32 R11, RZ, RZ, RZ ;  /* 0x000000ffff0b7224 */ /* 0x000fe400078e00ff */
[----:B------:R-:W-:-:S02]  /*1420*/  IMAD.MOV.U32 R78, RZ, RZ, RZ ;  /* 0x000000ffff4e7224 */ /* 0x000fc400078e00ff */
[----:B------:R-:W-:-:S06]  /*1430*/  IMAD.MOV.U32 R80, RZ, RZ, RZ ;  /* 0x000000ffff507224 */ /* 0x000fcc00078e00ff */
[----:B------:R-:W-:Y:S05]  /*1440*/  @!P1 BRA `(.L_x_1527) ;  /* 0x000000c000949947 */ /* 0x000fea0003800000 */
[----:B------:R-:W-:Y:S01]  /*1450*/  VIADD R0, R2, 0xffffff80 ;  /* 0xffffff8002007836 */ /* 0x000fe20000000000 */
[----:B------:R-:W-:-:S04]  /*1460*/  UIADD3 UR6, UR47, 0x24300, URZ ;  /* 0x000243002f067890 */ /* 0x000fc8000fffe03f */
[----:B------:R-:W-:Y:S01]  /*1470*/  SHF.R.S32.HI R3, RZ, 0x1f, R0 ;  /* 0x0000001fff037819 */ /* 0x000fe20000011400 */
[----:B------:R-:W-:-:S03]  /*1480*/  ULOP3.LUT UP0, URZ, UR6, 0x9f, URZ, 0xc0, !UPT ;  /* 0x0000009f063f7892 */ /* 0x000fc6000f80c03f */
[----:B------:R-:W-:-:S03]  /*1490*/  LEA.HI R3, R3, R0, RZ, 0x7 ;  /* 0x0000000003037211 */ /* 0x000fc600078f38ff */
[----:B------:R-:W-:Y:S02]  /*14a0*/  PLOP3.LUT P0, PT, PT, PT, UP0, 0x80, 0x0 ;  /* 0x000000000000781c */ /* 0x000fe40003f0f008 */
[----:B------:R-:W-:-:S06]  /*14b0*/  SHF.R.S32.HI R3, RZ, 0x7, R3 ;  /* 0x00000007ff037819 */ /* 0x000fcc0000011403 */
[----:B------:R-:W1:Y:S02]  /*14c0*/  SHFL.IDX PT, R3, R3, RZ, 0x1f ;  /* 0x00001fff03037589 */ /* 0x000e6400000e0000 */
[----:B-1----:R-:W-:-:S13]  /*14d0*/  R2UR UR7, R3 ;  /* 0x00000000030772ca */ /* 0x002fda00000e0000 */
[----:B------:R-:W-:Y:S02]  /*14e0*/  UIMAD.WIDE UR4, UR7, 0x55555556, URZ ;  /* 0x55555556070478a5 */ /* 0x000fe4000f8e023f */
[----:B------:R-:W-:Y:S02]  /*14f0*/  IMAD.U32 R146, RZ, RZ, UR7 ;  /* 0x00000007ff927e24 */ /* 0x000fe4000f8e00ff */
        /* <DEDUP_REMOVED lines=8> */
[----:B------:R-:W-:-:S04]  /*1580*/  ULOP3.LUT UR36, UR4, 0x3fff, URZ, 0xc0, !UPT ;  /* 0x00003fff04247892 */ /* 0x000fc8000f8ec03f */
[----:B------:R-:W-:Y:S01]  /*1590*/  IMAD.U32 R145, RZ, RZ, UR5 ;  /* 0x00000005ff917e24 */ /* 0x000fe2000f8e00ff */
[----:B------:R-:W-:Y:S07]  /*15a0*/  @!P0 BRA `(.L_x_1528) ;  /* 0x0000000000408947 */ /* 0x000fee0003800000 */
        /* <DEDUP_REMOVED lines=16> */
.L_x_1528:
[----:B------:R-:W-:Y:S02]  /*16b0*/  LEA.HI R0, R18, R18, RZ, 0x1 ;  /* 0x0000001212007211 */ /* 0x000fe400078f08ff */
[----:B------:R-:W-:Y:S02]  /*16c0*/  ISETP.NE.AND P0, PT, R144, 0x3, PT ;  /* 0x000000039000780c */ /* 0x000fe40003f05270 */
[----:B------:R-:W-:-:S05]  /*16d0*/  LOP3.LUT R3, R0, 0xfffffffe, RZ, 0xc0, !PT ;  /* 0xfffffffe00037812 */ /* 0x000fca00078ec0ff */
[----:B------:R-:W-:-:S05]  /*16e0*/  IMAD.IADD R0, R18, 0x1, -R3 ;  /* 0x0000000112007824 */ /* 0x000fca00078e0a03 */
[----:B------:R-:W-:-:S04]  /*16f0*/  SHF.L.U32 R0, R0, 0x1f, RZ ;  /* 0x0000001f00007819 */ /* 0x000fc800000006ff */
[----:B------:R-:W1:Y:S02]  /*1700*/  SYNCS.PHASECHK.TRANS64.TRYWAIT P1, [UR47+0x31c00], R0 ;  /* 0x031c0000ff0075a7 */ /* 0x000e64000802016f */
[----:B-1----:R-:W-:Y:S05]  /*1710*/  @!P1 BRA `(.L_x_1529) ;  /* 0x000000fc00d89947 */ /* 0x002fea0003800000 */
.L_x_1626:
[----:B------:R-:W-:Y:S05]  /*1720*/  @!P0 BRA `(.L_x_1530) ;  /* 0x0000000000048947 */ /* 0x000fea0003800000 */
[----:B------:R-:W-:Y:S01]  /*1730*/  BPT.TRAP 0x1 ;  /* 0x000000040000795c */ /* 0x000fe20000300000 */
.L_x_1530:
[----:B------:R-:W-:Y:S01]  /*1740*/  R2UR UR4, R148 ;  /* 0x00000000940472ca */ /* 0x000fe200000e0000 */
[----:B-1----:R-:W-:-:S05]  /*1750*/  IMAD.U32 R3, RZ, RZ, UR46 ;  /* 0x0000002eff037e24 */ /* 0x002fca000f8e00ff */
[----:B------:R-:W-:-:S07]  /*1760*/  LEA R3, R3, UR47, 0x3 ;  /* 0x0000002f03037c11 */ /* 0x000fce000f8e18ff */
[----:B------:R-:W-:-:S05]  /*1770*/  IMAD.U32 R0, RZ, RZ, UR4 ;  /* 0x00000004ff007e24 */ /* 0x000fca000f8e00ff */
[----:B------:R-:W-:-:S04]  /*1780*/  SHF.L.U32 R0, R0, 0x1f, RZ ;  /* 0x0000001f00007819 */ /* 0x000fc800000006ff */
[----:B------:R1:W2:Y:S01]  /*1790*/  SYNCS.PHASECHK.TRANS64.TRYWAIT P2, [R3+URZ+0x31c30], R0 ;  /* 0x031c3000030075a7 */ /* 0x0002a2000804017f */
[----:B------:R-:W-:Y:S05]  /*17a0*/  @!P0 BRA `(.L_x_1531) ;  /* 0x0000000000048947 */ /* 0x000fea0003800000 */
[----:B------:R-:W-:Y:S01]  /*17b0*/  BPT.TRAP 0x1 ;  /* 0x000000040000795c */ /* 0x000fe20000300000 */
.L_x_1531:
[----:B------:R-:W-:Y:S01]  /*17c0*/  LOP3.LUT P1, RZ, R2, 0x7f, RZ, 0xc0, !PT ;  /* 0x0000007f02ff7812 */ /* 0x000fe2000782c0ff */
[----:B------:R-:W-:Y:S01]  /*17d0*/  IMAD.MOV.U32 R71, RZ, RZ, RZ ;  /* 0x000000ffff477224 */ /* 0x000fe200078e00ff */
[----:B--2---:R-:W-:Y:S11]  /*17e0*/  @P2 BRA `(.L_x_1532) ;  /* 0x0000000000082947 */ /* 0x004ff60003800000 */
[----:B------:R-:W2:Y:S02]  /*17f0*/  SYNCS.PHASECHK.TRANS64.TRYWAIT P2, [R3+URZ+0x31c30], R0 ;  /* 0x031c3000030075a7 */ /* 0x000ea4000804017f */
[----:B--2---:R-:W-:Y:S05]  /*1800*/  @!P2 BRA `(.L_x_1533) ;  /* 0x000000fc00b4a947 */ /* 0x004fea0003800000 */
.L_x_1532:
[----:B------:R-:W-:Y:S05]  /*1810*/  WARPSYNC.ALL ;  /* 0x0000000000007948 */ /* 0x000fea0003800000 */
[----:B------:R-:W-:Y:S01]  /*1820*/  UIADD3 UR4, UR47, 0x16a00, URZ ;  /* 0x00016a002f047890 */ /* 0x000fe2000fffe03f */
[----:B------:R-:W-:Y:S01]  /*1830*/  WARPGROUP.ARRIVE ;  /* 0x00000000000079c5 */ /* 0x000fe20000000000 */
[----:B------:R-:W-:Y:S01]  /*1840*/  UMOV UR5, 0x80000020 ;  /* 0x8000002000057882 */ /* 0x000fe20000000000 */
[----:B------:R-:W-:Y:S01]  /*1850*/  UMOV UR7, 0x80000020 ;  /* 0x8000002000077882 */ /* 0x000fe20000000000 */
[----:B------:R-:W-:Y:S01]  /*1860*/  USHF.R.U32.HI UR4, URZ, 0x4, UR4 ;  /* 0x000000043f047899 */ /* 0x000fe20008011604 */
[----:B------:R-:W3:Y:S01]  /*1870*/  LDC R4, c[0x0][0x288] ;  /* 0x0000a200ff047b82 */ /* 0x000ee20000000800 */
[----:B------:R-:W-:Y:S01]  /*1880*/  UMOV UR9, UR5 ;  /* 0x0000000500097c82 */ /* 0x000fe20008000000 */
[----:B------:R-:W-:Y:S01]  /*1890*/  UMOV UR11, 0x80000020 ;  /* 0x80000020000b7882 */ /* 0x000fe20000000000 */
[----:B------:R-:W-:Y:S01]  /*18a0*/  ULOP3.LUT UR4, UR4, 0x3fff, URZ, 0xc0, !UPT ;  /* 0x00003fff04047892 */ /* 0x000fe2000f8ec03f */
[----:B------:R-:W-:Y:S01]  /*18b0*/  IMAD R5, R64, -0x90, R65 ;  /* 0xffffff7040057824 */ /* 0x000fe200078e0241 */
[----:B------:R-:W-:Y:S01]  /*18c0*/  UMOV UR13, UR5 ;  /* 0x00000005000d7c82 */ /* 0x000fe20008000000 */
[----:B------:R-:W-:Y:S01]  /*18d0*/  UMOV UR15, 0x80000020 ;  /* 0x80000020000f7882 */ /* 0x000fe20000000000 */
[----:B------:R-:W-:Y:S01]  /*18e0*/  ULOP3.LUT UR40, UR4, 0x10000, URZ, 0xfc, !UPT ;  /* 0x0001000004287892 */ /* 0x000fe2000f8efc3f */
[----:B------:R-:W-:Y:S01]  /*18f0*/  VIADD R12, R5, 0x90 ;  /* 0x00000090050c7836 */ /* 0x000fe20000000000 */
[----:B------:R-:W-:Y:S01]  /*1900*/  ULOP3.LUT UR4, UR36, 0x10000, URZ, 0xfc, !UPT ;  /* 0x0001000024047892 */ /* 0x000fe2000f8efc3f */
[----:B------:R-:W-:Y:S01]  /*1910*/  VIADD R111, R23, UR42 ;  /* 0x0000002a176f7c36 */ /* 0x000fe20008000000 */
[----:B------:R-:W-:Y:S01]  /*1920*/  UIMAD UR6, UR46, 0x6c0, UR40 ;  /* 0x000006c02e0678a4 */ /* 0x000fe2000f8e0228 */
[----:B------:R-:W-:Y:S01]  /*1930*/  IMAD R12, R19, -0x2, R12 ;  /* 0xfffffffe130c7824 */ /* 0x000fe200078e020c */
[----:B------:R-:W-:Y:S01]  /*1940*/  UMOV UR17, UR5 ;  /* 0x0000000500117c82 */ /* 0x000fe20008000000 */
[----:B------:R-:W-:Y:S01]  /*1950*/  UMOV UR19, 0x80000020 ;  /* 0x8000002000137882 */ /* 0x000fe20000000000 */
[----:B------:R-:W-:Y:S01]  /*1960*/  UIADD3 UR10, UR6, 0x40, URZ ;  /* 0x00000040060a7890 */ /* 0x000fe2000fffe03f */
[----:B------:R-:W-:Y:S01]  /*1970*/  UMOV UR8, UR4 ;  /* 0x0000000400087c82 */ /* 0x000fe20008000000 */
[----:B------:R-:W-:-:S03]  /*1980*/  UIADD3 UR14, UR6, 0xc0, URZ ;  /* 0x000000c0060e7890 */ /* 0x000fc6000fffe03f */
[----:B------:R-:W-:Y:S01]  /*1990*/  HGMMA.64x16x16.F32 R96, gdesc[UR4], RZ, !UPT, gsb0 ;  /* 0x00200000046079f0 */ /* 0x000fe2000c0008ff */
[----:B------:R-:W-:Y:S01]  /*19a0*/  UMOV UR12, UR4 ;  /* 0x00000004000c7c82 */ /* 0x000fe20008000000 */
[----:B------:R-:W-:Y:S01]  /*19b0*/  UIADD3 UR18, UR6, 0x100, URZ ;  /* 0x0000010006127890 */ /* 0x000fe2000fffe03f */
[----:B------:R-:W-:Y:S01]  /*19c0*/  UMOV UR16, UR4 ;  /* 0x0000000400107c82 */ /* 0x000fe20008000000 */
[----:B------:R-:W-:Y:S01]  /*19d0*/  UIADD3 UR22, UR6, 0x140, URZ ;  /* 0x0000014006167890 */ /* 0x000fe2000fffe03f */
[----:B---3--:R-:W-:Y:S01]  /*19e0*/  IADD3 R14, -R4, 0x91, R5 ;  /* 0x00000091040e7810 */ /* 0x008fe20007ffe105 */
[----:B------:R-:W-:Y:S01]  /*19f0*/  UMOV UR20, UR4 ;  /* 0x0000000400147c82 */ /* 0x000fe20008000000 */
[----:B------:R-:W-:Y:S01]  /*1a00*/  UMOV UR21, UR5 ;  /* 0x0000000500157c82 */ /* 0x000fe20008000000 */
[----:B------:R-:W-:Y:S01]  /*1a10*/  UMOV UR23, 0x80000020 ;  /* 0x8000002000177882 */ /* 0x000fe20000000000 */
[----:B------:R-:W-:Y:S01]  /*1a20*/  UIADD3 UR26, UR6, 0x180, URZ ;  /* 0x00000180061a7890 */ /* 0x000fe2000fffe03f */
[----:B------:R-:W-:Y:S01]  /*1a30*/  IMAD R14, R19, -0x2, R14 ;  /* 0xfffffffe130e7824 */ /* 0x000fe200078e020e */
[----:B------:R-:W-:Y:S01]  /*1a40*/  UMOV UR24, UR4 ;  /* 0x0000000400187c82 */ /* 0x000fe20008000000 */
[----:B------:R-:W-:Y:S01]  /*1a50*/  UMOV UR25, UR5 ;  /* 0x0000000500197c82 */ /* 0x000fe20008000000 */
[----:B------:R-:W-:Y:S01]  /*1a60*/  UMOV UR27, 0x80000020 ;  /* 0x80000020001b7882 */ /* 0x000fe20000000000 */
[----:B------:R-:W-:Y:S01]  /*1a70*/  UIADD3 UR30, UR6, 0x1c0, URZ ;  /* 0x000001c0061e7890 */ /* 0x000fe2000fffe03f */
[----:B------:R-:W-:Y:S01]  /*1a80*/  VIADDMNMX R5, R111, R14, R12, PT ;  /* 0x0000000e6f057246 */ /* 0x000fe2000380010c */
[----:B------:R-:W-:Y:S01]  /*1a90*/  UMOV UR28, UR4 ;  /* 0x00000004001c7c82 */ /* 0x000fe20008000000 */
[----:B------:R-:W-:Y:S01]  /*1aa0*/  UMOV UR29, UR5 ;  /* 0x00000005001d7c82 */ /* 0x000fe20008000000 */
[----:B------:R-:W-:Y:S01]  /*1ab0*/  UMOV UR31, 0x80000020 ;  /* 0x80000020001f7882 */ /* 0x000fe20000000000 */
[----:B------:R-:W-:Y:S01]  /*1ac0*/  UIADD3 UR7, UR4, 0x2, URZ ;  /* 0x0000000204077890 */ /* 0x000fe2000fffe03f */
[C---:B------:R-:W-:Y:S01]  /*1ad0*/  ISETP.GT.AND P2, PT, R5.reuse, RZ, PT ;  /* 0x000000ff0500720c */ /* 0x040fe20003f44270 */
[----:B------:R-:W-:Y:S01]  /*1ae0*/  UIADD3 UR34, UR6, 0x400, URZ ;  /* 0x0000040006227890 */ /* 0x000fe2000fffe03f */
[C---:B------:R-:W-:Y:S01]  /*1af0*/  ISETP.GT.AND P3, PT, R5.reuse, 0x1, PT ;  /* 0x000000010500780c */ /* 0x040fe20003f64270 */
[----:B------:R-:W-:Y:S01]  /*1b00*/  UMOV UR35, 0x80000020 ;  /* 0x8000002000237882 */ /* 0x000fe20000000000 */
[----:B------:R-:W-:Y:S01]  /*1b10*/  UIADD3 UR38, UR6, 0x2c2, URZ ;  /* 0x000002c206267890 */ /* 0x000fe2000fffe03f */
[----:B------:R-:W-:Y:S01]  /*1b20*/  ISETP.GT.AND P4, PT, R5, 0x8, PT ;  /* 0x000000080500780c */ /* 0x000fe20003f84270 */
[----:B------:R-:W-:Y:S01]  /*1b30*/  UMOV UR39, 0x80000020 ;  /* 0x8000002000277882 */ /* 0x000fe20000000000 */
[----:B------:R-:W-:Y:S01]  /*1b40*/  UIADD3 UR50, UR6, 0x500, URZ ;  /* 0x0000050006327890 */ /* 0x000fe2000fffe03f */
[----:B------:R-:W-:Y:S01]  /*1b50*/  IADD3 R111, R14, 0x8, R111 ;  /* 0x000000080e6f7810 */ /* 0x000fe20007ffe06f */
[----:B------:R-:W-:Y:S01]  /*1b60*/  UMOV UR51, 0x80000020 ;  /* 0x8000002000337882 */ /* 0x000fe20000000000 */
[----:B------:R-:W-:-:S05]  /*1b70*/  IADD3 R65, -R4, UR42, R65 ;  /* 0x0000002a04417c10 */ /* 0x000fca000fffe141 */
[----:B------:R-:W-:Y:S01]  /*1b80*/  IMAD.HI R65, R65, 0x38e38e39, RZ ;  /* 0x38e38e3941417827 */ /* 0x000fe200078e02ff */
        /* <DEDUP_REMOVED lines=17> */
[----:B------:R-:W-:Y:S02]  /*1ca0*/  UIADD3 UR12, UR6, 0x2, URZ ;  /* 0x00000002060c7890 */ /* 0x000fe4000fffe03f */
[----:B------:R-:W-:Y:S01]  /*1cb0*/  UIADD3 UR14, UR6, 0xc2, URZ ;  /* 0x000000c2060e7890 */ /* 0x000fe2000fffe03f */
[----:B------:R-:W-:Y:S01]  /*1cc0*/  UMOV UR15, 0x80000020 ;  /* 0x80000020000f7882 */ /* 0x000fe20000000000 */
[----:B------:R-:W-:Y:S02]  /*1cd0*/  WARPGROUP.DEPBAR.LE gsb0, 0x0 ;  /* 0x00008000000079c5 */ /* 0x000fe40000010000 */
        /* <DEDUP_REMOVED lines=22> */
[----:B------:R-:W-:Y:S01]  /*1e40*/  UMOV UR8, UR7 ;  /* 0x0000000700087c82 */ /* 0x000fe20008000000 */
[----:B------:R-:W-:Y:S01]  /*1e50*/  UMOV UR9, 0x80000020 ;  /* 0x8000002000097882 */ /* 0x000fe20000000000 */
[----:B------:R-:W-:Y:S01]  /*1e60*/  UMOV UR10, UR12 ;  /* 0x0000000c000a7c82 */ /* 0x000fe20008000000 */
[----:B------:R-:W-:Y:S01]  /*1e70*/  UMOV UR11, 0x80000020 ;  /* 0x80000020000b7882 */ /* 0x000fe20000000000 */
[----:B------:R-:W-:Y:S01]  /*1e80*/  UMOV UR12, UR8 ;  /* 0x00000008000c7c82 */ /* 0x000fe20008000000 */
        /* <DEDUP_REMOVED lines=9> */
[----:B------:R-:W-:Y:S01]  /*1f20*/  UIADD3 UR7, UR4, 0x300, URZ ;  /* 0x0000030004077890 */ /* 0x000fe2000fffe03f */
[----:B------:R-:W-:-:S02]  /*1f30*/  WARPGROUP.DEPBAR.LE gsb0, 0x0 ;  /* 0x00008000000079c5 */ /* 0x000fc40000010000 */
        /* <DEDUP_REMOVED lines=19> */
[----:B------:R-:W-:Y:S01]  /*2070*/  UMOV UR13, 0x80000020 ;  /* 0x80000020000d7882 */ /* 0x000fe20000000000 */
[----:B------:R-:W-:Y:S01]  /*2080*/  UMOV UR15, 0x80000020 ;  /* 0x80000020000f7882 */ /* 0x000fe20000000000 */
[----:B------:R-:W-:Y:S01]  /*2090*/  UMOV UR32, UR12 ;  /* 0x0000000c00207c82 */ /* 0x000fe20008000000 */
[----:B------:R-:W-:Y:S01]  /*20a0*/  UMOV UR33, UR13 ;  /* 0x0000000d00217c82 */ /* 0x000fe20008000000 */
[----:B------:R-:W-:Y:S01]  /*20b0*/  UIADD3 UR7, UR4, 0x302, URZ ;  /* 0x0000030204077890 */ /* 0x000fe2000fffe03f */
        /* <DEDUP_REMOVED lines=189> */
[----:B------:R-:W-:Y:S01]  /*2c90*/  ISETP.GT.AND P2, PT, R5, 0x9, PT ;  /* 0x000000090500780c */ /* 0x000fe20003f44270 */
[----:B------:R-:W-:Y:S01]  /*2ca0*/  HGMMA.64x16x16.F32 R88, gdesc[UR24], R88, gsb0 ;  /* 0x00200000185879f0 */ /* 0x000fe20008000858 */
[----:B------:R-:W-:Y:S01]  /*2cb0*/  UIADD3 UR26, UR6, 0x502, URZ ;  /* 0x00000502061a7890 */ /* 0x000fe2000fffe03f */
[----:B------:R-:W-:Y:S01]  /*2cc0*/  FSEL R129, R100, -INF , P4 ;  /* 0xff80000064817808 */ /* 0x000fe20002000000 */
[----:B------:R-:W-:Y:S01]  /*2cd0*/  UMOV UR27, 0x80000020 ;  /* 0x80000020001b7882 */ /* 0x000fe20000000000 */
[----:B-12---:R-:W-:-:S02]  /*2ce0*/  FMNMX.FTZ R0, R125, R131, !PT ;  /* 0x000000837d007209 */ /* 0x006fc40007810000 */
[----:B------:R-:W-:Y:S02]  /*2cf0*/  ISETP.GT.AND P3, PT, R5, 0x10, PT ;  /* 0x000000100500780c */ /* 0x000fe40003f64270 */
[----:B------:R-:W-:Y:S02]  /*2d00*/  FSEL R101, R101, -INF , P2 ;  /* 0xff80000065657808 */ /* 0x000fe40001000000 */
[----:B------:R-:W-:Y:S02]  /*2d10*/  FMNMX.FTZ R0, R129, R0, !PT ;  /* 0x0000000081007209 */ /* 0x000fe40007810000 */
[----:B------:R-:W-:Y:S02]  /*2d20*/  ISETP.GT.AND P2, PT, R5, 0x11, PT ;  /* 0x000000110500780c */ /* 0x000fe40003f44270 */
[----:B------:R-:W-:Y:S02]  /*2d30*/  FMNMX.FTZ R0, R101, R0, !PT ;  /* 0x0000000065007209 */ /* 0x000fe40007810000 */
[----:B------:R-:W-:Y:S01]  /*2d40*/  ISETP.GT.AND P4, PT, R5, 0x20, PT ;  /* 0x000000200500780c */ /* 0x000fe20003f84270 */
[----:B------:R-:W-:-:S02]  /*2d50*/  WARPGROUP.DEPBAR.LE gsb0, 0x0 ;  /* 0x00008000000079c5 */ /* 0x000fc40000010000 */
[----:B------:R-:W-:Y:S01]  /*2d60*/  WARPGROUP.ARRIVE ;  /* 0x00000000000079c5 */ /* 0x000fe20000000000 */
[----:B------:R-:W-:Y:S02]  /*2d70*/  FSEL R97, R88, -INF , P3 ;  /* 0xff80000058617808 */ /* 0x000fe40001800000 */
[----:B------:R-:W-:Y:S02]  /*2d80*/  ISETP.GT.AND P3, PT, R5, 0x18, PT ;  /* 0x000000180500780c */ /* 0x000fe40003f64270 */
[----:B------:R-:W-:Y:S01]  /*2d90*/  FSEL R89, R89, -INF , P2 ;  /* 0xff80000059597808 */ /* 0x000fe20001000000 */
[----:B------:R-:W-:Y:S01]  /*2da0*/  HGMMA.64x16x16.F32 R80, gdesc[UR24], R80, gsb0 ;  /* 0x00200000185079f0 */ /* 0x000fe20008000850 */
[----:B------:R-:W-:Y:S01]  /*2db0*/  UIADD3 UR26, UR6, 0x542, URZ ;  /* 0x00000542061a7890 */ /* 0x000fe2000fffe03f */
[----:B------:R-:W-:Y:S01]  /*2dc0*/  FMNMX.FTZ R0, R97, R0, !PT ;  /* 0x0000000061007209 */ /* 0x000fe20007810000 */
[----:B------:R-:W-:Y:S01]  /*2dd0*/  UMOV UR27, 0x80000020 ;  /* 0x80000020001b7882 */ /* 0x000fe20000000000 */
[----:B------:R-:W-:-:S02]  /*2de0*/  ISETP.GT.AND P2, PT, R5, 0x19, PT ;  /* 0x000000190500780c */ /* 0x000fc40003f44270 */
[----:B------:R-:W-:Y:S02]  /*2df0*/  FSEL R109, R92, -INF , P3 ;  /* 0xff8000005c6d7808 */ /* 0x000fe40001800000 */
[----:B------:R-:W-:Y:S02]  /*2e00*/  FMNMX.FTZ R0, R89, R0, !PT ;  /* 0x0000000059007209 */ /* 0x000fe40007810000 */
[----:B------:R-:W-:Y:S02]  /*2e10*/  FSEL R117, R93, -INF , P2 ;  /* 0xff8000005d757808 */ /* 0x000fe40001000000 */
[----:B------:R-:W-:Y:S02]  /*2e20*/  FMNMX.FTZ R0, R109, R0, !PT ;  /* 0x000000006d007209 */ /* 0x000fe40007810000 */
[----:B------:R-:W-:Y:S02]  /*2e30*/  ISETP.GT.AND P2, PT, R5, 0x21, PT ;  /* 0x000000210500780c */ /* 0x000fe40003f44270 */
[----:B------:R-:W-:-:S02]  /*2e40*/  FMNMX.FTZ R0, R117, R0, !PT ;  /* 0x0000000075007209 */ /* 0x000fc40007810000 */
        /* <DEDUP_REMOVED lines=8> */
[----:B------:R-:W-:Y:S01]  /*2ed0*/  ISETP.GT.AND P2, PT, R5, 0x29, PT ;  /* 0x000000290500780c */ /* 0x000fe20003f44270 */
[----:B------:R-:W-:Y:S01]  /*2ee0*/  UMOV UR27, 0x80000020 ;  /* 0x80000020001b7882 */ /* 0x000fe20000000000 */
[----:B------:R-:W-:-:S02]  /*2ef0*/  FSEL R121, R84, -INF , P3 ;  /* 0xff80000054797808 */ /* 0x000fc40001800000 */
[----:B------:R-:W-:Y:S02]  /*2f00*/  FMNMX.FTZ R0, R127, R0, !PT ;  /* 0x000000007f007209 */ /* 0x000fe40007810000 */
[----:B------:R-:W-:Y:S02]  /*2f10*/  ISETP.GT.AND P4, PT, R5, 0x30, PT ;  /* 0x000000300500780c */ /* 0x000fe40003f84270 */
        /* <DEDUP_REMOVED lines=21> */
[----:B------:R-:W-:Y:S02]  /*3070*/  ISETP.GT.AND P3, PT, R5, 0x48, PT ;  /* 0x000000480500780c */ /* 0x000fe40003f64270 */
[----:B------:R-:W-:-:S04]  /*3080*/  SHF.R.U32.HI R72, RZ, 0x1f, R65 ;  /* 0x0000001fff487819 */ /* 0x000fc80000011641 */
[----:B------:R-:W-:Y:S01]  /*3090*/  LEA.HI.SX32 R72, R65, R72, 0x1b ;  /* 0x0000004841487211 */ /* 0x000fe200078fdaff */
[----:B------:R-:W-:-:S05]  /*30a0*/  VIADD R65, R64, 0xfffffffe ;  /* 0xfffffffe40417836 */ /* 0x000fca0000000000 */
[----:B------:R-:W-:Y:S01]  /*30b0*/  R2UR UR45, R65 ;  /* 0x00000000412d72ca */ /* 0x000fe200000e0000 */
        /* <DEDUP_REMOVED lines=32> */
[----:B------:R-:W-:Y:S01]  /*32c0*/  FMNMX.FTZ R0, R53, R0, !PT ;  /* 0x0000000035007209 */ /* 0x000fe20007810000 */
        /* <DEDUP_REMOVED lines=9> */
[----:B------:R-:W-:Y:S01]  /*3360*/  ISETP.GT.AND P2, PT, R5, 0x69, PT ;  /* 0x000000690500780c */ /* 0x000fe20003f44270 */
[----:B------:R-:W-:Y:S01]  /*3370*/  ULDC UR6, c[0x0][0x988] ;  /* 0x0002620000067ab9 */ /* 0x000fe20000000800 */
[----:B------:R-:W-:-:S02]  /*3380*/  FSEL R21, R44, -INF , P3 ;  /* 0xff8000002c157808 */ /* 0x000fc40001800000 */
[----:B------:R-:W-:Y:S02]  /*3390*/  FMNMX.FTZ R0, R41, R0, !PT ;  /* 0x0000000029007209 */ /* 0x000fe40007810000 */
[----:B------:R-:W-:Y:S02]  /*33a0*/  ISETP.GT.AND P3, PT, R5, 0x70, PT ;  /* 0x000000700500780c */ /* 0x000fe40003f64270 */
[----:B------:R-:W-:Y:S02]  /*33b0*/  FSEL R45, R45, -INF , P2 ;  /* 0xff8000002d2d7808 */ /* 0x000fe40001000000 */
[----:B------:R-:W-:Y:S02]  /*33c0*/  FMNMX.FTZ R0, R21, R0, !PT ;  /* 0x0000000015007209 */ /* 0x000fe40007810000 */
[----:B------:R-:W-:Y:S02]  /*33d0*/  ISETP.GT.AND P2, PT, R5, 0x71, PT ;  /* 0x000000710500780c */ /* 0x000fe40003f44270 */
[----:B------:R-:W-:-:S02]  /*33e0*/  FMNMX.FTZ R0, R45, R0, !PT ;  /* 0x000000002d007209 */ /* 0x000fc40007810000 */
[----:B------:R-:W-:-:S04]  /*33f0*/  VIMNMX R40, R12, R111, PT ;  /* 0x0000006f0c287248 */ /* 0x000fc80003fe0100 */
[----:B------:R-:W-:Y:S01]  /*3400*/  ISETP.GT.AND P4, PT, R40, 0x8, PT ;  /* 0x000000082800780c */ /* 0x000fe20003f84270 */
[----:B------:R-:W-:Y:S02]  /*3410*/  WARPGROUP.DEPBAR.LE gsb0, 0x0 ;  /* 0x00008000000079c5 */ /* 0x000fe40000010000 */
[----:B------:R-:W-:Y:S01]  /*3420*/  WARPGROUP.ARRIVE ;  /* 0x00000000000079c5 */ /* 0x000fe20000000000 */
[----:B------:R-:W-:Y:S02]  /*3430*/  FSEL R67, R32, -INF , P3 ;  /* 0xff80000020437808 */ /* 0x000fe40001800000 */
[----:B------:R-:W-:Y:S02]  /*3440*/  ISETP.GT.AND P3, PT, R5, 0x78, PT ;  /* 0x000000780500780c */ /* 0x000fe40003f64270 */
[----:B------:R-:W-:Y:S01]  /*3450*/  FSEL R33, R33, -INF , P2 ;  /* 0xff80000021217808 */ /* 0x000fe20001000000 */
[----:B------:R-:W-:Y:S01]  /*3460*/  HGMMA.64x16x16.F32 R24, gdesc[UR24], R24, gsb0 ;  /* 0x00200000181879f0 */ /* 0x000fe20008000818 */
[----:B------:R-:W-:-:S02]  /*3470*/  FMNMX.FTZ R0, R67, R0, !PT ;  /* 0x0000000043007209 */ /* 0x000fc40007810000 */
[----:B------:R-:W-:Y:S02]  /*3480*/  ISETP.GT.AND P2, PT, R5, 0x79, PT ;  /* 0x000000790500780c */ /* 0x000fe40003f44270 */
[----:B------:R-:W-:Y:S02]  /*3490*/  FSEL R69, R36, -INF , P3 ;  /* 0xff80000024457808 */ /* 0x000fe40001800000 */
[----:B------:R-:W-:Y:S02]  /*34a0*/  FMNMX.FTZ R0, R33, R0, !PT ;  /* 0x0000000021007209 */ /* 0x000fe40007810000 */
[----:B------:R-:W-:Y:S02]  /*34b0*/  ISETP.GT.AND P3, PT, R5, 0x80, PT ;  /* 0x000000800500780c */ /* 0x000fe40003f64270 */
[----:B------:R-:W-:Y:S02]  /*34c0*/  FSEL R37, R37, -INF , P2 ;  /* 0xff80000025257808 */ /* 0x000fe40001000000 */
[----:B------:R-:W-:-:S02]  /*34d0*/  FMNMX.FTZ R0, R69, R0, !PT ;  /* 0x0000000045007209 */ /* 0x000fc40007810000 */
[----:B------:R-:W-:Y:S02]  /*34e0*/  ISETP.GT.AND P2, PT, R5, 0x81, PT ;  /* 0x000000810500780c */ /* 0x000fe40003f44270 */
[----:B------:R-:W-:Y:S01]  /*34f0*/  FMNMX.FTZ R0, R37, R0, !PT ;  /* 0x0000000025007209 */ /* 0x000fe20007810000 */
[----:B------:R-:W-:Y:S02]  /*3500*/  WARPGROUP.DEPBAR.LE gsb0, 0x0 ;  /* 0x00008000000079c5 */ /* 0x000fe40000010000 */
[----:B------:R-:W-:Y:S02]  /*3510*/  FSEL R73, R24, -INF , P3 ;  /* 0xff80000018497808 */ /* 0x000fe40001800000 */
[----:B------:R-:W-:Y:S02]  /*3520*/  ISETP.GT.AND P3, PT, R5, 0x88, PT ;  /* 0x000000880500780c */ /* 0x000fe40003f64270 */
[----:B------:R-:W-:Y:S02]  /*3530*/  FSEL R77, R25, -INF , P2 ;  /* 0xff800000194d7808 */ /* 0x000fe40001000000 */
[----:B------:R-:W-:-:S02]  /*3540*/  FMNMX.FTZ R0, R73, R0, !PT ;  /* 0x0000000049007209 */ /* 0x000fc40007810000 */
[----:B------:R-:W-:Y:S02]  /*3550*/  ISETP.GT.AND P2, PT, R5, 0x89, PT ;  /* 0x000000890500780c */ /* 0x000fe40003f44270 */
[----:B------:R-:W-:Y:S02]  /*3560*/  FSEL R25, R28, -INF , P3 ;  /* 0xff8000001c197808 */ /* 0x000fe40001800000 */
[----:B------:R-:W-:Y:S02]  /*3570*/  FMNMX.FTZ R0, R77, R0, !PT ;  /* 0x000000004d007209 */ /* 0x000fe40007810000 */
[----:B------:R-:W-:Y:S02]  /*3580*/  FSEL R29, R29, -INF , P2 ;  /* 0xff8000001d1d7808 */ /* 0x000fe40001000000 */
[----:B------:R-:W-:Y:S02]  /*3590*/  FMNMX.FTZ R0, R25, R0, !PT ;  /* 0x0000000019007209 */ /* 0x000fe40007810000 */
[----:B------:R-:W-:-:S02]  /*35a0*/  ISETP.GT.AND P3, PT, R40, 0x1, PT ;  /* 0x000000012800780c */ /* 0x000fc40003f64270 */
[----:B------:R-:W-:Y:S01]  /*35b0*/  FMNMX.FTZ R10, R29, R0, !PT ;  /* 0x000000001d0a7209 */ /* 0x000fe20007810000 */
[----:B------:R-:W-:Y:S01]  /*35c0*/  IMAD.U32 R0, RZ, RZ, UR6 ;  /* 0x00000006ff007e24 */ /* 0x000fe2000f8e00ff */
[----:B------:R-:W-:Y:S02]  /*35d0*/  FSEL R99, R99, -INF , P3 ;  /* 0xff80000063637808 */ /* 0x000fe40001800000 */
[----:B------:R-:W-:Y:S01]  /*35e0*/  ISETP.GT.AND P3, PT, R40, 0x11, PT ;  /* 0x000000112800780c */ /* 0x000fe20003f64270 */
[----:B------:R-:W1:Y:S02]  /*35f0*/  SHFL.BFLY PT, R5, R10, 0x2, 0x1f ;  /* 0x0c401f000a057f89 */ /* 0x000e6400000e0000 */
[----:B-1----:R-:W-:-:S05]  /*3600*/  FMNMX.FTZ R20, R10, R5, !PT ;  /* 0x000000050a147209 */ /* 0x002fca0007810000 */
[----:B------:R-:W1:Y:S02]  /*3610*/  SHFL.BFLY PT, R5, R20, 0x1, 0x1f ;  /* 0x0c201f0014057f89 */ /* 0x000e6400000e0000 */
[----:B-1----:R-:W-:-:S04]  /*3620*/  FMNMX.FTZ R5, R20, R5, !PT ;  /* 0x0000000514057209 */ /* 0x002fc80007810000 */
[C---:B------:R-:W-:Y:S01]  /*3630*/  FSETP.NEU.FTZ.AND P2, PT, R5.reuse, -INF , PT ;  /* 0xff8000000500780b */ /* 0x040fe20003f5d000 */
[----:B------:R-:W-:-:S05]  /*3640*/  FMUL.FTZ R6, R5, R0 ;  /* 0x0000000005067220 */ /* 0x000fca0000410000 */
[----:B------:R-:W-:Y:S02]  /*3650*/  FSEL R6, R6, RZ, P2 ;  /* 0x000000ff06067208 */ /* 0x000fe40001000000 */
[----:B------:R-:W-:-:S03]  /*3660*/  ISETP.GT.AND P2, PT, R40, RZ, PT ;  /* 0x000000ff2800720c */ /* 0x000fc60003f44270 */
[-CC-:B------:R-:W-:Y:S01]  /*3670*/  FFMA.FTZ R12, R97, R0.reuse, -R6.reuse ;  /* 0x00000000610c7223 */ /* 0x180fe20000010806 */
[----:B------:R-:W-:Y:S01]  /*3680*/  FSEL R93, R98, -INF , P2 ;  /* 0xff800000625d7808 */ /* 0x000fe20001000000 */
[-CC-:B------:R-:W-:Y:S01]  /*3690*/  FFMA.FTZ R85, R101, R0.reuse, -R6.reuse ;  /* 0x0000000065557223 */ /* 0x180fe20000010806 */
[----:B------:R-:W-:Y:S01]  /*36a0*/  ISETP.GT.AND P2, PT, R40, 0x9, PT ;  /* 0x000000092800780c */ /* 0x000fe20003f44270 */
[-CC-:B------:R-:W-:Y:S01]  /*36b0*/  FFMA.FTZ R24, R109, R0.reuse, -R6.reuse ;  /* 0x000000006d187223 */ /* 0x180fe20000010806 */
[----:B------:R-:W-:Y:S01]  /*36c0*/  FSEL R97, R102, -INF , P4 ;  /* 0xff80000066617808 */ /* 0x000fe20002000000 */
[-CC-:B------:R-:W-:Y:S01]  /*36d0*/  FFMA.FTZ R28, R123, R0.reuse, -R6.reuse ;  /* 0x000000007b1c7223 */ /* 0x180fe20000010806 */
[----:B------:R-:W-:Y:S01]  /*36e0*/  FMNMX.FTZ R14, R93, R99, !PT ;  /* 0x000000635d0e7209 */ /* 0x000fe20007810000 */
[-CC-:B------:R-:W-:Y:S01]  /*36f0*/  FFMA.FTZ R8, R125, R0.reuse, -R6.reuse ;  /* 0x000000007d087223 */ /* 0x180fe20000010806 */
[----:B------:R-:W-:Y:S01]  /*3700*/  FSEL R103, R103, -INF , P2 ;  /* 0xff80000067677808 */ /* 0x000fe20001000000 */
[-CC-:B------:R-:W-:Y:S01]  /*3710*/  FFMA.FTZ R32, R121, R0.reuse, -R6.reuse ;  /* 0x0000000079207223 */ /* 0x180fe20000010806 */
[----:B------:R-:W-:Y:S01]  /*3720*/  ISETP.GT.AND P2, PT, R40, 0x10, PT ;  /* 0x000000102800780c */ /* 0x000fe20003f44270 */
[--C-:B------:R-:W-:Y:S01]  /*3730*/  FFMA.FTZ R10, R129, R0, -R6.reuse ;  /* 0x00000000810a7223 */ /* 0x100fe20000010806 */
[----:B------:R-:W-:Y:S01]  /*3740*/  FMNMX.FTZ R14, R97, R14, !PT ;  /* 0x0000000e610e7209 */ /* 0x000fe20007810000 */
[-CC-:B------:R-:W-:Y:S01]  /*3750*/  FFMA.FTZ R36, R115, R0.reuse, -R6.reuse ;  /* 0x0000000073247223 */ /* 0x180fe20000010806 */
[----:B------:R-:W-:Y:S01]  /*3760*/  FSEL R101, R90, -INF , P2 ;  /* 0xff8000005a657808 */ /* 0x000fe20001000000 */
[--C-:B------:R-:W-:Y:S01]  /*3770*/  FFMA.FTZ R81, R131, R0, -R6.reuse ;  /* 0x0000000083517223 */ /* 0x100fe20000010806 */
[----:B------:R-:W-:Y:S01]  /*3780*/  FMNMX.FTZ R20, R103, R14, !PT ;  /* 0x0000000e67147209 */ /* 0x000fe20007810000 */
[-CC-:B------:R-:W-:Y:S01]  /*3790*/  FFMA.FTZ R44, R107, R0.reuse, -R6.reuse ;  /* 0x000000006b2c7223 */ /* 0x180fe20000010806 */
[C---:B------:R-:W-:Y:S01]  /*37a0*/  ISETP.GT.AND P2, PT, R40.reuse, 0x18, PT ;  /* 0x000000182800780c */ /* 0x040fe20003f44270 */
[----:B------:R1:W-:Y:S01]  /*37b0*/  MUFU.EX2 R14, R24 ;  /* 0x00000018000e7308 */ /* 0x0003e20000000800 */
[----:B------:R-:W-:Y:S01]  /*37c0*/  FSEL R109, R91, -INF , P3 ;  /* 0xff8000005b6d7808 */ /* 0x000fe20001800000 */
[--C-:B------:R-:W-:Y:S01]  /*37d0*/  FFMA.FTZ R91, R117, R0, -R6.reuse ;  /* 0x00000000755b7223 */ /* 0x100fe20000010806 */
[----:B------:R-:W-:Y:S01]  /*37e0*/  FMNMX.FTZ R20, R101, R20, !PT ;  /* 0x0000001465147209 */ /* 0x000fe20007810000 */
[-CC-:B------:R-:W-:Y:S01]  /*37f0*/  FFMA.FTZ R11, R11, R0.reuse, -R6.reuse ;  /* 0x000000000b0b7223 */ /* 0x180fe20000010806 */
[----:B------:R-:W-:Y:S01]  /*3800*/  ISETP.GT.AND P3, PT, R40, 0x19, PT ;  /* 0x000000192800780c */ /* 0x000fe20003f64270 */
[--C-:B------:R-:W-:Y:S01]  /*3810*/  FFMA.FTZ R48, R37, R0, -R6.reuse ;  /* 0x0000000025307223 */ /* 0x100fe20000010806 */
[----:B------:R-:W-:Y:S01]  /*3820*/  FSEL R111, R94, -INF , P2 ;  /* 0xff8000005e6f7808 */ /* 0x000fe20001000000 */
[----:B------:R-:W-:Y:S01]  /*3830*/  MUFU.EX2 R8, R8 ;  /* 0x0000000800087308 */ /* 0x000fe20000000800 */
[----:B------:R-:W-:Y:S01]  /*3840*/  FMNMX.FTZ R20, R109, R20, !PT ;  /* 0x000000146d147209 */ /* 0x000fe20007810000 */
[-CC-:B------:R-:W-:Y:S01]  /*3850*/  FFMA.FTZ R89, R89, R0.reuse, -R6.reuse ;  /* 0x0000000059597223 */ /* 0x180fe20000010806 */
[----:B------:R-:W-:Y:S01]  /*3860*/  FSEL R95, R95, -INF , P3 ;  /* 0xff8000005f5f7808 */ /* 0x000fe20001800000 */
[-CC-:B------:R-:W-:Y:S01]  /*3870*/  FFMA.FTZ R7, R7, R0.reuse, -R6.reuse ;  /* 0x0000000007077223 */ /* 0x180fe20000010806 */
[C---:B------:R-:W-:Y:S01]  /*3880*/  ISETP.GT.AND P2, PT, R40.reuse, 0x20, PT ;  /* 0x000000202800780c */ /* 0x040fe20003f44270 */
[--C-:B------:R-:W-:Y:S01]  /*3890*/  FFMA.FTZ R41, R41, R0, -R6.reuse ;  /* 0x0000000029297223 */ /* 0x100fe20000010806 */
[----:B------:R-:W-:Y:S01]  /*38a0*/  FMNMX.FTZ R20, R111, R20, !PT ;  /* 0x000000146f147209 */ /* 0x000fe20007810000 */
[----:B------:R-:W2:Y:S01]  /*38b0*/  MUFU.EX2 R81, R81 ;  /* 0x0000005100517308 */ /* 0x000ea20000000800 */
[----:B------:R-:W-:Y:S01]  /*38c0*/  ISETP.GT.AND P3, PT, R40, 0x21, PT ;  /* 0x000000212800780c */ /* 0x000fe20003f64270 */
[-CC-:B------:R-:W-:Y:S01]  /*38d0*/  FFMA.FTZ R21, R21, R0.reuse, -R6.reuse ;  /* 0x0000000015157223 */ /* 0x180fe20000010806 */
[----:B------:R-:W-:Y:S01]  /*38e0*/  FSEL R117, R82, -INF , P2 ;  /* 0xff80000052757808 */ /* 0x000fe20001000000 */
[--C-:B------:R-:W-:Y:S01]  /*38f0*/  FFMA.FTZ R37, R73, R0, -R6.reuse ;  /* 0x0000000049257223 */ /* 0x100fe20000010806 */
[----:B-1----:R-:W-:Y:S01]  /*3900*/  FMNMX.FTZ R24, R95, R20, !PT ;  /* 0x000000145f187209 */ /* 0x002fe20007810000 */
[-CC-:B------:R-:W-:Y:S01]  /*3910*/  FFMA.FTZ R52, R29, R0.reuse, -R6.reuse ;  /* 0x000000001d347223 */ /* 0x180fe20000010806 */
[----:B------:R-:W-:Y:S01]  /*3920*/  ISETP.GT.AND P2, PT, R40, 0x28, PT ;  /* 0x000000282800780c */ /* 0x000fe20003f44270 */
[----:B------:R1:W-:Y:S01]  /*3930*/  MUFU.EX2 R20, R28 ;  /* 0x0000001c00147308 */ /* 0x0003e20000000800 */
[----:B------:R-:W-:Y:S01]  /*3940*/  FSEL R123, R83, -INF , P3 ;  /* 0xff800000537b7808 */ /* 0x000fe20001800000 */
[----:B------:R-:W-:Y:S01]  /*3950*/  FFMA.FTZ R83, R127, R0, -R6 ;  /* 0x000000007f537223 */ /* 0x000fe20000010806 */
[----:B------:R-:W-:-:S02]  /*3960*/  FMNMX.FTZ R24, R117, R24, !PT ;  /* 0x0000001875187209 */ /* 0x000fc40007810000 */
[----:B------:R-:W-:Y:S02]  /*3970*/  ISETP.GT.AND P3, PT, R40, 0x29, PT ;  /* 0x000000292800780c */ /* 0x000fe40003f64270 */
[----:B------:R-:W-:Y:S01]  /*3980*/  FSEL R125, R86, -INF , P2 ;  /* 0xff800000567d7808 */ /* 0x000fe20001000000 */
[----:B------:R-:W3:Y:S01]  /*3990*/  MUFU.EX2 R10, R10 ;  /* 0x0000000a000a7308 */ /* 0x000ee20000000800 */
[----:B------:R-:W-:Y:S01]  /*39a0*/  FMNMX.FTZ R24, R123, R24, !PT ;  /* 0x000000187b187209 */ /* 0x000fe20007810000 */
[----:B--2---:R-:W-:Y:S01]  /*39b0*/  FADD.FTZ R73, R8, R81 ;  /* 0x0000005108497221 */ /* 0x004fe20000010000 */
[----:B------:R-:W-:Y:S02]  /*39c0*/  FSEL R87, R87, -INF , P3 ;  /* 0xff80000057577808 */ /* 0x000fe40001800000 */
[C---:B------:R-:W-:Y:S02]  /*39d0*/  ISETP.GT.AND P2, PT, R40.reuse, 0x30, PT ;  /* 0x000000302800780c */ /* 0x040fe40003f44270 */
[----:B------:R-:W-:Y:S01]  /*39e0*/  FMNMX.FTZ R24, R125, R24, !PT ;  /* 0x000000187d187209 */ /* 0x000fe20007810000 */
[----:B------:R-:W2:Y:S01]  /*39f0*/  MUFU.EX2 R85, R85 ;  /* 0x0000005500557308 */ /* 0x000ea20000000800 */
[----:B------:R-:W-:-:S02]  /*3a00*/  ISETP.GT.AND P3, PT, R40, 0x31, PT ;  /* 0x000000312800780c */ /* 0x000fc40003f64270 */
[----:B------:R-:W-:Y:S02]  /*3a10*/  FSEL R127, R74, -INF , P2 ;  /* 0xff8000004a7f7808 */ /* 0x000fe40001000000 */
[----:B-1----:R-:W-:Y:S02]  /*3a20*/  FMNMX.FTZ R28, R87, R24, !PT ;  /* 0x00000018571c7209 */ /* 0x002fe40007810000 */
[----:B------:R-:W-:Y:S01]  /*3a30*/  ISETP.GT.AND P2, PT, R40, 0x38, PT ;  /* 0x000000382800780c */ /* 0x000fe20003f44270 */
[----:B------:R1:W-:Y:S01]  /*3a40*/  MUFU.EX2 R24, R32 ;  /* 0x0000002000187308 */ /* 0x0003e20000000800 */
[----:B------:R-:W-:Y:S01]  /*3a50*/  FSEL R121, R75, -INF , P3 ;  /* 0xff8000004b797808 */ /* 0x000fe20001800000 */
[----:B------:R-:W-:Y:S01]  /*3a60*/  FFMA.FTZ R75, R119, R0, -R6 ;  /* 0x00000000774b7223 */ /* 0x000fe20000010806 */
[----:B------:R-:W-:Y:S01]  /*3a70*/  FMNMX.FTZ R28, R127, R28, !PT ;  /* 0x0000001c7f1c7209 */ /* 0x000fe20007810000 */
[----:B---3--:R-:W-:Y:S01]  /*3a80*/  FADD.FTZ R74, R10, R73 ;  /* 0x000000490a4a7221 */ /* 0x008fe20000010000 */
[----:B------:R-:W-:-:S02]  /*3a90*/  ISETP.GT.AND P3, PT, R40, 0x39, PT ;  /* 0x000000392800780c */ /* 0x000fc40003f64270 */
[----:B------:R-:W-:Y:S01]  /*3aa0*/  FSEL R129, R78, -INF , P2 ;  /* 0xff8000004e817808 */ /* 0x000fe20001000000 */
[----:B------:R-:W3:Y:S01]  /*3ab0*/  MUFU.EX2 R12, R12 ;  /* 0x0000000c000c7308 */ /* 0x000ee20000000800 */
[----:B------:R-:W-:Y:S02]  /*3ac0*/  FMNMX.FTZ R28, R121, R28, !PT ;  /* 0x0000001c791c7209 */ /* 0x000fe40007810000 */
[----:B------:R-:W-:Y:S02]  /*3ad0*/  FSEL R79, R79, -INF , P3 ;  /* 0xff8000004f4f7808 */ /* 0x000fe40001800000 */
[C---:B------:R-:W-:Y:S02]  /*3ae0*/  ISETP.GT.AND P2, PT, R40.reuse, 0x40, PT ;  /* 0x000000402800780c */ /* 0x040fe40003f44270 */
[----:B------:R-:W-:Y:S01]  /*3af0*/  FMNMX.FTZ R28, R129, R28, !PT ;  /* 0x0000001c811c7209 */ /* 0x000fe20007810000 */
[----:B------:R-:W4:Y:S01]  /*3b00*/  MUFU.EX2 R89, R89 ;  /* 0x0000005900597308 */ /* 0x000f220000000800 */
[----:B------:R-:W-:-:S02]  /*3b10*/  ISETP.GT.AND P3, PT, R40, 0x41, PT ;  /* 0x000000412800780c */ /* 0x000fc40003f64270 */
[----:B------:R-:W-:Y:S02]  /*3b20*/  FSEL R119, R58, -INF , P2 ;  /* 0xff8000003a777808 */ /* 0x000fe40001000000 */
[----:B-1----:R-:W-:Y:S02]  /*3b30*/  FMNMX.FTZ R32, R79, R28, !PT ;  /* 0x0000001c4f207209 */ /* 0x002fe40007810000 */
[C---:B------:R-:W-:Y:S01]  /*3b40*/  ISETP.GT.AND P2, PT, R40.reuse, 0x48, PT ;  /* 0x000000482800780c */ /* 0x040fe20003f44270 */
[----:B------:R1:W-:Y:S01]  /*3b50*/  MUFU.EX2 R28, R36 ;  /* 0x00000024001c7308 */ /* 0x0003e20000000800 */
[----:B------:R-:W-:Y:S01]  /*3b60*/  FSEL R115, R59, -INF , P3 ;  /* 0xff8000003b737808 */ /* 0x000fe20001800000 */
[----:B------:R-:W-:Y:S01]  /*3b70*/  FFMA.FTZ R59, R113, R0, -R6 ;  /* 0x00000000713b7223 */ /* 0x000fe20000010806 */
[----:B------:R-:W-:Y:S02]  /*3b80*/  FMNMX.FTZ R32, R119, R32, !PT ;  /* 0x0000002077207209 */ /* 0x000fe40007810000 */
[----:B------:R-:W-:-:S02]  /*3b90*/  ISETP.GT.AND P3, PT, R40, 0x49, PT ;  /* 0x000000492800780c */ /* 0x000fc40003f64270 */
[----:B------:R-:W-:Y:S01]  /*3ba0*/  FSEL R131, R62, -INF , P2 ;  /* 0xff8000003e837808 */ /* 0x000fe20001000000 */
[----:B------:R-:W5:Y:S01]  /*3bb0*/  MUFU.EX2 R91, R91 ;  /* 0x0000005b005b7308 */ /* 0x000f620000000800 */
[----:B------:R-:W-:Y:S02]  /*3bc0*/  FMNMX.FTZ R32, R115, R32, !PT ;  /* 0x0000002073207209 */ /* 0x000fe40007810000 */
[----:B------:R-:W-:Y:S02]  /*3bd0*/  FSEL R133, R63, -INF , P3 ;  /* 0xff8000003f857808 */ /* 0x000fe40001800000 */
[C---:B------:R-:W-:Y:S02]  /*3be0*/  ISETP.GT.AND P2, PT, R40.reuse, 0x50, PT ;  /* 0x000000502800780c */ /* 0x040fe40003f44270 */
[----:B------:R-:W-:Y:S01]  /*3bf0*/  FMNMX.FTZ R32, R131, R32, !PT ;  /* 0x0000002083207209 */ /* 0x000fe20007810000 */
[----:B------:R-:W-:Y:S01]  /*3c00*/  MUFU.EX2 R83, R83 ;  /* 0x0000005300537308 */ /* 0x000fe20000000800 */
[----:B------:R-:W-:-:S02]  /*3c10*/  ISETP.GT.AND P3, PT, R40, 0x51, PT ;  /* 0x000000512800780c */ /* 0x000fc40003f64270 */
[----:B------:R-:W-:Y:S01]  /*3c20*/  FSEL R113, R50, -INF , P2 ;  /* 0xff80000032717808 */ /* 0x000fe20001000000 */
[----:B------:R-:W-:Y:S01]  /*3c30*/  FFMA.FTZ R50, R77, R0, -R6 ;  /* 0x000000004d327223 */ /* 0x000fe20000010806 */
[----:B-1----:R-:W-:Y:S01]  /*3c40*/  FMNMX.FTZ R36, R133, R32, !PT ;  /* 0x0000002085247209 */ /* 0x002fe20007810000 */
[----:B--2---:R-:W-:Y:S01]  /*3c50*/  FADD.FTZ R77, R85, R74 ;  /* 0x0000004a554d7221 */ /* 0x004fe20000010000 */
        /* <DEDUP_REMOVED lines=8> */
[----:B----4-:R-:W-:Y:S01]  /*3ce0*/  FADD.FTZ R77, R89, R74 ;  /* 0x0000004a594d7221 */ /* 0x010fe20000010000 */
[----:B------:R-:W-:Y:S01]  /*3cf0*/  FMNMX.FTZ R36, R107, R36, !PT ;  /* 0x000000246b247209 */ /* 0x000fe20007810000 */
[-CC-:B-1----:R-:W-:Y:S01]  /*3d00*/  FFMA.FTZ R44, R45, R0.reuse, -R6.reuse ;  /* 0x000000002d2c7223 */ /* 0x182fe20000010806 */
[----:B------:R-:W-:Y:S01]  /*3d10*/  ISETP.GT.AND P2, PT, R40, 0x60, PT ;  /* 0x000000602800780c */ /* 0x000fe20003f44270 */
[----:B------:R-:W-:Y:S01]  /*3d20*/  FFMA.FTZ R45, R67, R0, -R6 ;  /* 0x00000000432d7223 */ /* 0x000fe20000010806 */
[----:B------:R-:W-:Y:S01]  /*3d30*/  FSEL R55, R55, -INF , P3 ;  /* 0xff80000037377808 */ /* 0x000fe20001800000 */
[----:B------:R-:W-:Y:S01]  /*3d40*/  FADD.FTZ R76, R14, R77 ;  /* 0x0000004d0e4c7221 */ /* 0x000fe20000010000 */
[----:B------:R-:W-:Y:S01]  /*3d50*/  FMNMX.FTZ R36, R63, R36, !PT ;  /* 0x000000243f247209 */ /* 0x000fe20007810000 */
[----:B------:R-:W-:Y:S01]  /*3d60*/  MUFU.EX2 R75, R75 ;  /* 0x0000004b004b7308 */ /* 0x000fe20000000800 */
[----:B------:R-:W-:-:S02]  /*3d70*/  FSEL R105, R42, -INF , P2 ;  /* 0xff8000002a697808 */ /* 0x000fc40001000000 */
[C---:B------:R-:W-:Y:S02]  /*3d80*/  ISETP.GT.AND P3, PT, R40.reuse, 0x61, PT ;  /* 0x000000612800780c */ /* 0x040fe40003f64270 */
[----:B------:R-:W-:Y:S02]  /*3d90*/  FMNMX.FTZ R42, R55, R36, !PT ;  /* 0x00000024372a7209 */ /* 0x000fe40007810000 */
[C---:B------:R-:W-:Y:S01]  /*3da0*/  ISETP.GT.AND P2, PT, R40.reuse, 0x68, PT ;  /* 0x000000682800780c */ /* 0x040fe20003f44270 */
[----:B------:R-:W-:Y:S01]  /*3db0*/  MUFU.EX2 R36, R11 ;  /* 0x0000000b00247308 */ /* 0x000fe20000000800 */
[----:B------:R-:W-:Y:S01]  /*3dc0*/  FSEL R135, R43, -INF , P3 ;  /* 0xff8000002b877808 */ /* 0x000fe20001800000 */
[----:B------:R-:W-:Y:S01]  /*3dd0*/  FFMA.FTZ R43, R57, R0, -R6 ;  /* 0x00000000392b7223 */ /* 0x000fe20000010806 */
[----:B------:R-:W-:Y:S02]  /*3de0*/  FMNMX.FTZ R42, R105, R42, !PT ;  /* 0x0000002a692a7209 */ /* 0x000fe40007810000 */
[----:B------:R-:W-:-:S02]  /*3df0*/  ISETP.GT.AND P3, PT, R40, 0x69, PT ;  /* 0x000000692800780c */ /* 0x000fc40003f64270 */
[----:B------:R-:W-:Y:S01]  /*3e00*/  FSEL R139, R46, -INF , P2 ;  /* 0xff8000002e8b7808 */ /* 0x000fe20001000000 */
[--C-:B------:R-:W-:Y:S01]  /*3e10*/  FFMA.FTZ R46, R33, R0, -R6.reuse ;  /* 0x00000000212e7223 */ /* 0x100fe20000010806 */
[----:B------:R-:W-:Y:S01]  /*3e20*/  FMNMX.FTZ R42, R135, R42, !PT ;  /* 0x0000002a872a7209 */ /* 0x000fe20007810000 */
[----:B------:R-:W-:Y:S01]  /*3e30*/  FFMA.FTZ R33, R69, R0, -R6 ;  /* 0x0000000045217223 */ /* 0x000fe20000010806 */
[----:B------:R-:W-:Y:S01]  /*3e40*/  FSEL R47, R47, -INF , P3 ;  /* 0xff8000002f2f7808 */ /* 0x000fe20001800000 */
[----:B------:R-:W-:Y:S01]  /*3e50*/  MUFU.EX2 R59, R59 ;  /* 0x0000003b003b7308 */ /* 0x000fe20000000800 */
[C---:B------:R-:W-:Y:S02]  /*3e60*/  ISETP.GT.AND P2, PT, R40.reuse, 0x70, PT ;  /* 0x000000702800780c */ /* 0x040fe40003f44270 */
[----:B------:R-:W-:Y:S02]  /*3e70*/  FMNMX.FTZ R42, R139, R42, !PT ;  /* 0x0000002a8b2a7209 */ /* 0x000fe40007810000 */
[----:B------:R-:W-:-:S02]  /*3e80*/  ISETP.GT.AND P3, PT, R40, 0x71, PT ;  /* 0x000000712800780c */ /* 0x000fc40003f64270 */
[----:B------:R-:W-:Y:S01]  /*3e90*/  FSEL R57, R34, -INF , P2 ;  /* 0xff80000022397808 */ /* 0x000fe20001000000 */
[--C-:B------:R-:W-:Y:S01]  /*3ea0*/  FFMA.FTZ R34, R9, R0, -R6.reuse ;  /* 0x0000000009227223 */ /* 0x100fe20000010806 */
[----:B------:R-:W-:Y:S01]  /*3eb0*/  FMNMX.FTZ R42, R47, R42, !PT ;  /* 0x0000002a2f2a7209 */ /* 0x000fe20007810000 */
[----:B------:R-:W-:Y:S01]  /*3ec0*/  MUFU.EX2 R51, R51 ;  /* 0x0000003300337308 */ /* 0x000fe20000000800 */
[C---:B------:R-:W-:Y:S02]  /*3ed0*/  ISETP.GT.AND P2, PT, R40.reuse, 0x78, PT ;  /* 0x000000782800780c */ /* 0x040fe40003f44270 */
[----:B------:R-:W-:Y:S01]  /*3ee0*/  FSEL R141, R35, -INF , P3 ;  /* 0xff800000238d7808 */ /* 0x000fe20001800000 */
[--C-:B------:R-:W-:Y:S01]  /*3ef0*/  FFMA.FTZ R35, R61, R0, -R6.reuse ;  /* 0x000000003d237223 */ /* 0x100fe20000010806 */
[----:B------:R-:W-:Y:S02]  /*3f00*/  FMNMX.FTZ R42, R57, R42, !PT ;  /* 0x0000002a392a7209 */ /* 0x000fe40007810000 */
[----:B------:R-:W-:Y:S01]  /*3f10*/  ISETP.GT.AND P3, PT, R40, 0x79, PT ;  /* 0x000000792800780c */ /* 0x000fe20003f64270 */
[----:B------:R-:W-:Y:S01]  /*3f20*/  MUFU.EX2 R43, R43 ;  /* 0x0000002b002b7308 */ /* 0x000fe20000000800 */
[----:B------:R-:W-:Y:S01]  /*3f30*/  FSEL R143, R38, -INF , P2 ;  /* 0xff800000268f7808 */ /* 0x000fe20001000000 */
[--C-:B------:R-:W-:Y:S01]  /*3f40*/  FFMA.FTZ R38, R49, R0, -R6.reuse ;  /* 0x0000000031267223 */ /* 0x100fe20000010806 */
[----:B------:R-:W-:Y:S01]  /*3f50*/  FMNMX.FTZ R42, R141, R42, !PT ;  /* 0x0000002a8d2a7209 */ /* 0x000fe20007810000 */
[-CC-:B------:R-:W-:Y:S01]  /*3f60*/  FFMA.FTZ R49, R25, R0.reuse, -R6.reuse ;  /* 0x0000000019317223 */ /* 0x180fe20000010806 */
[----:B------:R-:W-:Y:S01]  /*3f70*/  FSEL R61, R39, -INF , P3 ;  /* 0xff800000273d7808 */ /* 0x000fe20001800000 */
[----:B------:R-:W-:Y:S01]  /*3f80*/  FFMA.FTZ R39, R13, R0, -R6 ;  /* 0x000000000d277223 */ /* 0x000fe20000010806 */
[----:B------:R-:W-:Y:S01]  /*3f90*/  ISETP.GT.AND P2, PT, R40, 0x80, PT ;  /* 0x000000802800780c */ /* 0x000fe20003f44270 */
[----:B------:R-:W-:Y:S01]  /*3fa0*/  MUFU.EX2 R34, R34 ;  /* 0x0000002200227308 */ /* 0x000fe20000000800 */
[----:B------:R-:W-:-:S02]  /*3fb0*/  FMNMX.FTZ R42, R143, R42, !PT ;  /* 0x0000002a8f2a7209 */ /* 0x000fc40007810000 */
[----:B------:R-:W-:Y:S02]  /*3fc0*/  ISETP.GT.AND P3, PT, R40, 0x81, PT ;  /* 0x000000812800780c */ /* 0x000fe40003f64270 */
[----:B------:R-:W-:Y:S02]  /*3fd0*/  FSEL R149, R26, -INF , P2 ;  /* 0xff8000001a957808 */ /* 0x000fe40001000000 */
[----:B------:R-:W-:Y:S01]  /*3fe0*/  FMNMX.FTZ R42, R61, R42, !PT ;  /* 0x0000002a3d2a7209 */ /* 0x000fe20007810000 */
[----:B------:R-:W-:Y:S01]  /*3ff0*/  MUFU.EX2 R35, R35 ;  /* 0x0000002300237308 */ /* 0x000fe20000000800 */
[----:B------:R-:W-:Y:S02]  /*4000*/  ISETP.GT.AND P2, PT, R40, 0x88, PT ;  /* 0x000000882800780c */ /* 0x000fe40003f44270 */
[----:B------:R-:W-:Y:S02]  /*4010*/  FSEL R27, R27, -INF , P3 ;  /* 0xff8000001b1b7808 */ /* 0x000fe40001800000 */
[----:B------:R-:W-:-:S02]  /*4020*/  FMNMX.FTZ R42, R149, R42, !PT ;  /* 0x0000002a952a7209 */ /* 0x000fc40007810000 */
[----:B------:R-:W-:Y:S01]  /*4030*/  ISETP.GT.AND P3, PT, R40, 0x89, PT ;  /* 0x000000892800780c */ /* 0x000fe20003f64270 */
[--C-:B------:R-:W-:Y:S01]  /*4040*/  FFMA.FTZ R40, R15, R0, -R6.reuse ;  /* 0x000000000f287223 */ /* 0x100fe20000010806 */
[----:B------:R-:W-:Y:S01]  /*4050*/  FSEL R153, R30, -INF , P2 ;  /* 0xff8000001e997808 */ /* 0x000fe20001000000 */
[----:B------:R-:W-:Y:S01]  /*4060*/  MUFU.EX2 R7, R7 ;  /* 0x0000000700077308 */ /* 0x000fe20000000800 */
[----:B------:R-:W-:Y:S02]  /*4070*/  FMNMX.FTZ R42, R27, R42, !PT ;  /* 0x0000002a1b2a7209 */ /* 0x000fe40007810000 */
[----:B------:R-:W-:Y:S02]  /*4080*/  FSEL R31, R31, -INF , P3 ;  /* 0xff8000001f1f7808 */ /* 0x000fe40001800000 */
[----:B------:R-:W-:Y:S02]  /*4090*/  FMNMX.FTZ R42, R153, R42, !PT ;  /* 0x0000002a992a7209 */ /* 0x000fe40007810000 */
[----:B------:R-:W-:Y:S01]  /*40a0*/  F2FP.F16.F32.PACK_AB R8, R81, R8 ;  /* 0x000000085108723e */ /* 0x000fe200000000ff */
[----:B------:R-:W-:Y:S01]  /*40b0*/  MUFU.EX2 R38, R38 ;  /* 0x0000002600267308 */ /* 0x000fe20000000800 */
[----:B------:R-:W-:Y:S01]  /*40c0*/  FMNMX.FTZ R9, R31, R42, !PT ;  /* 0x0000002a1f097209 */ /* 0x000fe20007810000 */
[----:B------:R-:W-:Y:S01]  /*40d0*/  FFMA.FTZ R42, R53, R0, -R6 ;  /* 0x00000000352a7223 */ /* 0x000fe20000010806 */
[----:B------:R-:W-:Y:S01]  /*40e0*/  @!P1 VIADD R6, R3, 0x31c40 ;  /* 0x00031c4003069836 */ /* 0x000fe20000000000 */
[----:B------:R-:W-:-:S02]  /*40f0*/  F2FP.F16.F32.PACK_AB R10, R85, R10 ;  /* 0x0000000a550a723e */ /* 0x000fc400000000ff */
[----:B------:R-:W1:Y:S01]  /*4100*/  SHFL.BFLY PT, R26, R9, 0x2, 0x1f ;  /* 0x0c401f00091a7f89 */ /* 0x000e6200000e0000 */
[----:B------:R-:W-:Y:S01]  /*4110*/  F2FP.F16.F32.PACK_AB R12, R89, R12 ;  /* 0x0000000c590c723e */ /* 0x000fe200000000ff */
[----:B------:R-:W-:Y:S01]  /*4120*/  MUFU.EX2 R39, R39 ;  /* 0x0000002700277308 */ /* 0x000fe20000000800 */
[----:B------:R-:W-:Y:S02]  /*4130*/  @!P1 PRMT R6, RZ, 0x654, R6 ;  /* 0x00000654ff069816 */ /* 0x000fe40000000006 */
[----:B-----5:R-:W-:Y:S02]  /*4140*/  F2FP.F16.F32.PACK_AB R14, R91, R14 ;  /* 0x0000000e5b0e723e */ /* 0x020fe400000000ff */
[----:B------:R2:W-:Y:S03]  /*4150*/  @!P1 SYNCS.ARRIVE.TRANS64.RED.A1T0 RZ, [R6+URZ], RZ ;  /* 0x000000ff06ff99a7 */ /* 0x0005e6000810043f */
[----:B------:R-:W-:Y:S01]  /*4160*/  MUFU.EX2 R42, R42 ;  /* 0x0000002a002a7308 */ /* 0x000fe20000000800 */
[----:B--2---:R-:W-:-:S07]  /*4170*/  VIMNMX R6, RZ, R72, !PT ;  /* 0x00000048ff067248 */ /* 0x004fce0007fe0100 */
        /* <DEDUP_REMOVED lines=9> */
[----:B------:R-:W-:Y:S02]  /*4210*/  FMUL.FTZ R26, R137, R0 ;  /* 0x00000000891a7220 */ /* 0x000fe40000410000 */
[----:B------:R-:W-:Y:S03]  /*4220*/  MUFU.EX2 R46, R46 ;  /* 0x0000002e002e7308 */ /* 0x000fe60000000800 */
[----:B------:R-:W-:Y:S02]  /*4230*/  FSEL R26, R26, RZ, P2 ;  /* 0x000000ff1a1a7208 */ /* 0x000fe40001000000 */
[----:B------:R-:W-:-:S03]  /*4240*/  ISETP.GE.AND P2, PT, R65, R6, PT ;  /* 0x000000064100720c */ /* 0x000fc60003f46270 */
        /* <DEDUP_REMOVED lines=32> */
[----:B------:R-:W3:Y:S01]  /*4450*/  MUFU.EX2 R70, R103 ;  /* 0x0000006700467308 */ /* 0x000ee20000000800 */
[----:B-1----:R-:W-:Y:S01]  /*4460*/  FADD.FTZ R72, R9, R68 ;  /* 0x0000004409487221 */ /* 0x002fe20000010000 */
[----:B------:R-:W-:Y:S01]  /*4470*/  F2FP.F16.F32.PACK_AB R9, R68, R9 ;  /* 0x000000094409723e */ /* 0x000fe200000000ff */
[-CC-:B------:R-:W-:Y:S01]  /*4480*/  FFMA.FTZ R68, R55, R0.reuse, -R26.reuse ;  /* 0x0000000037447223 */ /* 0x180fe2000001081a */
[-CC-:B------:R-:W-:Y:S01]  /*4490*/  FFMA.FTZ R149, R149, R0.reuse, -R26.reuse ;  /* 0x0000000095957223 */ /* 0x180fe2000001081a */
[----:B------:R-:W-:-:S03]  /*44a0*/  FFMA.FTZ R153, R153, R0, -R26 ;  /* 0x0000000099997223 */ /* 0x000fc6000001081a */
[----:B------:R-:W1:Y:S01]  /*44b0*/  MUFU.EX2 R13, R13 ;  /* 0x0000000d000d7308 */ /* 0x000e620000000800 */
[----:B--2---:R-:W-:-:S07]  /*44c0*/  FADD.FTZ R73, R11, R72 ;  /* 0x000000480b497221 */ /* 0x004fce0000010000 */
[----:B------:R-:W2:Y:S01]  /*44d0*/  MUFU.EX2 R30, R30 ;  /* 0x0000001e001e7308 */ /* 0x000ea20000000800 */
[C---:B---3--:R-:W-:Y:S01]  /*44e0*/  FADD.FTZ R72, R70.reuse, R73 ;  /* 0x0000004946487221 */ /* 0x048fe20000010000 */
[----:B------:R-:W-:Y:S01]  /*44f0*/  F2FP.F16.F32.PACK_AB R11, R70, R11 ;  /* 0x0000000b460b723e */ /* 0x000fe200000000ff */
[----:B------:R-:W-:-:S04]  /*4500*/  FFMA.FTZ R70, R135, R0, -R26 ;  /* 0x0000000087467223 */ /* 0x000fc8000001081a */
[----:B------:R3:W-:Y:S01]  /*4510*/  STSM.16.M88.4 [R22+0x24300], R8 ;  /* 0x0243000816007844 */ /* 0x0007e20000000200 */
[----:B------:R-:W4:Y:S01]  /*4520*/  MUFU.EX2 R15, R15 ;  /* 0x0000000f000f7308 */ /* 0x000f220000000800 */
[----:B-1----:R-:W-:Y:S01]  /*4530*/  FADD.FTZ R73, R13, R72 ;  /* 0x000000480d497221 */ /* 0x002fe20000010000 */
[----:B------:R-:W-:-:S06]  /*4540*/  FFMA.FTZ R72, R47, R0, -R26 ;  /* 0x000000002f487223 */ /* 0x000fcc000001081a */
[----:B------:R-:W1:Y:S01]  /*4550*/  MUFU.EX2 R54, R54 ;  /* 0x0000003600367308 */ /* 0x000e620000000800 */
[C---:B--2---:R-:W-:Y:S01]  /*4560*/  FADD.FTZ R74, R30.reuse, R73 ;  /* 0x000000491e4a7221 */ /* 0x044fe20000010000 */
[----:B------:R-:W-:Y:S01]  /*4570*/  FFMA.FTZ R73, R57, R0, -R26 ;  /* 0x0000000039497223 */ /* 0x000fe2000001081a */
[----:B------:R-:W-:Y:S01]  /*4580*/  FADD.FTZ R57, R91, R76 ;  /* 0x0000004c5b397221 */ /* 0x000fe20000010000 */
[----:B------:R-:W-:-:S03]  /*4590*/  F2FP.F16.F32.PACK_AB R13, R30, R13 ;  /* 0x0000000d1e0d723e */ /* 0x000fc600000000ff */
[----:B------:R-:W-:Y:S01]  /*45a0*/  FADD.FTZ R76, R20, R57 ;  /* 0x00000039144c7221 */ /* 0x000fe20000010000 */
[----:B------:R-:W2:Y:S01]  /*45b0*/  MUFU.EX2 R25, R25 ;  /* 0x0000001900197308 */ /* 0x000ea20000000800 */
[----:B----4-:R-:W-:Y:S01]  /*45c0*/  FADD.FTZ R47, R15, R74 ;  /* 0x0000004a0f2f7221 */ /* 0x010fe20000010000 */
[C---:B---3--:R-:W-:Y:S01]  /*45d0*/  F2FP.F16.F32.PACK_AB R8, R83.reuse, R20 ;  /* 0x000000145308723e */ /* 0x048fe200000000ff */
[----:B------:R-:W-:-:S04]  /*45e0*/  FADD.FTZ R77, R83, R76 ;  /* 0x0000004c534d7221 */ /* 0x000fc80000010000 */
[----:B------:R-:W-:Y:S01]  /*45f0*/  FADD.FTZ R76, R24, R77 ;  /* 0x0000004d184c7221 */ /* 0x000fe20000010000 */
[----:B------:R-:W3:Y:S01]  /*4600*/  MUFU.EX2 R56, R56 ;  /* 0x0000003800387308 */ /* 0x000ee20000000800 */
[C---:B-1----:R-:W-:Y:S01]  /*4610*/  FADD.FTZ R74, R54.reuse, R47 ;  /* 0x0000002f364a7221 */ /* 0x042fe20000010000 */
[----:B------:R-:W-:-:S05]  /*4620*/  F2FP.F16.F32.PACK_AB R15, R54, R15 ;  /* 0x0000000f360f723e */ /* 0x000fca00000000ff */
[----:B------:R-:W-:Y:S01]  /*4630*/  STSM.16.M88.4 [R22+0x25b00], R12 ;  /* 0x025b000c16007844 */ /* 0x000fe20000000200 */
[----:B------:R-:W1:Y:S01]  /*4640*/  MUFU.EX2 R29, R29 ;  /* 0x0000001d001d7308 */ /* 0x000e620000000800 */
[----:B--2---:R-:W-:-:S07]  /*4650*/  FADD.FTZ R57, R25, R74 ;  /* 0x0000004a19397221 */ /* 0x004fce0000010000 */
[----:B------:R-:W2:Y:S01]  /*4660*/  MUFU.EX2 R58, R58 ;  /* 0x0000003a003a7308 */ /* 0x000ea20000000800 */
[C---:B---3--:R-:W-:Y:S01]  /*4670*/  FADD.FTZ R74, R56.reuse, R57 ;  /* 0x00000039384a7221 */ /* 0x048fe20000010000 */
[----:B------:R-:W-:Y:S01]  /*4680*/  FFMA.FTZ R57, R31, R0, -R26 ;  /* 0x000000001f397223 */ /* 0x000fe2000001081a */
[----:B------:R-:W-:Y:S01]  /*4690*/  FADD.FTZ R31, R75, R76 ;  /* 0x0000004c4b1f7221 */ /* 0x000fe20000010000 */
[----:B------:R-:W-:Y:S01]  /*46a0*/  F2FP.F16.F32.PACK_AB R9, R56, R25 ;  /* 0x000000193809723e */ /* 0x000fe200000000ff */
[----:B------:R-:W-:-:S03]  /*46b0*/  IMAD.MOV.U32 R56, RZ, RZ, R71 ;  /* 0x000000ffff387224 */ /* 0x000fc600078e0047 */
[----:B------:R-:W3:Y:S08]  /*46c0*/  MUFU.EX2 R53, R53 ;  /* 0x0000003500357308 */ /* 0x000ef00000000800 */
[----:B------:R-:W4:Y:S08]  /*46d0*/  MUFU.EX2 R62, R62 ;  /* 0x0000003e003e7308 */ /* 0x000f300000000800 */
[----:B------:R5:W-:Y:S08]  /*46e0*/  MUFU.EX2 R55, R63 ;  /* 0x0000003f00377308 */ /* 0x000bf00000000800 */
[----:B------:R-:W4:Y:S01]  /*46f0*/  MUFU.EX2 R66, R66 ;  /* 0x0000004200427308 */ /* 0x000f220000000800 */
[----:B-----5:R-:W-:Y:S01]  /*4700*/  FFMA.FTZ R63, R27, R0, -R26 ;  /* 0x000000001b3f7223 */ /* 0x020fe2000001081a */
[----:B-1----:R-:W-:Y:S01]  /*4710*/  FADD.FTZ R27, R29, R74 ;  /* 0x0000004a1d1b7221 */ /* 0x002fe20000010000 */
[----:B------:R-:W-:-:S03]  /*4720*/  FADD.FTZ R74, R28, R31 ;  /* 0x0000001f1c4a7221 */ /* 0x000fc60000010000 */
[----:B--2---:R-:W-:Y:S01]  /*4730*/  FADD.FTZ R26, R58, R27 ;  /* 0x0000001b3a1a7221 */ /* 0x004fe20000010000 */
[----:B------:R-:W-:Y:S01]  /*4740*/  FADD.FTZ R31, R59, R74 ;  /* 0x0000004a3b1f7221 */ /* 0x000fe20000010000 */
[----:B------:R-:W1:Y:S02]  /*4750*/  MUFU.EX2 R67, R67 ;  /* 0x0000004300437308 */ /* 0x000e640000000800 */
[----:B---3--:R-:W-:Y:S01]  /*4760*/  FADD.FTZ R27, R53, R26 ;  /* 0x0000001a351b7221 */ /* 0x008fe20000010000 */
[----:B------:R-:W-:-:S03]  /*4770*/  FADD.FTZ R10, R32, R31 ;  /* 0x0000001f200a7221 */ /* 0x000fc60000010000 */
[----:B----4-:R-:W-:Y:S01]  /*4780*/  FADD.FTZ R27, R62, R27 ;  /* 0x0000001b3e1b7221 */ /* 0x010fe20000010000 */
[----:B------:R-:W-:Y:S01]  /*4790*/  FADD.FTZ R11, R51, R10 ;  /* 0x0000000a330b7221 */ /* 0x000fe20000010000 */
[----:B------:R-:W2:Y:S01]  /*47a0*/  MUFU.EX2 R60, R60 ;  /* 0x0000003c003c7308 */ /* 0x000ea20000000800 */
[----:B------:R-:W-:Y:S01]  /*47b0*/  F2FP.F16.F32.PACK_AB R10, R75, R24 ;  /* 0x000000184b0a723e */ /* 0x000fe200000000ff */
[----:B------:R-:W-:Y:S01]  /*47c0*/  FADD.FTZ R26, R66, R27 ;  /* 0x0000001b421a7221 */ /* 0x000fe20000010000 */
[----:B------:R-:W-:Y:S01]  /*47d0*/  FADD.FTZ R20, R36, R11 ;  /* 0x0000000b24147221 */ /* 0x000fe20000010000 */
[----:B------:R-:W-:Y:S01]  /*47e0*/  F2FP.F16.F32.PACK_AB R24, R59, R28 ;  /* 0x0000001c3b18723e */ /* 0x000fe200000000ff */
[--C-:B------:R-:W-:Y:S01]  /*47f0*/  IMAD.MOV.U32 R59, RZ, RZ, R71.reuse ;  /* 0x000000ffff3b7224 */ /* 0x100fe200078e0047 */
[----:B------:R-:W-:Y:S01]  /*4800*/  F2FP.F16.F32.PACK_AB R11, R58, R29 ;  /* 0x0000001d3a0b723e */ /* 0x000fe200000000ff */
[----:B------:R-:W-:Y:S01]  /*4810*/  IMAD.MOV.U32 R58, RZ, RZ, R71 ;  /* 0x000000ffff3a7224 */ /* 0x000fe200078e0047 */
[----:B------:R-:W3:Y:S01]  /*4820*/  MUFU.EX2 R69, R69 ;  /* 0x0000004500457308 */ /* 0x000ee20000000800 */
[----:B-1----:R-:W-:-:S02]  /*4830*/  FADD.FTZ R25, R67, R26 ;  /* 0x0000001a43197221 */ /* 0x002fc40000010000 */
[----:B------:R1:W-:Y:S05]  /*4840*/  STSM.16.M88.4 [R22+0x27300], R8 ;  /* 0x0273000816007844 */ /* 0x0003ea0000000200 */
[----:B------:R-:W4:Y:S01]  /*4850*/  MUFU.EX2 R4, R4 ;  /* 0x0000000400047308 */ /* 0x000f220000000800 */
[----:B--2---:R-:W-:Y:S01]  /*4860*/  FADD.FTZ R26, R60, R25 ;  /* 0x000000193c1a7221 */ /* 0x004fe20000010000 */
[----:B------:R-:W-:-:S04]  /*4870*/  FADD.FTZ R25, R43, R20 ;  /* 0x000000142b197221 */ /* 0x000fc80000010000 */
[----:B------:R-:W-:Y:S01]  /*4880*/  FADD.FTZ R28, R34, R25 ;  /* 0x00000019221c7221 */ /* 0x000fe20000010000 */
[----:B------:R-:W-:Y:S01]  /*4890*/  F2FP.F16.F32.PACK_AB R25, R62, R53 ;  /* 0x000000353e19723e */ /* 0x000fe200000000ff */
[----:B------:R-:W2:Y:S01]  /*48a0*/  MUFU.EX2 R3, R133 ;  /* 0x0000008500037308 */ /* 0x000ea20000000800 */
[----:B---3--:R-:W-:Y:S01]  /*48b0*/  FADD.FTZ R27, R69, R26 ;  /* 0x0000001a451b7221 */ /* 0x008fe20000010000 */
[----:B------:R-:W-:Y:S01]  /*48c0*/  FADD.FTZ R28, R35, R28 ;  /* 0x0000001c231c7221 */ /* 0x000fe20000010000 */
[----:B------:R-:W-:Y:S01]  /*48d0*/  F2FP.F16.F32.PACK_AB R26, R51, R32 ;  /* 0x00000020331a723e */ /* 0x000fe200000000ff */
[--C-:B------:R-:W-:Y:S02]  /*48e0*/  IMAD.MOV.U32 R62, RZ, RZ, R71.reuse ;  /* 0x000000ffff3e7224 */ /* 0x100fe400078e0047 */
[----:B------:R-:W-:Y:S01]  /*48f0*/  FADD.FTZ R31, R7, R28 ;  /* 0x0000001c071f7221 */ /* 0x000fe20000010000 */
[----:B------:R-:W-:Y:S01]  /*4900*/  IMAD.MOV.U32 R53, RZ, RZ, R71 ;  /* 0x000000ffff357224 */ /* 0x000fe200078e0047 */
[----:B------:R-:W3:Y:S01]  /*4910*/  MUFU.EX2 R64, R113 ;  /* 0x0000007100407308 */ /* 0x000ee20000000800 */
[----:B----4-:R-:W-:Y:S01]  /*4920*/  FADD.FTZ R30, R4, R27 ;  /* 0x0000001b041e7221 */ /* 0x010fe20000010000 */
[----:B------:R-:W-:Y:S01]  /*4930*/  F2FP.F16.F32.PACK_AB R27, R67, R66 ;  /* 0x00000042431b723e */ /* 0x000fe200000000ff */
[----:B------:R-:W-:-:S02]  /*4940*/  IMAD.MOV.U32 R67, RZ, RZ, R71 ;  /* 0x000000ffff437224 */ /* 0x000fc400078e0047 */
[----:B------:R-:W-:Y:S02]  /*4950*/  IMAD.MOV.U32 R66, RZ, RZ, R71 ;  /* 0x000000ffff427224 */ /* 0x000fe400078e0047 */
[----:B------:R-:W-:Y:S01]  /*4960*/  STSM.16.M88.4 [R22+0x28b00], R24 ;  /* 0x028b001816007844 */ /* 0x000fe20000000200 */
[----:B------:R-:W4:Y:S01]  /*4970*/  MUFU.EX2 R65, R65 ;  /* 0x0000004100417308 */ /* 0x000f220000000800 */
[----:B--2---:R-:W-:Y:S01]  /*4980*/  FADD.FTZ R29, R3, R30 ;  /* 0x0000001e031d7221 */ /* 0x004fe20000010000 */
[----:B------:R-:W-:Y:S01]  /*4990*/  FADD.FTZ R30, R38, R31 ;  /* 0x0000001f261e7221 */ /* 0x000fe20000010000 */
[----:B------:R-:W-:-:S03]  /*49a0*/  IMAD.MOV.U32 R51, RZ, RZ, R71 ;  /* 0x000000ffff337224 */ /* 0x000fc600078e0047 */
[----:B------:R-:W-:Y:S01]  /*49b0*/  FADD.FTZ R31, R39, R30 ;  /* 0x0000001e271f7221 */ /* 0x000fe20000010000 */
[----:B------:R-:W-:Y:S01]  /*49c0*/  F2FP.F16.F32.PACK_AB R30, R35, R34 ;  /* 0x00000022231e723e */ /* 0x000fe200000000ff */
[----:B------:R-:W2:Y:S01]  /*49d0*/  MUFU.EX2 R68, R68 ;  /* 0x0000004400447308 */ /* 0x000ea20000000800 */
[----:B---3--:R-:W-:Y:S01]  /*49e0*/  FADD.FTZ R28, R64, R29 ;  /* 0x0000001d401c7221 */ /* 0x008fe20000010000 */
[----:B------:R-:W-:Y:S01]  /*49f0*/  FADD.FTZ R31, R42, R31 ;  /* 0x0000001f2a1f7221 */ /* 0x000fe20000010000 */
[----:B------:R-:W-:Y:S01]  /*4a00*/  F2FP.F16.F32.PACK_AB R29, R69, R60 ;  /* 0x0000003c451d723e */ /* 0x000fe200000000ff */
[----:B------:R-:W-:Y:S02]  /*4a10*/  IMAD.MOV.U32 R69, RZ, RZ, R71 ;  /* 0x000000ffff457224 */ /* 0x000fe400078e0047 */
[----:B-1----:R-:W-:Y:S01]  /*4a20*/  FADD.FTZ R10, R40, R31 ;  /* 0x0000001f280a7221 */ /* 0x002fe20000010000 */
[----:B------:R-:W-:Y:S01]  /*4a30*/  F2FP.F16.F32.PACK_AB R31, R3, R4 ;  /* 0x00000004031f723e */ /* 0x000fe200000000ff */
[----:B------:R-:W1:Y:S01]  /*4a40*/  MUFU.EX2 R47, R105 ;  /* 0x00000069002f7308 */ /* 0x000e620000000800 */
[----:B----4-:R-:W-:Y:S01]  /*4a50*/  FADD.FTZ R54, R65, R28 ;  /* 0x0000001c41367221 */ /* 0x010fe20000010000 */
[----:B------:R-:W-:Y:S01]  /*4a60*/  F2FP.F16.F32.PACK_AB R28, R43, R36 ;  /* 0x000000242b1c723e */ /* 0x000fe200000000ff */
[----:B------:R-:W-:Y:S01]  /*4a70*/  FADD.FTZ R10, R41, R10 ;  /* 0x0000000a290a7221 */ /* 0x000fe20000010000 */
[----:B------:R-:W-:Y:S01]  /*4a80*/  F2FP.F16.F32.PACK_AB R9, R65, R64 ;  /* 0x000000404109723e */ /* 0x000fe200000000ff */
[----:B------:R-:W-:Y:S01]  /*4a90*/  FADD.FTZ R43, R55, R54 ;  /* 0x00000036372b7221 */ /* 0x000fe20000010000 */
[----:B------:R-:W-:Y:S01]  /*4aa0*/  F2FP.F16.F32.PACK_AB R40, R41, R40 ;  /* 0x000000282928723e */ /* 0x000fe200000000ff */
[----:B------:R-:W-:Y:S01]  /*4ab0*/  STSM.16.M88.4 [R22+0x2a300], R28 ;  /* 0x02a3001c16007844 */ /* 0x000fe20000000200 */
[----:B------:R-:W3:Y:S01]  /*4ac0*/  MUFU.EX2 R70, R70 ;  /* 0x0000004600467308 */ /* 0x000ee20000000800 */
[C---:B--2---:R-:W-:Y:S01]  /*4ad0*/  FADD.FTZ R8, R68.reuse, R43 ;  /* 0x0000002b44087221 */ /* 0x044fe20000010000 */
[----:B------:R-:W-:Y:S01]  /*4ae0*/  F2FP.F16.F32.PACK_AB R11, R68, R55 ;  /* 0x00000037440b723e */ /* 0x000fe200000000ff */
[----:B------:R-:W-:-:S02]  /*4af0*/  IMAD.MOV.U32 R68, RZ, RZ, R71 ;  /* 0x000000ffff447224 */ /* 0x000fc400078e0047 */
[--C-:B------:R-:W-:Y:S02]  /*4b00*/  IMAD.MOV.U32 R65, RZ, RZ, R71.reuse ;  /* 0x000000ffff417224 */ /* 0x100fe400078e0047 */
[--C-:B------:R-:W-:Y:S01]  /*4b10*/  IMAD.MOV.U32 R64, RZ, RZ, R71.reuse ;  /* 0x000000ffff407224 */ /* 0x100fe200078e0047 */
[----:B------:R-:W2:Y:S01]  /*4b20*/  MUFU.EX2 R139, R139 ;  /* 0x0000008b008b7308 */ /* 0x000ea20000000800 */
[----:B-1----:R-:W-:Y:S01]  /*4b30*/  FADD.FTZ R3, R47, R8 ;  /* 0x000000082f037221 */ /* 0x002fe20000010000 */
[----:B------:R-:W-:Y:S01]  /*4b40*/  F2FP.F16.F32.PACK_AB R8, R38, R7 ;  /* 0x000000072608723e */ /* 0x000fe200000000ff */
[--C-:B------:R-:W-:Y:S02]  /*4b50*/  IMAD.MOV.U32 R60, RZ, RZ, R71.reuse ;  /* 0x000000ffff3c7224 */ /* 0x100fe400078e0047 */
[--C-:B------:R-:W-:Y:S02]  /*4b60*/  IMAD.MOV.U32 R55, RZ, RZ, R71.reuse ;  /* 0x000000ffff377224 */ /* 0x100fe400078e0047 */
[----:B------:R-:W-:Y:S01]  /*4b70*/  IMAD.MOV.U32 R54, RZ, RZ, R71 ;  /* 0x000000ffff367224 */ /* 0x000fe200078e0047 */
[----:B------:R-:W1:Y:S01]  /*4b80*/  MUFU.EX2 R72, R72 ;  /* 0x0000004800487308 */ /* 0x000e620000000800 */
[----:B---3--:R-:W-:Y:S01]  /*4b90*/  FADD.FTZ R12, R70, R3 ;  /* 0x00000003460c7221 */ /* 0x008fe20000010000 */
[----:B------:R-:W-:Y:S01]  /*4ba0*/  FADD.FTZ R3, R21, R10 ;  /* 0x0000000a15037221 */ /* 0x000fe20000010000 */
[----:B------:R-:W-:Y:S01]  /*4bb0*/  F2FP.F16.F32.PACK_AB R10, R42, R39 ;  /* 0x000000272a0a723e */ /* 0x000fe200000000ff */
[--C-:B------:R-:W-:Y:S01]  /*4bc0*/  IMAD.MOV.U32 R39, RZ, RZ, R71.reuse ;  /* 0x000000ffff277224 */ /* 0x100fe200078e0047 */
[----:B------:R-:W-:Y:S01]  /*4bd0*/  F2FP.F16.F32.PACK_AB R41, R70, R47 ;  /* 0x0000002f4629723e */ /* 0x000fe200000000ff */
[----:B------:R-:W-:Y:S01]  /*4be0*/  IMAD.MOV.U32 R70, RZ, RZ, R71 ;  /* 0x000000ffff467224 */ /* 0x000fe200078e0047 */
[C---:B------:R-:W-:Y:S01]  /*4bf0*/  F2FP.F16.F32.PACK_AB R42, R44.reuse, R21 ;  /* 0x000000152c2a723e */ /* 0x040fe200000000ff */
[----:B------:R-:W3:Y:S01]  /*4c00*/  MUFU.EX2 R73, R73 ;  /* 0x0000004900497308 */ /* 0x000ee20000000800 */
[----:B--2---:R-:W-:Y:S01]  /*4c10*/  FADD.FTZ R7, R139, R12 ;  /* 0x0000000c8b077221 */ /* 0x004fe20000010000 */
[----:B------:R-:W-:Y:S01]  /*4c20*/  FADD.FTZ R12, R44, R3 ;  /* 0x000000032c0c7221 */ /* 0x000fe20000010000 */
[----:B------:R2:W-:Y:S01]  /*4c30*/  STSM.16.M88.4 [R22+0x2bb00], R8 ;  /* 0x02bb000816007844 */ /* 0x0005e20000000200 */
[----:B------:R-:W-:-:S02]  /*4c40*/  IMAD.MOV.U32 R47, RZ, RZ, R71 ;  /* 0x000000ffff2f7224 */ /* 0x000fc400078e0047 */
[----:B------:R-:W-:Y:S01]  /*4c50*/  FADD.FTZ R3, R45, R12 ;  /* 0x0000000c2d037221 */ /* 0x000fe20000010000 */
[----:B------:R-:W-:Y:S01]  /*4c60*/  IMAD.MOV.U32 R44, RZ, RZ, R71 ;  /* 0x000000ffff2c7224 */ /* 0x000fe200078e0047 */
[----:B------:R-:W4:Y:S01]  /*4c70*/  MUFU.EX2 R48, R48 ;  /* 0x0000003000307308 */ /* 0x000f220000000800 */
[C---:B-1----:R-:W-:Y:S01]  /*4c80*/  FADD.FTZ R14, R72.reuse, R7 ;  /* 0x00000007480e7221 */ /* 0x042fe20000010000 */
[----:B------:R-:W-:Y:S01]  /*4c90*/  F2FP.F16.F32.PACK_AB R43, R72, R139 ;  /* 0x0000008b482b723e */ /* 0x000fe200000000ff */
[--C-:B------:R-:W-:Y:S02]  /*4ca0*/  IMAD.MOV.U32 R38, RZ, RZ, R71.reuse ;  /* 0x000000ffff267224 */ /* 0x100fe400078e0047 */
[----:B------:R-:W-:Y:S02]  /*4cb0*/  IMAD.MOV.U32 R36, RZ, RZ, R71 ;  /* 0x000000ffff247224 */ /* 0x000fe400078e0047 */
[----:B------:R1:W-:Y:S01]  /*4cc0*/  STSM.16.M88.4 [R22+0x2d300], R40 ;  /* 0x02d3002816007844 */ /* 0x0003e20000000200 */
[----:B------:R-:W5:Y:S01]  /*4cd0*/  MUFU.EX2 R20, R141 ;  /* 0x0000008d00147308 */ /* 0x000f620000000800 */
[----:B---3--:R-:W-:Y:S01]  /*4ce0*/  FADD.FTZ R7, R73, R14 ;  /* 0x0000000e49077221 */ /* 0x008fe20000010000 */
[C---:B------:R-:W-:Y:S01]  /*4cf0*/  FADD.FTZ R14, R46.reuse, R3 ;  /* 0x000000032e0e7221 */ /* 0x040fe20000010000 */
[----:B--2---:R-:W-:Y:S01]  /*4d00*/  F2FP.F16.F32.PACK_AB R8, R46, R45 ;  /* 0x0000002d2e08723e */ /* 0x004fe200000000ff */
[----:B------:R-:W-:-:S02]  /*4d10*/  IMAD.MOV.U32 R46, RZ, RZ, R71 ;  /* 0x000000ffff2e7224 */ /* 0x000fc400078e0047 */
[----:B------:R-:W-:Y:S01]  /*4d20*/  FADD.FTZ R3, R33, R14 ;  /* 0x0000000e21037221 */ /* 0x000fe20000010000 */
[--C-:B------:R-:W-:Y:S01]  /*4d30*/  IMAD.MOV.U32 R45, RZ, RZ, R71.reuse ;  /* 0x000000ffff2d7224 */ /* 0x100fe200078e0047 */
[----:B------:R-:W2:Y:S01]  /*4d40*/  MUFU.EX2 R37, R37 ;  /* 0x0000002500257308 */ /* 0x000ea20000000800 */
[----:B------:R-:W-:Y:S02]  /*4d50*/  IMAD.MOV.U32 R35, RZ, RZ, R71 ;  /* 0x000000ffff237224 */ /* 0x000fe400078e0047 */
[----:B----4-:R-:W-:Y:S01]  /*4d60*/  FADD.FTZ R10, R48, R3 ;  /* 0x00000003300a7221 */ /* 0x010fe20000010000 */
[--C-:B------:R-:W-:Y:S02]  /*4d70*/  IMAD.MOV.U32 R34, RZ, RZ, R71.reuse ;  /* 0x000000ffff227224 */ /* 0x100fe400078e0047 */
[--C-:B------:R-:W-:Y:S02]  /*4d80*/  IMAD.MOV.U32 R31, RZ, RZ, R71.reuse ;  /* 0x000000ffff1f7224 */ /* 0x100fe400078e0047 */
[----:B-1----:R-:W-:Y:S01]  /*4d90*/  IMAD.MOV.U32 R43, RZ, RZ, R71 ;  /* 0x000000ffff2b7224 */ /* 0x002fe200078e0047 */
[----:B------:R-:W1:Y:S01]  /*4da0*/  MUFU.EX2 R143, R143 ;  /* 0x0000008f008f7308 */ /* 0x000e620000000800 */
[C---:B-----5:R-:W-:Y:S01]  /*4db0*/  FADD.FTZ R24, R20.reuse, R7 ;  /* 0x0000000714187221 */ /* 0x060fe20000010000 */
[----:B------:R-:W-:Y:S01]  /*4dc0*/  F2FP.F16.F32.PACK_AB R9, R20, R73 ;  /* 0x000000491409723e */ /* 0x000fe200000000ff */
[----:B------:R-:W-:-:S02]  /*4dd0*/  IMAD.MOV.U32 R42, RZ, RZ, R71 ;  /* 0x000000ffff2a7224 */ /* 0x000fc400078e0047 */
[--C-:B------:R-:W-:Y:S02]  /*4de0*/  IMAD.MOV.U32 R41, RZ, RZ, R71.reuse ;  /* 0x000000ffff297224 */ /* 0x100fe400078e0047 */
[--C-:B------:R-:W-:Y:S01]  /*4df0*/  IMAD.MOV.U32 R40, RZ, RZ, R71.reuse ;  /* 0x000000ffff287224 */ /* 0x100fe200078e0047 */
[----:B------:R3:W4:Y:S01]  /*4e00*/  MUFU.EX2 R32, R61 ;  /* 0x0000003d00207308 */ /* 0x0007220000000800 */
[----:B--2---:R-:W-:Y:S01]  /*4e10*/  FADD.FTZ R3, R37, R10 ;  /* 0x0000000a25037221 */ /* 0x004fe20000010000 */
[----:B------:R-:W-:Y:S01]  /*4e20*/  F2FP.F16.F32.PACK_AB R10, R48, R33 ;  /* 0x00000021300a723e */ /* 0x000fe200000000ff */
[--C-:B------:R-:W-:Y:S02]  /*4e30*/  IMAD.MOV.U32 R48, RZ, RZ, R71.reuse ;  /* 0x000000ffff307224 */ /* 0x100fe400078e0047 */
[--C-:B------:R-:W-:Y:S02]  /*4e40*/  IMAD.MOV.U32 R33, RZ, RZ, R71.reuse ;  /* 0x000000ffff217224 */ /* 0x100fe400078e0047 */
[--C-:B------:R-:W-:Y:S01]  /*4e50*/  IMAD.MOV.U32 R30, RZ, RZ, R71.reuse ;  /* 0x000000ffff1e7224 */ /* 0x100fe200078e0047 */
[----:B------:R-:W2:Y:S01]  /*4e60*/  MUFU.EX2 R50, R50 ;  /* 0x0000003200327308 */ /* 0x000ea20000000800 */
[----:B-1----:R-:W-:Y:S01]  /*4e70*/  FADD.FTZ R7, R143, R24 ;  /* 0x000000188f077221 */ /* 0x002fe20000010000 */
[----:B---3--:R-:W-:-:S02]  /*4e80*/  IMAD.MOV.U32 R61, RZ, RZ, R71 ;  /* 0x000000ffff3d7224 */ /* 0x008fc400078e0047 */
[--C-:B------:R-:W-:Y:S02]  /*4e90*/  IMAD.MOV.U32 R29, RZ, RZ, R71.reuse ;  /* 0x000000ffff1d7224 */ /* 0x100fe400078e0047 */
[----:B------:R-:W-:Y:S02]  /*4ea0*/  IMAD.MOV.U32 R28, RZ, RZ, R71 ;  /* 0x000000ffff1c7224 */ /* 0x000fe400078e0047 */
[----:B------:R-:W-:Y:S01]  /*4eb0*/  MUFU.EX2 R49, R49 ;  /* 0x0000003100317308 */ /* 0x000fe20000000800 */
[C---:B----4-:R-:W-:Y:S01]  /*4ec0*/  F2FP.F16.F32.PACK_AB R11, R32.reuse, R143 ;  /* 0x0000008f200b723e */ /* 0x050fe200000000ff */
[----:B------:R-:W-:Y:S01]  /*4ed0*/  FADD.FTZ R14, R32, R7 ;  /* 0x00000007200e7221 */ /* 0x000fe20000010000 */
[----:B------:R-:W-:-:S03]  /*4ee0*/  IMAD.MOV.U32 R32, RZ, RZ, R71 ;  /* 0x000000ffff207224 */ /* 0x000fc600078e0047 */
[----:B------:R-:W-:Y:S02]  /*4ef0*/  STSM.16.M88.4 [R22+0x2eb00], R8 ;  /* 0x02eb000816007844 */ /* 0x000fe40000000200 */
[----:B------:R-:W1:Y:S01]  /*4f00*/  MUFU.EX2 R52, R52 ;  /* 0x0000003400347308 */ /* 0x000e620000000800 */
[----:B--2---:R-:W-:Y:S01]  /*4f10*/  F2FP.F16.F32.PACK_AB R24, R50, R37 ;  /* 0x000000253218723e */ /* 0x004fe200000000ff */
[----:B------:R-:W-:-:S06]  /*4f20*/  IMAD.MOV.U32 R37, RZ, RZ, R71 ;  /* 0x000000ffff257224 */ /* 0x000fcc00078e0047 */
[----:B------:R-:W2:Y:S08]  /*4f30*/  MUFU.EX2 R149, R149 ;  /* 0x0000009500957308 */ /* 0x000eb00000000800 */
[----:B------:R3:W4:Y:S01]  /*4f40*/  MUFU.EX2 R4, R63 ;  /* 0x0000003f00047308 */ /* 0x0007220000000800 */
[----:B-1----:R-:W-:-:S07]  /*4f50*/  F2FP.F16.F32.PACK_AB R26, R52, R49 ;  /* 0x00000031341a723e */ /* 0x002fce00000000ff */
[----:B------:R-:W1:Y:S01]  /*4f60*/  MUFU.EX2 R153, R153 ;  /* 0x0000009900997308 */ /* 0x000e620000000800 */
[----:B--2---:R-:W-:Y:S01]  /*4f70*/  FADD.FTZ R7, R149, R14 ;  /* 0x0000000e95077221 */ /* 0x004fe20000010000 */
[----:B------:R-:W-:Y:S01]  /*4f80*/  FADD.FTZ R14, R50, R3 ;  /* 0x00000003320e7221 */ /* 0x000fe20000010000 */
[--C-:B---3--:R-:W-:Y:S02]  /*4f90*/  IMAD.MOV.U32 R63, RZ, RZ, R71.reuse ;  /* 0x000000ffff3f7224 */ /* 0x108fe400078e0047 */
[----:B------:R-:W-:Y:S02]  /*4fa0*/  IMAD.MOV.U32 R50, RZ, RZ, R71 ;  /* 0x000000ffff327224 */ /* 0x000fe400078e0047 */
[----:B------:R-:W-:Y:S01]  /*4fb0*/  FADD.FTZ R49, R49, R14 ;  /* 0x0000000e31317221 */ /* 0x000fe20000010000 */
[----:B------:R2:W3:Y:S01]  /*4fc0*/  MUFU.EX2 R12, R57 ;  /* 0x00000039000c7308 */ /* 0x0004e20000000800 */
[C---:B----4-:R-:W-:Y:S01]  /*4fd0*/  F2FP.F16.F32.PACK_AB R25, R4.reuse, R149 ;  /* 0x000000950419723e */ /* 0x050fe200000000ff */
[----:B------:R-:W-:Y:S01]  /*4fe0*/  FADD.FTZ R20, R4, R7 ;  /* 0x0000000704147221 */ /* 0x000fe20000010000 */
[----:B------:R-:W-:Y:S01]  /*4ff0*/  FADD.FTZ R4, R52, R49 ;  /* 0x0000003134047221 */ /* 0x000fe20000010000 */
[----:B------:R-:W-:-:S02]  /*5000*/  IMAD.MOV.U32 R52, RZ, RZ, R71 ;  /* 0x000000ffff347224 */ /* 0x000fc400078e0047 */
[--C-:B------:R-:W-:Y:S02]  /*5010*/  IMAD.MOV.U32 R49, RZ, RZ, R71.reuse ;  /* 0x000000ffff317224 */ /* 0x100fe400078e0047 */
[----:B-1----:R-:W-:Y:S01]  /*5020*/  FADD.FTZ R3, R153, R20 ;  /* 0x0000001499037221 */ /* 0x002fe20000010000 */
[----:B--2---:R-:W-:Y:S01]  /*5030*/  IMAD.MOV.U32 R57, RZ, RZ, R71 ;  /* 0x000000ffff397224 */ /* 0x004fe200078e0047 */
[C---:B---3--:R-:W-:Y:S02]  /*5040*/  F2FP.F16.F32.PACK_AB R27, R12.reuse, R153 ;  /* 0x000000990c1b723e */ /* 0x048fe400000000ff */
[----:B------:R-:W-:-:S03]  /*5050*/  FADD.FTZ R3, R12, R3 ;  /* 0x000000030c037221 */ /* 0x000fc60000010000 */
[----:B------:R1:W-:Y:S01]  /*5060*/  STSM.16.M88.4 [R22+0x30300], R24 ;  /* 0x0303001816007844 */ /* 0x0003e20000000200 */
[----:B------:R2:W-:Y:S06]  /*5070*/  MEMBAR.ALL.CTA ;  /* 0x0000000000007992 */ /* 0x0005ec0000008000 */
[----:B--2---:R-:W2:Y:S01]  /*5080*/  FENCE.VIEW.ASYNC.S ;  /* 0x00000000000073c6 */ /* 0x004ea20000000000 */
[--C-:B-1----:R-:W-:Y:S02]  /*5090*/  IMAD.MOV.U32 R27, RZ, RZ, R71.reuse ;  /* 0x000000ffff1b7224 */ /* 0x102fe400078e0047 */
[----:B------:R-:W-:-:S02]  /*50a0*/  IMAD.MOV.U32 R26, RZ, RZ, R71 ;  /* 0x000000ffff1a7224 */ /* 0x000fc400078e0047 */
[--C-:B------:R-:W-:Y:S02]  /*50b0*/  IMAD.MOV.U32 R25, RZ, RZ, R71.reuse ;  /* 0x000000ffff197224 */ /* 0x100fe400078e0047 */
[----:B------:R-:W-:Y:S01]  /*50c0*/  IMAD.MOV.U32 R24, RZ, RZ, R71 ;  /* 0x000000ffff187224 */ /* 0x000fe200078e0047 */
[----:B--2---:R-:W-:Y:S01]  /*50d0*/  NOP ;  /* 0x0000000000007918 */ /* 0x004fe20000000000 */
[----:B------:R-:W-:Y:S05]  /*50e0*/  @!P2 BRA `(.L_x_1534) ;  /* 0x0000004000e8a947 */ /* 0x000fea0003800000 */
[----:B------:R-:W-:Y:S01]  /*50f0*/  R2UR UR6, R148 ;  /* 0x00000000940672ca */ /* 0x000fe200000e0000 */
        /* <DEDUP_REMOVED lines=12> */
[----:B------:R-:W-:Y:S01]  /*51c0*/  IMAD.U32 R9, RZ, RZ, UR6 ;  /* 0x00000006ff097e24 */ /* 0x000fe2000f8e00ff */
        /* <DEDUP_REMOVED lines=14> */
[----:B------:R-:W-:Y:S01]  /*52b0*/  UMOV UR41, UR46 ;  /* 0x0000002e00297c82 */ /* 0x000fe20008000000 */
[----:B------:R-:W-:-:S05]  /*52c0*/  ULDC.64 UR60, c[0x0][0x3f8] ;  /* 0x0000fe00003c7ab9 */ /* 0x000fca0000000a00 */
.L_x_1543:
[----:B------:R-:W-:Y:S01]  /*52d0*/  R2UR UR10, R146 ;  /* 0x00000000920a72ca */ /* 0x000fe200000e0000 */
[----:B------:R-:W-:Y:S01]  /*52e0*/  UIADD3 UR46, UR41, 0x1, URZ ;  /* 0x00000001292e7890 */ /* 0x000fe2000fffe03f */
[----:B------:R-:W-:-:S03]  /*52f0*/  R2UR UR7, R9 ;  /* 0x00000000090772ca */ /* 0x000fc600000e0000 */
[----:B------:R-:W-:-:S04]  /*5300*/  UISETP.NE.AND UP0, UPT, UR46, 0x2, UPT ;  /* 0x000000022e00788c */ /* 0x000fc8000bf05270 */
[----:B------:R-:W-:Y:S02]  /*5310*/  USEL UR6, URZ, 0x1, UP0 ;  /* 0x000000013f067887 */ /* 0x000fe40008000000 */
[----:B------:R-:W-:Y:S02]  /*5320*/  USEL UR46, UR46, URZ, UP0 ;  /* 0x0000003f2e2e7287 */ /* 0x000fe40008000000 */
[----:B------:R-:W-:Y:S02]  /*5330*/  ISETP.NE.AND P3, PT, RZ, UR10, PT ;  /* 0x0000000aff007c0c */ /* 0x000fe4000bf65270 */
[----:B------:R-:W-:-:S06]  /*5340*/  ULOP3.LUT UR6, UR7, UR6, URZ, 0x3c, !UPT ;  /* 0x0000000607067292 */ /* 0x000fcc000f8e3c3f */
[----:B------:R-:W-:-:S05]  /*5350*/  IMAD.U32 R148, RZ, RZ, UR6 ;  /* 0x00000006ff947e24 */ /* 0x000fca000f8e00ff */
[----:B------:R-:W-:Y:S05]  /*5360*/  @P3 BRA `(.L_x_1535) ;  /* 0x0000000000303947 */ /* 0x000fea0003800000 */
[----:B------:R-:W-:Y:S05]  /*5370*/  @!P0 BRA `(.L_x_1536) ;  /* 0x0000000000048947 */ /* 0x000fea0003800000 */
[----:B------:R-:W-:Y:S01]  /*5380*/  BPT.TRAP 0x1 ;  /* 0x000000040000795c */ /* 0x000fe20000300000 */
.L_x_1536:
[----:B------:R-:W-:Y:S01]  /*5390*/  R2UR UR7, R148 ;  /* 0x00000000940772ca */ /* 0x000fe200000e0000 */
[----:B------:R-:W-:-:S12]  /*53a0*/  ULEA UR6, UR46, UR47, 0x3 ;  /* 0x0000002f2e067291 */ /* 0x000fd8000f8e183f */
[----:B------:R-:W-:-:S05]  /*53b0*/  IMAD.U32 R0, RZ, RZ, UR7 ;  /* 0x00000007ff007e24 */ /* 0x000fca000f8e00ff */
[----:B------:R-:W-:-:S04]  /*53c0*/  SHF.L.U32 R0, R0, 0x1f, RZ ;  /* 0x0000001f00007819 */ /* 0x000fc800000006ff */
[----:B------:R1:W2:Y:S01]  /*53d0*/  SYNCS.PHASECHK.TRANS64.TRYWAIT P2, [UR6+0x31c30], R0 ;  /* 0x031c3000ff0075a7 */ /* 0x0002a20008040146 */
[----:B------:R-:W-:Y:S05]  /*53e0*/  @!P0 BRA `(.L_x_1537) ;  /* 0x0000000000048947 */ /* 0x000fea0003800000 */
[----:B------:R-:W-:Y:S01]  /*53f0*/  BPT.TRAP 0x1 ;  /* 0x000000040000795c */ /* 0x000fe20000300000 */
.L_x_1537:
[----:B--2---:R-:W-:Y:S05]  /*5400*/  @P2 BRA `(.L_x_1535) ;  /* 0x0000000000082947 */ /* 0x004fea0003800000 */
[----:B------:R-:W2:Y:S02]  /*5410*/  SYNCS.PHASECHK.TRANS64.TRYWAIT P2, [UR6+0x31c30], R0 ;  /* 0x031c3000ff0075a7 */ /* 0x000ea40008040146 */
[----:B--2---:R-:W-:Y:S05]  /*5420*/  @!P2 BRA `(.L_x_1538) ;  /* 0x000000c000c0a947 */ /* 0x004fea0003800000 */
.L_x_1535:
[----:B-12---:R-:W-:Y:S01]  /*5430*/  VIADD R0, R16, 0x8 ;  /* 0x0000000810007836 */ /* 0x006fe20000000000 */
[----:B------:R-:W-:Y:S01]  /*5440*/  UIMAD UR6, UR46, 0x6c0, UR40 ;  /* 0x000006c02e0678a4 */ /* 0x000fe2000f8e0228 */
[----:B------:R-:W-:Y:S01]  /*5450*/  UMOV UR7, 0x80000020 ;  /* 0x8000002000077882 */ /* 0x000fe20000000000 */
[----:B------:R-:W-:Y:S02]  /*5460*/  UMOV UR28, UR4 ;  /* 0x00000004001c7c82 */ /* 0x000fe40008000000 */
[----:B------:R1:W-:Y:S01]  /*5470*/  BAR.SYNC.DEFER_BLOCKING R0, 0x100 ;  /* 0x000400000000751d */ /* 0x0003e20000010000 */
[----:B------:R-:W-:Y:S02]  /*5480*/  UIADD3 UR30, UR6, 0x40, URZ ;  /* 0x00000040061e7890 */ /* 0x000fe4000fffe03f */
[----:B------:R-:W-:Y:S02]  /*5490*/  UIADD3 UR34, UR6, 0x80, URZ ;  /* 0x0000008006227890 */ /* 0x000fe4000fffe03f */
[----:B------:R-:W-:Y:S01]  /*54a0*/  UIADD3 UR38, UR6, 0xc0, URZ ;  /* 0x000000c006267890 */ /* 0x000fe2000fffe03f */
[----:B------:R-:W-:Y:S01]  /*54b0*/  UMOV UR29, UR5 ;  /* 0x00000005001d7c82 */ /* 0x000fe20008000000 */
[----:B------:R-:W-:Y:S01]  /*54c0*/  UMOV UR31, 0x80000020 ;  /* 0x80000020001f7882 */ /* 0x000fe20000000000 */
[----:B------:R-:W-:Y:S01]  /*54d0*/  UMOV UR32, UR4 ;  /* 0x0000000400207c82 */ /* 0x000fe20008000000 */
[----:B------:R-:W-:Y:S01]  /*54e0*/  UMOV UR33, UR5 ;  /* 0x0000000500217c82 */ /* 0x000fe20008000000 */
[----:B------:R-:W-:Y:S01]  /*54f0*/  UMOV UR35, 0x80000020 ;  /* 0x8000002000237882 */ /* 0x000fe20000000000 */
        /* <DEDUP_REMOVED lines=10> */
[----:B------:R-:W-:Y:S01]  /*55a0*/  WARPGROUP.ARRIVE ;  /* 0x00000000000079c5 */ /* 0x000fe20000000000 */
[----:B------:R-:W-:Y:S01]  /*55b0*/  UMOV UR55, 0x80000020 ;  /* 0x8000002000377882 */ /* 0x000fe20000000000 */
[----:B------:R-:W-:Y:S01]  /*55c0*/  UIADD3 UR58, UR6, 0x180, URZ ;  /* 0x00000180063a7890 */ /* 0x000fe2000fffe03f */
[----:B------:R-:W-:Y:S01]  /*55d0*/  UMOV UR56, UR4 ;  /* 0x0000000400387c82 */ /* 0x000fe20008000000 */
[----:B------:R-:W-:-:S02]  /*55e0*/  UMOV UR57, UR5 ;  /* 0x0000000500397c82 */ /* 0x000fc40008000000 */
[----:B------:R-:W-:Y:S01]  /*55f0*/  HGMMA.64x16x16.F32 R136, gdesc[UR4], RZ, !UPT, gsb0 ;  /* 0x00200000048879f0 */ /* 0x000fe2000c0008ff */
[----:B------:R-:W-:Y:S01]  /*5600*/  UMOV UR59, 0x80000020 ;  /* 0x80000020003b7882 */ /* 0x000fe20000000000 */
        /* <DEDUP_REMOVED lines=11> */
[----:B------:R-:W-:-:S02]  /*56c0*/  WARPGROUP.DEPBAR.LE gsb0, 0x0 ;  /* 0x00008000000079c5 */ /* 0x000fc40000010000 */
        /* <DEDUP_REMOVED lines=316> */
.L_x_1540:
[----:B------:R-:W-:Y:S01]  /*6a90*/  R2UR UR7, R9 ;  /* 0x00000000090772ca */ /* 0x000fe200000e0000 */
[----:B------:R-:W-:-:S12]  /*6aa0*/  ULEA UR6, UR41, UR47, 0x3 ;  /* 0x0000002f29067291 */ /* 0x000fd8000f8e183f */
[----:B------:R-:W-:-:S05]  /*6ab0*/  IMAD.U32 R0, RZ, RZ, UR7 ;  /* 0x00000007ff007e24 */ /* 0x000fca000f8e00ff */
[----:B------:R-:W-:-:S04]  /*6ac0*/  SHF.L.U32 R0, R0, 0x1f, RZ ;  /* 0x0000001f00007819 */ /* 0x000fc800000006ff */
[----:B------:R1:W2:Y:S01]  /*6ad0*/  SYNCS.PHASECHK.TRANS64.TRYWAIT P2, [UR6+0x31c50], R0 ;  /* 0x031c5000ff0075a7 */ /* 0x0002a20008040146 */
[----:B------:R-:W-:Y:S05]  /*6ae0*/  @!P0 BRA `(.L_x_1541) ;  /* 0x0000000000048947 */ /* 0x000fea0003800000 */
[----:B------:R-:W-:Y:S01]  /*6af0*/  BPT.TRAP 0x1 ;  /* 0x000000040000795c */ /* 0x000fe20000300000 */
.L_x_1541:
[----:B--2---:R-:W-:Y:S05]  /*6b00*/  @P2 BRA `(.L_x_1539) ;  /* 0x0000000000082947 */ /* 0x004fea0003800000 */
[----:B------:R-:W2:Y:S02]  /*6b10*/  SYNCS.PHASECHK.TRANS64.TRYWAIT P2, [UR6+0x31c50], R0 ;  /* 0x031c5000ff0075a7 */ /* 0x000ea40008040146 */
[----:B--2---:R-:W-:Y:S05]  /*6b20*/  @!P2 BRA `(.L_x_1542) ;  /* 0x000000ac0018a947 */ /* 0x004fea0003800000 */
.L_x_1539:
[----:B------:R-:W-:Y:S01]  /*6b30*/  UIADD3 UR6, UR47, 0x200, URZ ;  /* 0x000002002f067890 */ /* 0x000fe2000fffe03f */
[----:B------:R-:W-:Y:S01]  /*6b40*/  R2UR UR10, R145 ;  /* 0x00000000910a72ca */ /* 0x000fe200000e0000 */
[----:B------:R-:W-:Y:S01]  /*6b50*/  WARPGROUP.ARRIVE ;  /* 0x00000000000079c5 */ /* 0x000fe20000000000 */
[----:B------:R-:W-:Y:S01]  /*6b60*/  UMOV UR29, 0xc0000010 ;  /* 0xc0000010001d7882 */ /* 0x000fe20000000000 */
[----:B------:R-:W-:Y:S01]  /*6b70*/  USHF.R.U32.HI UR6, URZ, 0x4, UR6 ;  /* 0x000000043f067899 */ /* 0x000fe20008011606 */
[----:B-12---:R-:W1:Y:S01]  /*6b80*/  LDC R0, c[0x0][0x288] ;  /* 0x0000a200ff007b82 */ /* 0x006e620000000800 */
[----:B------:R-:W-:Y:S01]  /*6b90*/  UMOV UR31, 0x80000020 ;  /* 0x80000020001f7882 */ /* 0x000fe20000000000 */
[----:B------:R-:W-:Y:S02]  /*6ba0*/  UISETP.NE.U32.AND UP0, UPT, UR60, URZ, UPT ;  /* 0x0000003f3c00728c */ /* 0x000fe4000bf05070 */
[----:B------:R-:W-:Y:S02]  /*6bb0*/  ULOP3.LUT UR6, UR6, 0x3fff, URZ, 0xc0, !UPT ;  /* 0x00003fff06067892 */ /* 0x000fe4000f8ec03f */
[----:B------:R-:W-:-:S02]  /*6bc0*/  UISETP.NE.AND.EX UP0, UPT, UR61, URZ, UPT, UP0 ;  /* 0x0000003f3d00728c */ /* 0x000fc4000bf05300 */
[----:B------:R-:W-:Y:S02]  /*6bd0*/  ULOP3.LUT UR7, UR6, 0x2400000, URZ, 0xfc, !UPT ;  /* 0x0240000006077892 */ /* 0x000fe4000f8efc3f */
[----:B------:R-:W-:Y:S02]  /*6be0*/  ULOP3.LUT UR6, UR10, 0x10000, URZ, 0xfc, !UPT ;  /* 0x000100000a067892 */ /* 0x000fe4000f8efc3f */
[----:B------:R-:W-:Y:S02]  /*6bf0*/  UIMAD UR7, UR41, 0x6c0, UR7 ;  /* 0x000006c0290778a4 */ /* 0x000fe4000f8e0207 */
[----:B------:R-:W-:Y:S01]  /*6c00*/  UIMAD UR10, UR45, -0x90, UR42 ;  /* 0xffffff702d0a78a4 */ /* 0x000fe2000f8e022a */
[----:B------:R-:W-:Y:S02]  /*6c10*/  ULDC UR11, c[0x0][0x404] ;  /* 0x00010100000b7ab9 */ /* 0x000fe40000000800 */
[----:B------:R-:W-:Y:S01]  /*6c20*/  UMOV UR28, UR6 ;  /* 0x00000006001c7c82 */ /* 0x000fe20008000000 */
[----:B------:R-:W-:Y:S01]  /*6c30*/  UIADD3 UR10, UR10, 0x1, URZ ;  /* 0x000000010a0a7890 */ /* 0x000fe2000fffe03f */
[----:B------:R-:W-:Y:S01]  /*6c40*/  UMOV UR30, UR7 ;  /* 0x00000007001e7c82 */ /* 0x000fe20008000000 */
[----:B------:R-:W-:Y:S01]  /*6c50*/  USEL UR11, UR11, 0x1, UP0 ;  /* 0x000000010b0b7887 */ /* 0x000fe20008000000 */
[----:B------:R-:W-:Y:S01]  /*6c60*/  HGMMA.64x96x16.F32 R24, gdesc[UR28].tnspB, R24, gsb0 ;  /* 0x416000001c1879f0 */ /* 0x000fe20008000818 */
[----:B------:R-:W-:-:S02]  /*6c70*/  UIADD3 UR28, UR6, 0x180, URZ ;  /* 0x00000180061c7890 */ /* 0x000fc4000fffe03f */
[----:B------:R-:W-:Y:S01]  /*6c80*/  UIADD3 UR30, UR7, 0x40, URZ ;  /* 0x00000040071e7890 */ /* 0x000fe2000fffe03f */
[----:B------:R-:W-:Y:S01]  /*6c90*/  UMOV UR29, 0xc0000010 ;  /* 0xc0000010001d7882 */ /* 0x000fe20000000000 */
[----:B------:R-:W-:Y:S01]  /*6ca0*/  UMOV UR31, 0x80000020 ;  /* 0x80000020001f7882 */ /* 0x000fe20000000000 */
[----:B------:R-:W-:Y:S02]  /*6cb0*/  ULDC UR14, c[0x0][0x2e0] ;  /* 0x0000b800000e7ab9 */ /* 0x000fe40000000800 */
[----:B------:R-:W-:-:S06]  /*6cc0*/  UIMAD UR10, UR11, UR14, UR10 ;  /* 0x0000000e0b0a72a4 */ /* 0x000fcc000f8e020a */
[----:B-1----:R-:W-:-:S05]  /*6cd0*/  IADD3 R0, -R0, UR10, RZ ;  /* 0x0000000a00007c10 */ /* 0x002fca000fffe1ff */
[----:B------:R-:W-:-:S04]  /*6ce0*/  IMAD R0, R19, -0x2, R0 ;  /* 0xfffffffe13007824 */ /* 0x000fc800078e0200 */
[----:B------:R-:W-:-:S04]  /*6cf0*/  IMAD.IADD R9, R23, 0x1, R0 ;  /* 0x0000000117097824 */ /* 0x000fc800078e0200 */
[C---:B------:R-:W-:Y:S01]  /*6d00*/  VIADD R20, R9.reuse, 0x8 ;  /* 0x0000000809147836 */ /* 0x040fe20000000000 */
[C---:B------:R-:W-:Y:S02]  /*6d10*/  ISETP.GT.AND P2, PT, R9.reuse, RZ, PT ;  /* 0x000000ff0900720c */ /* 0x040fe40003f44270 */
[C---:B------:R-:W-:Y:S02]  /*6d20*/  ISETP.GT.AND P3, PT, R9.reuse, 0x1, PT ;  /* 0x000000010900780c */ /* 0x040fe40003f64270 */
[----:B------:R-:W-:Y:S02]  /*6d30*/  FSEL R11, R136, -INF , P2 ;  /* 0xff800000880b7808 */ /* 0x000fe40001000000 */
[----:B------:R-:W-:Y:S02]  /*6d40*/  ISETP.GT.AND P2, PT, R9, 0x8, PT ;  /* 0x000000080900780c */ /* 0x000fe40003f44270 */
[----:B------:R-:W-:Y:S02]  /*6d50*/  FSEL R137, R137, -INF , P3 ;  /* 0xff80000089897808 */ /* 0x000fe40001800000 */
        /* <DEDUP_REMOVED lines=31> */
[----:B------:R-:W-:Y:S01]  /*6f50*/  ISETP.GT.AND P3, PT, R9, 0x31, PT ;  /* 0x000000310900780c */ /* 0x000fe20003f64270 */
[----:B------:R-:W-:Y:S02]  /*6f60*/  WARPGROUP.DEPBAR.LE gsb0, 0x0 ;  /* 0x00008000000079c5 */ /* 0x000fe40000010000 */
[----:B------:R-:W-:Y:S01]  /*6f70*/  WARPGROUP.ARRIVE ;  /* 0x00000000000079c5 */ /* 0x000fe20000000000 */
[----:B------:R-:W-:Y:S02]  /*6f80*/  FSEL R155, R112, -INF , P2 ;  /* 0xff800000709b7808 */ /* 0x000fe40001000000 */
[----:B------:R-:W-:Y:S02]  /*6f90*/  FMNMX.FTZ R0, R125, R0, !PT ;  /* 0x000000007d007209 */ /* 0x000fe40007810000 */
[----:B------:R-:W-:Y:S01]  /*6fa0*/  ISETP.GT.AND P2, PT, R9, 0x38, PT ;  /* 0x000000380900780c */ /* 0x000fe20003f44270 */
[----:B------:R-:W-:Y:S01]  /*6fb0*/  HGMMA.64x96x16.F32 R24, gdesc[UR28].tnspB, R24, gsb0 ;  /* 0x416000001c1879f0 */ /* 0x000fe20008000818 */
[----:B------:R-:W-:Y:S01]  /*6fc0*/  UIADD3 UR28, UR6, 0x300, URZ ;  /* 0x00000300061c7890 */ /* 0x000fe2000fffe03f */
[----:B------:R-:W-:Y:S01]  /*6fd0*/  FSEL R113, R113, -INF , P3 ;  /* 0xff80000071717808 */ /* 0x000fe20001800000 */
[----:B------:R-:W-:Y:S01]  /*6fe0*/  UIADD3 UR30, UR7, 0x80, URZ ;  /* 0x00000080071e7890 */ /* 0x000fe2000fffe03f */
[----:B------:R-:W-:Y:S01]  /*6ff0*/  FMNMX.FTZ R0, R155, R0, !PT ;  /* 0x000000009b007209 */ /* 0x000fe20007810000 */
[----:B------:R-:W-:Y:S01]  /*7000*/  UMOV UR29, 0xc0000010 ;  /* 0xc0000010001d7882 */ /* 0x000fe20000000000 */
[----:B------:R-:W-:Y:S01]  /*7010*/  UMOV UR31, 0x80000020 ;  /* 0x80000020001f7882 */ /* 0x000fe20000000000 */
[----:B------:R-:W-:-:S02]  /*7020*/  ISETP.GT.AND P3, PT, R9, 0x39, PT ;  /* 0x000000390900780c */ /* 0x000fc40003f64270 */
[----:B------:R-:W-:Y:S02]  /*7030*/  FSEL R157, R116, -INF , P2 ;  /* 0xff800000749d7808 */ /* 0x000fe40001000000 */
[----:B------:R-:W-:Y:S02]  /*7040*/  FMNMX.FTZ R0, R113, R0, !PT ;  /* 0x0000000071007209 */ /* 0x000fe40007810000 */
[----:B------:R-:W-:Y:S02]  /*7050*/  ISETP.GT.AND P2, PT, R9, 0x40, PT ;  /* 0x000000400900780c */ /* 0x000fe40003f44270 */
[----:B------:R-:W-:Y:S02]  /*7060*/  FSEL R117, R117, -INF , P3 ;  /* 0xff80000075757808 */ /* 0x000fe40001800000 */
[----:B------:R-:W-:Y:S02]  /*7070*/  FMNMX.FTZ R0, R157, R0, !PT ;  /* 0x000000009d007209 */ /* 0x000fe40007810000 */
        /* <DEDUP_REMOVED lines=41> */
[----:B------:R-:W-:Y:S01]  /*7310*/  FMNMX.FTZ R0, R80, R5, !PT ;  /* 0x0000000550007209 */ /* 0x000fe20007810000 */
[----:B------:R-:W-:Y:S02]  /*7320*/  WARPGROUP.DEPBAR.LE gsb0, 0x0 ;  /* 0x00008000000079c5 */ /* 0x000fe40000010000 */
[----:B------:R-:W-:Y:S01]  /*7330*/  WARPGROUP.ARRIVE ;  /* 0x00000000000079c5 */ /* 0x000fe20000000000 */
[----:B------:R-:W-:-:S02]  /*7340*/  ISETP.GT.AND P3, PT, R9, 0x79, PT ;  /* 0x000000790900780c */ /* 0x000fc40003f64270 */
[----:B------:R-:W-:Y:S02]  /*7350*/  FSEL R84, R84, -INF , P2 ;  /* 0xff80000054547808 */ /* 0x000fe40001000000 */
[----:B------:R-:W-:Y:S01]  /*7360*/  FMNMX.FTZ R5, R81, R0, !PT ;  /* 0x0000000051057209 */ /* 0x000fe20007810000 */
[----:B------:R-:W-:Y:S01]  /*7370*/  HGMMA.64x96x16.F32 R24, gdesc[UR28].tnspB, R24, gsb0 ;  /* 0x416000001c1879f0 */ /* 0x000fe20008000818 */
[----:B------:R-:W-:Y:S01]  /*7380*/  UIADD3 UR28, UR6, 0x480, URZ ;  /* 0x00000480061c7890 */ /* 0x000fe2000fffe03f */
[----:B------:R-:W-:Y:S01]  /*7390*/  ISETP.GT.AND P2, PT, R9, 0x80, PT ;  /* 0x000000800900780c */ /* 0x000fe20003f44270 */
[----:B------:R-:W-:Y:S01]  /*73a0*/  UIADD3 UR30, UR7, 0xc0, URZ ;  /* 0x000000c0071e7890 */ /* 0x000fe2000fffe03f */
[----:B------:R-:W-:Y:S01]  /*73b0*/  FSEL R85, R85, -INF , P3 ;  /* 0xff80000055557808 */ /* 0x000fe20001800000 */
[----:B------:R-:W-:Y:S01]  /*73c0*/  UMOV UR29, 0xc0000010 ;  /* 0xc0000010001d7882 */ /* 0x000fe20000000000 */
[----:B------:R-:W-:Y:S01]  /*73d0*/  UMOV UR31, 0x80000020 ;  /* 0x80000020001f7882 */ /* 0x000fe20000000000 */
        /* <DEDUP_REMOVED lines=12> */
[----:B------:R-:W-:-:S02]  /*74a0*/  ISETP.GT.AND P3, PT, R20, RZ, PT ;  /* 0x000000ff1400720c */ /* 0x000fc40003f64270 */
[----:B------:R-:W-:Y:S02]  /*74b0*/  FMNMX.FTZ R10, R77, R0, !PT ;  /* 0x000000004d0a7209 */ /* 0x000fe40007810000 */
[----:B------:R-:W1:Y:S01]  /*74c0*/  LDC R0, c[0x0][0x988] ;  /* 0x00026200ff007b82 */ /* 0x000e620000000800 */
[----:B------:R-:W-:Y:S02]  /*74d0*/  ISETP.GT.AND P4, PT, R20, 0x1, PT ;  /* 0x000000011400780c */ /* 0x000fe40003f84270 */
[----:B------:R-:W2:Y:S01]  /*74e0*/  SHFL.BFLY PT, R5, R10, 0x2, 0x1f ;  /* 0x0c401f000a057f89 */ /* 0x000ea200000e0000 */
[----:B------:R-:W-:Y:S02]  /*74f0*/  FSEL R138, R138, -INF , P3 ;  /* 0xff8000008a8a7808 */ /* 0x000fe40001800000 */
[----:B------:R-:W-:Y:S02]  /*7500*/  ISETP.GT.AND P5, PT, R20, 0x8, PT ;  /* 0x000000081400780c */ /* 0x000fe40003fa4270 */
[----:B------:R-:W-:-:S02]  /*7510*/  FSEL R139, R139, -INF , P4 ;  /* 0xff8000008b8b7808 */ /* 0x000fc40002000000 */
[----:B------:R-:W-:Y:S02]  /*7520*/  FMNMX.FTZ R116, R138, R7, !PT ;  /* 0x000000078a747209 */ /* 0x000fe40007810000 */
[C---:B------:R-:W-:Y:S02]  /*7530*/  ISETP.GT.AND P6, PT, R20.reuse, 0x9, PT ;  /* 0x000000091400780c */ /* 0x040fe40003fc4270 */
[----:B------:R-:W-:Y:S02]  /*7540*/  FMNMX.FTZ R120, R139, R116, !PT ;  /* 0x000000748b787209 */ /* 0x000fe40007810000 */
[----:B------:R-:W-:Y:S02]  /*7550*/  FSEL R143, R143, -INF , P6 ;  /* 0xff8000008f8f7808 */ /* 0x000fe40003000000 */
[C---:B------:R-:W-:Y:S02]  /*7560*/  ISETP.GT.AND P3, PT, R20.reuse, 0x10, PT ;  /* 0x000000101400780c */ /* 0x040fe40003f64270 */
[----:B------:R-:W-:-:S02]  /*7570*/  ISETP.GT.AND P4, PT, R20, 0x11, PT ;  /* 0x000000111400780c */ /* 0x000fc40003f84270 */
[----:B------:R-:W-:Y:S02]  /*7580*/  ISETP.GT.AND P6, PT, R20, 0x19, PT ;  /* 0x000000191400780c */ /* 0x000fe40003fc4270 */
[----:B------:R-:W-:Y:S02]  /*7590*/  FSEL R131, R131, -INF , P4 ;  /* 0xff80000083837808 */ /* 0x000fe40002000000 */
[----:B------:R-:W-:Y:S02]  /*75a0*/  FSEL R135, R135, -INF , P6 ;  /* 0xff80000087877808 */ /* 0x000fe40003000000 */
[----:B--2---:R-:W-:Y:S02]  /*75b0*/  FMNMX.FTZ R12, R10, R5, !PT ;  /* 0x000000050a0c7209 */ /* 0x004fe40007810000 */
[C---:B------:R-:W-:Y:S02]  /*75c0*/  ISETP.GT.AND P4, PT, R20.reuse, 0x21, PT ;  /* 0x000000211400780c */ /* 0x040fe40003f84270 */
[----:B------:R-:W-:Y:S01]  /*75d0*/  ISETP.GT.AND P6, PT, R20, 0x29, PT ;  /* 0x000000291400780c */ /* 0x000fe20003fc4270 */
[----:B------:R-:W2:Y:S01]  /*75e0*/  SHFL.BFLY PT, R5, R12, 0x1, 0x1f ;  /* 0x0c201f000c057f89 */ /* 0x000ea200000e0000 */
[----:B------:R-:W-:-:S02]  /*75f0*/  FSEL R123, R123, -INF , P4 ;  /* 0xff8000007b7b7808 */ /* 0x000fc40002000000 */
[----:B------:R-:W-:Y:S02]  /*7600*/  FSEL R127, R127, -INF , P6 ;  /* 0xff8000007f7f7808 */ /* 0x000fe40003000000 */
[C---:B------:R-:W-:Y:S02]  /*7610*/  ISETP.GT.AND P4, PT, R20.reuse, 0x31, PT ;  /* 0x000000311400780c */ /* 0x040fe40003f84270 */
[----:B------:R-:W-:-:S04]  /*7620*/  ISETP.GT.AND P6, PT, R20, 0x39, PT ;  /* 0x000000391400780c */ /* 0x000fc80003fc4270 */
[----:B------:R-:W-:Y:S02]  /*7630*/  FSEL R119, R119, -INF , P6 ;  /* 0xff80000077777808 */ /* 0x000fe40003000000 */
[----:B--2---:R-:W-:-:S04]  /*7640*/  FMNMX.FTZ R5, R12, R5, !PT ;  /* 0x000000050c057209 */ /* 0x004fc80007810000 */
[C---:B------:R-:W-:Y:S01]  /*7650*/  FSETP.NEU.FTZ.AND P2, PT, R5.reuse, -INF , PT ;  /* 0xff8000000500780b */ /* 0x040fe20003f5d000 */
[----:B-1----:R-:W-:Y:S01]  /*7660*/  FMUL.FTZ R14, R5, R0 ;  /* 0x00000000050e7220 */ /* 0x002fe20000410000 */
[----:B------:R-:W-:Y:S02]  /*7670*/  WARPGROUP.DEPBAR.LE gsb0, 0x0 ;  /* 0x00008000000079c5 */ /* 0x000fe40000010000 */
[----:B------:R-:W-:Y:S02]  /*7680*/  WARPGROUP.ARRIVE ;  /* 0x00000000000079c5 */ /* 0x000fe40000000000 */
[----:B------:R-:W-:-:S04]  /*7690*/  FSEL R10, R14, RZ, P2 ;  /* 0x000000ff0e0a7208 */ /* 0x000fc80001000000 */
[----:B------:R-:W-:Y:S01]  /*76a0*/  HGMMA.64x96x16.F32 R24, gdesc[UR28].tnspB, R24, gsb0 ;  /* 0x416000001c1879f0 */ /* 0x000fe20008000818 */
[----:B------:R-:W-:Y:S01]  /*76b0*/  UIADD3 UR28, UR6, 0x600, URZ ;  /* 0x00000600061c7890 */ /* 0x000fe2000fffe03f */
[-CC-:B------:R-:W-:Y:S01]  /*76c0*/  FFMA.FTZ R9, R15, R0.reuse, -R10.reuse ;  /* 0x000000000f097223 */ /* 0x180fe2000001080a */
[----:B------:R-:W-:Y:S01]  /*76d0*/  UIADD3 UR30, UR7, 0x100, URZ ;  /* 0x00000100071e7890 */ /* 0x000fe2000fffe03f */
[----:B------:R-:W-:Y:S01]  /*76e0*/  FSEL R15, R142, -INF , P5 ;  /* 0xff8000008e0f7808 */ /* 0x000fe20002800000 */
[----:B------:R-:W-:Y:S01]  /*76f0*/  UMOV UR29, 0xc0000010 ;  /* 0xc0000010001d7882 */ /* 0x000fe20000000000 */
[----:B------:R-:W-:Y:S01]  /*7700*/  UMOV UR31, 0x80000020 ;  /* 0x80000020001f7882 */ /* 0x000fe20000000000 */
[--C-:B------:R-:W-:Y:S01]  /*7710*/  FFMA.FTZ R124, R21, R0, -R10.reuse ;  /* 0x00000000157c7223 */ /* 0x100fe2000001080a */
[----:B------:R-:W-:Y:S01]  /*7720*/  FMNMX.FTZ R120, R15, R120, !PT ;  /* 0x000000780f787209 */ /* 0x000fe20007810000 */
[--C-:B------:R-:W-:Y:S01]  /*7730*/  FFMA.FTZ R112, R129, R0, -R10.reuse ;  /* 0x0000000081707223 */ /* 0x100fe2000001080a */
[----:B------:R-:W-:Y:S01]  /*7740*/  FSEL R21, R130, -INF , P3 ;  /* 0xff80000082157808 */ /* 0x000fe20001800000 */
[----:B------:R1:W-:Y:S01]  /*7750*/  MUFU.EX2 R116, R124 ;  /* 0x0000007c00747308 */ /* 0x0003e20000000800 */
[----:B------:R-:W-:Y:S01]  /*7760*/  FMNMX.FTZ R120, R143, R120, !PT ;  /* 0x000000788f787209 */ /* 0x000fe20007810000 */
[-CC-:B------:R-:W-:Y:S01]  /*7770*/  FFMA.FTZ R14, R141, R0.reuse, -R10.reuse ;  /* 0x000000008d0e7223 */ /* 0x180fe2000001080a */
[----:B------:R-:W-:Y:S01]  /*7780*/  ISETP.GT.AND P5, PT, R20, 0x18, PT ;  /* 0x000000181400780c */ /* 0x000fe20003fa4270 */
[--C-:B------:R-:W-:Y:S01]  /*7790*/  FFMA.FTZ R128, R149, R0, -R10.reuse ;  /* 0x0000000095807223 */ /* 0x100fe2000001080a */
[----:B------:R-:W-:Y:S01]  /*77a0*/  FMNMX.FTZ R120, R21, R120, !PT ;  /* 0x0000007815787209 */ /* 0x000fe20007810000 */
[-CC-:B------:R-:W-:Y:S01]  /*77b0*/  FFMA.FTZ R12, R137, R0.reuse, -R10.reuse ;  /* 0x00000000890c7223 */ /* 0x180fe2000001080a */
[----:B------:R-:W-:Y:S01]  /*77c0*/  FSEL R129, R134, -INF , P5 ;  /* 0xff80000086817808 */ /* 0x000fe20002800000 */
[--C-:B------:R-:W-:Y:S01]  /*77d0*/  FFMA.FTZ R132, R101, R0, -R10.reuse ;  /* 0x0000000065847223 */ /* 0x100fe2000001080a */
[----:B-1----:R-:W-:Y:S01]  /*77e0*/  FMNMX.FTZ R124, R131, R120, !PT ;  /* 0x00000078837c7209 */ /* 0x002fe20007810000 */
[--C-:B------:R-:W-:Y:S01]  /*77f0*/  FFMA.FTZ R11, R11, R0, -R10.reuse ;  /* 0x000000000b0b7223 */ /* 0x100fe2000001080a */
[----:B------:R-:W-:Y:S01]  /*7800*/  ISETP.GT.AND P3, PT, R20, 0x20, PT ;  /* 0x000000201400780c */ /* 0x000fe20003f64270 */
[----:B------:R-:W-:Y:S01]  /*7810*/  MUFU.EX2 R120, R128 ;  /* 0x0000008000787308 */ /* 0x000fe20000000800 */
[----:B------:R-:W-:Y:S01]  /*7820*/  FMNMX.FTZ R124, R129, R124, !PT ;  /* 0x0000007c817c7209 */ /* 0x000fe20007810000 */
[-CC-:B------:R-:W-:Y:S01]  /*7830*/  FFMA.FTZ R13, R13, R0.reuse, -R10.reuse ;  /* 0x000000000d0d7223 */ /* 0x180fe2000001080a */
[----:B------:R-:W-:Y:S01]  /*7840*/  FSEL R141, R122, -INF , P3 ;  /* 0xff8000007a8d7808 */ /* 0x000fe20001800000 */
[--C-:B------:R-:W-:Y:S01]  /*7850*/  FFMA.FTZ R122, R153, R0, -R10.reuse ;  /* 0x00000000997a7223 */ /* 0x100fe2000001080a */
[----:B------:R-:W-:Y:S01]  /*7860*/  FMNMX.FTZ R124, R135, R124, !PT ;  /* 0x0000007c877c7209 */ /* 0x000fe20007810000 */
        /* <DEDUP_REMOVED lines=16> */
[-CC-:B------:R-:W-:Y:S01]  /*7970*/  FFMA.FTZ R81, R81, R0.reuse, -R10.reuse ;  /* 0x0000000051517223 */ /* 0x180fe2000001080a */
[----:B------:R-:W-:Y:S01]  /*7980*/  ISETP.GT.AND P5, PT, R20, 0x38, PT ;  /* 0x000000381400780c */ /* 0x000fe20003fa4270 */
[-CC-:B------:R-:W-:Y:S01]  /*7990*/  FFMA.FTZ R84, R84, R0.reuse, -R10.reuse ;  /* 0x0000000054547223 */ /* 0x180fe2000001080a */
[----:B------:R-:W-:Y:S01]  /*79a0*/  FSEL R153, R115, -INF , P4 ;  /* 0xff80000073997808 */ /* 0x000fe20002000000 */
[--C-:B------:R-:W-:Y:S01]  /*79b0*/  FFMA.FTZ R85, R85, R0, -R10.reuse ;  /* 0x0000000055557223 */ /* 0x100fe2000001080a */
[----:B------:R-:W-:Y:S01]  /*79c0*/  FMNMX.FTZ R124, R125, R124, !PT ;  /* 0x0000007c7d7c7209 */ /* 0x000fe20007810000 */
[----:B------:R1:W-:Y:S01]  /*79d0*/  MUFU.EX2 R115, R126 ;  /* 0x0000007e00737308 */ /* 0x0003e20000000800 */
[----:B------:R-:W-:Y:S01]  /*79e0*/  FSEL R118, R118, -INF , P5 ;  /* 0xff80000076767808 */ /* 0x000fe20002800000 */
[----:B------:R-:W-:Y:S01]  /*79f0*/  FFMA.FTZ R72, R72, R0, -R10 ;  /* 0x0000000048487223 */ /* 0x000fe2000001080a */
[----:B------:R-:W-:-:S02]  /*7a00*/  FMNMX.FTZ R137, R153, R124, !PT ;  /* 0x0000007c99897209 */ /* 0x000fc40007810000 */
[----:B------:R-:W-:Y:S02]  /*7a10*/  ISETP.GT.AND P3, PT, R20, 0x40, PT ;  /* 0x000000401400780c */ /* 0x000fe40003f64270 */
[----:B------:R-:W-:Y:S01]  /*7a20*/  FMNMX.FTZ R124, R118, R137, !PT ;  /* 0x00000089767c7209 */ /* 0x000fe20007810000 */
[----:B------:R-:W-:Y:S01]  /*7a30*/  MUFU.EX2 R13, R13 ;  /* 0x0000000d000d7308 */ /* 0x000fe20000000800 */
[----:B------:R-:W-:Y:S02]  /*7a40*/  ISETP.GT.AND P4, PT, R20, 0x41, PT ;  /* 0x000000411400780c */ /* 0x000fe40003f84270 */
[----:B------:R-:W-:Y:S02]  /*7a50*/  FSEL R155, R106, -INF , P3 ;  /* 0xff8000006a9b7808 */ /* 0x000fe40001800000 */
[----:B------:R-:W-:Y:S02]  /*7a60*/  FMNMX.FTZ R106, R119, R124, !PT ;  /* 0x0000007c776a7209 */ /* 0x000fe40007810000 */
[----:B------:R-:W-:Y:S01]  /*7a70*/  FSEL R124, R107, -INF , P4 ;  /* 0xff8000006b7c7808 */ /* 0x000fe20002000000 */
[----:B------:R-:W-:Y:S01]  /*7a80*/  MUFU.EX2 R14, R14 ;  /* 0x0000000e000e7308 */ /* 0x000fe20000000800 */
[----:B------:R-:W-:-:S02]  /*7a90*/  ISETP.GT.AND P5, PT, R20, 0x48, PT ;  /* 0x000000481400780c */ /* 0x000fc40003fa4270 */
[----:B------:R-:W-:Y:S01]  /*7aa0*/  FMNMX.FTZ R107, R155, R106, !PT ;  /* 0x0000006a9b6b7209 */ /* 0x000fe20007810000 */
[----:B------:R-:W-:Y:S01]  /*7ab0*/  FFMA.FTZ R106, R157, R0, -R10 ;  /* 0x000000009d6a7223 */ /* 0x000fe2000001080a */
[----:B------:R-:W-:Y:S02]  /*7ac0*/  ISETP.GT.AND P3, PT, R20, 0x49, PT ;  /* 0x000000491400780c */ /* 0x000fe40003f64270 */
[----:B------:R-:W-:Y:S01]  /*7ad0*/  FSEL R110, R110, -INF , P5 ;  /* 0xff8000006e6e7808 */ /* 0x000fe20002800000 */
[----:B------:R-:W-:Y:S01]  /*7ae0*/  MUFU.EX2 R9, R9 ;  /* 0x0000000900097308 */ /* 0x000fe20000000800 */
[----:B------:R-:W-:Y:S02]  /*7af0*/  FMNMX.FTZ R107, R124, R107, !PT ;  /* 0x0000006b7c6b7209 */ /* 0x000fe40007810000 */
[----:B------:R-:W-:Y:S02]  /*7b00*/  FSEL R111, R111, -INF , P3 ;  /* 0xff8000006f6f7808 */ /* 0x000fe40001800000 */
[----:B------:R-:W-:-:S02]  /*7b10*/  ISETP.GT.AND P3, PT, R20, 0x50, PT ;  /* 0x000000501400780c */ /* 0x000fc40003f64270 */
[----:B-1----:R-:W-:Y:S01]  /*7b20*/  FMNMX.FTZ R126, R110, R107, !PT ;  /* 0x0000006b6e7e7209 */ /* 0x002fe20007810000 */
[--C-:B------:R-:W-:Y:S01]  /*7b30*/  FFMA.FTZ R107, R117, R0, -R10.reuse ;  /* 0x00000000756b7223 */ /* 0x100fe2000001080a */
[----:B------:R-:W-:Y:S01]  /*7b40*/  ISETP.GT.AND P4, PT, R20, 0x51, PT ;  /* 0x000000511400780c */ /* 0x000fe20003f84270 */
[----:B------:R-:W-:Y:S01]  /*7b50*/  MUFU.EX2 R112, R112 ;  /* 0x0000007000707308 */ /* 0x000fe20000000800 */
[----:B------:R-:W-:Y:S02]  /*7b60*/  FSEL R157, R98, -INF , P3 ;  /* 0xff800000629d7808 */ /* 0x000fe40001800000 */
[----:B------:R-:W-:Y:S02]  /*7b70*/  FMNMX.FTZ R98, R111, R126, !PT ;  /* 0x0000007e6f627209 */ /* 0x000fe40007810000 */
[----:B------:R-:W-:Y:S02]  /*7b80*/  FSEL R126, R99, -INF , P4 ;  /* 0xff800000637e7808 */ /* 0x000fe40002000000 */
[----:B------:R-:W-:Y:S01]  /*7b90*/  ISETP.GT.AND P5, PT, R20, 0x58, PT ;  /* 0x000000581400780c */ /* 0x000fe20003fa4270 */
[----:B------:R-:W-:Y:S01]  /*7ba0*/  MUFU.EX2 R133, R133 ;  /* 0x0000008500857308 */ /* 0x000fe20000000800 */
[----:B------:R-:W-:Y:S01]  /*7bb0*/  FMNMX.FTZ R99, R157, R98, !PT ;  /* 0x000000629d637209 */ /* 0x000fe20007810000 */
[----:B------:R-:W-:Y:S01]  /*7bc0*/  FFMA.FTZ R98, R104, R0, -R10 ;  /* 0x0000000068627223 */ /* 0x000fe2000001080a */
[----:B------:R-:W-:-:S02]  /*7bd0*/  ISETP.GT.AND P3, PT, R20, 0x59, PT ;  /* 0x000000591400780c */ /* 0x000fc40003f64270 */
[----:B------:R-:W-:Y:S02]  /*7be0*/  FSEL R102, R102, -INF , P5 ;  /* 0xff80000066667808 */ /* 0x000fe40002800000 */
[----:B------:R-:W-:Y:S01]  /*7bf0*/  FMNMX.FTZ R99, R126, R99, !PT ;  /* 0x000000637e637209 */ /* 0x000fe20007810000 */
[----:B------:R-:W-:Y:S01]  /*7c00*/  MUFU.EX2 R121, R121 ;  /* 0x0000007900797308 */ /* 0x000fe20000000800 */
[----:B------:R-:W-:Y:S02]  /*7c10*/  WARPGROUP.DEPBAR.LE gsb0, 0x0 ;  /* 0x00008000000079c5 */ /* 0x000fe40000010000 */
[----:B------:R-:W-:Y:S01]  /*7c20*/  WARPGROUP.ARRIVE ;  /* 0x00000000000079c5 */ /* 0x000fe20000000000 */
[----:B------:R-:W-:Y:S02]  /*7c30*/  FSEL R117, R103, -INF , P3 ;  /* 0xff80000067757808 */ /* 0x000fe40001800000 */
[----:B------:R-:W-:Y:S02]  /*7c40*/  ISETP.GT.AND P3, PT, R20, 0x60, PT ;  /* 0x000000601400780c */ /* 0x000fe40003f64270 */
        /* <DEDUP_REMOVED lines=8> */
[----:B------:R-:W-:Y:S01]  /*7cd0*/  FMNMX.FTZ R104, R117, R104, !PT ;  /* 0x0000006875687209 */ /* 0x000fe20007810000 */
[-CC-:B------:R-:W-:Y:S01]  /*7ce0*/  FFMA.FTZ R99, R105, R0.reuse, -R10.reuse ;  /* 0x0000000069637223 */ /* 0x180fe2000001080a */
[----:B------:R-:W-:Y:S01]  /*7cf0*/  ISETP.GT.AND P5, PT, R20, 0x68, PT ;  /* 0x000000681400780c */ /* 0x000fe20003fa4270 */
[-CC-:B------:R-:W-:Y:S01]  /*7d00*/  FFMA.FTZ R90, R108, R0.reuse, -R10.reuse ;  /* 0x000000006c5a7223 */ /* 0x180fe2000001080a */
[----:B------:R-:W-:Y:S01]  /*7d10*/  FSEL R91, R91, -INF , P4 ;  /* 0xff8000005b5b7808 */ /* 0x000fe20002000000 */
[----:B------:R-:W-:Y:S01]  /*7d20*/  FFMA.FTZ R108, R109, R0, -R10 ;  /* 0x000000006d6c7223 */ /* 0x000fe2000001080a */
[----:B------:R-:W-:Y:S01]  /*7d30*/  FMNMX.FTZ R104, R103, R104, !PT ;  /* 0x0000006867687209 */ /* 0x000fe20007810000 */
[----:B------:R-:W-:Y:S01]  /*7d40*/  MUFU.EX2 R122, R122 ;  /* 0x0000007a007a7308 */ /* 0x000fe20000000800 */
[----:B------:R-:W-:-:S02]  /*7d50*/  ISETP.GT.AND P3, PT, R20, 0x69, PT ;  /* 0x000000691400780c */ /* 0x000fc40003f64270 */
[----:B------:R-:W-:Y:S02]  /*7d60*/  FSEL R105, R94, -INF , P5 ;  /* 0xff8000005e697808 */ /* 0x000fe40002800000 */
[----:B------:R-:W-:Y:S02]  /*7d70*/  FMNMX.FTZ R104, R91, R104, !PT ;  /* 0x000000685b687209 */ /* 0x000fe40007810000 */
[----:B------:R-:W-:Y:S01]  /*7d80*/  FSEL R94, R95, -INF , P3 ;  /* 0xff8000005f5e7808 */ /* 0x000fe20001800000 */
[----:B------:R-:W-:Y:S01]  /*7d90*/  MUFU.EX2 R114, R114 ;  /* 0x0000007200727308 */ /* 0x000fe20000000800 */
[C---:B------:R-:W-:Y:S02]  /*7da0*/  ISETP.GT.AND P3, PT, R20.reuse, 0x70, PT ;  /* 0x000000701400780c */ /* 0x040fe40003f64270 */
[----:B------:R-:W-:Y:S02]  /*7db0*/  FMNMX.FTZ R95, R105, R104, !PT ;  /* 0x00000068695f7209 */ /* 0x000fe40007810000 */
[----:B------:R-:W-:-:S02]  /*7dc0*/  ISETP.GT.AND P4, PT, R20, 0x71, PT ;  /* 0x000000711400780c */ /* 0x000fc40003f84270 */
[----:B------:R-:W-:Y:S01]  /*7dd0*/  FSEL R109, R82, -INF , P3 ;  /* 0xff800000526d7808 */ /* 0x000fe20001800000 */
[----:B------:R-:W-:Y:S01]  /*7de0*/  MUFU.EX2 R113, R113 ;  /* 0x0000007100717308 */ /* 0x000fe20000000800 */
[----:B------:R-:W-:Y:S02]  /*7df0*/  FMNMX.FTZ R82, R94, R95, !PT ;  /* 0x0000005f5e527209 */ /* 0x000fe40007810000 */
[----:B------:R-:W-:Y:S02]  /*7e00*/  FSEL R104, R83, -INF , P4 ;  /* 0xff80000053687808 */ /* 0x000fe40002000000 */
[----:B------:R-:W-:Y:S02]  /*7e10*/  ISETP.GT.AND P5, PT, R20, 0x78, PT ;  /* 0x000000781400780c */ /* 0x000fe40003fa4270 */
[----:B------:R-:W-:Y:S01]  /*7e20*/  FMNMX.FTZ R83, R109, R82, !PT ;  /* 0x000000526d537209 */ /* 0x000fe20007810000 */
[----:B------:R-:W-:Y:S01]  /*7e30*/  FFMA.FTZ R82, R96, R0, -R10 ;  /* 0x0000000060527223 */ /* 0x000fe2000001080a */
[----:B------:R-:W-:Y:S01]  /*7e40*/  ISETP.GT.AND P3, PT, R20, 0x79, PT ;  /* 0x000000791400780c */ /* 0x000fe20003f64270 */
[----:B------:R1:W-:Y:S01]  /*7e50*/  MUFU.EX2 R95, R108 ;  /* 0x0000006c005f7308 */ /* 0x0003e20000000800 */
[----:B------:R-:W-:-:S02]  /*7e60*/  FSEL R86, R86, -INF , P5 ;  /* 0xff80000056567808 */ /* 0x000fc40002800000 */
[----:B------:R-:W-:Y:S02]  /*7e70*/  FMNMX.FTZ R83, R104, R83, !PT ;  /* 0x0000005368537209 */ /* 0x000fe40007810000 */
[----:B------:R-:W-:Y:S01]  /*7e80*/  FSEL R96, R87, -INF , P3 ;  /* 0xff80000057607808 */ /* 0x000fe20001800000 */
[----:B------:R-:W-:Y:S01]  /*7e90*/  FFMA.FTZ R87, R97, R0, -R10 ;  /* 0x0000000061577223 */ /* 0x000fe2000001080a */
[----:B------:R-:W-:Y:S01]  /*7ea0*/  ISETP.GT.AND P3, PT, R20, 0x80, PT ;  /* 0x000000801400780c */ /* 0x000fe20003f64270 */
[----:B------:R-:W-:Y:S01]  /*7eb0*/  MUFU.EX2 R106, R106 ;  /* 0x0000006a006a7308 */ /* 0x000fe20000000800 */
[----:B------:R-:W-:Y:S02]  /*7ec0*/  FMNMX.FTZ R83, R86, R83, !PT ;  /* 0x0000005356537209 */ /* 0x000fe40007810000 */
[----:B------:R-:W-:Y:S02]  /*7ed0*/  ISETP.GT.AND P4, PT, R20, 0x81, PT ;  /* 0x000000811400780c */ /* 0x000fe40003f84270 */
[----:B------:R-:W-:-:S02]  /*7ee0*/  FSEL R97, R74, -INF , P3 ;  /* 0xff8000004a617808 */ /* 0x000fc40001800000 */
[----:B------:R-:W-:Y:S01]  /*7ef0*/  FMNMX.FTZ R74, R96, R83, !PT ;  /* 0x00000053604a7209 */ /* 0x000fe20007810000 */
[----:B------:R-:W-:Y:S01]  /*7f00*/  MUFU.EX2 R107, R107 ;  /* 0x0000006b006b7308 */ /* 0x000fe20000000800 */
[----:B-1----:R-:W-:Y:S02]  /*7f10*/  FSEL R108, R75, -INF , P4 ;  /* 0xff8000004b6c7808 */ /* 0x002fe40002000000 */
[----:B------:R-:W-:Y:S02]  /*7f20*/  ISETP.GT.AND P5, PT, R20, 0x88, PT ;  /* 0x000000881400780c */ /* 0x000fe40003fa4270 */
[----:B------:R-:W-:Y:S01]  /*7f30*/  FMNMX.FTZ R75, R97, R74, !PT ;  /* 0x0000004a614b7209 */ /* 0x000fe20007810000 */
        /* <DEDUP_REMOVED lines=8> */
[----:B------:R-:W-:Y:S01]  /*7fc0*/  FFMA.FTZ R79, R89, R0, -R10 ;  /* 0x00000000594f7223 */ /* 0x000fe2000001080a */
[----:B------:R-:W-:Y:S01]  /*7fd0*/  FMNMX.FTZ R75, R128, R75, !PT ;  /* 0x0000004b804b7209 */ /* 0x000fe20007810000 */
[----:B------:R1:W-:Y:S01]  /*7fe0*/  MUFU.EX2 R83, R87 ;  /* 0x0000005700537308 */ /* 0x0003e20000000800 */
[----:B------:R-:W-:-:S02]  /*7ff0*/  FSEL R89, R5, RZ, P2 ;  /* 0x000000ff05597208 */ /* 0x000fc40001000000 */
[----:B------:R-:W-:-:S03]  /*8000*/  FMNMX.FTZ R100, R130, R75, !PT ;  /* 0x0000004b82647209 */ /* 0x000fc60007810000 */
[----:B------:R-:W-:Y:S02]  /*8010*/  FADD.FTZ R89, -R89, R8 ;  /* 0x0000000859597221 */ /* 0x000fe40000010100 */
[----:B------:R-:W2:Y:S01]  /*8020*/  SHFL.BFLY PT, R101, R100, 0x2, 0x1f ;  /* 0x0c401f0064657f89 */ /* 0x000ea200000e0000 */
[----:B------:R3:W-:Y:S01]  /*8030*/  MUFU.EX2 R75, R132 ;  /* 0x00000084004b7308 */ /* 0x0007e20000000800 */
[-CC-:B-1----:R-:W-:Y:S01]  /*8040*/  FFMA.FTZ R87, R93, R0.reuse, -R10.reuse ;  /* 0x000000005d577223 */ /* 0x182fe2000001080a */
[-CC-:B------:R-:W-:Y:S01]  /*8050*/  FFMA.FTZ R93, R73, R0.reuse, -R10.reuse ;  /* 0x00000000495d7223 */ /* 0x180fe2000001080a */
[----:B------:R-:W-:Y:S01]  /*8060*/  FFMA.FTZ R73, R76, R0, -R10 ;  /* 0x000000004c497223 */ /* 0x000fe2000001080a */
[----:B------:R-:W-:-:S04]  /*8070*/  IMAD.U32 R10, RZ, RZ, UR46 ;  /* 0x0000002eff0a7e24 */ /* 0x000fc8000f8e00ff */
[----:B------:R-:W-:Y:S01]  /*8080*/  MUFU.EX2 R98, R98 ;  /* 0x0000006200627308 */ /* 0x000fe20000000800 */
[----:B------:R-:W-:-:S05]  /*8090*/  @!P1 LEA R10, R10, UR47, 0x3 ;  /* 0x0000002f0a0a9c11 */ /* 0x000fca000f8e18ff */
[----:B------:R-:W-:Y:S02]  /*80a0*/  @!P1 VIADD R10, R10, 0x31c40 ;  /* 0x00031c400a0a9836 */ /* 0x000fe40000000000 */
[----:B------:R-:W-:Y:S03]  /*80b0*/  MUFU.EX2 R99, R99 ;  /* 0x0000006300637308 */ /* 0x000fe60000000800 */
[----:B------:R-:W-:Y:S01]  /*80c0*/  @!P1 PRMT R10, RZ, 0x654, R10 ;  /* 0x00000654ff0a9816 */ /* 0x000fe2000000000a */
[----:B------:R-:W-:Y:S02]  /*80d0*/  WARPGROUP.DEPBAR.LE gsb0, 0x0 ;  /* 0x00008000000079c5 */ /* 0x000fe40000010000 */
[----:B------:R-:W-:Y:S01]  /*80e0*/  WARPGROUP.ARRIVE ;  /* 0x00000000000079c5 */ /* 0x000fe20000000000 */
[----:B--2---:R-:W-:Y:S01]  /*80f0*/  FMNMX.FTZ R101, R100, R101, !PT ;  /* 0x0000006564657209 */ /* 0x004fe20007810000 */
[----:B------:R-:W-:Y:S01]  /*8100*/  FMUL.FTZ R100, R89, R0 ;  /* 0x0000000059647220 */ /* 0x000fe20000410000 */
[----:B------:R-:W-:Y:S03]  /*8110*/  MUFU.EX2 R90, R90 ;  /* 0x0000005a005a7308 */ /* 0x000fe60000000800 */
[----:B------:R-:W-:Y:S01]  /*8120*/  HGMMA.64x96x16.F32 R24, gdesc[UR28].tnspB, R24, gsb0 ;  /* 0x416000001c1879f0 */ /* 0x000fe20008000818 */
[----:B------:R-:W-:Y:S01]  /*8130*/  UIADD3 UR28, UR6, 0x900, URZ ;  /* 0x00000900061c7890 */ /* 0x000fe2000fffe03f */
[----:B------:R-:W1:Y:S01]  /*8140*/  SHFL.BFLY PT, R88, R101, 0x1, 0x1f ;  /* 0x0c201f0065587f89 */ /* 0x000e6200000e0000 */
[----:B------:R-:W-:Y:S01]  /*8150*/  UIADD3 UR30, UR7, 0x180, URZ ;  /* 0x00000180071e7890 */ /* 0x000fe2000fffe03f */
[----:B------:R-:W-:Y:S01]  /*8160*/  UMOV UR29, 0xc0000010 ;  /* 0xc0000010001d7882 */ /* 0x000fe20000000000 */
[----:B------:R-:W-:Y:S01]  /*8170*/  UMOV UR31, 0x80000020 ;  /* 0x80000020001f7882 */ /* 0x000fe20000000000 */
[----:B------:R-:W2:Y:S08]  /*8180*/  MUFU.EX2 R100, R100 ;  /* 0x0000006400647308 */ /* 0x000eb00000000800 */
[----:B------:R-:W-:Y:S08]  /*8190*/  MUFU.EX2 R82, R82 ;  /* 0x0000005200527308 */ /* 0x000ff00000000800 */
[----:B------:R-:W-:Y:S01]  /*81a0*/  MUFU.EX2 R20, R20 ;  /* 0x0000001400147308 */ /* 0x000fe20000000800 */
[----:B-1----:R-:W-:-:S04]  /*81b0*/  FMNMX.FTZ R137, R101, R88, !PT ;  /* 0x0000005865897209 */ /* 0x002fc80007810000 */
[C---:B------:R-:W-:Y:S01]  /*81c0*/  FSETP.NEU.FTZ.AND P2, PT, R137.reuse, -INF , PT ;  /* 0xff8000008900780b */ /* 0x040fe20003f5d000 */
[C---:B------:R-:W-:Y:S02]  /*81d0*/  FMUL.FTZ R77, R137.reuse, R0 ;  /* 0x00000000894d7220 */ /* 0x040fe40000410000 */
[----:B------:R-:W-:Y:S01]  /*81e0*/  MUFU.EX2 R74, R74 ;  /* 0x0000004a004a7308 */ /* 0x000fe20000000800 */
[----:B------:R-:W-:Y:S02]  /*81f0*/  FSEL R8, R137, RZ, P2 ;  /* 0x000000ff89087208 */ /* 0x000fe40001000000 */
[----:B------:R-:W-:Y:S02]  /*8200*/  FSEL R77, R77, RZ, P2 ;  /* 0x000000ff4d4d7208 */ /* 0x000fe40001000000 */
[----:B------:R-:W-:-:S03]  /*8210*/  ISETP.GE.U32.AND P2, PT, R2, 0x180, PT ;  /* 0x000001800200780c */ /* 0x000fc60003f46070 */
[----:B------:R-:W-:Y:S01]  /*8220*/  MUFU.EX2 R79, R79 ;  /* 0x0000004f004f7308 */ /* 0x000fe20000000800 */
[-C--:B------:R-:W-:Y:S01]  /*8230*/  FFMA.FTZ R136, R127, R0.reuse, -R77 ;  /* 0x000000007f887223 */ /* 0x080fe2000001084d */
[----:B------:R-:W-:Y:S01]  /*8240*/  FADD.FTZ R127, -R8, R7 ;  /* 0x00000007087f7221 */ /* 0x000fe20000010100 */
[-CC-:B------:R-:W-:Y:S01]  /*8250*/  FFMA.FTZ R7, R110, R0.reuse, -R77.reuse ;  /* 0x000000006e077223 */ /* 0x180fe2000001084d */
[-CC-:B------:R-:W-:Y:S01]  /*8260*/  FFMA.FTZ R89, R138, R0.reuse, -R77.reuse ;  /* 0x000000008a597223 */ /* 0x180fe2000001084d */
[-CC-:B---3--:R-:W-:Y:S01]  /*8270*/  FFMA.FTZ R132, R139, R0.reuse, -R77.reuse ;  /* 0x000000008b847223 */ /* 0x188fe2000001084d */
[-C--:B------:R-:W-:Y:S01]  /*8280*/  FMUL.FTZ R110, R127, R0.reuse ;  /* 0x000000007f6e7220 */ /* 0x080fe20000410000 */
[----:B------:R-:W-:Y:S02]  /*8290*/  IMAD.U32 R127, RZ, RZ, UR41 ;  /* 0x00000029ff7f7e24 */ /* 0x000fe4000f8e00ff */
[-CC-:B------:R-:W-:Y:S01]  /*82a0*/  FFMA.FTZ R15, R15, R0.reuse, -R77.reuse ;  /* 0x000000000f0f7223 */ /* 0x180fe2000001084d */
[-CC-:B------:R-:W-:Y:S01]  /*82b0*/  FFMA.FTZ R101, R124, R0.reuse, -R77.reuse ;  /* 0x000000007c657223 */ /* 0x180fe2000001084d */
[----:B------:R-:W-:Y:S01]  /*82c0*/  MUFU.EX2 R89, R89 ;  /* 0x0000005900597308 */ /* 0x000fe20000000800 */
[----:B------:R-:W-:Y:S01]  /*82d0*/  FFMA.FTZ R124, R111, R0, -R77 ;  /* 0x000000006f7c7223 */ /* 0x000fe2000001084d */
[----:B------:R-:W-:-:S02]  /*82e0*/  VIADD R8, R16, 0x9 ;  /* 0x0000000910087836 */ /* 0x000fc40000000000 */
[----:B--2---:R-:W-:Y:S01]  /*82f0*/  FFMA.FTZ R111, R100, R4, R11 ;  /* 0x00000004646f7223 */ /* 0x004fe2000001000b */
[-CC-:B------:R-:W-:Y:S01]  /*8300*/  FFMA.FTZ R138, R143, R0.reuse, -R77.reuse ;  /* 0x000000008f8a7223 */ /* 0x180fe2000001084d */
[----:B------:R-:W-:Y:S01]  /*8310*/  @!P1 LEA R4, R127, UR47, 0x3 ;  /* 0x0000002f7f049c11 */ /* 0x000fe2000f8e18ff */
[-C--:B------:R-:W-:Y:S01]  /*8320*/  FFMA.FTZ R134, R21, R0.reuse, -R77 ;  /* 0x0000000015867223 */ /* 0x080fe2000001084d */
[----:B------:R-:W-:Y:S01]  /*8330*/  SEL R8, R8, 0x9, !P2 ;  /* 0x0000000908087807 */ /* 0x000fe20005000000 */
[----:B------:R-:W1:Y:S01]  /*8340*/  MUFU.EX2 R110, R110 ;  /* 0x0000006e006e7308 */ /* 0x000e620000000800 */
[----:B------:R-:W-:Y:S01]  /*8350*/  FADD.FTZ R152, R12, R111 ;  /* 0x0000006f0c987221 */ /* 0x000fe20000010000 */
[----:B------:R-:W-:Y:S02]  /*8360*/  @!P1 VIADD R111, R4, 0x31c60 ;  /* 0x00031c60046f9836 */ /* 0x000fe40000000000 */
[-CC-:B------:R-:W-:Y:S01]  /*8370*/  FFMA.FTZ R131, R131, R0.reuse, -R77.reuse ;  /* 0x0000000083837223 */ /* 0x180fe2000001084d */
[-CC-:B------:R-:W-:Y:S01]  /*8380*/  FFMA.FTZ R129, R129, R0.reuse, -R77.reuse ;  /* 0x0000000081817223 */ /* 0x180fe2000001084d */
[----:B------:R-:W-:Y:S01]  /*8390*/  FADD.FTZ R127, R13, R152 ;  /* 0x000000980d7f7221 */ /* 0x000fe20000010000 */
[-CC-:B------:R-:W-:Y:S01]  /*83a0*/  FFMA.FTZ R142, R135, R0.reuse, -R77.reuse ;  /* 0x00000000878e7223 */ /* 0x180fe2000001084d */
[----:B------:R-:W-:Y:S01]  /*83b0*/  F2FP.F16.F32.PACK_AB R12, R12, R11 ;  /* 0x0000000b0c0c723e */ /* 0x000fe200000000ff */
[----:B------:R-:W2:Y:S01]  /*83c0*/  MUFU.EX2 R132, R132 ;  /* 0x0000008400847308 */ /* 0x000ea20000000800 */
[-CC-:B------:R-:W-:Y:S01]  /*83d0*/  FFMA.FTZ R21, R141, R0.reuse, -R77.reuse ;  /* 0x000000008d157223 */ /* 0x180fe2000001084d */
[-CC-:B------:R-:W-:Y:S01]  /*83e0*/  FFMA.FTZ R88, R123, R0.reuse, -R77.reuse ;  /* 0x000000007b587223 */ /* 0x180fe2000001084d */
[-CC-:B------:R-:W-:Y:S01]  /*83f0*/  FFMA.FTZ R123, R149, R0.reuse, -R77.reuse ;  /* 0x00000000957b7223 */ /* 0x180fe2000001084d */
[-CC-:B------:R-:W-:Y:S01]  /*8400*/  FFMA.FTZ R125, R125, R0.reuse, -R77.reuse ;  /* 0x000000007d7d7223 */ /* 0x180fe2000001084d */
[-CC-:B------:R-:W-:Y:S01]  /*8410*/  FFMA.FTZ R140, R153, R0.reuse, -R77.reuse ;  /* 0x00000000998c7223 */ /* 0x180fe2000001084d */
[-CC-:B------:R-:W-:Y:S01]  /*8420*/  FFMA.FTZ R118, R118, R0.reuse, -R77.reuse ;  /* 0x0000000076767223 */ /* 0x180fe2000001084d */
[-CC-:B------:R-:W-:Y:S01]  /*8430*/  FFMA.FTZ R119, R119, R0.reuse, -R77.reuse ;  /* 0x0000000077777223 */ /* 0x180fe2000001084d */
[----:B------:R-:W3:Y:S01]  /*8440*/  MUFU.EX2 R15, R15 ;  /* 0x0000000f000f7308 */ /* 0x000ee20000000800 */
[-CC-:B------:R-:W-:Y:S01]  /*8450*/  FFMA.FTZ R76, R155, R0.reuse, -R77.reuse ;  /* 0x000000009b4c7223 */ /* 0x180fe2000001084d */
[-CC-:B------:R-:W-:Y:S01]  /*8460*/  FFMA.FTZ R4, R157, R0.reuse, -R77.reuse ;  /* 0x000000009d047223 */ /* 0x180fe2000001084d */
[-CC-:B------:R-:W-:Y:S01]  /*8470*/  FFMA.FTZ R102, R102, R0.reuse, -R77.reuse ;  /* 0x0000000066667223 */ /* 0x180fe2000001084d */
[-CC-:B------:R-:W-:Y:S01]  /*8480*/  FFMA.FTZ R103, R103, R0.reuse, -R77.reuse ;  /* 0x0000000067677223 */ /* 0x180fe2000001084d */
[-CC-:B------:R-:W-:Y:S01]  /*8490*/  FFMA.FTZ R96, R96, R0.reuse, -R77.reuse ;  /* 0x0000000060607223 */ /* 0x180fe2000001084d */
[-CC-:B------:R-:W-:Y:S01]  /*84a0*/  FFMA.FTZ R108, R108, R0.reuse, -R77.reuse ;  /* 0x000000006c6c7223 */ /* 0x180fe2000001084d */
[-CC-:B------:R-:W-:Y:S01]  /*84b0*/  FFMA.FTZ R128, R128, R0.reuse, -R77.reuse ;  /* 0x0000000080807223 */ /* 0x180fe2000001084d */
[----:B------:R-:W4:Y:S01]  /*84c0*/  MUFU.EX2 R138, R138 ;  /* 0x0000008a008a7308 */ /* 0x000f220000000800 */
[----:B------:R-:W-:Y:S01]  /*84d0*/  FFMA.FTZ R130, R130, R0, -R77 ;  /* 0x0000000082827223 */ /* 0x000fe2000001084d */
[----:B------:R-:W-:Y:S01]  /*84e0*/  ISETP.LT.AND P2, PT, R6, UR45, PT ;  /* 0x0000002d06007c0c */ /* 0x000fe2000bf41270 */
[----:B------:R-:W-:-:S05]  /*84f0*/  UMOV UR41, UR46 ;  /* 0x0000002e00297c82 */ /* 0x000fca0008000000 */
[----:B------:R-:W5:Y:S08]  /*8500*/  MUFU.EX2 R134, R134 ;  /* 0x0000008600867308 */ /* 0x000f700000000800 */
[----:B------:R-:W5:Y:S01]  /*8510*/  MUFU.EX2 R131, R131 ;  /* 0x0000008300837308 */ /* 0x000f620000000800 */
[----:B------:R-:W-:Y:S02]  /*8520*/  WARPGROUP.DEPBAR.LE gsb0, 0x0 ;  /* 0x00008000000079c5 */ /* 0x000fe40000010000 */
[----:B------:R-:W-:-:S05]  /*8530*/  WARPGROUP.ARRIVE ;  /* 0x00000000000079c5 */ /* 0x000fca0000000000 */
[----:B------:R-:W5:Y:S01]  /*8540*/  MUFU.EX2 R129, R129 ;  /* 0x0000008100817308 */ /* 0x000f620000000800 */
[----:B------:R-:W-:Y:S01]  /*8550*/  HGMMA.64x96x16.F32 R24, gdesc[UR28].tnspB, R24, gsb0 ;  /* 0x416000001c1879f0 */ /* 0x000fe20008000818 */
[----:B------:R-:W-:Y:S02]  /*8560*/  UIADD3 UR28, UR6, 0xa80, URZ ;  /* 0x00000a80061c7890 */ /* 0x000fe4000fffe03f */
[----:B------:R-:W-:-:S04]  /*8570*/  UIADD3 UR30, UR7, 0x1c0, URZ ;  /* 0x000001c0071e7890 */ /* 0x000fc8000fffe03f */
        /* <DEDUP_REMOVED lines=21> */
[----:B------:R-:W-:Y:S01]  /*86d0*/  R2UR UR7, R148 ;  /* 0x00000000940772ca */ /* 0x000fe200000e0000 */
[----:B------:R-:W-:Y:S01]  /*86e0*/  UMOV UR29, 0xc0000010 ;  /* 0xc0000010001d7882 */ /* 0x000fe20000000000 */
[----:B------:R-:W-:Y:S01]  /*86f0*/  UMOV UR31, 0x80000020 ;  /* 0x80000020001f7882 */ /* 0x000fe20000000000 */
[----:B------:R-:W-:Y:S01]  /*8700*/  MUFU.EX2 R102, R102 ;  /* 0x0000006600667308 */ /* 0x000fe20000000800 */
[----:B------:R-:W-:-:S07]  /*8710*/  UIADD3 UR6, UR45, -0x1, URZ ;  /* 0xffffffff2d067890 */ /* 0x000fce000fffe03f */
[----:B------:R-:W-:Y:S01]  /*8720*/  MUFU.EX2 R78, R78 ;  /* 0x0000004e004e7308 */ /* 0x000fe20000000800 */
[----:B------:R-:W-:-:S07]  /*8730*/  UMOV UR45, UR6 ;  /* 0x00000006002d7c82 */ /* 0x000fce0008000000 */
        /* <DEDUP_REMOVED lines=13> */
[----:B------:R-:W-:Y:S07]  /*8810*/  HGMMA.64x96x16.F32 R24, gdesc[UR28].tnspB, R24, gsb0 ;  /* 0x416000001c1879f0 */ /* 0x000fee0008000818 */
[----:B------:R-:W-:Y:S08]  /*8820*/  MUFU.EX2 R108, R108 ;  /* 0x0000006c006c7308 */ /* 0x000ff00000000800 */
[----:B------:R-:W-:Y:S08]  /*8830*/  MUFU.EX2 R128, R128 ;  /* 0x0000008000807308 */ /* 0x000ff00000000800 */
[----:B------:R-:W-:Y:S01]  /*8840*/  MUFU.EX2 R130, R130 ;  /* 0x0000008200827308 */ /* 0x000fe20000000800 */
[----:B------:R-:W-:-:S02]  /*8850*/  WARPGROUP.DEPBAR.LE gsb0, 0x0 ;  /* 0x00008000000079c5 */ /* 0x000fc40000010000 */
[----:B------:R1:W-:Y:S06]  /*8860*/  BAR.ARV R8, 0x100 ;  /* 0x000400080000751d */ /* 0x0003ec0000002000 */
[----:B------:R2:W-:Y:S01]  /*8870*/  @!P1 SYNCS.ARRIVE.TRANS64.RED.A1T0 RZ, [R10+URZ], RZ ;  /* 0x000000ff0aff99a7 */ /* 0x0005e2000810043f */
[----:B------:R-:W-:Y:S01]  /*8880*/  FMUL.FTZ R24, R24, R100 ;  /* 0x0000006418187220 */ /* 0x000fe20000410000 */
[----:B-1----:R-:W-:Y:S01]  /*8890*/  @!P1 PRMT R8, RZ, 0x654, R111 ;  /* 0x00000654ff089816 */ /* 0x002fe2000000006f */
[----:B------:R-:W-:Y:S01]  /*88a0*/  FFMA.FTZ R111, R110, R3, R89 ;  /* 0x000000036e6f7223 */ /* 0x000fe20000010059 */
[----:B------:R-:W-:Y:S01]  /*88b0*/  FFMA.FTZ R3, R126, R0, -R77 ;  /* 0x000000007e037223 */ /* 0x000fe2000001084d */
[-C--:B------:R-:W-:Y:S01]  /*88c0*/  FMUL.FTZ R25, R25, R100.reuse ;  /* 0x0000006419197220 */ /* 0x080fe20000410000 */
[-C--:B------:R-:W-:Y:S01]  /*88d0*/  FMUL.FTZ R28, R28, R100.reuse ;  /* 0x000000641c1c7220 */ /* 0x080fe20000410000 */
[-C--:B------:R-:W-:Y:S01]  /*88e0*/  FMUL.FTZ R29, R29, R100.reuse ;  /* 0x000000641d1d7220 */ /* 0x080fe20000410000 */
[----:B------:R1:W-:Y:S01]  /*88f0*/  @!P1 SYNCS.ARRIVE.TRANS64.RED.A1T0 RZ, [R8+URZ], RZ ;  /* 0x000000ff08ff99a7 */ /* 0x0003e2000810043f */
[C---:B--2---:R-:W-:Y:S01]  /*8900*/  FADD.FTZ R10, R14.reuse, R127 ;  /* 0x0000007f0e0a7221 */ /* 0x044fe20000010000 */
[----:B------:R-:W-:Y:S01]  /*8910*/  F2FP.F16.F32.PACK_AB R14, R14, R13 ;  /* 0x0000000d0e0e723e */ /* 0x000fe200000000ff */
[----:B------:R-:W2:Y:S01]  /*8920*/  MUFU.EX2 R3, R3 ;  /* 0x0000000300037308 */ /* 0x000ea20000000800 */
[----:B------:R-:W-:Y:S01]  /*8930*/  F2FP.F16.F32.PACK_AB R13, R132, R89 ;  /* 0x00000059840d723e */ /* 0x000fe200000000ff */
[-C--:B------:R-:W-:Y:S01]  /*8940*/  FMUL.FTZ R32, R32, R100.reuse ;  /* 0x0000006420207220 */ /* 0x080fe20000410000 */
[-C--:B------:R-:W-:Y:S01]  /*8950*/  FMUL.FTZ R33, R33, R100.reuse ;  /* 0x0000006421217220 */ /* 0x080fe20000410000 */
[-C--:B------:R-:W-:Y:S01]  /*8960*/  FMUL.FTZ R36, R36, R100.reuse ;  /* 0x0000006424247220 */ /* 0x080fe20000410000 */
[----:B-1----:R-:W-:Y:S01]  /*8970*/  FADD.FTZ R8, R132, R111 ;  /* 0x0000006f84087221 */ /* 0x002fe20000010000 */
[----:B------:R-:W-:Y:S01]  /*8980*/  FADD.FTZ R111, R9, R10 ;  /* 0x0000000a096f7221 */ /* 0x000fe20000010000 */
[-C--:B------:R-:W-:Y:S01]  /*8990*/  FMUL.FTZ R37, R37, R100.reuse ;  /* 0x0000006425257220 */ /* 0x080fe20000410000 */
[-C--:B------:R-:W-:Y:S01]  /*89a0*/  FMUL.FTZ R40, R40, R100.reuse ;  /* 0x0000006428287220 */ /* 0x080fe20000410000 */
[----:B---3--:R-:W-:Y:S01]  /*89b0*/  FADD.FTZ R11, R15, R8 ;  /* 0x000000080f0b7221 */ /* 0x008fe20000010000 */
[C---:B------:R-:W-:Y:S01]  /*89c0*/  FADD.FTZ R111, R112.reuse, R111 ;  /* 0x0000006f706f7221 */ /* 0x040fe20000010000 */
[----:B------:R-:W-:Y:S01]  /*89d0*/  F2FP.F16.F32.PACK_AB R8, R112, R9 ;  /* 0x000000097008723e */ /* 0x000fe200000000ff */
[----:B------:R-:W-:Y:S01]  /*89e0*/  FMUL.FTZ R41, R41, R100 ;  /* 0x0000006429297220 */ /* 0x000fe20000410000 */
[----:B----4-:R-:W-:Y:S01]  /*89f0*/  FADD.FTZ R11, R138, R11 ;  /* 0x0000000b8a0b7221 */ /* 0x010fe20000010000 */
[----:B------:R-:W-:Y:S01]  /*8a00*/  FADD.FTZ R10, R116, R111 ;  /* 0x0000006f740a7221 */ /* 0x000fe20000010000 */
[-CC-:B------:R-:W-:Y:S01]  /*8a10*/  FFMA.FTZ R111, R117, R0.reuse, -R77.reuse ;  /* 0x00000000756f7223 */ /* 0x180fe2000001084d */
[----:B------:R-:W-:Y:S01]  /*8a20*/  FFMA.FTZ R117, R94, R0, -R77 ;  /* 0x000000005e757223 */ /* 0x000fe2000001084d */
[----:B-----5:R-:W-:Y:S01]  /*8a30*/  FADD.FTZ R112, R134, R11 ;  /* 0x0000000b86707221 */ /* 0x020fe20000010000 */
[C---:B------:R-:W-:Y:S01]  /*8a40*/  FADD.FTZ R127, R133.reuse, R10 ;  /* 0x0000000a857f7221 */ /* 0x040fe20000010000 */
[----:B------:R-:W-:Y:S01]  /*8a50*/  F2FP.F16.F32.PACK_AB R10, R133, R116 ;  /* 0x00000074850a723e */ /* 0x000fe200000000ff */
[----:B------:R-:W-:Y:S01]  /*8a60*/  FMUL.FTZ R44, R44, R100 ;  /* 0x000000642c2c7220 */ /* 0x000fe20000410000 */
[----:B------:R-:W-:Y:S01]  /*8a70*/  FADD.FTZ R112, R131, R112 ;  /* 0x0000007083707221 */ /* 0x000fe20000010000 */
[----:B------:R-:W-:Y:S01]  /*8a80*/  FADD.FTZ R116, R120, R127 ;  /* 0x0000007f78747221 */ /* 0x000fe20000010000 */
[----:B------:R-:W-:Y:S01]  /*8a90*/  F2FP.F16.F32.PACK_AB R15, R138, R15 ;  /* 0x0000000f8a0f723e */ /* 0x000fe200000000ff */
[----:B------:R-:W1:Y:S01]  /*8aa0*/  MUFU.EX2 R111, R111 ;  /* 0x0000006f006f7308 */ /* 0x000e620000000800 */
[----:B------:R-:W-:Y:S01]  /*8ab0*/  FADD.FTZ R11, R129, R112 ;  /* 0x00000070810b7221 */ /* 0x000fe20000010000 */
[-CC-:B------:R-:W-:Y:S01]  /*8ac0*/  FFMA.FTZ R112, R91, R0.reuse, -R77.reuse ;  /* 0x000000005b707223 */ /* 0x180fe2000001084d */
[----:B------:R-:W-:Y:S01]  /*8ad0*/  FADD.FTZ R91, R121, R116 ;  /* 0x00000074795b7221 */ /* 0x000fe20000010000 */
[-C--:B------:R-:W-:Y:S01]  /*8ae0*/  FFMA.FTZ R116, R105, R0.reuse, -R77 ;  /* 0x0000000069747223 */ /* 0x080fe2000001084d */
[----:B------:R-:W-:Y:S01]  /*8af0*/  FADD.FTZ R126, R142, R11 ;  /* 0x0000000b8e7e7221 */ /* 0x000fe20000010000 */
[-C--:B------:R-:W-:Y:S01]  /*8b00*/  FFMA.FTZ R105, R109, R0.reuse, -R77 ;  /* 0x000000006d697223 */ /* 0x080fe2000001084d */
[----:B------:R-:W-:Y:S01]  /*8b10*/  FADD.FTZ R132, R122, R91 ;  /* 0x0000005b7a847221 */ /* 0x000fe20000010000 */
[----:B------:R-:W-:Y:S01]  /*8b20*/  FFMA.FTZ R91, R104, R0, -R77 ;  /* 0x00000000685b7223 */ /* 0x000fe2000001084d */
[----:B------:R-:W-:Y:S01]  /*8b30*/  FADD.FTZ R89, R21, R126 ;  /* 0x0000007e15597221 */ /* 0x000fe20000010000 */
[----:B------:R-:W-:Y:S01]  /*8b40*/  F2FP.F16.F32.PACK_AB R11, R142, R129 ;  /* 0x000000818e0b723e */ /* 0x000fe200000000ff */
[----:B------:R3:W4:Y:S01]  /*8b50*/  MUFU.EX2 R94, R112 ;  /* 0x00000070005e7308 */ /* 0x0007220000000800 */
[----:B------:R-:W-:Y:S01]  /*8b60*/  F2FP.F16.F32.PACK_AB R9, R131, R134 ;  /* 0x000000868309723e */ /* 0x000fe200000000ff */
[----:B------:R-:W-:Y:S01]  /*8b70*/  FADD.FTZ R126, R88, R89 ;  /* 0x00000059587e7221 */ /* 0x000fe20000010000 */
[----:B------:R-:W-:Y:S01]  /*8b80*/  FADD.FTZ R89, R115, R132 ;  /* 0x0000008473597221 */ /* 0x000fe20000010000 */
[----:B------:R5:W-:Y:S01]  /*8b90*/  STSM.16.M88.4 [R22+0x24300], R12 ;  /* 0x0243000c16007844 */ /* 0x000be20000000200 */
[----:B------:R-:W-:Y:S01]  /*8ba0*/  F2FP.F16.F32.PACK_AB R120, R121, R120 ;  /* 0x000000787978723e */ /* 0x000fe200000000ff */
[----:B------:R-:W-:Y:S01]  /*8bb0*/  FADD.FTZ R109, R123, R126 ;  /* 0x0000007e7b6d7221 */ /* 0x000fe20000010000 */
[----:B------:R-:W-:Y:S01]  /*8bc0*/  FADD.FTZ R126, R114, R89 ;  /* 0x00000059727e7221 */ /* 0x000fe20000010000 */
[-C--:B------:R-:W-:Y:S01]  /*8bd0*/  FFMA.FTZ R89, R86, R0.reuse, -R77 ;  /* 0x0000000056597223 */ /* 0x080fe2000001084d */
[----:B------:R2:W-:Y:S01]  /*8be0*/  STSM.16.M88.4 [R22+0x25b00], R8 ;  /* 0x025b000816007844 */ /* 0x0005e20000000200 */
[----:B------:R-:W-:Y:S01]  /*8bf0*/  FADD.FTZ R104, R136, R109 ;  /* 0x0000006d88687221 */ /* 0x000fe20000010000 */
[----:B------:R-:W-:Y:S01]  /*8c00*/  FADD.FTZ R127, R113, R126 ;  /* 0x0000007e717f7221 */ /* 0x000fe20000010000 */
[----:B------:R-:W-:Y:S01]  /*8c10*/  FFMA.FTZ R109, R97, R0, -R77 ;  /* 0x00000000616d7223 */ /* 0x000fe2000001084d */
[----:B------:R1:W4:Y:S01]  /*8c20*/  MUFU.EX2 R86, R116 ;  /* 0x0000007400567308 */ /* 0x0003220000000800 */
[----:B------:R-:W-:Y:S01]  /*8c30*/  FADD.FTZ R97, R125, R104 ;  /* 0x000000687d617221 */ /* 0x000fe20000010000 */
[----:B------:R-:W-:Y:S01]  /*8c40*/  FADD.FTZ R104, R106, R127 ;  /* 0x0000007f6a687221 */ /* 0x000fe20000010000 */
[----:B------:R-:W-:Y:S01]  /*8c50*/  F2FP.F16.F32.PACK_AB R121, R88, R21 ;  /* 0x000000155879723e */ /* 0x000fe200000000ff */
[----:B------:R-:W-:Y:S01]  /*8c60*/  FMUL.FTZ R45, R45, R100 ;  /* 0x000000642d2d7220 */ /* 0x000fe20000410000 */
[----:B------:R-:W-:Y:S01]  /*8c70*/  FADD.FTZ R127, R140, R97 ;  /* 0x000000618c7f7221 */ /* 0x000fe20000010000 */
[----:B------:R-:W-:Y:S01]  /*8c80*/  FADD.FTZ R129, R107, R104 ;  /* 0x000000686b817221 */ /* 0x000fe20000010000 */
[----:B------:R-:W-:Y:S01]  /*8c90*/  F2FP.F16.F32.PACK_AB R88, R99, R98 ;  /* 0x000000626358723e */ /* 0x000fe200000000ff */
[----:B------:R-:W4:Y:S01]  /*8ca0*/  MUFU.EX2 R97, R117 ;  /* 0x0000007500617308 */ /* 0x000f220000000800 */
[----:B------:R-:W-:Y:S01]  /*8cb0*/  FADD.FTZ R104, R118, R127 ;  /* 0x0000007f76687221 */ /* 0x000fe20000010000 */
[----:B---3--:R-:W-:Y:S01]  /*8cc0*/  FADD.FTZ R112, R98, R129 ;  /* 0x0000008162707221 */ /* 0x008fe20000010000 */
[----:B------:R-:W-:Y:S01]  /*8cd0*/  F2FP.F16.F32.PACK_AB R122, R115, R122 ;  /* 0x0000007a737a723e */ /* 0x000fe200000000ff */
[----:B------:R-:W-:Y:S01]  /*8ce0*/  FMUL.FTZ R48, R48, R100 ;  /* 0x0000006430307220 */ /* 0x000fe20000410000 */
[----:B------:R-:W-:Y:S01]  /*8cf0*/  FADD.FTZ R77, R119, R104 ;  /* 0x00000068774d7221 */ /* 0x000fe20000010000 */
[----:B------:R-:W-:Y:S01]  /*8d00*/  FADD.FTZ R127, R99, R112 ;  /* 0x00000070637f7221 */ /* 0x000fe20000010000 */
[----:B------:R-:W-:Y:S01]  /*8d10*/  F2FP.F16.F32.PACK_AB R106, R107, R106 ;  /* 0x0000006a6b6a723e */ /* 0x000fe200000000ff */
[----:B------:R3:W4:Y:S01]  /*8d20*/  MUFU.EX2 R112, R105 ;  /* 0x0000006900707308 */ /* 0x0007220000000800 */
[----:B-1----:R-:W-:Y:S01]  /*8d30*/  FADD.FTZ R116, R76, R77 ;  /* 0x0000004d4c747221 */ /* 0x002fe20000010000 */
[----:B------:R-:W-:Y:S01]  /*8d40*/  FADD.FTZ R126, R90, R127 ;  /* 0x0000007f5a7e7221 */ /* 0x000fe20000010000 */
[----:B------:R-:W-:Y:S01]  /*8d50*/  F2FP.F16.F32.PACK_AB R123, R136, R123 ;  /* 0x0000007b887b723e */ /* 0x000fe200000000ff */
[----:B------:R-:W-:Y:S01]  /*8d60*/  FMUL.FTZ R49, R49, R100 ;  /* 0x0000006431317220 */ /* 0x000fe20000410000 */
[----:B------:R-:W-:Y:S01]  /*8d70*/  FADD.FTZ R116, R101, R116 ;  /* 0x0000007465747221 */ /* 0x000fe20000010000 */
[----:B-----5:R-:W-:Y:S01]  /*8d80*/  FADD.FTZ R15, R95, R126 ;  /* 0x0000007e5f0f7221 */ /* 0x020fe20000010000 */
[----:B------:R-:W-:Y:S01]  /*8d90*/  F2FP.F16.F32.PACK_AB R104, R113, R114 ;  /* 0x000000727168723e */ /* 0x000fe200000000ff */
[----:B------:R1:W5:Y:S01]  /*8da0*/  MUFU.EX2 R13, R91 ;  /* 0x0000005b000d7308 */ /* 0x0003620000000800 */
[----:B--2---:R-:W-:Y:S01]  /*8db0*/  FADD.FTZ R9, R7, R116 ;  /* 0x0000007407097221 */ /* 0x004fe20000010000 */
[----:B------:R-:W-:Y:S01]  /*8dc0*/  FADD.FTZ R8, R82, R15 ;  /* 0x0000000f52087221 */ /* 0x000fe20000010000 */
[----:B---3--:R-:W-:Y:S01]  /*8dd0*/  F2FP.F16.F32.PACK_AB R105, R140, R125 ;  /* 0x0000007d8c69723e */ /* 0x008fe200000000ff */
[----:B------:R-:W-:Y:S01]  /*8de0*/  STSM.16.M88.4 [R22+0x27300], R120 ;  /* 0x0273007816007844 */ /* 0x000fe20000000200 */
[----:B------:R-:W-:Y:S01]  /*8df0*/  FADD.FTZ R9, R124, R9 ;  /* 0x000000097c097221 */ /* 0x000fe20000010000 */
[----:B------:R-:W-:Y:S01]  /*8e00*/  FADD.FTZ R11, R83, R8 ;  /* 0x00000008530b7221 */ /* 0x000fe20000010000 */
[----:B------:R-:W-:Y:S01]  /*8e10*/  F2FP.F16.F32.PACK_AB R107, R119, R118 ;  /* 0x00000076776b723e */ /* 0x000fe200000000ff */
[----:B------:R2:W3:Y:S01]  /*8e20*/  MUFU.EX2 R12, R89 ;  /* 0x00000059000c7308 */ /* 0x0004e20000000800 */
[----:B------:R-:W-:Y:S01]  /*8e30*/  FADD.FTZ R8, R4, R9 ;  /* 0x0000000904087221 */ /* 0x000fe20000010000 */
[----:B------:R-:W-:Y:S01]  /*8e40*/  FADD.FTZ R10, R20, R11 ;  /* 0x0000000b140a7221 */ /* 0x000fe20000010000 */
[----:B------:R-:W-:Y:S01]  /*8e50*/  F2FP.F16.F32.PACK_AB R90, R95, R90 ;  /* 0x0000005a5f5a723e */ /* 0x000fe200000000ff */
[----:B------:R-:W-:Y:S01]  /*8e60*/  STSM.16.M88.4 [R22+0x28b00], R104 ;  /* 0x028b006816007844 */ /* 0x000fe20000000200 */
[----:B------:R-:W-:Y:S01]  /*8e70*/  FADD.FTZ R9, R3, R8 ;  /* 0x0000000803097221 */ /* 0x000fe20000010000 */
[----:B------:R-:W-:Y:S01]  /*8e80*/  FADD.FTZ R11, R75, R10 ;  /* 0x0000000a4b0b7221 */ /* 0x000fe20000010000 */
[----:B-1----:R-:W-:Y:S01]  /*8e90*/  F2FP.F16.F32.PACK_AB R91, R124, R7 ;  /* 0x000000077c5b723e */ /* 0x002fe200000000ff */
[----:B------:R-:W1:Y:S01]  /*8ea0*/  MUFU.EX2 R98, R109 ;  /* 0x0000006d00627308 */ /* 0x000e620000000800 */
[----:B------:R-:W-:Y:S01]  /*8eb0*/  FADD.FTZ R8, R102, R9 ;  /* 0x0000000966087221 */ /* 0x000fe20000010000 */
[----:B------:R-:W-:Y:S01]  /*8ec0*/  FADD.FTZ R14, R74, R11 ;  /* 0x0000000b4a0e7221 */ /* 0x000fe20000010000 */
[----:B--2---:R-:W-:Y:S01]  /*8ed0*/  F2FP.F16.F32.PACK_AB R89, R101, R76 ;  /* 0x0000004c6559723e */ /* 0x004fe200000000ff */
[----:B------:R-:W-:Y:S01]  /*8ee0*/  FMUL.FTZ R52, R52, R100 ;  /* 0x0000006434347220 */ /* 0x000fe20000410000 */
[----:B------:R-:W-:Y:S01]  /*8ef0*/  FADD.FTZ R10, R111, R8 ;  /* 0x000000086f0a7221 */ /* 0x000fe20000010000 */
[----:B------:R-:W-:Y:S01]  /*8f00*/  FADD.FTZ R11, R79, R14 ;  /* 0x0000000e4f0b7221 */ /* 0x000fe20000010000 */
[----:B------:R-:W-:Y:S01]  /*8f10*/  F2FP.F16.F32.PACK_AB R8, R83, R82 ;  /* 0x000000525308723e */ /* 0x000fe200000000ff */
[----:B------:R-:W-:Y:S01]  /*8f20*/  STSM.16.M88.4 [R22+0x2a300], R88 ;  /* 0x02a3005816007844 */ /* 0x000fe20000000200 */
[----:B------:R-:W-:Y:S01]  /*8f30*/  FADD.FTZ R9, R103, R10 ;  /* 0x0000000a67097221 */ /* 0x000fe20000010000 */
[----:B------:R-:W-:Y:S01]  /*8f40*/  FADD.FTZ R14, R78, R11 ;  /* 0x0000000b4e0e7221 */ /* 0x000fe20000010000 */
[----:B------:R-:W-:Y:S01]  /*8f50*/  F2FP.F16.F32.PACK_AB R10, R75, R20 ;  /* 0x000000144b0a723e */ /* 0x000fe200000000ff */
[----:B------:R-:W-:Y:S01]  /*8f60*/  FMUL.FTZ R53, R53, R100 ;  /* 0x0000006435357220 */ /* 0x000fe20000410000 */
[----:B----4-:R-:W-:Y:S01]  /*8f70*/  FADD.FTZ R9, R94, R9 ;  /* 0x000000095e097221 */ /* 0x010fe20000010000 */
[----:B------:R-:W-:Y:S01]  /*8f80*/  FADD.FTZ R11, R87, R14 ;  /* 0x0000000e570b7221 */ /* 0x000fe20000010000 */
[----:B------:R-:W-:Y:S01]  /*8f90*/  F2FP.F16.F32.PACK_AB R76, R79, R74 ;  /* 0x0000004a4f4c723e */ /* 0x000fe200000000ff */
[----:B------:R-:W-:Y:S01]  /*8fa0*/  FMUL.FTZ R56, R56, R100 ;  /* 0x0000006438387220 */ /* 0x000fe20000410000 */
[----:B------:R-:W-:Y:S01]  /*8fb0*/  FADD.FTZ R14, R86, R9 ;  /* 0x00000009560e7221 */ /* 0x000fe20000010000 */
[----:B------:R-:W-:Y:S01]  /*8fc0*/  FADD.FTZ R20, R80, R11 ;  /* 0x0000000b50147221 */ /* 0x000fe20000010000 */
[----:B------:R-:W-:Y:S01]  /*8fd0*/  F2FP.F16.F32.PACK_AB R9, R3, R4 ;  /* 0x000000040309723e */ /* 0x000fe200000000ff */
[----:B------:R-:W-:Y:S01]  /*8fe0*/  FMUL.FTZ R57, R57, R100 ;  /* 0x0000006439397220 */ /* 0x000fe20000410000 */
        /* <DEDUP_REMOVED lines=11> */
[C---:B-----5:R-:W-:Y:S01]  /*90a0*/  FADD.FTZ R3, R13.reuse, R4 ;  /* 0x000000040d037221 */ /* 0x060fe20000010000 */
[----:B------:R-:W-:Y:S01]  /*90b0*/  F2FP.F16.F32.PACK_AB R81, R13, R112 ;  /* 0x000000700d51723e */ /* 0x000fe200000000ff */
[----:B------:R-:W-:Y:S01]  /*90c0*/  STSM.16.M88.4 [R22+0x2d300], R76 ;  /* 0x02d3004c16007844 */ /* 0x000fe20000000200 */
[----:B---3--:R-:W-:Y:S01]  /*90d0*/  F2FP.F16.F32.PACK_AB R83, R96, R12 ;  /* 0x0000000c6053723e */ /* 0x008fe200000000ff */
[----:B------:R-:W-:Y:S01]  /*90e0*/  FADD.FTZ R3, R12, R3 ;  /* 0x000000030c037221 */ /* 0x000fe20000010000 */
[----:B------:R-:W-:Y:S01]  /*90f0*/  FADD.FTZ R7, R85, R14 ;  /* 0x0000000e55077221 */ /* 0x000fe20000010000 */
[-C--:B------:R-:W-:Y:S01]  /*9100*/  FMUL.FTZ R60, R60, R100.reuse ;  /* 0x000000643c3c7220 */ /* 0x080fe20000410000 */
[----:B------:R-:W-:Y:S01]  /*9110*/  FMUL.FTZ R61, R61, R100 ;  /* 0x000000643d3d7220 */ /* 0x000fe20000410000 */
[----:B------:R-:W-:Y:S01]  /*9120*/  STSM.16.M88.4 [R22+0x2eb00], R80 ;  /* 0x02eb005016007844 */ /* 0x000fe20000000200 */
[----:B------:R-:W-:Y:S01]  /*9130*/  FADD.FTZ R3, R96, R3 ;  /* 0x0000000360037221 */ /* 0x000fe20000010000 */
[C---:B--2---:R-:W-:Y:S01]  /*9140*/  F2FP.F16.F32.PACK_AB R8, R93.reuse, R72 ;  /* 0x000000485d08723e */ /* 0x044fe200000000ff */
[----:B------:R-:W-:Y:S01]  /*9150*/  FADD.FTZ R4, R72, R7 ;  /* 0x0000000748047221 */ /* 0x000fe20000010000 */
[----:B-1----:R-:W-:Y:S01]  /*9160*/  F2FP.F16.F32.PACK_AB R9, R108, R98 ;  /* 0x000000626c09723e */ /* 0x002fe200000000ff */
[----:B------:R-:W-:Y:S01]  /*9170*/  FADD.FTZ R3, R98, R3 ;  /* 0x0000000362037221 */ /* 0x000fe20000010000 */
[----:B------:R-:W-:Y:S01]  /*9180*/  F2FP.F16.F32.PACK_AB R10, R92, R73 ;  /* 0x000000495c0a723e */ /* 0x000fe200000000ff */
[----:B------:R-:W-:Y:S01]  /*9190*/  FADD.FTZ R4, R93, R4 ;  /* 0x000000045d047221 */ /* 0x000fe20000010000 */
[----:B------:R-:W-:Y:S01]  /*91a0*/  F2FP.F16.F32.PACK_AB R11, R130, R128 ;  /* 0x00000080820b723e */ /* 0x000fe200000000ff */
[----:B------:R-:W-:Y:S01]  /*91b0*/  FADD.FTZ R3, R108, R3 ;  /* 0x000000036c037221 */ /* 0x000fe20000010000 */
[-C--:B------:R-:W-:Y:S01]  /*91c0*/  FMUL.FTZ R64, R64, R100.reuse ;  /* 0x0000006440407220 */ /* 0x080fe20000410000 */
[----:B------:R-:W-:Y:S01]  /*91d0*/  FADD.FTZ R73, R73, R4 ;  /* 0x0000000449497221 */ /* 0x000fe20000010000 */
[-C--:B------:R-:W-:Y:S01]  /*91e0*/  FMUL.FTZ R65, R65, R100.reuse ;  /* 0x0000006441417220 */ /* 0x080fe20000410000 */
[----:B------:R1:W-:Y:S01]  /*91f0*/  STSM.16.M88.4 [R22+0x30300], R8 ;  /* 0x0303000816007844 */ /* 0x0003e20000000200 */
[----:B------:R-:W-:Y:S01]  /*9200*/  FADD.FTZ R3, R128, R3 ;  /* 0x0000000380037221 */ /* 0x000fe20000010000 */
        /* <DEDUP_REMOVED lines=8> */
[----:B------:R-:W-:Y:S01]  /*9290*/  FADD.FTZ R3, R130, R3 ;  /* 0x0000000382037221 */ /* 0x000fe20000010000 */
        /* <DEDUP_REMOVED lines=10> */
[----:B-1----:R-:W-:-:S02]  /*9340*/  IMAD.U32 R9, RZ, RZ, UR7 ;  /* 0x00000007ff097e24 */ /* 0x002fc4000f8e00ff */
        /* <DEDUP_REMOVED lines=18> */
[----:B------:R-:W-:Y:S05]  /*9470*/  @P2 BRA `(.L_x_1543) ;  /* 0xffffffbc00942947 */ /* 0x000fea000383ffff */
[----:B------:R-:W-:-:S05]  /*9480*/  UMOV UR45, UR6 ;  /* 0x00000006002d7c82 */ /* 0x000fca0008000000 */
.L_x_1534:
[----:B------:R-:W-:-:S13]  /*9490*/  ISETP.LE.AND P2, PT, RZ, UR45, PT ;  /* 0x0000002dff007c0c */ /* 0x000fda000bf43270 */
[----:B------:R-:W-:Y:S05]  /*94a0*/  @!P2 BRA `(.L_x_1544) ;  /* 0x0000003400e4a947 */ /* 0x000fea0003800000 */
[----:B------:R-:W-:Y:S01]  /*94b0*/  R2UR UR60, R148 ;  /* 0x00000000943c72ca */ /* 0x000fe200000e0000 */
[----:B------:R-:W-:Y:S01]  /*94c0*/  IMAD.MOV.U32 R9, RZ, RZ, R137 ;  /* 0x000000ffff097224 */ /* 0x000fe200078e0089 */
[----:B------:R-:W-:Y:S01]  /*94d0*/  UMOV UR41, UR46 ;  /* 0x0000002e00297c82 */ /* 0x000fe20008000000 */
[----:B------:R-:W-:-:S12]  /*94e0*/  IMAD.MOV.U32 R6, RZ, RZ, R5 ;  /* 0x000000ffff067224 */ /* 0x000fd800078e0005 */
.L_x_1553:
[----:B------:R-:W-:Y:S01]  /*94f0*/  R2UR UR7, R146 ;  /* 0x00000000920772ca */ /* 0x000fe200000e0000 */
[----:B------:R-:W-:-:S04]  /*9500*/  UIADD3 UR46, UR41, 0x1, URZ ;  /* 0x00000001292e7890 */ /* 0x000fc8000fffe03f */
[----:B------:R-:W-:-:S04]  /*9510*/  UISETP.NE.AND UP0, UPT, UR46, 0x2, UPT ;  /* 0x000000022e00788c */ /* 0x000fc8000bf05270 */
[----:B------:R-:W-:Y:S02]  /*9520*/  USEL UR6, URZ, 0x1, UP0 ;  /* 0x000000013f067887 */ /* 0x000fe40008000000 */
[----:B------:R-:W-:Y:S02]  /*9530*/  USEL UR46, UR46, URZ, UP0 ;  /* 0x0000003f2e2e7287 */ /* 0x000fe40008000000 */
[----:B------:R-:W-:Y:S01]  /*9540*/  ISETP.NE.AND P3, PT, RZ, UR7, PT ;  /* 0x00000007ff007c0c */ /* 0x000fe2000bf65270 */
[----:B------:R-:W-:-:S06]  /*9550*/  ULOP3.LUT UR6, UR60, UR6, URZ, 0x3c, !UPT ;  /* 0x000000063c067292 */ /* 0x000fcc000f8e3c3f */
[----:B------:R-:W-:-:S06]  /*9560*/  IMAD.U32 R148, RZ, RZ, UR6 ;  /* 0x00000006ff947e24 */ /* 0x000fcc000f8e00ff */
[----:B------:R-:W-:Y:S05]  /*9570*/  @P3 BRA `(.L_x_1545) ;  /* 0x0000000000303947 */ /* 0x000fea0003800000 */
[----:B------:R-:W-:Y:S05]  /*9580*/  @!P0 BRA `(.L_x_1546) ;  /* 0x0000000000048947 */ /* 0x000fea0003800000 */
[----:B------:R-:W-:Y:S01]  /*9590*/  BPT.TRAP 0x1 ;  /* 0x000000040000795c */ /* 0x000fe20000300000 */
.L_x_1546:
[----:B------:R-:W-:Y:S01]  /*95a0*/  R2UR UR7, R148 ;  /* 0x00000000940772ca */ /* 0x000fe200000e0000 */
[----:B------:R-:W-:-:S12]  /*95b0*/  ULEA UR6, UR46, UR47, 0x3 ;  /* 0x0000002f2e067291 */ /* 0x000fd8000f8e183f */
[----:B------:R-:W-:-:S05]  /*95c0*/  IMAD.U32 R0, RZ, RZ, UR7 ;  /* 0x00000007ff007e24 */ /* 0x000fca000f8e00ff */
[----:B------:R-:W-:-:S04]  /*95d0*/  SHF.L.U32 R0, R0, 0x1f, RZ ;  /* 0x0000001f00007819 */ /* 0x000fc800000006ff */
[----:B------:R1:W2:Y:S01]  /*95e0*/  SYNCS.PHASECHK.TRANS64.TRYWAIT P2, [UR6+0x31c30], R0 ;  /* 0x031c3000ff0075a7 */ /* 0x0002a20008040146 */
[----:B------:R-:W-:Y:S05]  /*95f0*/  @!P0 BRA `(.L_x_1547) ;  /* 0x0000000000048947 */ /* 0x000fea0003800000 */
[----:B------:R-:W-:Y:S01]  /*9600*/  BPT.TRAP 0x1 ;  /* 0x000000040000795c */ /* 0x000fe20000300000 */
.L_x_1547:
[----:B--2---:R-:W-:Y:S05]  /*9610*/  @P2 BRA `(.L_x_1545) ;  /* 0x0000000000082947 */ /* 0x004fea0003800000 */
[----:B------:R-:W2:Y:S02]  /*9620*/  SYNCS.PHASECHK.TRANS64.TRYWAIT P2, [UR6+0x31c30], R0 ;  /* 0x031c3000ff0075a7 */ /* 0x000ea40008040146 */
[----:B--2---:R-:W-:Y:S05]  /*9630*/  @!P2 BRA `(.L_x_1548) ;  /* 0x00000080006ca947 */ /* 0x004fea0003800000 */
.L_x_1545:
        /* <DEDUP_REMOVED lines=358> */
.L_x_1550:
[----:B------:R-:W-:Y:S01]  /*aca0*/  ULEA UR6, UR41, UR47, 0x3 ;  /* 0x0000002f29067291 */ /* 0x000fe2000f8e183f */
[----:B------:R-:W-:-:S05]  /*acb0*/  IMAD.U32 R0, RZ, RZ, UR60 ;  /* 0x0000003cff007e24 */ /* 0x000fca000f8e00ff */
[----:B------:R-:W-:-:S04]  /*acc0*/  SHF.L.U32 R0, R0, 0x1f, RZ ;  /* 0x0000001f00007819 */ /* 0x000fc800000006ff */
[----:B------:R1:W2:Y:S01]  /*acd0*/  SYNCS.PHASECHK.TRANS64.TRYWAIT P2, [UR6+0x31c50], R0 ;  /* 0x031c5000ff0075a7 */ /* 0x0002a20008040146 */
[----:B------:R-:W-:Y:S05]  /*ace0*/  @!P0 BRA `(.L_x_1551) ;  /* 0x0000000000048947 */ /* 0x000fea0003800000 */
[----:B------:R-:W-:Y:S01]  /*acf0*/  BPT.TRAP 0x1 ;  /* 0x000000040000795c */ /* 0x000fe20000300000 */
.L_x_1551:
[----:B--2---:R-:W-:Y:S05]  /*ad00*/  @P2 BRA `(.L_x_1549) ;  /* 0x0000000000082947 */ /* 0x004fea0003800000 */
[----:B------:R-:W2:Y:S02]  /*ad10*/  SYNCS.PHASECHK.TRANS64.TRYWAIT P2, [UR6+0x31c50], R0 ;  /* 0x031c5000ff0075a7 */ /* 0x000ea40008040146 */
[----:B--2---:R-:W-:Y:S05]  /*ad20*/  @!P2 BRA `(.L_x_1552) ;  /* 0x0000006800c8a947 */ /* 0x004fea0003800000 */
.L_x_1549:
[----:B------:R-:W-:Y:S01]  /*ad30*/  UIADD3 UR6, UR47, 0x200, URZ ;  /* 0x000002002f067890 */ /* 0x000fe2000fffe03f */
[----:B------:R-:W-:Y:S01]  /*ad40*/  R2UR UR10, R145 ;  /* 0x00000000910a72ca */ /* 0x000fe200000e0000 */
[----:B------:R-:W-:Y:S01]  /*ad50*/  WARPGROUP.ARRIVE ;  /* 0x00000000000079c5 */ /* 0x000fe20000000000 */
[----:B------:R-:W-:Y:S01]  /*ad60*/  UMOV UR29, 0xc0000010 ;  /* 0xc0000010001d7882 */ /* 0x000fe20000000000 */
[----:B------:R-:W-:Y:S01]  /*ad70*/  USHF.R.U32.HI UR6, URZ, 0x4, UR6 ;  /* 0x000000043f067899 */ /* 0x000fe20008011606 */
[----:B-12---:R-:W-:Y:S01]  /*ad80*/  FMNMX.FTZ R0, R136, R6, !PT ;  /* 0x0000000688007209 */ /* 0x006fe20007810000 */
[----:B------:R-:W-:Y:S01]  /*ad90*/  UMOV UR31, 0x80000020 ;  /* 0x80000020001f7882 */ /* 0x000fe20000000000 */
[----:B------:R-:W-:Y:S01]  /*ada0*/  FMNMX.FTZ R12, R138, R9, !PT ;  /* 0x000000098a0c7209 */ /* 0x000fe20007810000 */
[----:B------:R-:W-:Y:S01]  /*adb0*/  ULOP3.LUT UR6, UR6, 0x3fff, URZ, 0xc0, !UPT ;  /* 0x00003fff06067892 */ /* 0x000fe2000f8ec03f */
[----:B------:R-:W-:Y:S02]  /*adc0*/  FMNMX.FTZ R5, R137, R0, !PT ;  /* 0x0000000089057209 */ /* 0x000fe40007810000 */
[----:B------:R-:W-:Y:S01]  /*add0*/  ISETP.GE.U32.AND P2, PT, R2, 0x180, PT ;  /* 0x000001800200780c */ /* 0x000fe20003f46070 */
[----:B------:R-:W-:Y:S01]  /*ade0*/  ULOP3.LUT UR7, UR6, 0x2400000, URZ, 0xfc, !UPT ;  /* 0x0240000006077892 */ /* 0x000fe2000f8efc3f */
[----:B------:R-:W-:Y:S01]  /*adf0*/  FMNMX.FTZ R0, R140, R5, !PT ;  /* 0x000000058c007209 */ /* 0x000fe20007810000 */
[----:B------:R-:W-:Y:S01]  /*ae00*/  ULOP3.LUT UR6, UR10, 0x10000, URZ, 0xfc, !UPT ;  /* 0x000100000a067892 */ /* 0x000fe2000f8efc3f */
[----:B------:R-:W-:Y:S01]  /*ae10*/  R2UR UR60, R148 ;  /* 0x00000000943c72ca */ /* 0x000fe200000e0000 */
        /* <DEDUP_REMOVED lines=46> */
[----:B------:R-:W-:-:S04]  /*b100*/  FMNMX.FTZ R0, R76, R5, !PT ;  /* 0x000000054c007209 */ /* 0x000fc80007810000 */
[----:B------:R-:W-:-:S05]  /*b110*/  FMNMX.FTZ R7, R77, R0, !PT ;  /* 0x000000004d077209 */ /* 0x000fca0007810000 */
[----:B------:R-:W1:Y:S02]  /*b120*/  SHFL.BFLY PT, R0, R7, 0x2, 0x1f ;  /* 0x0c401f0007007f89 */ /* 0x000e6400000e0000 */
[----:B-1----:R-:W-:Y:S02]  /*b130*/  FMNMX.FTZ R8, R7, R0, !PT ;  /* 0x0000000007087209 */ /* 0x002fe40007810000 */
[----:B------:R-:W1:Y:S03]  /*b140*/  LDC R0, c[0x0][0x988] ;  /* 0x00026200ff007b82 */ /* 0x000e660000000800 */
[----:B------:R-:W2:Y:S02]  /*b150*/  SHFL.BFLY PT, R5, R8, 0x1, 0x1f ;  /* 0x0c201f0008057f89 */ /* 0x000ea400000e0000 */
[----:B--2---:R-:W-:-:S05]  /*b160*/  FMNMX.FTZ R5, R8, R5, !PT ;  /* 0x0000000508057209 */ /* 0x004fca0007810000 */
[----:B------:R-:W-:-:S04]  /*b170*/  FADD.FTZ R11, -R5, R6 ;  /* 0x00000006050b7221 */ /* 0x000fc80000010100 */
[-C--:B-1----:R-:W-:Y:S01]  /*b180*/  FMUL.FTZ R7, R11, R0.reuse ;  /* 0x000000000b077220 */ /* 0x082fe20000410000 */
        /* <DEDUP_REMOVED lines=11> */
[----:B------:R-:W-:Y:S01]  /*b240*/  MUFU.EX2 R7, R7 ;  /* 0x0000000700077308 */ /* 0x000fe20000000800 */
[-CC-:B------:R-:W-:Y:S01]  /*b250*/  FFMA.FTZ R132, R132, R0.reuse, -R11.reuse ;  /* 0x0000000084847223 */ /* 0x180fe2000001080b */
[----:B------:R-:W-:Y:S01]  /*b260*/  FFMA.FTZ R8, R140, R0, -R11 ;  /* 0x000000008c087223 */ /* 0x000fe2000001080b */
[----:B------:R-:W-:Y:S01]  /*b270*/  FMNMX.FTZ R14, R130, R133, !PT ;  /* 0x00000085820e7209 */ /* 0x000fe20007810000 */
[----:B------:R-:W-:-:S02]  /*b280*/  WARPGROUP.DEPBAR.LE gsb0, 0x0 ;  /* 0x00008000000079c5 */ /* 0x000fc40000010000 */
[----:B------:R-:W-:Y:S01]  /*b290*/  WARPGROUP.ARRIVE ;  /* 0x00000000000079c5 */ /* 0x000fe20000000000 */
[----:B------:R-:W-:Y:S01]  /*b2a0*/  FMNMX.FTZ R133, R131, R14, !PT ;  /* 0x0000000e83857209 */ /* 0x000fe20007810000 */
[----:B------:R-:W-:Y:S01]  /*b2b0*/  MUFU.EX2 R6, R6 ;  /* 0x0000000600067308 */ /* 0x000fe20000000800 */
[-CC-:B------:R-:W-:Y:S01]  /*b2c0*/  FFMA.FTZ R15, R141, R0.reuse, -R11.reuse ;  /* 0x000000008d0f7223 */ /* 0x180fe2000001080b */
[-CC-:B------:R-:W-:Y:S01]  /*b2d0*/  FFMA.FTZ R121, R121, R0.reuse, -R11.reuse ;  /* 0x0000000079797223 */ /* 0x180fe2000001080b */
[----:B------:R-:W-:Y:S01]  /*b2e0*/  FMNMX.FTZ R20, R134, R133, !PT ;  /* 0x0000008586147209 */ /* 0x000fe20007810000 */
[----:B------:R-:W-:Y:S01]  /*b2f0*/  HGMMA.64x96x16.F32 R24, gdesc[UR28].tnspB, R24, gsb0 ;  /* 0x416000001c1879f0 */ /* 0x000fe20008000818 */
[----:B------:R-:W-:Y:S01]  /*b300*/  UIADD3 UR28, UR6, 0x480, URZ ;  /* 0x00000480061c7890 */ /* 0x000fe2000fffe03f */
[--C-:B------:R-:W-:Y:S01]  /*b310*/  FFMA.FTZ R125, R125, R0, -R11.reuse ;  /* 0x000000007d7d7223 */ /* 0x100fe2000001080b */
[----:B------:R-:W-:Y:S01]  /*b320*/  UIADD3 UR30, UR7, 0xc0, URZ ;  /* 0x000000c0071e7890 */ /* 0x000fe2000fffe03f */
[----:B------:R-:W-:Y:S01]  /*b330*/  FMNMX.FTZ R133, R135, R20, !PT ;  /* 0x0000001487857209 */ /* 0x000fe20007810000 */
[----:B------:R-:W-:Y:S01]  /*b340*/  UMOV UR29, 0xc0000010 ;  /* 0xc0000010001d7882 */ /* 0x000fe20000000000 */
[----:B------:R-:W-:Y:S01]  /*b350*/  UMOV UR31, 0x80000020 ;  /* 0x80000020001f7882 */ /* 0x000fe20000000000 */
[----:B------:R1:W-:Y:S01]  /*b360*/  MUFU.EX2 R14, R120 ;  /* 0x00000078000e7308 */ /* 0x0003e20000000800 */
[----:B------:R-:W-:Y:S01]  /*b370*/  FMNMX.FTZ R20, R122, R133, !PT ;  /* 0x000000857a147209 */ /* 0x000fe20007810000 */
[-CC-:B------:R-:W-:Y:S01]  /*b380*/  FFMA.FTZ R112, R112, R0.reuse, -R11.reuse ;  /* 0x0000000070707223 */ /* 0x180fe2000001080b */
[-CC-:B------:R-:W-:Y:S01]  /*b390*/  FFMA.FTZ R113, R113, R0.reuse, -R11.reuse ;  /* 0x0000000071717223 */ /* 0x180fe2000001080b */
[--C-:B------:R-:W-:Y:S01]  /*b3a0*/  FFMA.FTZ R116, R116, R0, -R11.reuse ;  /* 0x0000000074747223 */ /* 0x100fe2000001080b */
[----:B------:R-:W-:Y:S01]  /*b3b0*/  FMNMX.FTZ R133, R123, R20, !PT ;  /* 0x000000147b857209 */ /* 0x000fe20007810000 */
[-CC-:B------:R-:W-:Y:S01]  /*b3c0*/  FFMA.FTZ R117, R117, R0.reuse, -R11.reuse ;  /* 0x0000000075757223 */ /* 0x180fe2000001080b */
[-CC-:B------:R-:W-:Y:S01]  /*b3d0*/  FFMA.FTZ R104, R104, R0.reuse, -R11.reuse ;  /* 0x0000000068687223 */ /* 0x180fe2000001080b */
[----:B------:R2:W-:Y:S01]  /*b3e0*/  MUFU.EX2 R20, R124 ;  /* 0x0000007c00147308 */ /* 0x0005e20000000800 */
[----:B-1----:R-:W-:Y:S01]  /*b3f0*/  FMNMX.FTZ R120, R126, R133, !PT ;  /* 0x000000857e787209 */ /* 0x002fe20007810000 */
[-CC-:B------:R-:W-:Y:S01]  /*b400*/  FFMA.FTZ R105, R105, R0.reuse, -R11.reuse ;  /* 0x0000000069697223 */ /* 0x180fe2000001080b */
[-CC-:B------:R-:W-:Y:S01]  /*b410*/  FFMA.FTZ R108, R108, R0.reuse, -R11.reuse ;  /* 0x000000006c6c7223 */ /* 0x180fe2000001080b */
[--C-:B------:R-:W-:Y:S01]  /*b420*/  FFMA.FTZ R109, R109, R0, -R11.reuse ;  /* 0x000000006d6d7223 */ /* 0x100fe2000001080b */
[----:B------:R-:W-:Y:S01]  /*b430*/  FMNMX.FTZ R133, R127, R120, !PT ;  /* 0x000000787f857209 */ /* 0x000fe20007810000 */
[-CC-:B------:R-:W-:Y:S01]  /*b440*/  FFMA.FTZ R96, R96, R0.reuse, -R11.reuse ;  /* 0x0000000060607223 */ /* 0x180fe2000001080b */
[-CC-:B------:R-:W-:Y:S01]  /*b450*/  FFMA.FTZ R97, R97, R0.reuse, -R11.reuse ;  /* 0x0000000061617223 */ /* 0x180fe2000001080b */
[----:B------:R-:W-:Y:S01]  /*b460*/  MUFU.EX2 R13, R13 ;  /* 0x0000000d000d7308 */ /* 0x000fe20000000800 */
        /* <DEDUP_REMOVED lines=18> */
[----:B------:R-:W-:-:S02]  /*b590*/  FFMA.FTZ R77, R77, R0, -R11 ;  /* 0x000000004d4d7223 */ /* 0x000fc4000001080b */
        /* <DEDUP_REMOVED lines=34> */
[----:B--2---:R-:W-:Y:S01]  /*b7c0*/  FMNMX.FTZ R124, R79, R120, !PT ;  /* 0x000000784f7c7209 */ /* 0x004fe20007810000 */
[----:B------:R-:W-:-:S04]  /*b7d0*/  FFMA.FTZ R120, R80, R0, -R11 ;  /* 0x0000000050787223 */ /* 0x000fc8000001080b */
[----:B------:R-:W2:Y:S02]  /*b7e0*/  SHFL.BFLY PT, R133, R124, 0x2, 0x1f ;  /* 0x0c401f007c857f89 */ /* 0x000ea400000e0000 */
[----:B------:R-:W-:Y:S08]  /*b7f0*/  MUFU.EX2 R117, R117 ;  /* 0x0000007500757308 */ /* 0x000ff00000000800 */
[----:B------:R-:W-:Y:S08]  /*b800*/  MUFU.EX2 R104, R104 ;  /* 0x0000006800687308 */ /* 0x000ff00000000800 */
[----:B------:R-:W-:Y:S01]  /*b810*/  MUFU.EX2 R105, R105 ;  /* 0x0000006900697308 */ /* 0x000fe20000000800 */
[----:B--2---:R-:W-:Y:S01]  /*b820*/  FMNMX.FTZ R80, R124, R133, !PT ;  /* 0x000000857c507209 */ /* 0x004fe20007810000 */
[----:B------:R-:W-:-:S06]  /*b830*/  FFMA.FTZ R133, R81, R0, -R11 ;  /* 0x0000000051857223 */ /* 0x000fcc000001080b */
[----:B------:R-:W-:Y:S01]  /*b840*/  MUFU.EX2 R108, R108 ;  /* 0x0000006c006c7308 */ /* 0x000fe20000000800 */
[----:B------:R-:W2:Y:S07]  /*b850*/  SHFL.BFLY PT, R137, R80, 0x1, 0x1f ;  /* 0x0c201f0050897f89 */ /* 0x000eae00000e0000 */
[----:B------:R-:W-:Y:S08]  /*b860*/  MUFU.EX2 R109, R109 ;  /* 0x0000006d006d7308 */ /* 0x000ff00000000800 */
[----:B------:R-:W-:Y:S08]  /*b870*/  MUFU.EX2 R96, R96 ;  /* 0x0000006000607308 */ /* 0x000ff00000000800 */
[----:B------:R-:W-:Y:S01]  /*b880*/  MUFU.EX2 R97, R97 ;  /* 0x0000006100617308 */ /* 0x000fe20000000800 */
[----:B--2---:R-:W-:-:S05]  /*b890*/  FMNMX.FTZ R137, R80, R137, !PT ;  /* 0x0000008950897209 */ /* 0x004fca0007810000 */
[----:B------:R-:W-:Y:S02]  /*b8a0*/  FADD.FTZ R9, -R137, R9 ;  /* 0x0000000989097221 */ /* 0x000fe40000010100 */
[----:B------:R-:W-:Y:S02]  /*b8b0*/  MUFU.EX2 R100, R100 ;  /* 0x0000006400647308 */ /* 0x000fe40000000800 */
[-C--:B------:R-:W-:Y:S01]  /*b8c0*/  FMUL.FTZ R124, R9, R0.reuse ;  /* 0x00000000097c7220 */ /* 0x080fe20000410000 */
[----:B------:R-:W-:-:S04]  /*b8d0*/  FMUL.FTZ R9, R137, R0 ;  /* 0x0000000089097220 */ /* 0x000fc80000410000 */
[-CC-:B------:R-:W-:Y:S01]  /*b8e0*/  FFMA.FTZ R81, R138, R0.reuse, -R9.reuse ;  /* 0x000000008a517223 */ /* 0x180fe20000010809 */
[-CC-:B------:R-:W-:Y:S01]  /*b8f0*/  FFMA.FTZ R128, R139, R0.reuse, -R9.reuse ;  /* 0x000000008b807223 */ /* 0x180fe20000010809 */
[-CC-:B------:R-:W-:Y:S01]  /*b900*/  FFMA.FTZ R139, R131, R0.reuse, -R9.reuse ;  /* 0x00000000838b7223 */ /* 0x180fe20000010809 */
[-CC-:B------:R-:W-:Y:S01]  /*b910*/  FFMA.FTZ R131, R115, R0.reuse, -R9.reuse ;  /* 0x0000000073837223 */ /* 0x180fe20000010809 */
[-CC-:B------:R-:W-:Y:S01]  /*b920*/  FFMA.FTZ R115, R118, R0.reuse, -R9.reuse ;  /* 0x0000000076737223 */ /* 0x180fe20000010809 */
[-CC-:B------:R-:W-:Y:S01]  /*b930*/  FFMA.FTZ R118, R119, R0.reuse, -R9.reuse ;  /* 0x0000000077767223 */ /* 0x180fe20000010809 */
[----:B------:R-:W-:Y:S01]  /*b940*/  MUFU.EX2 R124, R124 ;  /* 0x0000007c007c7308 */ /* 0x000fe20000000800 */
[----:B------:R-:W-:Y:S02]  /*b950*/  IMAD.U32 R119, RZ, RZ, UR46 ;  /* 0x0000002eff777e24 */ /* 0x000fe4000f8e00ff */
[----:B------:R-:W-:Y:S01]  /*b960*/  FFMA.FTZ R136, R142, R0, -R9 ;  /* 0x000000008e887223 */ /* 0x000fe20000010809 */
[----:B------:R-:W-:-:S02]  /*b970*/  IMAD.U32 R138, RZ, RZ, UR41 ;  /* 0x00000029ff8a7e24 */ /* 0x000fc4000f8e00ff */
[-CC-:B-1----:R-:W-:Y:S01]  /*b980*/  FFMA.FTZ R132, R130, R0.reuse, -R9.reuse ;  /* 0x0000000082847223 */ /* 0x182fe20000010809 */
[-CC-:B------:R-:W-:Y:S01]  /*b990*/  FFMA.FTZ R141, R143, R0.reuse, -R9.reuse ;  /* 0x000000008f8d7223 */ /* 0x180fe20000010809 */
[----:B------:R-:W-:Y:S01]  /*b9a0*/  @!P1 LEA R119, R119, UR47, 0x3 ;  /* 0x0000002f77779c11 */ /* 0x000fe2000f8e18ff */
[-CC-:B------:R-:W-:Y:S01]  /*b9b0*/  FFMA.FTZ R130, R122, R0.reuse, -R9.reuse ;  /* 0x000000007a827223 */ /* 0x180fe20000010809 */
[----:B------:R-:W1:Y:S01]  /*b9c0*/  MUFU.EX2 R81, R81 ;  /* 0x0000005100517308 */ /* 0x000e620000000800 */
[-CC-:B------:R-:W-:Y:S01]  /*b9d0*/  FFMA.FTZ R122, R126, R0.reuse, -R9.reuse ;  /* 0x000000007e7a7223 */ /* 0x180fe20000010809 */
[-CC-:B------:R-:W-:Y:S01]  /*b9e0*/  FFMA.FTZ R11, R134, R0.reuse, -R9.reuse ;  /* 0x00000000860b7223 */ /* 0x180fe20000010809 */
[----:B------:R-:W-:Y:S01]  /*b9f0*/  VIADD R126, R16, 0x9 ;  /* 0x00000009107e7836 */ /* 0x000fe20000000000 */
[----:B------:R-:W-:Y:S01]  /*ba00*/  @!P1 LEA R138, R138, UR47, 0x3 ;  /* 0x0000002f8a8a9c11 */ /* 0x000fe2000f8e18ff */
[-CC-:B------:R-:W-:Y:S01]  /*ba10*/  FFMA.FTZ R134, R135, R0.reuse, -R9.reuse ;  /* 0x0000000087867223 */ /* 0x180fe20000010809 */
[----:B------:R-:W-:Y:S01]  /*ba20*/  FFMA.FTZ R80, R107, R0, -R9 ;  /* 0x000000006b507223 */ /* 0x000fe20000010809 */
[----:B------:R-:W-:Y:S01]  /*ba30*/  @!P1 VIADD R135, R119, 0x31c40 ;  /* 0x00031c4077879836 */ /* 0x000fe20000000000 */
[----:B------:R-:W-:-:S02]  /*ba40*/  WARPGROUP.DEPBAR.LE gsb0, 0x0 ;  /* 0x00008000000079c5 */ /* 0x000fc40000010000 */
[----:B------:R-:W-:Y:S01]  /*ba50*/  WARPGROUP.ARRIVE ;  /* 0x00000000000079c5 */ /* 0x000fe20000000000 */
[----:B------:R-:W2:Y:S01]  /*ba60*/  MUFU.EX2 R128, R128 ;  /* 0x0000008000807308 */ /* 0x000ea20000000800 */
[-CC-:B------:R-:W-:Y:S01]  /*ba70*/  FFMA.FTZ R107, R110, R0.reuse, -R9.reuse ;  /* 0x000000006e6b7223 */ /* 0x180fe20000010809 */
[-C--:B------:R-:W-:Y:S01]  /*ba80*/  FFMA.FTZ R110, R111, R0.reuse, -R9 ;  /* 0x000000006f6e7223 */ /* 0x080fe20000010809 */
[----:B------:R-:W-:Y:S01]  /*ba90*/  @!P1 VIADD R119, R138, 0x31c60 ;  /* 0x00031c608a779836 */ /* 0x000fe20000000000 */
[----:B------:R-:W-:Y:S01]  /*baa0*/  SEL R126, R126, 0x9, !P2 ;  /* 0x000000097e7e7807 */ /* 0x000fe20005000000 */
[----:B------:R-:W-:Y:S01]  /*bab0*/  HGMMA.64x96x16.F32 R24, gdesc[UR28].tnspB, R24, gsb0 ;  /* 0x416000001c1879f0 */ /* 0x000fe20008000818 */
[----:B------:R-:W-:Y:S01]  /*bac0*/  UIADD3 UR28, UR6, 0x780, URZ ;  /* 0x00000780061c7890 */ /* 0x000fe2000fffe03f */
[----:B------:R-:W-:Y:S01]  /*bad0*/  @!P1 PRMT R135, RZ, 0x654, R135 ;  /* 0x00000654ff879816 */ /* 0x000fe20000000087 */
[----:B------:R-:W-:Y:S01]  /*bae0*/  UIADD3 UR30, UR7, 0x140, URZ ;  /* 0x00000140071e7890 */ /* 0x000fe2000fffe03f */
[----:B------:R-:W3:Y:S01]  /*baf0*/  MUFU.EX2 R136, R136 ;  /* 0x0000008800887308 */ /* 0x000ee20000000800 */
[----:B------:R-:W-:Y:S01]  /*bb00*/  UMOV UR29, 0xc0000010 ;  /* 0xc0000010001d7882 */ /* 0x000fe20000000000 */
[----:B------:R-:W-:Y:S01]  /*bb10*/  UMOV UR31, 0x80000020 ;  /* 0x80000020001f7882 */ /* 0x000fe20000000000 */
[----:B-1----:R-:W-:Y:S01]  /*bb20*/  FFMA.FTZ R3, R124, R3, R81 ;  /* 0x000000037c037223 */ /* 0x002fe20000010051 */
[----:B------:R-:W-:Y:S01]  /*bb30*/  @!P1 PRMT R119, RZ, 0x654, R119 ;  /* 0x00000654ff779816 */ /* 0x000fe20000000077 */
        /* <DEDUP_REMOVED lines=10> */
[----:B------:R-:W-:Y:S01]  /*bbe0*/  FFMA.FTZ R79, R79, R0, -R9 ;  /* 0x000000004f4f7223 */ /* 0x000fe20000010809 */
[----:B------:R4:W-:Y:S01]  /*bbf0*/  MUFU.EX2 R111, R80 ;  /* 0x00000050006f7308 */ /* 0x0009e20000000800 */
[----:B--2---:R-:W-:Y:S01]  /*bc00*/  F2FP.F16.F32.PACK_AB R81, R128, R81 ;  /* 0x000000518051723e */ /* 0x004fe200000000ff */
[----:B------:R-:W-:Y:S01]  /*bc10*/  UMOV UR41, UR46 ;  /* 0x0000002e00297c82 */ /* 0x000fe20008000000 */
[----:B------:R-:W-:-:S05]  /*bc20*/  ISETP.LT.AND P2, PT, RZ, UR45, PT ;  /* 0x0000002dff007c0c */ /* 0x000fca000bf41270 */
[----:B------:R-:W2:Y:S01]  /*bc30*/  MUFU.EX2 R132, R132 ;  /* 0x0000008400847308 */ /* 0x000ea20000000800 */
[-CC-:B----4-:R-:W-:Y:S01]  /*bc40*/  FFMA.FTZ R80, R99, R0.reuse, -R9.reuse ;  /* 0x0000000063507223 */ /* 0x190fe20000010809 */
[--C-:B------:R-:W-:Y:S01]  /*bc50*/  FFMA.FTZ R99, R102, R0, -R9.reuse ;  /* 0x0000000066637223 */ /* 0x100fe20000010809 */
[----:B------:R-:W-:Y:S01]  /*bc60*/  FFMA.FTZ R102, R7, R4, R6 ;  /* 0x0000000407667223 */ /* 0x000fe20000010006 */
[-CC-:B------:R-:W-:Y:S01]  /*bc70*/  FFMA.FTZ R4, R103, R0.reuse, -R9.reuse ;  /* 0x0000000067047223 */ /* 0x180fe20000010809 */
[----:B------:R-:W-:Y:S01]  /*bc80*/  FFMA.FTZ R103, R91, R0, -R9 ;  /* 0x000000005b677223 */ /* 0x000fe20000010809 */
[----:B------:R-:W-:Y:S02]  /*bc90*/  FADD.FTZ R91, R128, R3 ;  /* 0x00000003805b7221 */ /* 0x000fe40000010000 */
[----:B------:R-:W4:Y:S08]  /*bca0*/  MUFU.EX2 R139, R139 ;  /* 0x0000008b008b7308 */ /* 0x000f300000000800 */
[----:B------:R-:W5:Y:S08]  /*bcb0*/  MUFU.EX2 R11, R11 ;  /* 0x0000000b000b7308 */ /* 0x000f700000000800 */
[----:B------:R-:W5:Y:S08]  /*bcc0*/  MUFU.EX2 R134, R134 ;  /* 0x0000008600867308 */ /* 0x000f700000000800 */
[----:B------:R-:W5:Y:S08]  /*bcd0*/  MUFU.EX2 R130, R130 ;  /* 0x0000008200827308 */ /* 0x000f700000000800 */
[----:B------:R2:W-:Y:S08]  /*bce0*/  MUFU.EX2 R3, R80 ;  /* 0x0000005000037308 */ /* 0x0005f00000000800 */
        /* <DEDUP_REMOVED lines=21> */
[----:B------:R-:W5:Y:S08]  /*be40*/  MUFU.EX2 R88, R88 ;  /* 0x0000005800587308 */ /* 0x000f700000000800 */
        /* <DEDUP_REMOVED lines=30> */
[----:B------:R-:W-:-:S07]  /*c030*/  UIADD3 UR6, UR45, -0x1, URZ ;  /* 0xffffffff2d067890 */ /* 0x000fce000fffe03f */
[----:B------:R-:W-:Y:S01]  /*c040*/  UMOV UR45, UR6 ;  /* 0x00000006002d7c82 */ /* 0x000fe20008000000 */
[----:B------:R-:W-:Y:S02]  /*c050*/  WARPGROUP.DEPBAR.LE gsb0, 0x0 ;  /* 0x00008000000079c5 */ /* 0x000fe40000010000 */
[----:B------:R-:W-:-:S06]  /*c060*/  WARPGROUP.ARRIVE ;  /* 0x00000000000079c5 */ /* 0x000fcc0000000000 */
[----:B------:R-:W-:Y:S03]  /*c070*/  HGMMA.64x96x16.F32 R24, gdesc[UR28].tnspB, R24, gsb0 ;  /* 0x416000001c1879f0 */ /* 0x000fe60008000818 */
[----:B------:R-:W-:Y:S02]  /*c080*/  WARPGROUP.DEPBAR.LE gsb0, 0x0 ;  /* 0x00008000000079c5 */ /* 0x000fe40000010000 */
[----:B------:R5:W-:Y:S06]  /*c090*/  BAR.ARV R126, 0x100 ;  /* 0x0004007e0000751d */ /* 0x000bec0000002000 */
        /* <DEDUP_REMOVED lines=8> */
[----:B---3--:R-:W-:Y:S01]  /*c120*/  FADD.FTZ R135, R13, R102 ;  /* 0x000000660d877221 */ /* 0x008fe20000010000 */
[----:B------:R3:W-:Y:S01]  /*c130*/  @!P1 SYNCS.ARRIVE.TRANS64.RED.A1T0 RZ, [R119+URZ], RZ ;  /* 0x000000ff77ff99a7 */ /* 0x0007e2000810043f */
[-C--:B------:R-:W-:Y:S01]  /*c140*/  FFMA.FTZ R102, R94, R0.reuse, -R9 ;  /* 0x000000005e667223 */ /* 0x080fe20000010809 */
[----:B------:R-:W-:Y:S01]  /*c150*/  FADD.FTZ R94, R136, R91 ;  /* 0x0000005b885e7221 */ /* 0x000fe20000010000 */
[-CC-:B------:R-:W-:Y:S01]  /*c160*/  FFMA.FTZ R91, R82, R0.reuse, -R9.reuse ;  /* 0x00000000525b7223 */ /* 0x180fe20000010809 */
[-C--:B------:R-:W-:Y:S01]  /*c170*/  FMUL.FTZ R37, R37, R7.reuse ;  /* 0x0000000725257220 */ /* 0x080fe20000410000 */
[-C--:B------:R-:W-:Y:S01]  /*c180*/  FMUL.FTZ R40, R40, R7.reuse ;  /* 0x0000000728287220 */ /* 0x080fe20000410000 */
[----:B-1----:R-:W-:Y:S01]  /*c190*/  FADD.FTZ R143, R141, R94 ;  /* 0x0000005e8d8f7221 */ /* 0x002fe20000010000 */
[----:B------:R-:W-:Y:S01]  /*c1a0*/  MUFU.EX2 R102, R102 ;  /* 0x0000006600667308 */ /* 0x000fe20000000800 */
[-C--:B---3--:R-:W-:Y:S01]  /*c1b0*/  FFMA.FTZ R119, R90, R0.reuse, -R9 ;  /* 0x000000005a777223 */ /* 0x088fe20000010809 */
[----:B------:R-:W-:Y:S01]  /*c1c0*/  FADD.FTZ R90, R8, R135 ;  /* 0x00000087085a7221 */ /* 0x000fe20000010000 */
[----:B--2---:R-:W-:Y:S01]  /*c1d0*/  FADD.FTZ R80, R132, R143 ;  /* 0x0000008f84507221 */ /* 0x004fe20000010000 */
[-C--:B------:R-:W-:Y:S01]  /*c1e0*/  FMUL.FTZ R41, R41, R7.reuse ;  /* 0x0000000729297220 */ /* 0x080fe20000410000 */
[-C--:B------:R-:W-:Y:S01]  /*c1f0*/  FMUL.FTZ R44, R44, R7.reuse ;  /* 0x000000072c2c7220 */ /* 0x080fe20000410000 */
[----:B------:R-:W-:Y:S01]  /*c200*/  FADD.FTZ R135, R15, R90 ;  /* 0x0000005a0f877221 */ /* 0x000fe20000010000 */
[----:B------:R-:W-:Y:S01]  /*c210*/  FFMA.FTZ R90, R83, R0, -R9 ;  /* 0x00000000535a7223 */ /* 0x000fe20000010809 */
[-C--:B------:R-:W-:Y:S01]  /*c220*/  FMUL.FTZ R45, R45, R7.reuse ;  /* 0x000000072d2d7220 */ /* 0x080fe20000410000 */
[-C--:B------:R-:W-:Y:S01]  /*c230*/  FMUL.FTZ R48, R48, R7.reuse ;  /* 0x0000000730307220 */ /* 0x080fe20000410000 */
[----:B------:R-:W-:Y:S01]  /*c240*/  FADD.FTZ R82, R10, R135 ;  /* 0x000000870a527221 */ /* 0x000fe20000010000 */
[-C--:B------:R-:W-:Y:S01]  /*c250*/  FMUL.FTZ R49, R49, R7.reuse ;  /* 0x0000000731317220 */ /* 0x080fe20000410000 */
[-C--:B------:R-:W-:Y:S01]  /*c260*/  FMUL.FTZ R52, R52, R7.reuse ;  /* 0x0000000734347220 */ /* 0x080fe20000410000 */
[-C--:B------:R-:W-:Y:S01]  /*c270*/  FMUL.FTZ R53, R53, R7.reuse ;  /* 0x0000000735357220 */ /* 0x080fe20000410000 */
[----:B------:R-:W-:Y:S01]  /*c280*/  FADD.FTZ R83, R21, R82 ;  /* 0x0000005215537221 */ /* 0x000fe20000010000 */
[----:B----4-:R-:W-:Y:S01]  /*c290*/  FADD.FTZ R82, R139, R80 ;  /* 0x000000508b527221 */ /* 0x010fe20000010000 */
[----:B------:R-:W-:Y:S01]  /*c2a0*/  F2FP.F16.F32.PACK_AB R80, R13, R6 ;  /* 0x000000060d50723e */ /* 0x000fe200000000ff */
[----:B------:R-:W-:Y:S01]  /*c2b0*/  FMUL.FTZ R56, R56, R7 ;  /* 0x0000000738387220 */ /* 0x000fe20000410000 */
[----:B------:R-:W-:Y:S01]  /*c2c0*/  FADD.FTZ R94, R12, R83 ;  /* 0x000000530c5e7221 */ /* 0x000fe20000010000 */
[----:B-----5:R-:W-:Y:S01]  /*c2d0*/  FADD.FTZ R13, R11, R82 ;  /* 0x000000520b0d7221 */ /* 0x020fe20000010000 */
[----:B------:R-:W-:Y:S01]  /*c2e0*/  F2FP.F16.F32.PACK_AB R82, R15, R8 ;  /* 0x000000080f52723e */ /* 0x000fe200000000ff */
[----:B------:R-:W1:Y:S01]  /*c2f0*/  MUFU.EX2 R6, R119 ;  /* 0x0000007700067308 */ /* 0x000e620000000800 */
[----:B------:R-:W-:Y:S01]  /*c300*/  FADD.FTZ R15, R129, R94 ;  /* 0x0000005e810f7221 */ /* 0x000fe20000010000 */
[----:B------:R-:W-:Y:S01]  /*c310*/  FADD.FTZ R13, R134, R13 ;  /* 0x0000000d860d7221 */ /* 0x000fe20000010000 */
[-CC-:B------:R-:W-:Y:S01]  /*c320*/  FFMA.FTZ R94, R74, R0.reuse, -R9.reuse ;  /* 0x000000004a5e7223 */ /* 0x180fe20000010809 */
[----:B------:R-:W-:Y:S01]  /*c330*/  FFMA.FTZ R74, R75, R0, -R9 ;  /* 0x000000004b4a7223 */ /* 0x000fe20000010809 */
[----:B------:R-:W-:Y:S01]  /*c340*/  FADD.FTZ R8, R14, R15 ;  /* 0x0000000f0e087221 */ /* 0x000fe20000010000 */
[----:B------:R-:W-:Y:S01]  /*c350*/  FADD.FTZ R126, R130, R13 ;  /* 0x0000000d827e7221 */ /* 0x000fe20000010000 */
[----:B------:R-:W-:Y:S01]  /*c360*/  F2FP.F16.F32.PACK_AB R83, R141, R136 ;  /* 0x000000888d53723e */ /* 0x000fe200000000ff */
[----:B------:R-:W2:Y:S01]  /*c370*/  MUFU.EX2 R75, R103 ;  /* 0x00000067004b7308 */ /* 0x000ea20000000800 */
[----:B------:R-:W-:Y:S01]  /*c380*/  FADD.FTZ R13, R121, R8 ;  /* 0x00000008790d7221 */ /* 0x000fe20000010000 */
[----:B------:R-:W-:Y:S01]  /*c390*/  FADD.FTZ R15, R123, R126 ;  /* 0x0000007e7b0f7221 */ /* 0x000fe20000010000 */
[----:B------:R-:W-:Y:S01]  /*c3a0*/  F2FP.F16.F32.PACK_AB R11, R134, R11 ;  /* 0x0000000b860b723e */ /* 0x000fe200000000ff */
[----:B------:R3:W-:Y:S01]  /*c3b0*/  STSM.16.M88.4 [R22+0x24300], R80 ;  /* 0x0243005016007844 */ /* 0x0007e20000000200 */
[----:B------:R-:W-:Y:S01]  /*c3c0*/  FADD.FTZ R8, R20, R13 ;  /* 0x0000000d14087221 */ /* 0x000fe20000010000 */
[----:B------:R-:W-:Y:S01]  /*c3d0*/  FADD.FTZ R126, R122, R15 ;  /* 0x0000000f7a7e7221 */ /* 0x000fe20000010000 */
[-C--:B------:R-:W-:Y:S01]  /*c3e0*/  FMUL.FTZ R57, R57, R7.reuse ;  /* 0x0000000739397220 */ /* 0x080fe20000410000 */
[----:B------:R-:W-:Y:S01]  /*c3f0*/  MUFU.EX2 R94, R94 ;  /* 0x0000005e005e7308 */ /* 0x000fe20000000800 */
[----:B------:R-:W-:Y:S01]  /*c400*/  FADD.FTZ R9, R125, R8 ;  /* 0x000000087d097221 */ /* 0x000fe20000010000 */
[----:B------:R-:W-:Y:S01]  /*c410*/  FADD.FTZ R13, R127, R126 ;  /* 0x0000007e7f0d7221 */ /* 0x000fe20000010000 */
[----:B------:R-:W-:Y:S01]  /*c420*/  F2FP.F16.F32.PACK_AB R8, R21, R10 ;  /* 0x0000000a1508723e */ /* 0x000fe200000000ff */
[-C--:B------:R-:W-:Y:S01]  /*c430*/  FMUL.FTZ R60, R60, R7.reuse ;  /* 0x000000073c3c7220 */ /* 0x080fe20000410000 */
[----:B------:R-:W-:Y:S01]  /*c440*/  FADD.FTZ R126, R112, R9 ;  /* 0x00000009707e7221 */ /* 0x000fe20000010000 */
[----:B------:R-:W-:Y:S01]  /*c450*/  FADD.FTZ R128, R114, R13 ;  /* 0x0000000d72807221 */ /* 0x000fe20000010000 */
[----:B------:R-:W-:Y:S01]  /*c460*/  F2FP.F16.F32.PACK_AB R10, R129, R12 ;  /* 0x0000000c810a723e */ /* 0x000fe200000000ff */
[----:B------:R-:W-:Y:S01]  /*c470*/  MUFU.EX2 R74, R74 ;  /* 0x0000004a004a7308 */ /* 0x000fe20000000800 */
[----:B------:R-:W-:Y:S01]  /*c480*/  FADD.FTZ R13, R113, R126 ;  /* 0x0000007e710d7221 */ /* 0x000fe20000010000 */
[----:B------:R-:W-:Y:S01]  /*c490*/  FADD.FTZ R128, R131, R128 ;  /* 0x0000008083807221 */ /* 0x000fe20000010000 */
[----:B------:R-:W-:Y:S01]  /*c4a0*/  F2FP.F16.F32.PACK_AB R12, R121, R14 ;  /* 0x0000000e790c723e */ /* 0x000fe200000000ff */
[-C--:B------:R-:W-:Y:S01]  /*c4b0*/  FMUL.FTZ R61, R61, R7.reuse ;  /* 0x000000073d3d7220 */ /* 0x080fe20000410000 */
[----:B---3--:R-:W-:Y:S01]  /*c4c0*/  FADD.FTZ R80, R116, R13 ;  /* 0x0000000d74507221 */ /* 0x008fe20000010000 */
[----:B------:R-:W-:Y:S01]  /*c4d0*/  FADD.FTZ R15, R115, R128 ;  /* 0x00000080730f7221 */ /* 0x000fe20000010000 */
[----:B------:R-:W-:Y:S01]  /*c4e0*/  F2FP.F16.F32.PACK_AB R14, R125, R20 ;  /* 0x000000147d0e723e */ /* 0x000fe200000000ff */
[----:B------:R-:W3:Y:S01]  /*c4f0*/  MUFU.EX2 R121, R91 ;  /* 0x0000005b00797308 */ /* 0x000ee20000000800 */
        /* <DEDUP_REMOVED lines=11> */
[----:B------:R-:W5:Y:S01]  /*c5b0*/  MUFU.EX2 R20, R90 ;  /* 0x0000005a00147308 */ /* 0x000f620000000800 */
        /* <DEDUP_REMOVED lines=10> */
[C---:B------:R-:W-:Y:S01]  /*c660*/  F2FP.F16.F32.PACK_AB R96, R97.reuse, R96 ;  /* 0x000000606160723e */ /* 0x040fe200000000ff */
[-C--:B------:R-:W-:Y:S01]  /*c670*/  FMUL.FTZ R68, R68, R7.reuse ;  /* 0x0000000744447220 */ /* 0x080fe20000410000 */
[----:B------:R-:W-:Y:S01]  /*c680*/  FADD.FTZ R21, R97, R80 ;  /* 0x0000005061157221 */ /* 0x000fe20000010000 */
[C---:B------:R-:W-:Y:S01]  /*c690*/  FADD.FTZ R82, R3.reuse, R82 ;  /* 0x0000005203527221 */ /* 0x040fe20000010000 */
[----:B------:R-:W-:Y:S01]  /*c6a0*/  F2FP.F16.F32.PACK_AB R97, R3, R98 ;  /* 0x000000620361723e */ /* 0x000fe200000000ff */
[----:B------:R-:W-:Y:S01]  /*c6b0*/  FMUL.FTZ R69, R69, R7 ;  /* 0x0000000745457220 */ /* 0x000fe20000410000 */
        /* <DEDUP_REMOVED lines=9> */
[----:B-1----:R-:W-:Y:S01]  /*c750*/  FADD.FTZ R10, R6, R21 ;  /* 0x00000015060a7221 */ /* 0x002fe20000010000 */
[----:B------:R-:W-:Y:S01]  /*c760*/  F2FP.F16.F32.PACK_AB R114, R117, R116 ;  /* 0x000000747572723e */ /* 0x000fe200000000ff */
[-C--:B------:R-:W-:Y:S01]  /*c770*/  FMUL.FTZ R30, R30, R124.reuse ;  /* 0x0000007c1e1e7220 */ /* 0x080fe20000410000 */
[----:B------:R-:W-:Y:S01]  /*c780*/  FADD.FTZ R9, R89, R8 ;  /* 0x0000000859097221 */ /* 0x000fe20000010000 */
[----:B--2---:R-:W-:Y:S01]  /*c790*/  FADD.FTZ R3, R75, R10 ;  /* 0x0000000a4b037221 */ /* 0x004fe20000010000 */
        /* <DEDUP_REMOVED lines=11> */
[----:B---3--:R-:W-:Y:S01]  /*c850*/  FADD.FTZ R3, R121, R10 ;  /* 0x0000000a79037221 */ /* 0x008fe20000010000 */
[----:B------:R-:W-:Y:S01]  /*c860*/  F2FP.F16.F32.PACK_AB R107, R110, R107 ;  /* 0x0000006b6e6b723e */ /* 0x000fe200000000ff */
[----:B------:R-:W-:Y:S01]  /*c870*/  FMUL.FTZ R35, R35, R124 ;  /* 0x0000007c23237220 */ /* 0x000fe20000410000 */
[----:B------:R-:W-:Y:S01]  /*c880*/  FADD.FTZ R9, R133, R4 ;  /* 0x0000000485097221 */ /* 0x000fe20000010000 */
[----:B-----5:R-:W-:Y:S01]  /*c890*/  FADD.FTZ R3, R20, R3 ;  /* 0x0000000314037221 */ /* 0x020fe20000010000 */
[----:B------:R-:W-:Y:S01]  /*c8a0*/  F2FP.F16.F32.PACK_AB R98, R101, R100 ;  /* 0x000000646562723e */ /* 0x000fe200000000ff */
[----:B------:R1:W-:Y:S01]  /*c8b0*/  STSM.16.M88.4 [R22+0x2a300], R104 ;  /* 0x02a3006816007844 */ /* 0x0003e20000000200 */
[----:B------:R-:W-:Y:S01]  /*c8c0*/  FADD.FTZ R4, R84, R9 ;  /* 0x0000000954047221 */ /* 0x000fe20000010000 */
[----:B------:R-:W-:Y:S01]  /*c8d0*/  FADD.FTZ R3, R86, R3 ;  /* 0x0000000356037221 */ /* 0x000fe20000010000 */
[----:B------:R-:W-:Y:S01]  /*c8e0*/  F2FP.F16.F32.PACK_AB R88, R89, R88 ;  /* 0x000000585958723e */ /* 0x000fe200000000ff */
[----:B------:R1:W-:Y:S01]  /*c8f0*/  STSM.16.M88.4 [R22+0x2bb00], R96 ;  /* 0x02bb006016007844 */ /* 0x0003e20000000200 */
        /* <DEDUP_REMOVED lines=9> */
[C---:B------:R-:W-:Y:S01]  /*c990*/  FADD.FTZ R9, R73.reuse, R4 ;  /* 0x0000000449097221 */ /* 0x040fe20000010000 */
        /* <DEDUP_REMOVED lines=42> */
.L_x_1544:
[----:B------:R-:W-:Y:S06]  /*cc40*/  BAR.ARV 0x8, 0x1a0 ;  /* 0x0206800000007b1d */ /* 0x000fec0000002000 */
[----:B------:R-:W-:Y:S05]  /*cc50*/  @!P0 BRA `(.L_x_1554) ;  /* 0x0000000000048947 */ /* 0x000fea0003800000 */
[----:B------:R-:W-:Y:S01]  /*cc60*/  BPT.TRAP 0x1 ;  /* 0x000000040000795c */ /* 0x000fe20000300000 */
.L_x_1554:
[----:B------:R-:W-:Y:S01]  /*cc70*/  R2UR UR4, R148 ;  /* 0x00000000940472ca */ /* 0x000fe200000e0000 */
[----:B------:R-:W-:-:S12]  /*cc80*/  ULEA UR12, UR46, UR47, 0x3 ;  /* 0x0000002f2e0c7291 */ /* 0x000fd8000f8e183f */
[----:B------:R-:W-:-:S05]  /*cc90*/  IMAD.U32 R6, RZ, RZ, UR4 ;  /* 0x00000004ff067e24 */ /* 0x000fca000f8e00ff */
[----:B------:R-:W-:-:S04]  /*cca0*/  SHF.L.U32 R6, R6, 0x1f, RZ ;  /* 0x0000001f06067819 */ /* 0x000fc800000006ff */
[----:B------:R1:W2:Y:S01]  /*ccb0*/  SYNCS.PHASECHK.TRANS64.TRYWAIT P2, [UR12+0x31c50], R6 ;  /* 0x031c5006ff0075a7 */ /* 0x0002a2000804014c */
[----:B------:R-:W-:Y:S05]  /*ccc0*/  @!P0 BRA `(.L_x_1555) ;  /* 0x0000000000048947 */ /* 0x000fea0003800000 */
[----:B------:R-:W-:Y:S01]  /*ccd0*/  BPT.TRAP 0x1 ;  /* 0x000000040000795c */ /* 0x000fe20000300000 */
.L_x_1555:
[----:B--2---:R-:W-:Y:S05]  /*cce0*/  @P2 BRA `(.L_x_1556) ;  /* 0x0000000000082947 */ /* 0x004fea0003800000 */
[----:B------:R-:W2:Y:S02]  /*ccf0*/  SYNCS.PHASECHK.TRANS64.TRYWAIT P0, [UR12+0x31c50], R6 ;  /* 0x031c5006ff0075a7 */ /* 0x000ea4000800014c */
[----:B--2---:R-:W-:Y:S05]  /*cd00*/  @!P0 BRA `(.L_x_1557) ;  /* 0x0000004800e88947 */ /* 0x004fea0003800000 */
.L_x_1556:
[----:B------:R-:W-:Y:S01]  /*cd10*/  UIADD3 UR47, UR47, 0x200, URZ ;  /* 0x000002002f2f7890 */ /* 0x000fe2000fffe03f */
[----:B------:R-:W-:Y:S01]  /*cd20*/  R2UR UR4, R145 ;  /* 0x00000000910472ca */ /* 0x000fe200000e0000 */
[----:B------:R-:W-:Y:S01]  /*cd30*/  WARPGROUP.ARRIVE ;  /* 0x00000000000079c5 */ /* 0x000fe20000000000 */
[----:B------:R-:W-:Y:S01]  /*cd40*/  UMOV UR5, 0xc0000010 ;  /* 0xc000001000057882 */ /* 0x000fe20000000000 */
[----:B------:R-:W-:Y:S01]  /*cd50*/  USHF.R.U32.HI UR47, URZ, 0x4, UR47 ;  /* 0x000000043f2f7899 */ /* 0x000fe2000801162f */
[----:B--2---:R-:W2:Y:S01]  /*cd60*/  SHFL.BFLY PT, R7, R4, 0x2, 0x1f ;  /* 0x0c401f0004077f89 */ /* 0x004ea200000e0000 */
[----:B------:R-:W-:Y:S01]  /*cd70*/  UMOV UR7, 0x80000020 ;  /* 0x8000002000077882 */ /* 0x000fe20000000000 */
[----:B------:R-:W-:Y:S01]  /*cd80*/  UMOV UR9, 0xc0000010 ;  /* 0xc000001000097882 */ /* 0x000fe20000000000 */
[----:B------:R-:W-:Y:S01]  /*cd90*/  ULOP3.LUT UR47, UR47, 0x3fff, URZ, 0xc0, !UPT ;  /* 0x00003fff2f2f7892 */ /* 0x000fe2000f8ec03f */
[----:B-1----:R-:W1:Y:S01]  /*cda0*/  SHFL.BFLY PT, R6, R3, 0x2, 0x1f ;  /* 0x0c401f0003067f89 */ /* 0x002e6200000e0000 */
[----:B------:R-:W-:Y:S01]  /*cdb0*/  UMOV UR11, 0x80000020 ;  /* 0x80000020000b7882 */ /* 0x000fe20000000000 */
[----:B------:R-:W-:Y:S01]  /*cdc0*/  IMAD.MOV.U32 R13, RZ, RZ, RZ ;  /* 0x000000ffff0d7224 */ /* 0x000fe200078e00ff */
[----:B------:R-:W-:Y:S01]  /*cdd0*/  ULOP3.LUT UR6, UR47, 0x2400000, URZ, 0xfc, !UPT ;  /* 0x024000002f067892 */ /* 0x000fe2000f8efc3f */
[----:B------:R-:W-:Y:S01]  /*cde0*/  IMAD.MOV.U32 R10, RZ, RZ, RZ ;  /* 0x000000ffff0a7224 */ /* 0x000fe200078e00ff */
[----:B------:R-:W-:Y:S01]  /*cdf0*/  ULOP3.LUT UR4, UR4, 0x10000, URZ, 0xfc, !UPT ;  /* 0x0001000004047892 */ /* 0x000fe2000f8efc3f */
[----:B------:R-:W-:Y:S01]  /*ce00*/  R2UR UR13, R148 ;  /* 0x00000000940d72ca */ /* 0x000fe200000e0000 */
[----:B------:R-:W-:Y:S01]  /*ce10*/  UIMAD UR6, UR46, 0x6c0, UR6 ;  /* 0x000006c02e0678a4 */ /* 0x000fe2000f8e0206 */
[----:B------:R-:W-:Y:S01]  /*ce20*/  IMAD.MOV.U32 R12, RZ, RZ, -0x800000 ;  /* 0xff800000ff0c7424 */ /* 0x000fe200078e00ff */
[----:B------:R-:W-:Y:S01]  /*ce30*/  UIADD3 UR8, UR4, 0x180, URZ ;  /* 0x0000018004087890 */ /* 0x000fe2000fffe03f */
[----:B------:R-:W-:Y:S01]  /*ce40*/  VIADD R18, R18, 0x1 ;  /* 0x0000000112127836 */ /* 0x000fe20000000000 */
[----:B------:R-:W-:-:S02]  /*ce50*/  UIADD3 UR10, UR6, 0x40, URZ ;  /* 0x00000040060a7890 */ /* 0x000fc4000fffe03f */
[----:B------:R-:W-:-:S03]  /*ce60*/  UIADD3 UR46, UR46, 0x1, URZ ;  /* 0x000000012e2e7890 */ /* 0x000fc6000fffe03f */
[----:B------:R-:W-:Y:S01]  /*ce70*/  HGMMA.64x96x16.F32 R24, gdesc[UR4].tnspB, R24, gsb0 ;  /* 0x41600000041879f0 */ /* 0x000fe20008000818 */
[----:B------:R-:W-:Y:S01]  /*ce80*/  UMOV UR5, 0xc0000010 ;  /* 0xc000001000057882 */ /* 0x000fe20000000000 */
[----:B------:R-:W-:Y:S01]  /*ce90*/  UMOV UR7, 0x80000020 ;  /* 0x8000002000077882 */ /* 0x000fe20000000000 */
[----:B------:R-:W-:Y:S01]  /*cea0*/  UISETP.NE.AND UP0, UPT, UR46, 0x2, UPT ;  /* 0x000000022e00788c */ /* 0x000fe2000bf05270 */
[----:B--2---:R-:W-:-:S03]  /*ceb0*/  FADD.FTZ R7, R7, R4 ;  /* 0x0000000407077221 */ /* 0x004fc60000010000 */
[----:B------:R-:W-:Y:S01]  /*cec0*/  USEL UR46, UR46, URZ, UP0 ;  /* 0x0000003f2e2e7287 */ /* 0x000fe20008000000 */
[----:B-1----:R-:W-:Y:S01]  /*ced0*/  FADD.FTZ R8, R6, R3 ;  /* 0x0000000306087221 */ /* 0x002fe20000010000 */
[----:B------:R-:W-:Y:S01]  /*cee0*/  IMAD.MOV.U32 R3, RZ, RZ, -0x800000 ;  /* 0xff800000ff037424 */ /* 0x000fe200078e00ff */
[----:B------:R-:W1:Y:S04]  /*cef0*/  SHFL.BFLY PT, R6, R7, 0x1, 0x1f ;  /* 0x0c201f0007067f89 */ /* 0x000e6800000e0000 */
[----:B------:R-:W2:Y:S01]  /*cf00*/  SHFL.BFLY PT, R9, R8, 0x1, 0x1f ;  /* 0x0c201f0008097f89 */ /* 0x000ea200000e0000 */
[----:B-1----:R-:W-:Y:S01]  /*cf10*/  FADD.FTZ R11, R7, R6 ;  /* 0x00000006070b7221 */ /* 0x002fe20000010000 */
[----:B--2---:R-:W-:-:S04]  /*cf20*/  FADD.FTZ R14, R8, R9 ;  /* 0x00000009080e7221 */ /* 0x004fc80000010000 */
[----:B------:R-:W-:Y:S01]  /*cf30*/  FSETP.NE.FTZ.AND P0, PT, R11, RZ, PT ;  /* 0x000000ff0b00720b */ /* 0x000fe20003f15000 */
[----:B------:R-:W-:Y:S01]  /*cf40*/  IMAD.U32 R8, RZ, RZ, UR12 ;  /* 0x0000000cff087e24 */ /* 0x000fe2000f8e00ff */
[----:B------:R-:W-:-:S11]  /*cf50*/  FSETP.NE.FTZ.AND P2, PT, R14, RZ, PT ;  /* 0x000000ff0e00720b */ /* 0x000fd60003f55000 */
[----:B------:R-:W1:Y:S01]  /*cf60*/  @P0 MUFU.LG2 R6, R11 ;  /* 0x0000000b00060308 */ /* 0x000e620000000c00 */
[C---:B------:R-:W-:Y:S01]  /*cf70*/  @P0 FMUL.FTZ R4, R0.reuse, 0.69314718246459960938 ;  /* 0x3f31721800040820 */ /* 0x040fe20000410000 */
[----:B------:R-:W-:-:S06]  /*cf80*/  @P2 FMUL.FTZ R15, R0, 0.69314718246459960938 ;  /* 0x3f317218000f2820 */ /* 0x000fcc0000410000 */
[----:B------:R-:W2:Y:S08]  /*cf90*/  @P2 MUFU.LG2 R9, R14 ;  /* 0x0000000e00092308 */ /* 0x000eb00000000c00 */
[----:B------:R-:W3:Y:S01]  /*cfa0*/  @P0 MUFU.RCP R13, R11 ;  /* 0x0000000b000d0308 */ /* 0x000ee20000001000 */
[----:B-1----:R-:W-:Y:S01]  /*cfb0*/  @P0 FMUL.FTZ R7, R6, 0.69314718246459960938 ;  /* 0x3f31721806070820 */ /* 0x002fe20000410000 */
[----:B------:R-:W-:-:S03]  /*cfc0*/  @!P1 VIADD R6, R8, 0x31c60 ;  /* 0x00031c6008069836 */ /* 0x000fc60000000000 */
[----:B------:R-:W-:Y:S01]  /*cfd0*/  @P0 FFMA.FTZ R3, R4, R5, R7 ;  /* 0x0000000504030223 */ /* 0x000fe20000010007 */
[----:B------:R-:W-:Y:S02]  /*cfe0*/  PLOP3.LUT P0, PT, PT, PT, PT, 0x8, 0x0 ;  /* 0x000000000000781c */ /* 0x000fe40003f0e170 */
[----:B------:R-:W-:Y:S01]  /*cff0*/  @!P1 PRMT R4, RZ, 0x654, R6 ;  /* 0x00000654ff049816 */ /* 0x000fe20000000006 */
[----:B------:R1:W4:Y:S01]  /*d000*/  @P2 MUFU.RCP R10, R14 ;  /* 0x0000000e000a2308 */ /* 0x0003220000001000 */
[----:B--2---:R-:W-:-:S04]  /*d010*/  @P2 FMUL.FTZ R0, R9, 0.69314718246459960938 ;  /* 0x3f31721809002820 */ /* 0x004fc80000410000 */
        /* <DEDUP_REMOVED lines=47> */
[----:B------:R-:W-:Y:S03]  /*d310*/  HGMMA.64x96x16.F32 R24, gdesc[UR8].tnspB, R24, gsb0 ;  /* 0x41600000081879f0 */ /* 0x000fe60008000818 */
[----:B------:R-:W-:Y:S02]  /*d320*/  WARPGROUP.DEPBAR.LE gsb0, 0x0 ;  /* 0x00008000000079c5 */ /* 0x000fe40000010000 */
[----:B------:R-:W-:-:S06]  /*d330*/  WARPGROUP.ARRIVE ;  /* 0x00000000000079c5 */ /* 0x000fcc0000000000 */
[----:B------:R-:W-:Y:S01]  /*d340*/  HGMMA.64x96x16.F32 R24, gdesc[UR4].tnspB, R24, gsb0 ;  /* 0x41600000041879f0 */ /* 0x000fe20008000818 */
[----:B------:R-:W-:-:S04]  /*d350*/  USEL UR4, URZ, 0x1, UP0 ;  /* 0x000000013f047887 */ /* 0x000fc80008000000 */
[----:B------:R-:W-:-:S06]  /*d360*/  ULOP3.LUT UR13, UR13, UR4, URZ, 0x3c, !UPT ;  /* 0x000000040d0d7292 */ /* 0x000fcc000f8e3c3f */
[----:B------:R-:W-:Y:S01]  /*d370*/  IMAD.U32 R148, RZ, RZ, UR13 ;  /* 0x0000000dff947e24 */ /* 0x000fe2000f8e00ff */
[----:B------:R-:W-:Y:S02]  /*d380*/  WARPGROUP.DEPBAR.LE gsb0, 0x0 ;  /* 0x00008000000079c5 */ /* 0x000fe40000010000 */
[----:B------:R2:W-:Y:S01]  /*d390*/  @!P1 SYNCS.ARRIVE.TRANS64.RED.A1T0 RZ, [R4+URZ], RZ ;  /* 0x000000ff04ff99a7 */ /* 0x0005e2000810043f */
[-C--:B---3--:R-:W-:Y:S01]  /*d3a0*/  FMUL.FTZ R75, R37, R13.reuse ;  /* 0x0000000d254b7220 */ /* 0x088fe20000410000 */
        /* <DEDUP_REMOVED lines=19> */
[-C--:B-1----:R-:W-:Y:S01]  /*d4e0*/  FMUL.FTZ R14, R64, R13.reuse ;  /* 0x0000000d400e7220 */ /* 0x082fe20000410000 */
[-C--:B------:R-:W-:Y:S01]  /*d4f0*/  FMUL.FTZ R29, R65, R13.reuse ;  /* 0x0000000d411d7220 */ /* 0x080fe20000410000 */
[-C--:B------:R-:W-:Y:S01]  /*d500*/  FMUL.FTZ R0, R68, R13.reuse ;  /* 0x0000000d44007220 */ /* 0x080fe20000410000 */
[----:B------:R-:W-:Y:S01]  /*d510*/  FMUL.FTZ R13, R69, R13 ;  /* 0x0000000d450d7220 */ /* 0x000fe20000410000 */
[-C--:B----4-:R-:W-:Y:S01]  /*d520*/  FMUL.FTZ R61, R38, R10.reuse ;  /* 0x0000000a263d7220 */ /* 0x090fe20000410000 */
        /* <DEDUP_REMOVED lines=23> */
.L_x_1527:
        /* <DEDUP_REMOVED lines=11> */
[----:B------:R-:W-:Y:S01]  /*d750*/  SHF.R.S32.HI R54, RZ, 0x1f, R51 ;  /* 0x0000001fff367819 */ /* 0x000fe20000011433 */
[----:B------:R-:W-:Y:S01]  /*d760*/  USHF.R.S32.HI UR5, URZ, 0x1f, UR43 ;  /* 0x0000001f3f057899 */ /* 0x000fe2000801142b */
[----:B------:R-:W-:Y:S02]  /*d770*/  LOP3.LUT R10, R17, 0x180, RZ, 0xc0, !PT ;  /* 0x00000180110a7812 */ /* 0x000fe400078ec0ff */
[----:B------:R-:W-:Y:S01]  /*d780*/  IADD3 R5, P5, R150, 0x20, RZ ;  /* 0x0000002096057810 */ /* 0x000fe20007fbe0ff */
[----:B------:R-:W-:Y:S01]  /*d790*/  ULDC.64 UR6, c[0x0][0xb70] ;  /* 0x0002dc0000067ab9 */ /* 0x000fe20000000a00 */
[----:B------:R-:W-:Y:S01]  /*d7a0*/  SHF.R.U64 R10, R10, 0x3, RZ ;  /* 0x000000030a0a7819 */ /* 0x000fe200000012ff */
[----:B------:R-:W-:Y:S01]  /*d7b0*/  UIMAD UR5, UR5, UR6, URZ ;  /* 0x00000006050572a4 */ /* 0x000fe2000f8e023f */
[----:B------:R-:W-:Y:S01]  /*d7c0*/  LOP3.LUT R8, R5, 0x180, RZ, 0xc0, !PT ;  /* 0x0000018005087812 */ /* 0x000fe200078ec0ff */
[----:B------:R-:W-:Y:S01]  /*d7d0*/  UIMAD.WIDE.U32 UR8, UR43, UR6, URZ ;  /* 0x000000062b0872a5 */ /* 0x000fe2000f8e003f */
[----:B------:R-:W-:Y:S01]  /*d7e0*/  LOP3.LUT R10, R10, R17, RZ, 0x3c, !PT ;  /* 0x000000110a0a7212 */ /* 0x000fe200078e3cff */
[----:B------:R-:W-:Y:S01]  /*d7f0*/  UIMAD UR5, UR43, UR7, UR5 ;  /* 0x000000072b0572a4 */ /* 0x000fe2000f8e0205 */
[----:B------:R-:W-:Y:S01]  /*d800*/  LEA.HI R17, R54, R51, RZ, 0x7 ;  /* 0x0000003336117211 */ /* 0x000fe200078f38ff */
[----:B------:R-:W-:Y:S01]  /*d810*/  USHF.R.S32.HI UR6, URZ, 0x1f, UR44 ;  /* 0x0000001f3f067899 */ /* 0x000fe2000801142c */
[----:B------:R-:W-:Y:S01]  /*d820*/  SHF.R.U64 R8, R8, 0x3, RZ ;  /* 0x0000000308087819 */ /* 0x000fe200000012ff */
[----:B------:R-:W-:Y:S01]  /*d830*/  UIADD3 UR5, UR9, UR5, URZ ;  /* 0x0000000509057290 */ /* 0x000fe2000fffe03f */
[----:B------:R-:W-:Y:S01]  /*d840*/  LOP3.LUT R58, R17, 0xffffff80, RZ, 0xc0, !PT ;  /* 0xffffff80113a7812 */ /* 0x000fe200078ec0ff */
[----:B------:R-:W-:Y:S01]  /*d850*/  ULDC.64 UR10, c[0x0][0x208] ;  /* 0x00008200000a7ab9 */ /* 0x000fe20000000a00 */
[----:B------:R-:W-:-:S02]  /*d860*/  IADD3 R27, P3, R150, 0x3020, RZ ;  /* 0x00003020961b7810 */ /* 0x000fc40007f7e0ff */
[----:B------:R-:W-:Y:S01]  /*d870*/  LOP3.LUT R8, R8, R5, RZ, 0x3c, !PT ;  /* 0x0000000508087212 */ /* 0x000fe200078e3cff */
[----:B------:R-:W-:Y:S01]  /*d880*/  IMAD.IADD R58, R51, 0x1, -R58 ;  /* 0x00000001333a7824 */ /* 0x000fe200078e0a3a */
[----:B------:R-:W-:Y:S02]  /*d890*/  LOP3.LUT R5, R150, 0x180, RZ, 0xc0, !PT ;  /* 0x0000018096057812 */ /* 0x000fe400078ec0ff */
[----:B------:R-:W-:Y:S02]  /*d8a0*/  LOP3.LUT R26, R27, 0x180, RZ, 0xc0, !PT ;  /* 0x000001801b1a7812 */ /* 0x000fe400078ec0ff */
[----:B------:R-:W-:Y:S02]  /*d8b0*/  LOP3.LUT P0, RZ, R58, 0x3, RZ, 0xc0, !PT ;  /* 0x000000033aff7812 */ /* 0x000fe4000780c0ff */
[----:B------:R-:W1:Y:S01]  /*d8c0*/  LDC.64 R58, c[0x0][0xb78] ;  /* 0x0002de00ff3a7b82 */ /* 0x000e620000000a00 */
[----:B------:R-:W-:Y:S02]  /*d8d0*/  IADD3 R35, P1, R150, 0x6020, RZ ;  /* 0x0000602096237810 */ /* 0x000fe40007f3e0ff */
[----:B------:R-:W-:-:S02]  /*d8e0*/  SHF.R.U64 R5, R5, 0x3, RZ ;  /* 0x0000000305057819 */ /* 0x000fc400000012ff */
[----:B------:R-:W-:Y:S02]  /*d8f0*/  SHF.R.U64 R26, R26, 0x3, RZ ;  /* 0x000000031a1a7819 */ /* 0x000fe400000012ff */
[----:B------:R-:W-:Y:S02]  /*d900*/  LOP3.LUT R34, R35, 0x180, RZ, 0xc0, !PT ;  /* 0x0000018023227812 */ /* 0x000fe400078ec0ff */
[----:B------:R-:W-:Y:S02]  /*d910*/  IADD3 R31, P2, R150, 0x6000, RZ ;  /* 0x00006000961f7810 */ /* 0x000fe40007f5e0ff */
[----:B------:R-:W-:Y:S01]  /*d920*/  LOP3.LUT R4, R5, R150, RZ, 0x3c, !PT ;  /* 0x0000009605047212 */ /* 0x000fe200078e3cff */
[--C-:B------:R-:W-:Y:S01]  /*d930*/  IMAD.MOV.U32 R5, RZ, RZ, R151.reuse ;  /* 0x000000ffff057224 */ /* 0x100fe200078e0097 */
[----:B------:R-:W-:Y:S01]  /*d940*/  LOP3.LUT R26, R26, R27, RZ, 0x3c, !PT ;  /* 0x0000001b1a1a7212 */ /* 0x000fe200078e3cff */
[----:B------:R-:W-:Y:S01]  /*d950*/  IMAD.X R27, RZ, RZ, R151, P3 ;  /* 0x000000ffff1b7224 */ /* 0x000fe200018e0697 */
[----:B------:R-:W-:-:S02]  /*d960*/  SHF.R.U64 R34, R34, 0x3, RZ ;  /* 0x0000000322227819 */ /* 0x000fc400000012ff */
[----:B------:R-:W-:Y:S02]  /*d970*/  LOP3.LUT R30, R31, 0x180, RZ, 0xc0, !PT ;  /* 0x000001801f1e7812 */ /* 0x000fe400078ec0ff */
[----:B------:R-:W-:Y:S02]  /*d980*/  MOV R17, R4 ;  /* 0x0000000400117202 */ /* 0x000fe40000000f00 */
[----:B------:R-:W-:Y:S02]  /*d990*/  LEA.HI R62, R54, R51, RZ, 0x5 ;  /* 0x00000033363e7211 */ /* 0x000fe400078f28ff */
[----:B------:R-:W-:Y:S01]  /*d9a0*/  LOP3.LUT R34, R34, R35, RZ, 0x3c, !PT ;  /* 0x0000002322227212 */ /* 0x000fe200078e3cff */
[--C-:B------:R-:W-:Y:S01]  /*d9b0*/  IMAD.X R35, RZ, RZ, R151.reuse, P1 ;  /* 0x000000ffff237224 */ /* 0x100fe200008e0697 */
[----:B------:R-:W-:Y:S02]  /*d9c0*/  F2FP.F16.F32.PACK_AB R4, R77, R80 ;  /* 0x000000504d04723e */ /* 0x000fe400000000ff */
[----:B------:R-:W-:Y:S01]  /*d9d0*/  F2FP.F16.F32.PACK_AB R5, R11, R78 ;  /* 0x0000004e0b05723e */ /* 0x000fe200000000ff */
[--C-:B------:R-:W-:Y:S01]  /*d9e0*/  IMAD.X R11, RZ, RZ, R151.reuse, P4 ;  /* 0x000000ffff0b7224 */ /* 0x100fe200020e0697 */
[----:B------:R-:W-:Y:S01]  /*d9f0*/  F2FP.F16.F32.PACK_AB R6, R6, R9 ;  /* 0x000000090606723e */ /* 0x000fe200000000ff */
[----:B------:R-:W-:Y:S01]  /*da00*/  IMAD.X R9, RZ, RZ, R151, P5 ;  /* 0x000000ffff097224 */ /* 0x000fe200028e0697 */
[----:B------:R-:W-:-:S02]  /*da10*/  F2FP.F16.F32.PACK_AB R7, R7, R76 ;  /* 0x0000004c0707723e */ /* 0x000fc400000000ff */
[----:B------:R-:W-:Y:S02]  /*da20*/  SHF.R.U64 R30, R30, 0x3, RZ ;  /* 0x000000031e1e7819 */ /* 0x000fe400000012ff */
[----:B------:R-:W-:Y:S01]  /*da30*/  MOV R51, R26 ;  /* 0x0000001a00337202 */ /* 0x000fe20000000f00 */
[----:B------:R-:W-:Y:S01]  /*da40*/  IMAD.U32 R27, RZ, RZ, UR9 ;  /* 0x00000009ff1b7e24 */ /* 0x000fe2000f8e00ff */
[----:B------:R-:W-:Y:S01]  /*da50*/  LOP3.LUT R30, R30, R31, RZ, 0x3c, !PT ;  /* 0x0000001f1e1e7212 */ /* 0x000fe200078e3cff */
[----:B------:R-:W-:Y:S01]  /*da60*/  IMAD.U32 R26, RZ, RZ, UR8 ;  /* 0x00000008ff1a7e24 */ /* 0x000fe2000f8e00ff */
[----:B------:R2:W-:Y:S01]  /*da70*/  STSM.16.M88.4 [R17], R4 ;  /* 0x0000000411007844 */ /* 0x0005e20000000200 */
[----:B------:R-:W-:Y:S01]  /*da80*/  IMAD.U32 R27, RZ, RZ, UR5 ;  /* 0x00000005ff1b7e24 */ /* 0x000fe2000f8e00ff */
[----:B------:R-:W-:Y:S01]  /*da90*/  MOV R54, R10 ;  /* 0x0000000a00367202 */ /* 0x000fe20000000f00 */
[----:B------:R-:W-:Y:S01]  /*daa0*/  IMAD.X R31, RZ, RZ, R151, P2 ;  /* 0x000000ffff1f7224 */ /* 0x000fe200010e0697 */
[----:B------:R-:W-:Y:S01]  /*dab0*/  F2FP.F16.F32.PACK_AB R10, R41, R36 ;  /* 0x00000024290a723e */ /* 0x000fe200000000ff */
[----:B-1----:R-:W-:Y:S01]  /*dac0*/  IMAD.WIDE.U32 R26, R58, UR44, R26 ;  /* 0x0000002c3a1a7c25 */ /* 0x002fe2000f8e001a */
[----:B------:R-:W-:Y:S01]  /*dad0*/  MOV R55, R8 ;  /* 0x0000000800377202 */ /* 0x000fe20000000f00 */
[----:B------:R-:W-:Y:S01]  /*dae0*/  ULDC UR5, c[0x0][0xa88] ;  /* 0x0002a20000057ab9 */ /* 0x000fe20000000800 */
[----:B------:R-:W-:-:S02]  /*daf0*/  MOV R30, R30 ;  /* 0x0000001e001e7202 */ /* 0x000fc40000000f00 */
[----:B------:R-:W-:Y:S02]  /*db00*/  F2FP.F16.F32.PACK_AB R8, R40, R37 ;  /* 0x000000252808723e */ /* 0x000fe400000000ff */
[----:B------:R-:W-:Y:S02]  /*db10*/  F2FP.F16.F32.PACK_AB R9, R56, R57 ;  /* 0x000000393809723e */ /* 0x000fe400000000ff */
[----:B------:R-:W-:Y:S02]  /*db20*/  F2FP.F16.F32.PACK_AB R11, R52, R53 ;  /* 0x00000035340b723e */ /* 0x000fe400000000ff */
[----:B--2---:R-:W-:Y:S01]  /*db30*/  MOV R17, R34 ;  /* 0x0000002200117202 */ /* 0x004fe20000000f00 */
[----:B------:R-:W-:Y:S01]  /*db40*/  IMAD R4, R58, UR6, RZ ;  /* 0x000000063a047c24 */ /* 0x000fe2000f8e02ff */
[----:B------:R-:W-:Y:S01]  /*db50*/  F2FP.F16.F32.PACK_AB R5, R68, R69 ;  /* 0x000000454405723e */ /* 0x000fe200000000ff */
[----:B------:R-:W-:Y:S01]  /*db60*/  VIADD R35, R23, UR42 ;  /* 0x0000002a17237c36 */ /* 0x000fe20008000000 */
[----:B------:R-:W-:Y:S01]  /*db70*/  F2FP.F16.F32.PACK_AB R6, R75, R72 ;  /* 0x000000484b06723e */ /* 0x000fe200000000ff */
[----:B------:R-:W-:Y:S01]  /*db80*/  IMAD R34, R59, UR44, R4 ;  /* 0x0000002c3b227c24 */ /* 0x000fe2000f8e0204 */
[----:B------:R-:W-:Y:S01]  /*db90*/  F2FP.F16.F32.PACK_AB R4, R74, R73 ;  /* 0x000000494a04723e */ /* 0x000fe200000000ff */
[C---:B------:R-:W-:Y:S01]  /*dba0*/  VIADD R37, R35.reuse, 0x8 ;  /* 0x0000000823257836 */ /* 0x040fe20000000000 */
[----:B------:R-:W-:Y:S01]  /*dbb0*/  SHF.R.S32.HI R31, RZ, 0x1f, R35 ;  /* 0x0000001fff1f7819 */ /* 0x000fe20000011423 */
[----:B------:R-:W-:Y:S01]  /*dbc0*/  ULDC.64 UR6, c[0x0][0xb40] ;  /* 0x0002d00000067ab9 */ /* 0x000fe20000000a00 */
[----:B------:R-:W-:-:S02]  /*dbd0*/  IADD3 R36, P2, R35, R26, RZ ;  /* 0x0000001a23247210 */ /* 0x000fc40007f5e0ff */
[----:B------:R-:W-:Y:S02]  /*dbe0*/  F2FP.F16.F32.PACK_AB R7, R60, R61 ;  /* 0x0000003d3c07723e */ /* 0x000fe400000000ff */
[----:B------:R-:W-:Y:S02]  /*dbf0*/  IADD3.X R31, R31, R27, R34, P2, !PT ;  /* 0x0000001b1f1f7210 */ /* 0x000fe400017fe422 */
[----:B------:R-:W-:Y:S01]  /*dc00*/  F2FP.F16.F32.PACK_AB R24, R25, R24 ;  /* 0x000000181918723e */ /* 0x000fe200000000ff */
[----:B------:R1:W-:Y:S01]  /*dc10*/  STSM.16.M88.4 [R55], R4 ;  /* 0x0000000437007844 */ /* 0x0003e20000000200 */
[----:B------:R-:W-:Y:S02]  /*dc20*/  F2FP.F16.F32.PACK_AB R26, R32, R21 ;  /* 0x00000015201a723e */ /* 0x000fe400000000ff */
[----:B------:R-:W-:Y:S01]  /*dc30*/  ISETP.GE.OR P1, PT, R35, UR5, P0 ;  /* 0x0000000523007c0c */ /* 0x000fe20008726670 */
[----:B------:R-:W-:Y:S01]  /*dc40*/  STSM.16.M88.4 [R54], R8 ;  /* 0x0000000836007844 */ /* 0x000fe20000000200 */
[----:B------:R-:W-:-:S02]  /*dc50*/  F2FP.F16.F32.PACK_AB R25, R49, R50 ;  /* 0x000000323119723e */ /* 0x000fc400000000ff */
[----:B------:R-:W-:Y:S02]  /*dc60*/  F2FP.F16.F32.PACK_AB R27, R47, R48 ;  /* 0x000000302f1b723e */ /* 0x000fe400000000ff */
[----:B------:R-:W-:Y:S02]  /*dc70*/  F2FP.F16.F32.PACK_AB R32, R33, R20 ;  /* 0x000000142120723e */ /* 0x000fe400000000ff */
[----:B------:R-:W-:Y:S01]  /*dc80*/  F2FP.F16.F32.PACK_AB R33, R45, R46 ;  /* 0x0000002e2d21723e */ /* 0x000fe200000000ff */
[----:B------:R-:W-:Y:S01]  /*dc90*/  STSM.16.M88.4 [R51], R24 ;  /* 0x0000001833007844 */ /* 0x000fe20000000200 */
[----:B------:R-:W-:Y:S02]  /*dca0*/  F2FP.F16.F32.PACK_AB R34, R28, R15 ;  /* 0x0000000f1c22723e */ /* 0x000fe400000000ff */
[----:B------:R-:W-:Y:S02]  /*dcb0*/  F2FP.F16.F32.PACK_AB R35, R43, R44 ;  /* 0x0000002c2b23723e */ /* 0x000fe400000000ff */
[----:B------:R-:W-:-:S02]  /*dcc0*/  F2FP.F16.F32.PACK_AB R68, R29, R14 ;  /* 0x0000000e1d44723e */ /* 0x000fc400000000ff */
[----:B------:R-:W-:Y:S01]  /*dcd0*/  F2FP.F16.F32.PACK_AB R69, R39, R42 ;  /* 0x0000002a2745723e */ /* 0x000fe200000000ff */
[----:B------:R-:W-:Y:S01]  /*dce0*/  STSM.16.M88.4 [R30], R32 ;  /* 0x000000201e007844 */ /* 0x000fe20000000200 */
[----:B------:R-:W-:Y:S02]  /*dcf0*/  F2FP.F16.F32.PACK_AB R70, R13, R0 ;  /* 0x000000000d46723e */ /* 0x000fe400000000ff */
[----:B------:R-:W-:Y:S02]  /*dd00*/  F2FP.F16.F32.PACK_AB R71, R71, R38 ;  /* 0x000000264747723e */ /* 0x000fe400000000ff */
[----:B------:R-:W-:Y:S02]  /*dd10*/  SHF.R.S32.HI R62, RZ, 0x5, R62 ;  /* 0x00000005ff3e7819 */ /* 0x000fe4000001143e */
[----:B------:R-:W-:Y:S01]  /*dd20*/  ISETP.GE.OR P0, PT, R37, UR5, P0 ;  /* 0x0000000525007c0c */ /* 0x000fe20008706670 */
[----:B------:R-:W-:Y:S01]  /*dd30*/  STSM.16.M88.4 [R17], R68 ;  /* 0x0000004411007844 */ /* 0x000fe20000000200 */
[C---:B-1----:R-:W-:Y:S01]  /*dd40*/  LEA R4, P2, R36.reuse, UR6, 0x2 ;  /* 0x0000000624047c11 */ /* 0x042fe2000f8410ff */
        /* <DEDUP_REMOVED lines=9> */
[----:B------:R2:W-:Y:S01]  /*dde0*/  @!P0 STG.E desc[UR10][R4.64+0x20], R12 ;  /* 0x0000200c04008986 */ /* 0x0005e2000c10190a */
[----:B-1----:R-:W-:-:S03]  /*ddf0*/  ISETP.NE.AND P0, PT, R0, 0xb, PT ;  /* 0x0000000b0000780c */ /* 0x002fc60003f05270 */
[----:B------:R2:W-:Y:S10]  /*de00*/  @!P1 STG.E desc[UR10][R4.64], R3 ;  /* 0x0000000304009986 */ /* 0x0005f4000c10190a */
        /* <DEDUP_REMOVED lines=27> */
.L_x_1561:
[----:B------:R-:W-:Y:S05]  /*dfc0*/  BSYNC B0 ;  /* 0x0000000000007941 */ /* 0x000fea0003800000 */
.L_x_1560:
[----:B------:R-:W-:Y:S05]  /*dfd0*/  BRA `(.L_x_1559) ;  /* 0x00000004009c7947 */ /* 0x000fea0003800000 */
.L_x_1558:
[----:B------:R-:W1:Y:S01]  /*dfe0*/  LDC R14, c[0x0][0xdac] ;  /* 0x00036b00ff0e7b82 */ /* 0x000e620000000800 */
[----:B------:R-:W-:Y:S01]  /*dff0*/  ISETP.GT.AND P0, PT, R51, 0xbf, PT ;  /* 0x000000bf3300780c */ /* 0x000fe20003f04270 */
[----:B------:R-:W-:Y:S01]  /*e000*/  USHF.R.S32.HI UR5, URZ, 0x1f, UR43 ;  /* 0x0000001f3f057899 */ /* 0x000fe2000801142b */
[----:B------:R-:W-:Y:S01]  /*e010*/  SHF.R.S32.HI R0, RZ, 0x1f, R51 ;  /* 0x0000001fff007819 */ /* 0x000fe20000011433 */
[----:B------:R-:W-:Y:S01]  /*e020*/  USHF.R.S32.HI UR6, URZ, 0x1f, UR44 ;  /* 0x0000001f3f067899 */ /* 0x000fe2000801142c */
[----:B------:R-:W-:Y:S02]  /*e030*/  BSSY B0, `(.L_x_1562) ;  /* 0x000001d000007945 */ /* 0x000fe40003800000 */
[----:B------:R-:W-:Y:S01]  /*e040*/  LEA.HI R15, R0, R51, RZ, 0x2 ;  /* 0x00000033000f7211 */ /* 0x000fe200078f10ff */
[----:B------:R-:W2:Y:S03]  /*e050*/  LDC R20, c[0x0][0xa88] ;  /* 0x0002a200ff147b82 */ /* 0x000ea60000000800 */
[----:B------:R-:W-:-:S05]  /*e060*/  LOP3.LUT R0, R15, 0x1ffffffc, RZ, 0xc0, !PT ;  /* 0x1ffffffc0f007812 */ /* 0x000fca00078ec0ff */
[----:B------:R-:W3:Y:S01]  /*e070*/  LDC.64 R10, c[0x0][0xae0] ;  /* 0x0002b800ff0a7b82 */ /* 0x000ee20000000a00 */
[----:B------:R-:W-:-:S07]  /*e080*/  IMAD.IADD R51, R51, 0x1, -R0 ;  /* 0x0000000133337824 */ /* 0x000fce00078e0a00 */
[----:B------:R-:W4:Y:S01]  /*e090*/  LDC.64 R12, c[0x0][0xae8] ;  /* 0x0002ba00ff0c7b82 */ /* 0x000f220000000a00 */
[----:B------:R-:W-:Y:S05]  /*e0a0*/  @P0 BRA `(.L_x_1563) ;  /* 0x0000000000540947 */ /* 0x000fea0003800000 */
[----:B------:R-:W-:Y:S01]  /*e0b0*/  IADD3 R4, R17, -0x80, R2 ;  /* 0xffffff8011047810 */ /* 0x000fe20007ffe002 */
[----:B------:R-:W-:-:S03]  /*e0c0*/  ULDC UR7, c[0x0][0xa88] ;  /* 0x0002a20000077ab9 */ /* 0x000fc60000000800 */
[----:B------:R-:W-:-:S13]  /*e0d0*/  ISETP.GE.AND P0, PT, R4, UR7, PT ;  /* 0x0000000704007c0c */ /* 0x000fda000bf06270 */
[----:B------:R-:W-:Y:S05]  /*e0e0*/  @P0 BRA `(.L_x_1563) ;  /* 0x0000000000440947 */ /* 0x000fea0003800000 */
[----:B------:R-:W5:Y:S01]  /*e0f0*/  LDC.64 R6, c[0x0][0xb70] ;  /* 0x0002dc00ff067b82 */ /* 0x000f620000000a00 */
[----:B------:R-:W-:Y:S01]  /*e100*/  SHF.R.S32.HI R5, RZ, 0x1f, R4 ;  /* 0x0000001fff057819 */ /* 0x000fe20000011404 */
[----:B------:R-:W-:Y:S01]  /*e110*/  ULDC.64 UR8, c[0x0][0xb40] ;  /* 0x0002d00000087ab9 */ /* 0x000fe20000000a00 */
[----:B------:R-:W-:-:S05]  /*e120*/  ULDC.64 UR10, c[0x0][0x208] ;  /* 0x00008200000a7ab9 */ /* 0x000fca0000000a00 */
[----:B------:R-:W1:Y:S01]  /*e130*/  LDC.64 R8, c[0x0][0xb78] ;  /* 0x0002de00ff087b82 */ /* 0x000e620000000a00 */
[C---:B-----5:R-:W-:Y:S02]  /*e140*/  IMAD R0, R6.reuse, UR5, RZ ;  /* 0x0000000506007c24 */ /* 0x060fe4000f8e02ff */
[----:B------:R-:W-:-:S04]  /*e150*/  IMAD.WIDE.U32 R4, R6, UR43, R4 ;  /* 0x0000002b06047c25 */ /* 0x000fc8000f8e0004 */
[----:B------:R-:W-:Y:S02]  /*e160*/  IMAD R3, R7, UR43, R0 ;  /* 0x0000002b07037c24 */ /* 0x000fe4000f8e0200 */
[C---:B-1----:R-:W-:Y:S02]  /*e170*/  IMAD R0, R8.reuse, UR6, RZ ;  /* 0x0000000608007c24 */ /* 0x042fe4000f8e02ff */
        /* <DEDUP_REMOVED lines=8> */
.L_x_1563:
[----:B------:R-:W-:Y:S05]  /*e200*/  BSYNC B0 ;  /* 0x0000000000007941 */ /* 0x000fea0003800000 */
.L_x_1562:
[----:B------:R-:W-:Y:S01]  /*e210*/  R2UR UR7, R147 ;  /* 0x00000000930772ca */ /* 0x000fe200000e0000 */
[----:B---3--:R-:W-:Y:S01]  /*e220*/  IMAD R0, R10, UR5, RZ ;  /* 0x000000050a007c24 */ /* 0x008fe2000f8e02ff */
[----:B------:R-:W-:Y:S01]  /*e230*/  SHF.R.S32.HI R4, RZ, 0x2, R15 ;  /* 0x00000002ff047819 */ /* 0x000fe2000001140f */
[----:B------:R-:W-:Y:S01]  /*e240*/  IMAD.SHL.U32 R8, R51, 0x8, RZ ;  /* 0x0000000833087824 */ /* 0x000fe200078e00ff */
[----:B------:R-:W-:Y:S01]  /*e250*/  BSSY B0, `(.L_x_1564) ;  /* 0x0000026000007945 */ /* 0x000fe20003800000 */
[----:B-1----:R-:W-:Y:S02]  /*e260*/  IMAD R3, R11, UR43, R0 ;  /* 0x0000002b0b037c24 */ /* 0x002fe4000f8e0200 */
[----:B------:R-:W-:Y:S01]  /*e270*/  VIADD R0, R4, 0x60 ;  /* 0x0000006004007836 */ /* 0x000fe20000000000 */
[----:B------:R-:W-:-:S05]  /*e280*/  SHF.R.S32.HI R9, RZ, 0x1f, R8 ;  /* 0x0000001fff097819 */ /* 0x000fca0000011408 */
[----:B------:R-:W-:Y:S01]  /*e290*/  ULOP3.LUT UR5, URZ, UR7, URZ, 0x33, !UPT ;  /* 0x000000073f057292 */ /* 0x000fe2000f8e333f */
[----:B------:R-:W-:-:S04]  /*e2a0*/  IMAD.WIDE.U32 R6, R10, UR43, R8 ;  /* 0x0000002b0a067c25 */ /* 0x000fc8000f8e0008 */
[----:B----4-:R-:W-:Y:S02]  /*e2b0*/  IMAD R10, R12, UR6, RZ ;  /* 0x000000060c0a7c24 */ /* 0x010fe4000f8e02ff */
[----:B------:R-:W-:Y:S02]  /*e2c0*/  VIADD R15, R14, UR5 ;  /* 0x000000050e0f7c36 */ /* 0x000fe40008000000 */
[----:B------:R-:W-:Y:S02]  /*e2d0*/  IMAD.IADD R7, R7, 0x1, R3 ;  /* 0x0000000107077824 */ /* 0x000fe400078e0203 */
[----:B--2---:R-:W-:Y:S02]  /*e2e0*/  IMAD R5, R15, -0xc0, R20 ;  /* 0xffffff400f057824 */ /* 0x004fe400078e0214 */
[----:B------:R-:W-:Y:S02]  /*e2f0*/  IMAD R3, R13, UR44, R10 ;  /* 0x0000002c0d037c24 */ /* 0x000fe4000f8e020a */
[----:B------:R-:W-:Y:S01]  /*e300*/  IMAD.WIDE.U32 R10, R12, UR44, R6 ;  /* 0x0000002c0c0a7c25 */ /* 0x000fe2000f8e0006 */
[----:B------:R-:W-:-:S02]  /*e310*/  ISETP.GE.AND P0, PT, R4, R5, PT ;  /* 0x000000050400720c */ /* 0x000fc40003f06270 */
[----:B------:R-:W-:Y:S01]  /*e320*/  ISETP.GE.AND P3, PT, R0, R5, PT ;  /* 0x000000050000720c */ /* 0x000fe20003f66270 */
[----:B------:R-:W-:Y:S01]  /*e330*/  IMAD.IADD R13, R11, 0x1, R3 ;  /* 0x000000010b0d7824 */ /* 0x000fe200078e0203 */
[----:B------:R-:W-:-:S03]  /*e340*/  SHF.R.S32.HI R5, RZ, 0x1f, R4 ;  /* 0x0000001fff057819 */ /* 0x000fc60000011404 */
[----:B------:R-:W-:-:S06]  /*e350*/  IMAD.WIDE R6, R15, 0xc0, R4 ;  /* 0x000000c00f067825 */ /* 0x000fcc00078e0204 */
        /* <DEDUP_REMOVED lines=10> */
[----:B------:R-:W-:Y:S01]  /*e400*/  IMAD.MOV.U32 R5, RZ, RZ, R13 ;  /* 0x000000ffff057224 */ /* 0x000fe200078e000d */
[----:B------:R-:W-:Y:S01]  /*e410*/  ULDC.64 UR8, c[0x0][0x208] ;  /* 0x0000820000087ab9 */ /* 0x000fe20000000a00 */
        /* <DEDUP_REMOVED lines=9> */
.L_x_1565:
[----:B------:R-:W-:Y:S05]  /*e4b0*/  BSYNC B0 ;  /* 0x0000000000007941 */ /* 0x000fea0003800000 */
.L_x_1564:
[----:B------:R-:W-:Y:S04]  /*e4c0*/  BSSY B0, `(.L_x_1559) ;  /* 0x0000018000007945 */ /* 0x000fe80003800000 */
[----:B------:R-:W-:Y:S05]  /*e4d0*/  @P3 BRA `(.L_x_1566) ;  /* 0x0000000000583947 */ /* 0x000fea0003800000 */
[----:B------:R-:W-:Y:S01]  /*e4e0*/  IADD3 R3, P0, R6, 0x60, RZ ;  /* 0x0000006006037810 */ /* 0x000fe20007f1e0ff */
[----:B------:R-:W-:Y:S01]  /*e4f0*/  ULDC UR5, c[0x0][0xa8c] ;  /* 0x0002a30000057ab9 */ /* 0x000fe20000000800 */
[----:B------:R-:W-:Y:S01]  /*e500*/  ULDC.64 UR6, c[0x0][0xad8] ;  /* 0x0002b60000067ab9 */ /* 0x000fe20000000a00 */
[----:B------:R-:W-:Y:S01]  /*e510*/  IMAD.MOV.U32 R4, RZ, RZ, R10 ;  /* 0x000000ffff047224 */ /* 0x000fe200078e000a */
[C---:B------:R-:W-:Y:S01]  /*e520*/  ISETP.GE.AND P1, PT, R8.reuse, UR5, PT ;  /* 0x0000000508007c0c */ /* 0x040fe2000bf26270 */
[----:B------:R-:W-:Y:S01]  /*e530*/  IMAD.X R6, RZ, RZ, R7, P0 ;  /* 0x000000ffff067224 */ /* 0x000fe200000e0607 */
[----:B------:R-:W-:Y:S01]  /*e540*/  ULDC.64 UR8, c[0x0][0x208] ;  /* 0x0000820000087ab9 */ /* 0x000fe20000000a00 */
        /* <DEDUP_REMOVED lines=15> */
.L_x_1566:
[----:B------:R-:W-:Y:S05]  /*e640*/  BSYNC B0 ;  /* 0x0000000000007941 */ /* 0x000fea0003800000 */
.L_x_1559:
[----:B------:R-:W3:Y:S02]  /*e650*/  LDC R0, c[0x0][0xda8] ;  /* 0x00036a00ff007b82 */ /* 0x000ee40000000800 */
[----:B---3--:R-:W-:-:S13]  /*e660*/  ISETP.LE.AND P0, PT, R0, UR4, PT ;  /* 0x0000000400007c0c */ /* 0x008fda000bf03270 */
[----:B------:R-:W-:Y:S05]  /*e670*/  @!P0 BRA `(.L_x_1567) ;  /* 0xffffff2400f08947 */ /* 0x000fea000383ffff */
[----:B------:R-:W-:Y:S05]  /*e680*/  EXIT ;  /* 0x000000000000794d */ /* 0x000fea0003800000 */
.L_x_1523:
[----:B------:R-:W-:-:S08]  /*e690*/  NOP ;  /* 0x0000000000007918 */ /* 0x000fd00000000000 */
[----:B------:R-:W1:-:S00]  /*e6a0*/  USETMAXREG.DEALLOC.CTAPOOL 0x20 ;  /* 0x00000020000079c8 */ /* 0x000e4000080e0500 */
[----:B-1----:R-:W-:-:S05]  /*e6b0*/  LOP3.LUT R16, R0, 0x3, RZ, 0xc0, !PT ;  /* 0x0000000300107812 */ /* 0x002fca00078ec0ff */
[----:B------:R-:W1:Y:S02]  /*e6c0*/  SHFL.IDX PT, R0, R16, RZ, 0x1f ;  /* 0x00001fff10007589 */ /* 0x000e6400000e0000 */
[----:B-1----:R-:W-:-:S13]  /*e6d0*/  ISETP.NE.AND P0, PT, R0, RZ, PT ;  /* 0x000000ff0000720c */ /* 0x002fda0003f05270 */
[----:B------:R-:W-:Y:S05]  /*e6e0*/  @P0 EXIT ;  /* 0x000000000000094d */ /* 0x000fea0003800000 */
[----:B------:R-:W1:Y:S01]  /*e6f0*/  S2UR UR4, SR_CTAID.X ;  /* 0x00000000000479c3 */ /* 0x000e620000002500 */
[----:B------:R-:W-:Y:S02]  /*e700*/  IMAD.MOV.U32 R23, RZ, RZ, RZ ;  /* 0x000000ffff177224 */ /* 0x000fe400078e00ff */
[----:B------:R-:W-:Y:S02]  /*e710*/  IMAD.MOV.U32 R22, RZ, RZ, 0x1 ;  /* 0x00000001ff167424 */ /* 0x000fe400078e00ff */
[----:B------:R-:W-:-:S03]  /*e720*/  IMAD.MOV.U32 R19, RZ, RZ, RZ ;  /* 0x000000ffff137224 */ /* 0x000fc600078e00ff */
[----:B------:R-:W1:Y:S02]  /*e730*/  LDC R0, c[0x0][0xda8] ;  /* 0x00036a00ff007b82 */ /* 0x000e640000000800 */
[----:B-1----:R-:W-:-:S13]  /*e740*/  ISETP.LE.AND P0, PT, R0, UR4, PT ;  /* 0x0000000400007c0c */ /* 0x002fda000bf03270 */
[----:B------:R-:W-:Y:S05]  /*e750*/  @P0 BRA `(.L_x_1568) ;  /* 0x0000002c000c0947 */ /* 0x000fea0003800000 */
[----:B------:R-:W-:Y:S01]  /*e760*/  LOP3.LUT R27, R2, 0x1f, RZ, 0xc0, !PT ;  /* 0x0000001f021b7812 */ /* 0x000fe200078ec0ff */
[----:B------:R-:W-:Y:S01]  /*e770*/  IMAD.U32 R26, RZ, RZ, UR4 ;  /* 0x00000004ff1a7e24 */ /* 0x000fe2000f8e00ff */
[----:B------:R-:W-:Y:S01]  /*e780*/  ULDC UR44, c[0x0][0xc] ;  /* 0x00000300002c7ab9 */ /* 0x000fe20000000800 */
[----:B------:R-:W-:Y:S01]  /*e790*/  IMAD.MOV.U32 R19, RZ, RZ, RZ ;  /* 0x000000ffff137224 */ /* 0x000fe200078e00ff */
[----:B------:R-:W-:Y:S01]  /*e7a0*/  ULDC.64 UR38, c[0x0][0x198] ;  /* 0x0000660000267ab9 */ /* 0x000fe20000000a00 */
[----:B------:R-:W-:Y:S02]  /*e7b0*/  IMAD.MOV.U32 R22, RZ, RZ, 0x1 ;  /* 0x00000001ff167424 */ /* 0x000fe400078e00ff */
[----:B------:R-:W-:-:S07]  /*e7c0*/  IMAD.MOV.U32 R23, RZ, RZ, RZ ;  /* 0x000000ffff177224 */ /* 0x000fce00078e00ff */
.L_x_1616:
        /* <DEDUP_REMOVED lines=21> */
.L_x_1569:
[----:B------:R-:W-:Y:S01]  /*e920*/  ULDC UR9, c[0x0][0xdc4] ;  /* 0x0003710000097ab9 */ /* 0x000fe20000000800 */
[----:B------:R-:W-:Y:S01]  /*e930*/  UMOV UR7, UR8 ;  /* 0x0000000800077c82 */ /* 0x000fe20008000000 */
[----:B------:R-:W-:-:S11]  /*e940*/  UISETP.NE.AND UP0, UPT, UR9, 0x1, UPT ;  /* 0x000000010900788c */ /* 0x000fd6000bf05270 */
[----:B------:R-:W-:Y:S02]  /*e950*/  @UP0 ULDC.64 UR10, c[0x0][0xdc8] ;  /* 0x00037200000a0ab9 */ /* 0x000fe40000000a00 */
[----:B------:R-:W-:-:S04]  /*e960*/  UIMAD.WIDE.U32 UR4, UR8, UR10, URZ ;  /* 0x0000000a080472a5 */ /* 0x000fc8000f8e003f */
[----:B------:R-:W-:-:S04]  /*e970*/  @UP0 USHF.R.U32.HI UR7, URZ, UR11, UR5 ;  /* 0x0000000b3f070299 */ /* 0x000fc80008011605 */
[----:B------:R-:W-:-:S12]  /*e980*/  UIMAD UR4, UR7, UR9, URZ ;  /* 0x00000009070472a4 */ /* 0x000fd8000f8e023f */
.L_x_1570:
[----:B------:R-:W1:Y:S01]  /*e990*/  LDC R0, c[0x0][0x404] ;  /* 0x00010100ff007b82 */ /* 0x000e620000000800 */
[----:B------:R-:W-:Y:S01]  /*e9a0*/  ULOP3.LUT UR5, URZ, UR7, URZ, 0x33, !UPT ;  /* 0x000000073f057292 */ /* 0x000fe2000f8e333f */
[----:B------:R-:W-:Y:S01]  /*e9b0*/  BSSY B6, `(.L_x_1571) ;  /* 0x000028e000067945 */ /* 0x000fe20003800000 */
[----:B------:R-:W-:Y:S01]  /*e9c0*/  ULDC.64 UR10, c[0x0][0x3f8] ;  /* 0x0000fe00000a7ab9 */ /* 0x000fe20000000a00 */
[----:B------:R-:W-:Y:S01]  /*e9d0*/  ULDC UR7, c[0x0][0xdac] ;  /* 0x00036b0000077ab9 */ /* 0x000fe20000000800 */
[----:B------:R-:W-:Y:S01]  /*e9e0*/  ISETP.NE.U32.AND P0, PT, RZ, UR10, PT ;  /* 0x0000000aff007c0c */ /* 0x000fe2000bf05070 */
[----:B------:R-:W-:Y:S02]  /*e9f0*/  UIADD3 UR5, UR5, UR7, URZ ;  /* 0x0000000705057290 */ /* 0x000fe4000fffe03f */
[----:B------:R-:W2:Y:S01]  /*ea00*/  LDC R2, c[0x0][0x288] ;  /* 0x0000a200ff027b82 */ /* 0x000ea20000000800 */
[----:B------:R-:W-:Y:S01]  /*ea10*/  ISETP.NE.AND.EX P0, PT, RZ, UR11, PT, P0 ;  /* 0x0000000bff007c0c */ /* 0x000fe2000bf05300 */
[----:B------:R-:W-:Y:S01]  /*ea20*/  UIMAD UR41, UR5, 0xc0, URZ ;  /* 0x000000c0052978a4 */ /* 0x000fe2000f8e023f */
[----:B------:R-:W-:Y:S01]  /*ea30*/  ULDC UR7, c[0x0][0xdb8] ;  /* 0x00036e0000077ab9 */ /* 0x000fe20000000800 */
[----:B------:R-:W-:-:S02]  /*ea40*/  UIADD3 UR4, UR8, -UR4, URZ ;  /* 0x8000000408047290 */ /* 0x000fc4000fffe03f */
[----:B------:R-:W-:Y:S02]  /*ea50*/  UISETP.NE.AND UP0, UPT, UR7, 0x1, UPT ;  /* 0x000000010700788c */ /* 0x000fe4000bf05270 */
[----:B------:R-:W3:Y:S01]  /*ea60*/  LDC R4, c[0x0][0x2e0] ;  /* 0x0000b800ff047b82 */ /* 0x000ee20000000800 */
[----:B------:R-:W-:Y:S01]  /*ea70*/  IMAD.U32 R5, RZ, RZ, UR41 ;  /* 0x00000029ff057e24 */ /* 0x000fe2000f8e00ff */
[----:B------:R-:W-:Y:S02]  /*ea80*/  ULDC UR5, c[0x0][0xdc4] ;  /* 0x0003710000057ab9 */ /* 0x000fe40000000800 */
[----:B------:R-:W-:Y:S01]  /*ea90*/  UIMAD UR6, UR6, UR5, UR4 ;  /* 0x00000005060672a4 */ /* 0x000fe2000f8e0204 */
[----:B-1----:R-:W-:-:S04]  /*eaa0*/  SEL R3, R0, 0x1, P0 ;  /* 0x0000000100037807 */ /* 0x002fc80000000000 */
[----:B------:R-:W-:Y:S01]  /*eab0*/  @UP0 ULDC UR4, c[0x0][0xdbc] ;  /* 0x00036f0000040ab9 */ /* 0x000fe20000000800 */
[----:B------:R-:W-:Y:S01]  /*eac0*/  @UP0 ULDC UR8, c[0x0][0xdc0] ;  /* 0x0003700000080ab9 */ /* 0x000fe20000000800 */
[----:B------:R-:W-:Y:S02]  /*ead0*/  UIMAD.WIDE.U32 UR4, UR6, UR4, URZ ;  /* 0x00000004060472a5 */ /* 0x000fe4000f8e003f */
[----:B------:R-:W-:Y:S01]  /*eae0*/  UMOV UR43, UR6 ;  /* 0x00000006002b7c82 */ /* 0x000fe20008000000 */
[----:B--2---:R-:W-:Y:S01]  /*eaf0*/  IADD3 R2, R5, 0x14f, -R2 ;  /* 0x0000014f05027810 */ /* 0x004fe20007ffe802 */
[----:B------:R-:W-:-:S04]  /*eb00*/  @UP0 USHF.R.U32.HI UR43, URZ, UR8, UR5 ;  /* 0x000000083f2b0299 */ /* 0x000fc80008011605 */
[----:B------:R-:W-:Y:S01]  /*eb10*/  UIADD3 UR42, -UR43, URZ, URZ ;  /* 0x0000003f2b2a7290 */ /* 0x000fe2000fffe13f */
[----:B---3--:R-:W-:-:S03]  /*eb20*/  IMAD R0, R3, R4, 0x8f ;  /* 0x0000008f03007424 */ /* 0x008fc600078e0204 */
[----:B------:R-:W-:Y:S01]  /*eb30*/  UIMAD UR42, UR7, UR42, UR6 ;  /* 0x0000002a072a72a4 */ /* 0x000fe2000f8e0206 */
[----:B------:R-:W-:Y:S02]  /*eb40*/  IMAD R2, R3, R4, R2 ;  /* 0x0000000403027224 */ /* 0x000fe400078e0202 */
[----:B------:R-:W-:-:S04]  /*eb50*/  IMAD.HI R0, R0, 0x38e38e39, RZ ;  /* 0x38e38e3900007827 */ /* 0x000fc800078e02ff */
[----:B------:R-:W-:Y:S01]  /*eb60*/  IMAD.HI R2, R2, 0x38e38e39, RZ ;  /* 0x38e38e3902027827 */ /* 0x000fe200078e02ff */
[----:B------:R-:W-:-:S04]  /*eb70*/  SHF.R.U32.HI R3, RZ, 0x1f, R0 ;  /* 0x0000001fff037819 */ /* 0x000fc80000011600 */
[----:B------:R-:W-:Y:S02]  /*eb80*/  SHF.R.U32.HI R5, RZ, 0x1f, R2 ;  /* 0x0000001fff057819 */ /* 0x000fe40000011602 */
[----:B------:R-:W-:Y:S02]  /*eb90*/  LEA.HI.SX32 R3, R0, R3, 0x1b ;  /* 0x0000000300037211 */ /* 0x000fe400078fdaff */
[----:B------:R-:W-:-:S04]  /*eba0*/  LEA.HI.SX32 R2, R2, R5, 0x1b ;  /* 0x0000000502027211 */ /* 0x000fc800078fdaff */
[----:B------:R-:W-:-:S04]  /*ebb0*/  VIMNMX R25, R3, R2, PT ;  /* 0x0000000203197248 */ /* 0x000fc80003fe0100 */
[----:B------:R-:W-:-:S13]  /*ebc0*/  ISETP.GT.AND P0, PT, R25, RZ, PT ;  /* 0x000000ff1900720c */ /* 0x000fda0003f04270 */
[----:B------:R-:W-:Y:S05]  /*ebd0*/  @P0 BRA `(.L_x_1572) ;  /* 0x0000000000440947 */ /* 0x000fea0003800000 */
[----:B------:R-:W-:Y:S01]  /*ebe0*/  ISETP.NE.AND P0, PT, R27, RZ, PT ;  /* 0x000000ff1b00720c */ /* 0x000fe20003f05270 */
[----:B------:R-:W-:-:S12]  /*ebf0*/  IMAD.MOV.U32 R13, RZ, RZ, R26 ;  /* 0x000000ffff0d7224 */ /* 0x000fd800078e001a */
[----:B------:R-:W-:Y:S05]  /*ec00*/  @P0 BRA `(.L_x_1573) ;  /* 0x0000002400a00947 */ /* 0x000fea0003800000 */
[----:B------:R-:W1:Y:S01]  /*ec10*/  S2R R7, SR_LANEID ;  /* 0x0000000000077919 */ /* 0x000e620000000000 */
[----:B------:R-:W-:Y:S01]  /*ec20*/  VOTEU.ANY UR4, UPT, PT ;  /* 0x0000000000047886 */ /* 0x000fe200038e0100 */
[----:B------:R-:W2:Y:S01]  /*ec30*/  LDC.64 R2, c[0x0][0xdf0] ;  /* 0x00037c00ff027b82 */ /* 0x000ea20000000a00 */
[----:B------:R-:W1:Y:S01]  /*ec40*/  FLO.U32 R0, UR4 ;  /* 0x0000000400007d00 */ /* 0x000e6200080e0000 */
[----:B------:R-:W-:-:S07]  /*ec50*/  ULDC.64 UR6, c[0x0][0x208] ;  /* 0x0000820000067ab9 */ /* 0x000fce0000000a00 */
        /* <DEDUP_REMOVED lines=9> */
.L_x_1572:
[----:B------:R-:W1:Y:S01]  /*ecf0*/  S2R R3, SR_CgaCtaId ;  /* 0x0000000000037919 */ /* 0x000e620000008800 */
[----:B------:R-:W-:-:S04]  /*ed00*/  MOV R24, 0x400 ;  /* 0x0000040000187802 */ /* 0x000fc80000000f00 */
[----:B-1----:R-:W-:-:S05]  /*ed10*/  LEA R24, R3, R24, 0x18 ;  /* 0x0000001803187211 */ /* 0x002fca00078ec0ff */
[----:B------:R-:W-:-:S05]  /*ed20*/  VIADD R0, R24, 0x16a00 ;  /* 0x00016a0018007836 */ /* 0x000fca0000000000 */
[----:B------:R-:W-:-:S13]  /*ed30*/  LOP3.LUT P0, RZ, R0, 0x1bf, RZ, 0xc0, !PT ;  /* 0x000001bf00ff7812 */ /* 0x000fda000780c0ff */
        /* <DEDUP_REMOVED lines=17> */
.L_x_1574:
[----:B------:R-:W-:-:S05]  /*ee50*/  VIADD R0, R24, 0x200 ;  /* 0x0000020018007836 */ /* 0x000fca0000000000 */
[----:B------:R-:W-:-:S13]  /*ee60*/  LOP3.LUT P0, RZ, R0, 0x1bf, RZ, 0xc0, !PT ;  /* 0x000001bf00ff7812 */ /* 0x000fda000780c0ff */
        /* <DEDUP_REMOVED lines=17> */
.L_x_1576:
[----:B------:R-:W1:Y:S01]  /*ef80*/  LDC.64 R2, c[0x4][R2] ;  /* 0x0100000002027b82 */ /* 0x000e620000000a00 */
        /* <DEDUP_REMOVED lines=13> */
[----:B-1----:R-:W-:Y:S05]  /*f060*/  CALL.ABS.NOINC R2 ;  /* 0x0000000002007343 */ /* 0x002fea0003c00000 */
.L_x_1575:
[----:B------:R-:W-:Y:S01]  /*f070*/  ULDC.64 UR4, c[0x0][0x9f8] ;  /* 0x00027e0000047ab9 */ /* 0x000fe20000000a00 */
[----:B------:R-:W-:Y:S01]  /*f080*/  IMAD.U32 R5, RZ, RZ, UR43 ;  /* 0x0000002bff057e24 */ /* 0x000fe2000f8e00ff */
[----:B------:R-:W-:Y:S01]  /*f090*/  ISETP.NE.U32.AND P0, PT, RZ, UR4, PT ;  /* 0x00000004ff007c0c */ /* 0x000fe2000bf05070 */
[----:B------:R-:W-:Y:S01]  /*f0a0*/  IMAD.U32 R0, RZ, RZ, UR43 ;  /* 0x0000002bff007e24 */ /* 0x000fe2000f8e00ff */
[----:B------:R-:W-:Y:S02]  /*f0b0*/  ULDC.64 UR6, c[0x0][0x208] ;  /* 0x0000820000067ab9 */ /* 0x000fe40000000a00 */
        /* <DEDUP_REMOVED lines=16> */
[----:B--2---:R-:W-:-:S02]  /*f1c0*/  IMAD.U32 R4, RZ, RZ, UR42 ;  /* 0x0000002aff047e24 */ /* 0x004fc4000f8e00ff */
[----:B------:R-:W-:-:S05]  /*f1d0*/  VOTEU.ALL UP1, P1 ;  /* 0x00000000003f7886 */ /* 0x000fca0000820000 */
[----:B------:R-:W-:Y:S01]  /*f1e0*/  @!UP1 UIADD3 UR4, UP0, UR38, 0x270, URZ ;  /* 0x0000027026049890 */ /* 0x000fe2000ff1e03f */
[----:B-1----:R-:W-:Y:S02]  /*f1f0*/  ISETP.NE.AND P2, PT, R2, 0x1, PT ;  /* 0x000000010200780c */ /* 0x002fe40003f45270 */
[----:B------:R-:W1:Y:S01]  /*f200*/  LDC.64 R2, c[0x0][0x3f8] ;  /* 0x0000fe00ff027b82 */ /* 0x000e620000000a00 */
[----:B------:R-:W-:-:S09]  /*f210*/  @!UP1 UIADD3.X UR5, URZ, UR39, URZ, UP0, !UPT ;  /* 0x000000273f059290 */ /* 0x000fd200087fe43f */
[----:B------:R2:W-:Y:S01]  /*f220*/  @!UP1 UTMAPF.L2.4D [UR40], [UR4] ;  /* 0x00000028040095b8 */ /* 0x0005e20008018000 */
[----:B------:R-:W4:Y:S01]  /*f230*/  @P2 LDC R6, c[0x0][0x42c] ;  /* 0x00010b00ff062b82 */ /* 0x000f220000000800 */
[----:B------:R2:W-:Y:S07]  /*f240*/  @!UP1 UTMAPF.L2.4D [UR8], [UR4] ;  /* 0x00000008040095b8 */ /* 0x0005ee0008018000 */
[----:B------:R-:W5:Y:S01]  /*f250*/  @P2 LDC R8, c[0x0][0x430] ;  /* 0x00010c00ff082b82 */ /* 0x000f620000000800 */
[----:B-1----:R-:W-:Y:S01]  /*f260*/  ISETP.NE.U32.AND P0, PT, R2, RZ, PT ;  /* 0x000000ff0200720c */ /* 0x002fe20003f05070 */
[----:B------:R2:W-:Y:S03]  /*f270*/  @!UP1 UTMAPF.L2.4D [UR12], [UR4] ;  /* 0x0000000c040095b8 */ /* 0x0005e60008018000 */
[----:B------:R-:W-:Y:S01]  /*f280*/  ISETP.NE.AND.EX P0, PT, R3, RZ, PT, P0 ;  /* 0x000000ff0300720c */ /* 0x000fe20003f05300 */
[----:B----4-:R-:W-:-:S04]  /*f290*/  @P2 IMAD.HI.U32 R5, R6, UR42, RZ ;  /* 0x0000002a06052c27 */ /* 0x010fc8000f8e00ff */
[----:B------:R-:W-:Y:S01]  /*f2a0*/  VIADD R6, R25, 0xffffffff ;  /* 0xffffffff19067836 */ /* 0x000fe20000000000 */
[----:B-----5:R-:W-:-:S03]  /*f2b0*/  @P2 SHF.R.U32.HI R4, RZ, R8, R5 ;  /* 0x00000008ff042219 */ /* 0x020fc60000011605 */
[----:B------:R-:W-:Y:S01]  /*f2c0*/  IMAD.MOV.U32 R5, RZ, RZ, R6 ;  /* 0x000000ffff057224 */ /* 0x000fe200078e0006 */
[----:B---3--:R-:W-:Y:S01]  /*f2d0*/  SEL R9, R0, RZ, !P0 ;  /* 0x000000ff00097207 */ /* 0x008fe20004000000 */
[----:B--2---:R-:W-:Y:S06]  /*f2e0*/  BRA.DIV UR6, `(.L_x_1577) ;  /* 0x0000002606887947 */ /* 0x004fec000b800000 */
.L_x_1628:
[----:B------:R-:W-:Y:S01]  /*f2f0*/  UMOV UR4, 0xffffffff ;  /* 0xffffffff00047882 */ /* 0x000fe20000000000 */
[----:B------:R-:W-:Y:S02]  /*f300*/  SHF.R.S32.HI R8, RZ, 0x1f, R0 ;  /* 0x0000001fff087819 */ /* 0x000fe40000011400 */
[----:B------:R-:W-:Y:S05]  /*f310*/  BRA.DIV UR4, `(.L_x_1578) ;  /* 0x00000026049c7947 */ /* 0x000fea000b800000 */
[----:B------:R-:W-:-:S13]  /*f320*/  ELECT P6, URZ, PT ;  /* 0x00000000003f782f */ /* 0x000fda00038c0000 */
.L_x_1631:
[----:B------:R-:W-:Y:S05]  /*f330*/  @!P6 BRA `(.L_x_1579) ;  /* 0x0000000000ece947 */ /* 0x000fea0003800000 */
[----:B------:R-:W-:Y:S01]  /*f340*/  IMAD R13, R19, 0x8, R24 ;  /* 0x00000008130d7824 */ /* 0x000fe200078e0218 */
[----:B------:R-:W-:Y:S01]  /*f350*/  SHF.L.U32 R12, R22, 0x1f, RZ ;  /* 0x0000001f160c7819 */ /* 0x000fe200000006ff */
        /* <DEDUP_REMOVED lines=21> */
.L_x_1580:
[----:B------:R-:W2:Y:S01]  /*f4b0*/  SYNCS.PHASECHK.TRANS64.TRYWAIT P2, [R13+URZ+0x31c40], R12 ;  /* 0x031c400c0d0075a7 */ /* 0x000ea2000804017f */
[----:B------:R-:W-:Y:S01]  /*f4c0*/  ISETP.NE.AND P3, PT, R18, RZ, PT ;  /* 0x000000ff1200720c */ /* 0x000fe20003f65270 */
[----:B--2---:R-:W-:-:S12]  /*f4d0*/  @!P2 BRA `(.L_x_1581) ;  /* 0x00000024004ca947 */ /* 0x004fd80003800000 */
.L_x_1632:
[----:B------:R-:W-:Y:S05]  /*f4e0*/  @P3 BRA `(.L_x_1582) ;  /* 0x0000000000143947 */ /* 0x000fea0003800000 */
[----:B------:R-:W-:Y:S01]  /*f4f0*/  ISETP.NE.AND P2, PT, R27, RZ, PT ;  /* 0x000000ff1b00720c */ /* 0x000fe20003f45270 */
[----:B-1----:R-:W-:-:S04]  /*f500*/  IMAD.MOV.U32 R6, RZ, RZ, 0x6c00 ;  /* 0x00006c00ff067424 */ /* 0x002fc800078e00ff */
[----:B------:R3:W-:Y:S08]  /*f510*/  SYNCS.ARRIVE.TRANS64 RZ, [R13+URZ+0x31c30], R6 ;  /* 0x031c30060dff79a7 */ /* 0x0007f0000800003f */
[----:B------:R-:W-:Y:S05]  /*f520*/  @!P2 BRA `(.L_x_1582) ;  /* 0x000000000004a947 */ /* 0x000fea0003800000 */
[----:B------:R-:W-:Y:S01]  /*f530*/  BPT.TRAP 0x1 ;  /* 0x000000040000795c */ /* 0x000fe20000300000 */
.L_x_1582:
[----:B-1-3--:R-:W-:Y:S01]  /*f540*/  IMAD R6, R19, 0x6c00, R24 ;  /* 0x00006c0013067824 */ /* 0x00afe200078e0218 */
        /* <DEDUP_REMOVED lines=26> */
.L_x_1579:
[----:B------:R-:W-:Y:S05]  /*f6f0*/  WARPSYNC.ALL ;  /* 0x0000000000007948 */ /* 0x000fea0003800000 */
[----:B------:R-:W-:Y:S01]  /*f700*/  ELECT P2, URZ, PT ;  /* 0x00000000003f782f */ /* 0x000fe20003840000 */
[----:B------:R-:W-:Y:S01]  /*f710*/  BAR.SYNC.DEFER_BLOCKING 0x8, 0x1a0 ;  /* 0x0206800000007b1d */ /* 0x000fe20000010000 */
[----:B------:R-:W-:Y:S01]  /*f720*/  VIADD R23, R23, 0x1 ;  /* 0x0000000117177836 */ /* 0x000fe20000000000 */
[----:B------:R-:W-:Y:S01]  /*f730*/  UIADD3 UR4, UP0, UR38, 0x270, URZ ;  /* 0x0000027026047890 */ /* 0x000fe2000ff1e03f */
[----:B------:R-:W-:-:S03]  /*f740*/  ISETP.GE.AND P3, PT, R25, 0x2, PT ;  /* 0x000000021900780c */ /* 0x000fc60003f66270 */
[----:B------:R-:W-:Y:S01]  /*f750*/  UIADD3.X UR5, URZ, UR39, URZ, UP0, !UPT ;  /* 0x000000273f057290 */ /* 0x000fe200087fe43f */
[----:B------:R-:W-:Y:S01]  /*f760*/  UMOV UR27, UR41 ;  /* 0x00000029001b7c82 */ /* 0x000fe20008000000 */
[----:B------:R-:W-:Y:S01]  /*f770*/  UMOV UR28, UR42 ;  /* 0x0000002a001c7c82 */ /* 0x000fe20008000000 */
[----:B------:R-:W-:Y:S01]  /*f780*/  UMOV UR29, UR43 ;  /* 0x0000002b001d7c82 */ /* 0x000fe20008000000 */
[----:B------:R-:W-:Y:S02]  /*f790*/  UMOV UR6, 0x0 ;  /* 0x0000000000067882 */ /* 0x000fe40000000000 */
[----:B------:R-:W-:Y:S01]  /*f7a0*/  @P2 VIADD R6, R24, 0xda00 ;  /* 0x0000da0018062836 */ /* 0x000fe20000000000 */
[----:B------:R-:W-:Y:S01]  /*f7b0*/  UMOV UR7, 0x12f00000 ;  /* 0x12f0000000077882 */ /* 0x000fe20000000000 */
[----:B------:R-:W-:Y:S01]  /*f7c0*/  @P2 IMAD.MOV.U32 R7, RZ, RZ, 0x9000 ;  /* 0x00009000ff072424 */ /* 0x000fe200078e00ff */
[----:B------:R-:W-:Y:S01]  /*f7d0*/  UMOV UR26, URZ ;  /* 0x0000003f001a7c82 */ /* 0x000fe20008000000 */
[----:B------:R-:W-:Y:S01]  /*f7e0*/  UMOV UR19, UR41 ;  /* 0x0000002900137c82 */ /* 0x000fe20008000000 */
[----:B------:R-:W-:Y:S01]  /*f7f0*/  @P2 R2UR UR24, R6 ;  /* 0x00000000061822ca */ /* 0x000fe200000e0000 */
[----:B------:R-:W-:Y:S01]  /*f800*/  @P2 VIADD R6, R24, 0x31c00 ;  /* 0x00031c0018062836 */ /* 0x000fe20000000000 */
[----:B------:R-:W-:Y:S01]  /*f810*/  UMOV UR20, UR42 ;  /* 0x0000002a00147c82 */ /* 0x000fe20008000000 */
[----:B------:R-:W-:Y:S01]  /*f820*/  UMOV UR21, UR43 ;  /* 0x0000002b00157c82 */ /* 0x000fe20008000000 */
[----:B------:R-:W-:Y:S01]  /*f830*/  UMOV UR18, 0x20 ;  /* 0x0000002000127882 */ /* 0x000fe20000000000 */
[----:B------:R-:W-:Y:S01]  /*f840*/  UMOV UR11, UR41 ;  /* 0x00000029000b7c82 */ /* 0x000fe20008000000 */
[----:B------:R-:W-:Y:S01]  /*f850*/  @P2 R2UR UR25, R6 ;  /* 0x00000000061922ca */ /* 0x000fe200000e0000 */
[----:B------:R-:W-:Y:S01]  /*f860*/  @P2 VIADD R6, R24, 0x10a00 ;  /* 0x00010a0018062836 */ /* 0x000fe20000000000 */
[----:B------:R1:W-:Y:S01]  /*f870*/  @P2 SYNCS.ARRIVE.TRANS64 RZ, [R24+URZ+0x31c00], R7 ;  /* 0x031c000718ff29a7 */ /* 0x0003e2000800003f */
[----:B------:R-:W-:Y:S01]  /*f880*/  UMOV UR12, UR42 ;  /* 0x0000002a000c7c82 */ /* 0x000fe20008000000 */
[----:B------:R-:W-:Y:S01]  /*f890*/  UMOV UR13, UR43 ;  /* 0x0000002b000d7c82 */ /* 0x000fe20008000000 */
[----:B------:R-:W-:Y:S01]  /*f8a0*/  UMOV UR10, 0x40 ;  /* 0x00000040000a7882 */ /* 0x000fe20000000000 */
[----:B------:R-:W-:Y:S01]  /*f8b0*/  @P2 R2UR UR16, R6 ;  /* 0x00000000061022ca */ /* 0x000fe200000e0000 */
[----:B------:R-:W-:-:S05]  /*f8c0*/  @P2 VIADD R6, R24, 0x13a00 ;  /* 0x00013a0018062836 */ /* 0x000fca0000000000 */
[----:B------:R-:W-:Y:S01]  /*f8d0*/  @P2 R2UR UR8, R6 ;  /* 0x00000000060822ca */ /* 0x000fe200000e0000 */
[----:B------:R-:W-:Y:S01]  /*f8e0*/  UMOV UR17, UR25 ;  /* 0x0000001900117c82 */ /* 0x000fe20008000000 */
[----:B------:R-:W-:Y:S01]  /*f8f0*/  LEA.HI R6, R23, R23, RZ, 0x1 ;  /* 0x0000001717067211 */ /* 0x000fe200078f08ff */
[----:B------:R3:W-:Y:S01]  /*f900*/  UTMALDG.4D [UR24], [UR4], desc[UR6] ;  /* 0x00000618040075b4 */ /* 0x0007e20008019000 */
[----:B------:R-:W-:Y:S02]  /*f910*/  UMOV UR9, UR25 ;  /* 0x0000001900097c82 */ /* 0x000fe40008000000 */
[----:B------:R-:W-:-:S05]  /*f920*/  LOP3.LUT R6, R6, 0xfffffffe, RZ, 0xc0, !PT ;  /* 0xfffffffe06067812 */ /* 0x000fca00078ec0ff */
[----:B------:R-:W-:Y:S01]  /*f930*/  IMAD.IADD R6, R23, 0x1, -R6 ;  /* 0x0000000117067824 */ /* 0x000fe200078e0a06 */
[----:B------:R3:W-:Y:S04]  /*f940*/  UTMALDG.4D [UR16], [UR4], desc[UR6] ;  /* 0x00000610040075b4 */ /* 0x0007e80008019000 */
[----:B-1----:R-:W-:Y:S01]  /*f950*/  SHF.L.U32 R7, R6, 0x1f, RZ ;  /* 0x0000001f06077819 */ /* 0x002fe200000006ff */
[----:B------:R3:W-:Y:S03]  /*f960*/  UTMALDG.4D [UR8], [UR4], desc[UR6] ;  /* 0x00000608040075b4 */ /* 0x0007e60008019000 */
[----:B------:R-:W1:Y:S02]  /*f970*/  SYNCS.PHASECHK.TRANS64.TRYWAIT P2, [R24+URZ+0x31c20], R7 ;  /* 0x031c2007180075a7 */ /* 0x000e64000804017f */
[----:B-1-3--:R-:W-:Y:S05]  /*f980*/  @!P2 BRA `(.L_x_1583) ;  /* 0x000000200034a947 */ /* 0x00afea0003800000 */
.L_x_1633:
[----:B------:R-:W-:Y:S05]  /*f990*/  @!P3 BRA `(.L_x_1584) ;  /* 0x000000140040b947 */ /* 0x000fea0003800000 */
[C---:B------:R-:W-:Y:S01]  /*f9a0*/  LOP3.LUT R6, R25.reuse, 0x1, RZ, 0xc0, !PT ;  /* 0x0000000119067812 */ /* 0x040fe200078ec0ff */
[----:B------:R-:W-:Y:S01]  /*f9b0*/  VIADD R11, R25, 0xfffffffe ;  /* 0xfffffffe190b7836 */ /* 0x000fe20000000000 */
[----:B------:R-:W-:Y:S02]  /*f9c0*/  ULDC.64 UR36, c[0x0][0x408] ;  /* 0x0001020000247ab9 */ /* 0x000fe40000000a00 */
[----:B------:R-:W-:Y:S01]  /*f9d0*/  ISETP.NE.U32.AND P2, PT, R6, 0x1, PT ;  /* 0x000000010600780c */ /* 0x000fe20003f45070 */
[----:B-1----:R-:W-:-:S12]  /*f9e0*/  IMAD.MOV.U32 R7, RZ, RZ, R11 ;  /* 0x000000ffff077224 */ /* 0x002fd800078e000b */
[----:B------:R-:W-:Y:S05]  /*f9f0*/  @!P2 BRA `(.L_x_1585) ;  /* 0x0000000400b8a947 */ /* 0x000fea0003800000 */
[----:B--2---:R-:W-:Y:S01]  /*fa00*/  VIADD R13, R19, 0x1 ;  /* 0x00000001130d7836 */ /* 0x004fe20000000000 */
[----:B------:R-:W-:Y:S04]  /*fa10*/  BSSY B0, `(.L_x_1586) ;  /* 0x0000069000007945 */ /* 0x000fe80003800000 */
[----:B------:R-:W-:-:S04]  /*fa20*/  ISETP.NE.AND P2, PT, R13, 0x2, PT ;  /* 0x000000020d00780c */ /* 0x000fc80003f45270 */
[----:B------:R-:W-:Y:S02]  /*fa30*/  SEL R7, RZ, 0x1, P2 ;  /* 0x00000001ff077807 */ /* 0x000fe40001000000 */
[----:B------:R-:W-:Y:S02]  /*fa40*/  SEL R13, R13, RZ, P2 ;  /* 0x000000ff0d0d7207 */ /* 0x000fe40001000000 */
[----:B------:R-:W-:Y:S01]  /*fa50*/  LOP3.LUT R10, R22, R7, RZ, 0x3c, !PT ;  /* 0x00000007160a7212 */ /* 0x000fe200078e3cff */
[----:B------:R-:W-:Y:S06]  /*fa60*/  @!P6 BRA `(.L_x_1587) ;  /* 0x00000004008ce947 */ /* 0x000fec0003800000 */
        /* <DEDUP_REMOVED lines=22> */
.L_x_1588:
[----:B-1----:R-:W-:Y:S01]  /*fbd0*/  IMAD R3, R13, 0x8, R24 ;  /* 0x000000080d037824 */ /* 0x002fe200078e0218 */
[----:B------:R-:W-:Y:S02]  /*fbe0*/  SHF.L.U32 R2, R10, 0x1f, RZ ;  /* 0x0000001f0a027819 */ /* 0x000fe400000006ff */
[----:B------:R-:W-:Y:S02]  /*fbf0*/  ISETP.NE.AND P2, PT, R18, RZ, PT ;  /* 0x000000ff1200720c */ /* 0x000fe40003f45270 */
[----:B------:R-:W1:Y:S02]  /*fc00*/  SYNCS.PHASECHK.TRANS64.TRYWAIT P3, [R3+URZ+0x31c40], R2 ;  /* 0x031c4002030075a7 */ /* 0x000e64000806017f */
[----:B-1----:R-:W-:Y:S09]  /*fc10*/  @!P3 BRA `(.L_x_1589) ;  /* 0x0000001c00a4b947 */ /* 0x002ff20003800000 */
.L_x_1634:
[----:B------:R-:W-:Y:S05]  /*fc20*/  @P2 BRA `(.L_x_1590) ;  /* 0x0000000000142947 */ /* 0x000fea0003800000 */
[----:B------:R-:W-:Y:S01]  /*fc30*/  ISETP.NE.AND P3, PT, R27, RZ, PT ;  /* 0x000000ff1b00720c */ /* 0x000fe20003f65270 */
[----:B-1----:R-:W-:-:S04]  /*fc40*/  IMAD.MOV.U32 R2, RZ, RZ, 0x6c00 ;  /* 0x00006c00ff027424 */ /* 0x002fc800078e00ff */
[----:B------:R2:W-:Y:S08]  /*fc50*/  SYNCS.ARRIVE.TRANS64 RZ, [R3+URZ+0x31c30], R2 ;  /* 0x031c300203ff79a7 */ /* 0x0005f0000800003f */
[----:B------:R-:W-:Y:S05]  /*fc60*/  @!P3 BRA `(.L_x_1590) ;  /* 0x000000000004b947 */ /* 0x000fea0003800000 */
[----:B------:R-:W-:Y:S01]  /*fc70*/  BPT.TRAP 0x1 ;  /* 0x000000040000795c */ /* 0x000fe20000300000 */
.L_x_1590:
        /* <DEDUP_REMOVED lines=30> */
.L_x_1635:
[----:B------:R-:W-:Y:S05]  /*fe60*/  @P2 BRA `(.L_x_1592) ;  /* 0x0000000000182947 */ /* 0x000fea0003800000 */
[----:B------:R-:W-:Y:S01]  /*fe70*/  ISETP.NE.AND P2, PT, R27, RZ, PT ;  /* 0x000000ff1b00720c */ /* 0x000fe20003f45270 */
[----:B-1----:R-:W-:Y:S02]  /*fe80*/  IMAD R2, R19, 0x8, R24 ;  /* 0x0000000813027824 */ /* 0x002fe400078e0218 */
[----:B------:R-:W-:-:S04]  /*fe90*/  IMAD.MOV.U32 R3, RZ, RZ, 0x6c00 ;  /* 0x00006c00ff037424 */ /* 0x000fc800078e00ff */
[----:B------:R2:W-:Y:S06]  /*fea0*/  SYNCS.ARRIVE.TRANS64 RZ, [R2+URZ+0x31c50], R3 ;  /* 0x031c500302ff79a7 */ /* 0x0005ec000800003f */
[----:B------:R-:W-:Y:S05]  /*feb0*/  @!P2 BRA `(.L_x_1592) ;  /* 0x000000000004a947 */ /* 0x000fea0003800000 */
[----:B------:R-:W-:Y:S01]  /*fec0*/  BPT.TRAP 0x1 ;  /* 0x000000040000795c */ /* 0x000fe20000300000 */
.L_x_1592:
[--C-:B-12---:R-:W-:Y:S01]  /*fed0*/  IMAD R3, R19, 0x6c00, R24.reuse ;  /* 0x00006c0013037824 */ /* 0x106fe200078e0218 */
[----:B------:R-:W-:Y:S01]  /*fee0*/  R2UR UR11, R5 ;  /* 0x00000000050b72ca */ /* 0x000fe200000e0000 */
        /* <DEDUP_REMOVED lines=27> */
.L_x_1587:
[----:B------:R-:W-:Y:S05]  /*100a0*/  BSYNC B0 ;  /* 0x0000000000007941 */ /* 0x000fea0003800000 */
.L_x_1586:
[----:B------:R-:W-:Y:S02]  /*100b0*/  VIADD R7, R25, 0xfffffffd ;  /* 0xfffffffd19077836 */ /* 0x000fe40000000000 */
[----:B------:R-:W-:Y:S02]  /*100c0*/  IMAD.MOV.U32 R19, RZ, RZ, R13 ;  /* 0x000000ffff137224 */ /* 0x000fe400078e000d */
[----:B------:R-:W-:-:S07]  /*100d0*/  IMAD.MOV.U32 R22, RZ, RZ, R10 ;  /* 0x000000ffff167224 */ /* 0x000fce00078e000a */
.L_x_1585:
[----:B------:R-:W-:Y:S01]  /*100e0*/  ISETP.NE.AND P2, PT, R11, RZ, PT ;  /* 0x000000ff0b00720c */ /* 0x000fe20003f45270 */
[----:B------:R-:W-:-:S12]  /*100f0*/  BSSY B0, `(.L_x_1584) ;  /* 0x00000da000007945 */ /* 0x000fd80003800000 */
[----:B------:R-:W-:Y:S05]  /*10100*/  @!P2 BRA `(.L_x_1593) ;  /* 0x0000000c0060a947 */ /* 0x000fea0003800000 */
[----:B------:R-:W-:-:S07]  /*10110*/  IMAD.MOV.U32 R2, RZ, RZ, R9 ;  /* 0x000000ffff027224 */ /* 0x000fce00078e0009 */
.L_x_1608:
[----:B--2---:R-:W-:Y:S01]  /*10120*/  VIADD R13, R19, 0x1 ;  /* 0x00000001130d7836 */ /* 0x004fe20000000000 */
[----:B------:R-:W-:Y:S05]  /*10130*/  YIELD ;  /* 0x0000000000007946 */ /* 0x000fea0003800000 */
[----:B------:R-:W-:Y:S01]  /*10140*/  ISETP.NE.AND P2, PT, R13, 0x2, PT ;  /* 0x000000020d00780c */ /* 0x000fe20003f45270 */
[----:B------:R-:W-:Y:S03]  /*10150*/  BSSY B1, `(.L_x_1594) ;  /* 0x0000066000017945 */ /* 0x000fe60003800000 */
[----:B-1----:R-:W-:-:S02]  /*10160*/  SEL R3, RZ, 0x1, P2 ;  /* 0x00000001ff037807 */ /* 0x002fc40001000000 */
[----:B------:R-:W-:Y:S02]  /*10170*/  SEL R13, R13, RZ, P2 ;  /* 0x000000ff0d0d7207 */ /* 0x000fe40001000000 */
[----:B------:R-:W-:Y:S01]  /*10180*/  LOP3.LUT R6, R22, R3, RZ, 0x3c, !PT ;  /* 0x0000000316067212 */ /* 0x000fe200078e3cff */
[----:B------:R-:W-:Y:S06]  /*10190*/  @!P6 BRA `(.L_x_1595) ;  /* 0x000000040084e947 */ /* 0x000fec0003800000 */
[----:B------:R-:W-:Y:S01]  /*101a0*/  IMAD.MOV.U32 R12, RZ, RZ, R7 ;  /* 0x000000ffff0c7224 */ /* 0x000fe200078e0007 */
[----:B------:R-:W-:Y:S06]  /*101b0*/  @!P0 BRA `(.L_x_1596) ;  /* 0x00000000004c8947 */ /* 0x000fec0003800000 */
[----:B------:R-:W1:Y:S01]  /*101c0*/  LDC R12, c[0x0][0x41c] ;  /* 0x00010700ff0c7b82 */ /* 0x000e620000000800 */
[----:B------:R-:W-:Y:S01]  /*101d0*/  IMAD.MOV.U32 R15, RZ, RZ, R7 ;  /* 0x000000ffff0f7224 */ /* 0x000fe200078e0007 */
[----:B------:R-:W-:Y:S01]  /*101e0*/  ULDC.64 UR4, c[0x0][0x208] ;  /* 0x0000820000047ab9 */ /* 0x000fe20000000a00 */
        /* <DEDUP_REMOVED lines=16> */
.L_x_1596:
[----:B------:R-:W-:Y:S01]  /*102f0*/  IMAD R10, R13, 0x8, R24 ;  /* 0x000000080d0a7824 */ /* 0x000fe200078e0218 */
[----:B-1----:R-:W-:Y:S02]  /*10300*/  SHF.L.U32 R3, R6, 0x1f, RZ ;  /* 0x0000001f06037819 */ /* 0x002fe400000006ff */
[----:B------:R-:W-:Y:S02]  /*10310*/  ISETP.NE.AND P2, PT, R18, RZ, PT ;  /* 0x000000ff1200720c */ /* 0x000fe40003f45270 */
[----:B------:R-:W1:Y:S02]  /*10320*/  SYNCS.PHASECHK.TRANS64.TRYWAIT P3, [R10+URZ+0x31c40], R3 ;  /* 0x031c40030a0075a7 */ /* 0x000e64000806017f */
[----:B-1----:R-:W-:Y:S09]  /*10330*/  @!P3 BRA `(.L_x_1597) ;  /* 0x000000180004b947 */ /* 0x002ff20003800000 */
.L_x_1636:
[----:B------:R-:W-:Y:S05]  /*10340*/  @P2 BRA `(.L_x_1598) ;  /* 0x0000000000142947 */ /* 0x000fea0003800000 */
[----:B------:R-:W-:Y:S01]  /*10350*/  ISETP.NE.AND P3, PT, R27, RZ, PT ;  /* 0x000000ff1b00720c */ /* 0x000fe20003f65270 */
[----:B-1----:R-:W-:-:S04]  /*10360*/  IMAD.MOV.U32 R3, RZ, RZ, 0x6c00 ;  /* 0x00006c00ff037424 */ /* 0x002fc800078e00ff */
[----:B------:R2:W-:Y:S08]  /*10370*/  SYNCS.ARRIVE.TRANS64 RZ, [R10+URZ+0x31c30], R3 ;  /* 0x031c30030aff79a7 */ /* 0x0005f0000800003f */
[----:B------:R-:W-:Y:S05]  /*10380*/  @!P3 BRA `(.L_x_1598) ;  /* 0x000000000004b947 */ /* 0x000fea0003800000 */
[----:B------:R-:W-:Y:S01]  /*10390*/  BPT.TRAP 0x1 ;  /* 0x000000040000795c */ /* 0x000fe20000300000 */
.L_x_1598:
        /* <DEDUP_REMOVED lines=30> */
.L_x_1637:
[----:B------:R-:W-:Y:S05]  /*10580*/  @P2 BRA `(.L_x_1600) ;  /* 0x0000000000142947 */ /* 0x000fea0003800000 */
[----:B------:R-:W-:Y:S01]  /*10590*/  ISETP.NE.AND P2, PT, R27, RZ, PT ;  /* 0x000000ff1b00720c */ /* 0x000fe20003f45270 */
[----:B------:R-:W-:-:S04]  /*105a0*/  IMAD.MOV.U32 R10, RZ, RZ, 0x6c00 ;  /* 0x00006c00ff0a7424 */ /* 0x000fc800078e00ff */
[----:B------:R2:W-:Y:S08]  /*105b0*/  SYNCS.ARRIVE.TRANS64 RZ, [R3+URZ+0x50], R10 ;  /* 0x0000500a03ff79a7 */ /* 0x0005f0000800003f */
[----:B------:R-:W-:Y:S05]  /*105c0*/  @!P2 BRA `(.L_x_1600) ;  /* 0x000000000004a947 */ /* 0x000fea0003800000 */
[----:B------:R-:W-:Y:S01]  /*105d0*/  BPT.TRAP 0x1 ;  /* 0x000000040000795c */ /* 0x000fe20000300000 */
.L_x_1600:
        /* <DEDUP_REMOVED lines=29> */
.L_x_1595:
[----:B------:R-:W-:Y:S05]  /*107b0*/  BSYNC B1 ;  /* 0x0000000000017941 */ /* 0x000fea0003800000 */
.L_x_1594:
        /* <DEDUP_REMOVED lines=28> */
.L_x_1603:
[----:B-1----:R-:W-:Y:S01]  /*10980*/  IMAD R3, R19, 0x8, R24 ;  /* 0x0000000813037824 */ /* 0x002fe200078e0218 */
[----:B------:R-:W-:Y:S02]  /*10990*/  SHF.L.U32 R10, R22, 0x1f, RZ ;  /* 0x0000001f160a7819 */ /* 0x000fe400000006ff */
[----:B------:R-:W-:Y:S02]  /*109a0*/  ISETP.NE.AND P2, PT, R18, RZ, PT ;  /* 0x000000ff1200720c */ /* 0x000fe40003f45270 */
[----:B------:R-:W1:Y:S02]  /*109b0*/  SYNCS.PHASECHK.TRANS64.TRYWAIT P3, [R3+URZ+0x31c40], R10 ;  /* 0x031c400a030075a7 */ /* 0x000e64000806017f */
[----:B-1----:R-:W-:Y:S09]  /*109c0*/  @!P3 BRA `(.L_x_1604) ;  /* 0x000000100088b947 */ /* 0x002ff20003800000 */
.L_x_1638:
[----:B------:R-:W-:Y:S05]  /*109d0*/  @P2 BRA `(.L_x_1605) ;  /* 0x0000000000142947 */ /* 0x000fea0003800000 */
[----:B------:R-:W-:Y:S01]  /*109e0*/  ISETP.NE.AND P3, PT, R27, RZ, PT ;  /* 0x000000ff1b00720c */ /* 0x000fe20003f65270 */
[----:B-1----:R-:W-:-:S04]  /*109f0*/  IMAD.MOV.U32 R10, RZ, RZ, 0x6c00 ;  /* 0x00006c00ff0a7424 */ /* 0x002fc800078e00ff */
[----:B------:R2:W-:Y:S08]  /*10a00*/  SYNCS.ARRIVE.TRANS64 RZ, [R3+URZ+0x31c30], R10 ;  /* 0x031c300a03ff79a7 */ /* 0x0005f0000800003f */
[----:B------:R-:W-:Y:S05]  /*10a10*/  @!P3 BRA `(.L_x_1605) ;  /* 0x000000000004b947 */ /* 0x000fea0003800000 */
[----:B------:R-:W-:Y:S01]  /*10a20*/  BPT.TRAP 0x1 ;  /* 0x000000040000795c */ /* 0x000fe20000300000 */
.L_x_1605:
        /* <DEDUP_REMOVED lines=32> */
.L_x_1639:
[----:B------:R-:W-:Y:S05]  /*10c30*/  @P2 BRA `(.L_x_1607) ;  /* 0x0000000000142947 */ /* 0x000fea0003800000 */
[----:B------:R-:W-:Y:S01]  /*10c40*/  ISETP.NE.AND P2, PT, R27, RZ, PT ;  /* 0x000000ff1b00720c */ /* 0x000fe20003f45270 */
[----:B-1----:R-:W-:-:S04]  /*10c50*/  IMAD.MOV.U32 R6, RZ, RZ, 0x6c00 ;  /* 0x00006c00ff067424 */ /* 0x002fc800078e00ff */
[----:B------:R2:W-:Y:S08]  /*10c60*/  SYNCS.ARRIVE.TRANS64 RZ, [R3+URZ+0x50], R6 ;  /* 0x0000500603ff79a7 */ /* 0x0005f0000800003f */
[----:B------:R-:W-:Y:S05]  /*10c70*/  @!P2 BRA `(.L_x_1607) ;  /* 0x000000000004a947 */ /* 0x000fea0003800000 */
[----:B------:R-:W-:Y:S01]  /*10c80*/  BPT.TRAP 0x1 ;  /* 0x000000040000795c */ /* 0x000fe20000300000 */
.L_x_1607:
        /* <DEDUP_REMOVED lines=28> */
.L_x_1602:
[----:B------:R-:W-:Y:S05]  /*10e50*/  BSYNC B1 ;  /* 0x0000000000017941 */ /* 0x000fea0003800000 */
.L_x_1601:
[C---:B------:R-:W-:Y:S01]  /*10e60*/  ISETP.GT.AND P2, PT, R7.reuse, 0x1, PT ;  /* 0x000000010700780c */ /* 0x040fe20003f44270 */
[----:B------:R-:W-:-:S12]  /*10e70*/  VIADD R7, R7, 0xfffffffe ;  /* 0xfffffffe07077836 */ /* 0x000fd80000000000 */
[----:B------:R-:W-:Y:S05]  /*10e80*/  @P2 BRA `(.L_x_1608) ;  /* 0xfffffff000a42947 */ /* 0x000fea000383ffff */
.L_x_1593:
[----:B------:R-:W-:Y:S05]  /*10e90*/  BSYNC B0 ;  /* 0x0000000000007941 */ /* 0x000fea0003800000 */
.L_x_1584:
[----:B------:R-:W-:Y:S04]  /*10ea0*/  BSSY B0, `(.L_x_1609) ;  /* 0x000000f000007945 */ /* 0x000fe80003800000 */
[----:B------:R-:W-:Y:S05]  /*10eb0*/  @P1 BRA `(.L_x_1610) ;  /* 0x0000000000341947 */ /* 0x000fea0003800000 */
[----:B------:R-:W3:Y:S01]  /*10ec0*/  S2R R11, SR_LANEID ;  /* 0x00000000000b7919 */ /* 0x000ee20000000000 */
[----:B------:R-:W-:Y:S01]  /*10ed0*/  VOTEU.ANY UR4, UPT, PT ;  /* 0x0000000000047886 */ /* 0x000fe200038e0100 */
[----:B-12---:R-:W1:Y:S01]  /*10ee0*/  LDC.64 R2, c[0x0][0xdf0] ;  /* 0x00037c00ff027b82 */ /* 0x006e620000000a00 */
[----:B------:R-:W3:Y:S01]  /*10ef0*/  FLO.U32 R0, UR4 ;  /* 0x0000000400007d00 */ /* 0x000ee200080e0000 */
[----:B------:R-:W-:-:S07]  /*10f00*/  ULDC.64 UR6, c[0x0][0x208] ;  /* 0x0000820000067ab9 */ /* 0x000fce0000000a00 */
        /* <DEDUP_REMOVED lines=8> */
.L_x_1610:
[----:B------:R-:W-:Y:S05]  /*10f90*/  BSYNC B0 ;  /* 0x0000000000007941 */ /* 0x000fea0003800000 */
.L_x_1609:
[----:B------:R-:W-:Y:S04]  /*10fa0*/  BSSY B0, `(.L_x_1611) ;  /* 0x0000028000007945 */ /* 0x000fe80003800000 */
[----:B------:R-:W-:Y:S05]  /*10fb0*/  @!P6 BRA `(.L_x_1612) ;  /* 0x000000000098e947 */ /* 0x000fea0003800000 */
[----:B-12---:R-:W-:Y:S01]  /*10fc0*/  IMAD R3, R19, 0x8, R24 ;  /* 0x0000000813037824 */ /* 0x006fe200078e0218 */
[----:B------:R-:W-:Y:S02]  /*10fd0*/  SHF.L.U32 R0, R22, 0x1f, RZ ;  /* 0x0000001f16007819 */ /* 0x000fe400000006ff */
[----:B------:R-:W-:Y:S02]  /*10fe0*/  ISETP.NE.AND P1, PT, R18, RZ, PT ;  /* 0x000000ff1200720c */ /* 0x000fe40003f25270 */
[----:B------:R-:W1:Y:S02]  /*10ff0*/  SYNCS.PHASECHK.TRANS64.TRYWAIT P0, [R3+URZ+0x31c60], R0 ;  /* 0x031c6000030075a7 */ /* 0x000e64000800017f */
[----:B-1----:R-:W-:Y:S09]  /*11000*/  @!P0 BRA `(.L_x_1613) ;  /* 0x0000000c00208947 */ /* 0x002ff20003800000 */
.L_x_1640:
[----:B------:R-:W-:Y:S05]  /*11010*/  @P1 BRA `(.L_x_1614) ;  /* 0x0000000000141947 */ /* 0x000fea0003800000 */
[----:B------:R-:W-:Y:S01]  /*11020*/  ISETP.NE.AND P0, PT, R27, RZ, PT ;  /* 0x000000ff1b00720c */ /* 0x000fe20003f05270 */
[----:B-1----:R-:W-:-:S04]  /*11030*/  IMAD.MOV.U32 R0, RZ, RZ, 0x6c00 ;  /* 0x00006c00ff007424 */ /* 0x002fc800078e00ff */
[----:B------:R2:W-:Y:S08]  /*11040*/  SYNCS.ARRIVE.TRANS64 RZ, [R3+URZ+0x31c50], R0 ;  /* 0x031c500003ff79a7 */ /* 0x0005f0000800003f */
[----:B------:R-:W-:Y:S05]  /*11050*/  @!P0 BRA `(.L_x_1614) ;  /* 0x0000000000048947 */ /* 0x000fea0003800000 */
[----:B------:R-:W-:Y:S01]  /*11060*/  BPT.TRAP 0x1 ;  /* 0x000000040000795c */ /* 0x000fe20000300000 */
.L_x_1614:
        /* <DEDUP_REMOVED lines=27> */
.L_x_1612:
[----:B------:R-:W-:Y:S05]  /*11220*/  BSYNC B0 ;  /* 0x0000000000007941 */ /* 0x000fea0003800000 */
.L_x_1611:
[----:B------:R-:W-:Y:S02]  /*11230*/  VIADD R19, R19, 0x1 ;  /* 0x0000000113137836 */ /* 0x000fe40000000000 */
[----:B--2---:R-:W-:-:S03]  /*11240*/  IMAD.MOV.U32 R13, RZ, RZ, R26 ;  /* 0x000000ffff0d7224 */ /* 0x004fc600078e001a */
[----:B------:R-:W-:-:S04]  /*11250*/  ISETP.NE.AND P0, PT, R19, 0x2, PT ;  /* 0x000000021300780c */ /* 0x000fc80003f05270 */
[----:B-1----:R-:W-:Y:S02]  /*11260*/  SEL R3, RZ, 0x1, P0 ;  /* 0x00000001ff037807 */ /* 0x002fe40000000000 */
[----:B------:R-:W-:Y:S02]  /*11270*/  SEL R19, R19, RZ, P0 ;  /* 0x000000ff13137207 */ /* 0x000fe40000000000 */
[----:B------:R-:W-:-:S07]  /*11280*/  LOP3.LUT R22, R22, R3, RZ, 0x3c, !PT ;  /* 0x0000000316167212 */ /* 0x000fce00078e3cff */
.L_x_1573:
[----:B------:R-:W-:Y:S05]  /*11290*/  BSYNC B6 ;  /* 0x0000000000067941 */ /* 0x000fea0003800000 */
.L_x_1571:
[----:B------:R-:W-:-:S03]  /*112a0*/  UMOV UR4, 0xffffffff ;  /* 0xffffffff00047882 */ /* 0x000fc60000000000 */
[----:B------:R-:W-:Y:S05]  /*112b0*/  BRA.DIV UR4, `(.L_x_1615) ;  /* 0x0000000a04887947 */ /* 0x000fea000b800000 */
[----:B------:R1:W2:Y:S02]  /*112c0*/  SHFL.IDX PT, R14, R13, RZ, 0x1f ;  /* 0x00001fff0d0e7589 */ /* 0x0002a400000e0000 */
.L_x_1643:
        /* <DEDUP_REMOVED lines=12> */
.L_x_1568:
[----:B------:R-:W2:Y:S01]  /*11390*/  S2R R3, SR_CgaCtaId ;  /* 0x0000000000037919 */ /* 0x000ea20000008800 */
[----:B------:R-:W-:Y:S01]  /*113a0*/  VIADD R23, R23, 0x1 ;  /* 0x0000000117177836 */ /* 0x000fe20000000000 */
[----:B------:R-:W-:-:S04]  /*113b0*/  MOV R2, 0x400 ;  /* 0x0000040000027802 */ /* 0x000fc80000000f00 */
[----:B------:R-:W-:-:S04]  /*113c0*/  LEA.HI R0, R23, R23, RZ, 0x1 ;  /* 0x0000001717007211 */ /* 0x000fc800078f08ff */
[----:B------:R-:W-:-:S05]  /*113d0*/  LOP3.LUT R0, R0, 0xfffffffe, RZ, 0xc0, !PT ;  /* 0xfffffffe00007812 */ /* 0x000fca00078ec0ff */
[----:B------:R-:W-:-:S05]  /*113e0*/  IMAD.IADD R0, R23, 0x1, -R0 ;  /* 0x0000000117007824 */ /* 0x000fca00078e0a00 */
[----:B------:R-:W-:Y:S02]  /*113f0*/  SHF.L.U32 R0, R0, 0x1f, RZ ;  /* 0x0000001f00007819 */ /* 0x000fe400000006ff */
[----:B--2---:R-:W-:-:S04]  /*11400*/  LEA R9, R3, R2, 0x18 ;  /* 0x0000000203097211 */ /* 0x004fc800078ec0ff */
[----:B------:R-:W2:Y:S02]  /*11410*/  SYNCS.PHASECHK.TRANS64.TRYWAIT P0, [R9+URZ+0x31c20], R0 ;  /* 0x031c2000090075a7 */ /* 0x000ea4000800017f */
[----:B--2---:R-:W-:Y:S05]  /*11420*/  @!P0 BRA `(.L_x_1617) ;  /* 0x0000000800508947 */ /* 0x004fea0003800000 */
.L_x_1644:
[----:B------:R-:W3:Y:S02]  /*11430*/  SHFL.IDX PT, R16, R16, RZ, 0x1f ;  /* 0x00001fff10107589 */ /* 0x000ee400000e0000 */
[----:B---3--:R-:W-:-:S13]  /*11440*/  ISETP.NE.AND P0, PT, R16, RZ, PT ;  /* 0x000000ff1000720c */ /* 0x008fda0003f05270 */
[----:B------:R-:W-:Y:S05]  /*11450*/  @P0 EXIT ;  /* 0x000000000000094d */ /* 0x000fea0003800000 */
[----:B------:R-:W-:Y:S01]  /*11460*/  ELECT P0, URZ, PT ;  /* 0x00000000003f782f */ /* 0x000fe20003800000 */
[----:B------:R-:W-:-:S12]  /*11470*/  BSSY B0, `(.L_x_1618) ;  /* 0x000001f000007945 */ /* 0x000fd80003800000 */
[----:B------:R-:W-:Y:S05]  /*11480*/  @!P0 BRA `(.L_x_1619) ;  /* 0x0000000000748947 */ /* 0x000fea0003800000 */
[----:B------:R-:W-:-:S04]  /*11490*/  LOP3.LUT R17, R17, 0x2, RZ, 0xfc, !PT ;  /* 0x0000000211117812 */ /* 0x000fc800078efcff */
[----:B------:R-:W-:-:S13]  /*114a0*/  ISETP.NE.AND P2, PT, R17, 0x3, PT ;  /* 0x000000031100780c */ /* 0x000fda0003f45270 */
[----:B------:R-:W-:Y:S05]  /*114b0*/  @!P2 BRA `(.L_x_1620) ;  /* 0x000000000004a947 */ /* 0x000fea0003800000 */
[----:B------:R-:W-:Y:S01]  /*114c0*/  BPT.TRAP 0x1 ;  /* 0x000000040000795c */ /* 0x000fe20000300000 */
.L_x_1620:
[----:B--2---:R-:W-:Y:S01]  /*114d0*/  VIADD R0, R9, 0x31c40 ;  /* 0x00031c4009007836 */ /* 0x004fe20000000000 */
        /* <DEDUP_REMOVED lines=11> */
.L_x_1645:
[----:B------:R-:W3:Y:S02]  /*11590*/  SYNCS.PHASECHK.TRANS64.TRYWAIT P0, [R3+URZ], R2 ;  /* 0x00000002030075a7 */ /* 0x000ee4000800017f */
[----:B---3--:R-:W-:Y:S05]  /*115a0*/  @!P0 BRA `(.L_x_1622) ;  /* 0x0000000800188947 */ /* 0x008fea0003800000 */
.L_x_1646:
[----:B------:R-:W-:Y:S05]  /*115b0*/  @!P2 BRA `(.L_x_1623) ;  /* 0x000000000004a947 */ /* 0x000fea0003800000 */
[----:B------:R-:W-:Y:S01]  /*115c0*/  BPT.TRAP 0x1 ;  /* 0x000000040000795c */ /* 0x000fe20000300000 */
.L_x_1623:
[----:B------:R-:W-:-:S04]  /*115d0*/  VIADD R0, R9, 0x31c60 ;  /* 0x00031c6009007836 */ /* 0x000fc80000000000 */
[----:B------:R-:W-:-:S04]  /*115e0*/  IMAD R19, R19, 0x8, R0 ;  /* 0x0000000813137824 */ /* 0x000fc800078e0200 */
[----:B------:R-:W4:Y:S02]  /*115f0*/  SYNCS.PHASECHK.TRANS64.TRYWAIT P0, [R19+URZ], R4 ;  /* 0x00000004130075a7 */ /* 0x000f24000800017f */
[----:B----4-:R-:W-:Y:S05]  /*11600*/  @!P0 BRA `(.L_x_1624) ;  /* 0x0000000800148947 */ /* 0x010fea0003800000 */
.L_x_1647:
[----:B------:R-:W-:-:S07]  /*11610*/  IMAD R7, R7, 0x8, R0 ;  /* 0x0000000807077824 */ /* 0x000fce00078e0200 */
.L_x_1625:
[----:B------:R1:W1:Y:S02]  /*11620*/  SYNCS.PHASECHK.TRANS64.TRYWAIT P0, [R7+URZ], R2 ;  /* 0x00000002070075a7 */ /* 0x000264000800017f */
[----:B-1----:R-:W-:Y:S05]  /*11630*/  @!P0 NANOSLEEP.SYNCS 0x989680 ;  /* 0x009896800000895d */ /* 0x002fea0003900000 */
[----:B------:R-:W1:Y:S02]  /*11640*/  @!P0 SYNCS.PHASECHK.TRANS64 P0, [R7+URZ], R2 ;  /* 0x00000002070085a7 */ /* 0x000e64000800007f */
[----:B-1----:R-:W-:Y:S05]  /*11650*/  @!P0 BRA `(.L_x_1625) ;  /* 0xfffffffc00f08947 */ /* 0x002fea000383ffff */
.L_x_1619:
[----:B------:R-:W-:Y:S05]  /*11660*/  BSYNC B0 ;  /* 0x0000000000007941 */ /* 0x000fea0003800000 */
.L_x_1618:
[----:B------:R-:W-:Y:S05]  /*11670*/  EXIT ;  /* 0x000000000000794d */ /* 0x000fea0003800000 */
.L_x_1529:
[----:B-1----:R-:W-:-:S04]  /*11680*/  IMAD.U32 R3, RZ, RZ, UR47 ;  /* 0x0000002fff037e24 */ /* 0x002fc8000f8e00ff */
[----:B------:R1:W2:Y:S03]  /*11690*/  SYNCS.PHASECHK.TRANS64.TRYWAIT P1, [R3+URZ+0x31c00], R0 ;  /* 0x031c0000030075a7 */ /* 0x0002a6000802017f */
[----:B--2---:R-:W-:Y:S05]  /*116a0*/  @!P1 NANOSLEEP.SYNCS 0x989680 ;  /* 0x009896800000995d */ /* 0x004fea0003900000 */
[----:B------:R-:W2:Y:S02]  /*116b0*/  @!P1 SYNCS.PHASECHK.TRANS64 P1, [R3+URZ+0x31c00], R0 ;  /* 0x031c0000030095a7 */ /* 0x000ea4000802007f */
[----:B--2---:R-:W-:Y:S05]  /*116c0*/  @!P1 BRA `(.L_x_1529) ;  /* 0xfffffffc00ec9947 */ /* 0x004fea000383ffff */
[----:B------:R-:W-:Y:S05]  /*116d0*/  BRA `(.L_x_1626) ;  /* 0xffffff0000107947 */ /* 0x000fea000383ffff */
.L_x_1533:
[----:B--2---:R2:W3:Y:S02]  /*116e0*/  SYNCS.PHASECHK.TRANS64.TRYWAIT P2, [R3+URZ+0x31c30], R0 ;  /* 0x031c3000030075a7 */ /* 0x0044e4000804017f */
[----:B---3--:R-:W-:Y:S05]  /*116f0*/  @!P2 NANOSLEEP.SYNCS 0x989680 ;  /* 0x009896800000a95d */ /* 0x008fea0003900000 */
[----:B------:R-:W3:Y:S02]  /*11700*/  @!P2 SYNCS.PHASECHK.TRANS64 P2, [R3+URZ+0x31c30], R0 ;  /* 0x031c30000300a5a7 */ /* 0x000ee4000804007f */
[----:B---3--:R-:W-:Y:S05]  /*11710*/  @!P2 BRA `(.L_x_1533) ;  /* 0xfffffffc00f0a947 */ /* 0x008fea000383ffff */
[----:B------:R-:W-:Y:S05]  /*11720*/  BRA `(.L_x_1532) ;  /* 0xffffff0000387947 */ /* 0x000fea000383ffff */
.L_x_1538:
[----:B--2---:R-:W-:-:S04]  /*11730*/  IMAD.U32 R5, RZ, RZ, UR6 ;  /* 0x00000006ff057e24 */ /* 0x004fc8000f8e00ff */
[----:B------:R2:W3:Y:S03]  /*11740*/  SYNCS.PHASECHK.TRANS64.TRYWAIT P2, [R5+URZ+0x31c30], R0 ;  /* 0x031c3000050075a7 */ /* 0x0004e6000804017f */
[----:B---3--:R-:W-:Y:S05]  /*11750*/  @!P2 NANOSLEEP.SYNCS 0x989680 ;  /* 0x009896800000a95d */ /* 0x008fea0003900000 */
[----:B------:R-:W3:Y:S02]  /*11760*/  @!P2 SYNCS.PHASECHK.TRANS64 P2, [R5+URZ+0x31c30], R0 ;  /* 0x031c30000500a5a7 */ /* 0x000ee4000804007f */
[----:B---3--:R-:W-:Y:S05]  /*11770*/  @!P2 BRA `(.L_x_1538) ;  /* 0xfffffffc00eca947 */ /* 0x008fea000383ffff */
[----:B------:R-:W-:Y:S05]  /*11780*/  BRA `(.L_x_1535) ;  /* 0xffffff3c00287947 */ /* 0x000fea000383ffff */
.L_x_1542:
[----:B--2---:R-:W-:-:S04]  /*11790*/  IMAD.U32 R5, RZ, RZ, UR6 ;  /* 0x00000006ff057e24 */ /* 0x004fc8000f8e00ff */
[----:B------:R2:W3:Y:S03]  /*117a0*/  SYNCS.PHASECHK.TRANS64.TRYWAIT P2, [R5+URZ+0x31c50], R0 ;  /* 0x031c5000050075a7 */ /* 0x0004e6000804017f */
[----:B---3--:R-:W-:Y:S05]  /*117b0*/  @!P2 NANOSLEEP.SYNCS 0x989680 ;  /* 0x009896800000a95d */ /* 0x008fea0003900000 */
[----:B------:R-:W3:Y:S02]  /*117c0*/  @!P2 SYNCS.PHASECHK.TRANS64 P2, [R5+URZ+0x31c50], R0 ;  /* 0x031c50000500a5a7 */ /* 0x000ee4000804007f */
[----:B---3--:R-:W-:Y:S05]  /*117d0*/  @!P2 BRA `(.L_x_1542) ;  /* 0xfffffffc00eca947 */ /* 0x008fea000383ffff */
[----:B------:R-:W-:Y:S05]  /*117e0*/  BRA `(.L_x_1539) ;  /* 0xffffff5000d07947 */ /* 0x000fea000383ffff */
.L_x_1548:
[----:B--2---:R-:W-:-:S04]  /*117f0*/  IMAD.U32 R5, RZ, RZ, UR6 ;  /* 0x00000006ff057e24 */ /* 0x004fc8000f8e00ff */
[----:B------:R2:W3:Y:S03]  /*11800*/  SYNCS.PHASECHK.TRANS64.TRYWAIT P2, [R5+URZ+0x31c30], R0 ;  /* 0x031c3000050075a7 */ /* 0x0004e6000804017f */
[----:B---3--:R-:W-:Y:S05]  /*11810*/  @!P2 NANOSLEEP.SYNCS 0x989680 ;  /* 0x009896800000a95d */ /* 0x008fea0003900000 */
[----:B------:R-:W3:Y:S02]  /*11820*/  @!P2 SYNCS.PHASECHK.TRANS64 P2, [R5+URZ+0x31c30], R0 ;  /* 0x031c30000500a5a7 */ /* 0x000ee4000804007f */
[----:B---3--:R-:W-:Y:S05]  /*11830*/  @!P2 BRA `(.L_x_1548) ;  /* 0xfffffffc00eca947 */ /* 0x008fea000383ffff */
[----:B------:R-:W-:Y:S05]  /*11840*/  BRA `(.L_x_1545) ;  /* 0xffffff7c007c7947 */ /* 0x000fea000383ffff */
.L_x_1552:
[----:B--2---:R-:W-:-:S04]  /*11850*/  IMAD.U32 R5, RZ, RZ, UR6 ;  /* 0x00000006ff057e24 */ /* 0x004fc8000f8e00ff */
[----:B------:R2:W3:Y:S03]  /*11860*/  SYNCS.PHASECHK.TRANS64.TRYWAIT P2, [R5+URZ+0x31c50], R0 ;  /* 0x031c5000050075a7 */ /* 0x0004e6000804017f */
[----:B---3--:R-:W-:Y:S05]  /*11870*/  @!P2 NANOSLEEP.SYNCS 0x989680 ;  /* 0x009896800000a95d */ /* 0x008fea0003900000 */
[----:B------:R-:W3:Y:S02]  /*11880*/  @!P2 SYNCS.PHASECHK.TRANS64 P2, [R5+URZ+0x31c50], R0 ;  /* 0x031c50000500a5a7 */ /* 0x000ee4000804007f */
[----:B---3--:R-:W-:Y:S05]  /*11890*/  @!P2 BRA `(.L_x_1552) ;  /* 0xfffffffc00eca947 */ /* 0x008fea000383ffff */
[----:B------:R-:W-:Y:S05]  /*118a0*/  BRA `(.L_x_1549) ;  /* 0xffffff9400207947 */ /* 0x000fea000383ffff */
.L_x_1557:
[----:B--2---:R-:W-:-:S04]  /*118b0*/  IMAD.U32 R7, RZ, RZ, UR12 ;  /* 0x0000000cff077e24 */ /* 0x004fc8000f8e00ff */
[----:B------:R2:W3:Y:S03]  /*118c0*/  SYNCS.PHASECHK.TRANS64.TRYWAIT P0, [R7+URZ+0x31c50], R6 ;  /* 0x031c5006070075a7 */ /* 0x0004e6000800017f */
[----:B---3--:R-:W-:Y:S05]  /*118d0*/  @!P0 NANOSLEEP.SYNCS 0x989680 ;  /* 0x009896800000895d */ /* 0x008fea0003900000 */
[----:B------:R-:W3:Y:S02]  /*118e0*/  @!P0 SYNCS.PHASECHK.TRANS64 P0, [R7+URZ+0x31c50], R6 ;  /* 0x031c5006070085a7 */ /* 0x000ee4000800007f */
[----:B---3--:R-:W-:Y:S05]  /*118f0*/  @!P0 BRA `(.L_x_1557) ;  /* 0xfffffffc00ec8947 */ /* 0x008fea000383ffff */
[----:B------:R-:W-:Y:S05]  /*11900*/  BRA `(.L_x_1556) ;  /* 0xffffffb400007947 */ /* 0x000fea000383ffff */
.L_x_1577:
[----:B------:R-:W-:Y:S02]  /*11910*/  IMAD.MOV.U32 R13, RZ, RZ, R16 ;  /* 0x000000ffff0d7224 */ /* 0x000fe400078e0010 */
[----:B------:R-:W-:Y:S02]  /*11920*/  IMAD.MOV.U32 R12, RZ, RZ, RZ ;  /* 0x000000ffff0c7224 */ /* 0x000fe400078e00ff */
[----:B------:R-:W-:Y:S02]  /*11930*/  IMAD.MOV.U32 R11, RZ, RZ, 0x1f ;  /* 0x0000001fff0b7424 */ /* 0x000fe400078e00ff */
[----:B------:R-:W-:-:S07]  /*11940*/  IMAD.MOV.U32 R15, RZ, RZ, -0x1 ;  /* 0xffffffffff0f7424 */ /* 0x000fce00078e00ff */
[----:B------:R-:W-:Y:S05]  /*11950*/  WARPSYNC.COLLECTIVE R15, `(.L_x_1627) ;  /* 0x000000000f087348 */ /* 0x000fea0003c00000 */
[----:B------:R1:W2:Y:S02]  /*11960*/  SHFL.IDX P6, R14, R13, R12, R11 ;  /* 0x0000000c0d0e7389 */ /* 0x0002a400000c000b */
[----:B-12---:R-:W-:Y:S01]  /*11970*/  ENDCOLLECTIVE ;  /* 0x000000000000791b */ /* 0x006fe20003800000 */
.L_x_1627:
[----:B------:R-:W-:Y:S05]  /*11980*/  BRA `(.L_x_1628) ;  /* 0xffffffd800587947 */ /* 0x000fea000383ffff */
.L_x_1578:
[----:B------:R-:W-:Y:S01]  /*11990*/  BSSY B0, `(.L_x_1629) ;  /* 0x0000006000007945 */ /* 0x000fe20003800000 */
[----:B------:R-:W-:-:S07]  /*119a0*/  IMAD.MOV.U32 R15, RZ, RZ, -0x1 ;  /* 0xffffffffff0f7424 */ /* 0x000fce00078e00ff */
[----:B------:R-:W-:Y:S05]  /*119b0*/  WARPSYNC.COLLECTIVE R15, `(.L_x_1630) ;  /* 0x000000000f0c7348 */ /* 0x000fea0003c00000 */
[----:B------:R-:W-:Y:S02]  /*119c0*/  ELECT P6, UR62, PT ;  /* 0x00000000003e782f */ /* 0x000fe400038c0000 */
[----:B------:R-:W-:Y:S01]  /*119d0*/  MOV R14, UR62 ;  /* 0x0000003e000e7c02 */ /* 0x000fe20008000f00 */
[----:B------:R-:W-:Y:S10]  /*119e0*/  ENDCOLLECTIVE ;  /* 0x000000000000791b */ /* 0x000ff40003800000 */
.L_x_1630:
[----:B------:R-:W-:Y:S05]  /*119f0*/  BSYNC B0 ;  /* 0x0000000000007941 */ /* 0x000fea0003800000 */
.L_x_1629:
[----:B------:R-:W-:Y:S05]  /*11a00*/  BRA `(.L_x_1631) ;  /* 0xffffffd800487947 */ /* 0x000fea000383ffff */
.L_x_1581:
[----:B--2---:R2:W3:Y:S02]  /*11a10*/  SYNCS.PHASECHK.TRANS64.TRYWAIT P2, [R13+URZ+0x31c40], R12 ;  /* 0x031c400c0d0075a7 */ /* 0x0044e4000804017f */
[----:B---3--:R-:W-:Y:S05]  /*11a20*/  @!P2 NANOSLEEP.SYNCS 0x989680 ;  /* 0x009896800000a95d */ /* 0x008fea0003900000 */
[----:B------:R-:W3:Y:S02]  /*11a30*/  @!P2 SYNCS.PHASECHK.TRANS64 P2, [R13+URZ+0x31c40], R12 ;  /* 0x031c400c0d00a5a7 */ /* 0x000ee4000804007f */
[----:B---3--:R-:W-:Y:S05]  /*11a40*/  @!P2 BRA `(.L_x_1581) ;  /* 0xfffffffc00f0a947 */ /* 0x008fea000383ffff */
[----:B------:R-:W-:Y:S05]  /*11a50*/  BRA `(.L_x_1632) ;  /* 0xffffffd800a07947 */ /* 0x000fea000383ffff */
.L_x_1583:
[----:B-1----:R1:W3:Y:S02]  /*11a60*/  SYNCS.PHASECHK.TRANS64.TRYWAIT P2, [R24+URZ+0x31c20], R7 ;  /* 0x031c2007180075a7 */ /* 0x0022e4000804017f */
[----:B---3--:R-:W-:Y:S05]  /*11a70*/  @!P2 NANOSLEEP.SYNCS 0x989680 ;  /* 0x009896800000a95d */ /* 0x008fea0003900000 */
[----:B------:R-:W3:Y:S02]  /*11a80*/  @!P2 SYNCS.PHASECHK.TRANS64 P2, [R24+URZ+0x31c20], R7 ;  /* 0x031c20071800a5a7 */ /* 0x000ee4000804007f */
[----:B---3--:R-:W-:Y:S05]  /*11a90*/  @!P2 BRA `(.L_x_1583) ;  /* 0xfffffffc00f0a947 */ /* 0x008fea000383ffff */
[----:B------:R-:W-:Y:S05]  /*11aa0*/  BRA `(.L_x_1633) ;  /* 0xffffffdc00b87947 */ /* 0x000fea000383ffff */
.L_x_1589:
[----:B-1----:R1:W2:Y:S02]  /*11ab0*/  SYNCS.PHASECHK.TRANS64.TRYWAIT P3, [R3+URZ+0x31c40], R2 ;  /* 0x031c4002030075a7 */ /* 0x0022a4000806017f */
[----:B--2---:R-:W-:Y:S05]  /*11ac0*/  @!P3 NANOSLEEP.SYNCS 0x989680 ;  /* 0x009896800000b95d */ /* 0x004fea0003900000 */
[----:B------:R-:W2:Y:S02]  /*11ad0*/  @!P3 SYNCS.PHASECHK.TRANS64 P3, [R3+URZ+0x31c40], R2 ;  /* 0x031c40020300b5a7 */ /* 0x000ea4000806007f */
[----:B--2---:R-:W-:Y:S05]  /*11ae0*/  @!P3 BRA `(.L_x_1589) ;  /* 0xfffffffc00f0b947 */ /* 0x004fea000383ffff */
[----:B------:R-:W-:Y:S05]  /*11af0*/  BRA `(.L_x_1634) ;  /* 0xffffffe000487947 */ /* 0x000fea000383ffff */
.L_x_1591:
[----:B-1----:R1:W2:Y:S02]  /*11b00*/  SYNCS.PHASECHK.TRANS64.TRYWAIT P3, [R2+URZ+0x60], R3 ;  /* 0x00006003020075a7 */ /* 0x0022a4000806017f */
[----:B--2---:R-:W-:Y:S05]  /*11b10*/  @!P3 NANOSLEEP.SYNCS 0x989680 ;  /* 0x009896800000b95d */ /* 0x004fea0003900000 */
[----:B------:R-:W2:Y:S02]  /*11b20*/  @!P3 SYNCS.PHASECHK.TRANS64 P3, [R2+URZ+0x60], R3 ;  /* 0x000060030200b5a7 */ /* 0x000ea4000806007f */
[----:B--2---:R-:W-:Y:S05]  /*11b30*/  @!P3 BRA `(.L_x_1591) ;  /* 0xfffffffc00f0b947 */ /* 0x004fea000383ffff */
[----:B------:R-:W-:Y:S05]  /*11b40*/  BRA `(.L_x_1635) ;  /* 0xffffffe000c47947 */ /* 0x000fea000383ffff */
.L_x_1597:
[----:B-1----:R1:W2:Y:S02]  /*11b50*/  SYNCS.PHASECHK.TRANS64.TRYWAIT P3, [R10+URZ+0x31c40], R3 ;  /* 0x031c40030a0075a7 */ /* 0x0022a4000806017f */
[----:B--2---:R-:W-:Y:S05]  /*11b60*/  @!P3 NANOSLEEP.SYNCS 0x989680 ;  /* 0x009896800000b95d */ /* 0x004fea0003900000 */
[----:B------:R-:W2:Y:S02]  /*11b70*/  @!P3 SYNCS.PHASECHK.TRANS64 P3, [R10+URZ+0x31c40], R3 ;  /* 0x031c40030a00b5a7 */ /* 0x000ea4000806007f */
[----:B--2---:R-:W-:Y:S05]  /*11b80*/  @!P3 BRA `(.L_x_1597) ;  /* 0xfffffffc00f0b947 */ /* 0x004fea000383ffff */
[----:B------:R-:W-:Y:S05]  /*11b90*/  BRA `(.L_x_1636) ;  /* 0xffffffe400e87947 */ /* 0x000fea000383ffff */
.L_x_1599:
[----:B-1----:R1:W2:Y:S02]  /*11ba0*/  SYNCS.PHASECHK.TRANS64.TRYWAIT P3, [R3+URZ+0x60], R22 ;  /* 0x00006016030075a7 */ /* 0x0022a4000806017f */
[----:B--2---:R-:W-:Y:S05]  /*11bb0*/  @!P3 NANOSLEEP.SYNCS 0x989680 ;  /* 0x009896800000b95d */ /* 0x004fea0003900000 */
[----:B------:R-:W2:Y:S02]  /*11bc0*/  @!P3 SYNCS.PHASECHK.TRANS64 P3, [R3+URZ+0x60], R22 ;  /* 0x000060160300b5a7 */ /* 0x000ea4000806007f */
[----:B--2---:R-:W-:Y:S05]  /*11bd0*/  @!P3 BRA `(.L_x_1599) ;  /* 0xfffffffc00f0b947 */ /* 0x004fea000383ffff */
[----:B------:R-:W-:Y:S05]  /*11be0*/  BRA `(.L_x_1637) ;  /* 0xffffffe800647947 */ /* 0x000fea000383ffff */
.L_x_1604:
[----:B-1----:R1:W2:Y:S02]  /*11bf0*/  SYNCS.PHASECHK.TRANS64.TRYWAIT P3, [R3+URZ+0x31c40], R10 ;  /* 0x031c400a030075a7 */ /* 0x0022a4000806017f */
[----:B--2---:R-:W-:Y:S05]  /*11c00*/  @!P3 NANOSLEEP.SYNCS 0x989680 ;  /* 0x009896800000b95d */ /* 0x004fea0003900000 */
[----:B------:R-:W2:Y:S02]  /*11c10*/  @!P3 SYNCS.PHASECHK.TRANS64 P3, [R3+URZ+0x31c40], R10 ;  /* 0x031c400a0300b5a7 */ /* 0x000ea4000806007f */
[----:B--2---:R-:W-:Y:S05]  /*11c20*/  @!P3 BRA `(.L_x_1604) ;  /* 0xfffffffc00f0b947 */ /* 0x004fea000383ffff */
[----:B------:R-:W-:Y:S05]  /*11c30*/  BRA `(.L_x_1638) ;  /* 0xffffffec00647947 */ /* 0x000fea000383ffff */
.L_x_1606:
[----:B-1----:R1:W2:Y:S02]  /*11c40*/  SYNCS.PHASECHK.TRANS64.TRYWAIT P3, [R3+URZ+0x60], R6 ;  /* 0x00006006030075a7 */ /* 0x0022a4000806017f */
[----:B--2---:R-:W-:Y:S05]  /*11c50*/  @!P3 NANOSLEEP.SYNCS 0x989680 ;  /* 0x009896800000b95d */ /* 0x004fea0003900000 */
[----:B------:R-:W2:Y:S02]  /*11c60*/  @!P3 SYNCS.PHASECHK.TRANS64 P3, [R3+URZ+0x60], R6 ;  /* 0x000060060300b5a7 */ /* 0x000ea4000806007f */
[----:B--2---:R-:W-:Y:S05]  /*11c70*/  @!P3 BRA `(.L_x_1606) ;  /* 0xfffffffc00f0b947 */ /* 0x004fea000383ffff */
[----:B------:R-:W-:Y:S05]  /*11c80*/  BRA `(.L_x_1639) ;  /* 0xffffffec00e87947 */ /* 0x000fea000383ffff */
.L_x_1613:
[----:B-1----:R1:W2:Y:S02]  /*11c90*/  SYNCS.PHASECHK.TRANS64.TRYWAIT P0, [R3+URZ+0x31c60], R0 ;  /* 0x031c6000030075a7 */ /* 0x0022a4000800017f */
[----:B--2---:R-:W-:Y:S05]  /*11ca0*/  @!P0 NANOSLEEP.SYNCS 0x989680 ;  /* 0x009896800000895d */ /* 0x004fea0003900000 */
[----:B------:R-:W2:Y:S02]  /*11cb0*/  @!P0 SYNCS.PHASECHK.TRANS64 P0, [R3+URZ+0x31c60], R0 ;  /* 0x031c6000030085a7 */ /* 0x000ea4000800007f */
[----:B--2---:R-:W-:Y:S05]  /*11cc0*/  @!P0 BRA `(.L_x_1613) ;  /* 0xfffffffc00f08947 */ /* 0x004fea000383ffff */
[----:B------:R-:W-:Y:S05]  /*11cd0*/  BRA `(.L_x_1640) ;  /* 0xfffffff000cc7947 */ /* 0x000fea000383ffff */
.L_x_1615:
[----:B------:R-:W-:Y:S01]  /*11ce0*/  BSSY B0, `(.L_x_1641) ;  /* 0x0000007000007945 */ /* 0x000fe20003800000 */
[----:B------:R-:W-:Y:S02]  /*11cf0*/  IMAD.MOV.U32 R12, RZ, RZ, RZ ;  /* 0x000000ffff0c7224 */ /* 0x000fe400078e00ff */
[----:B------:R-:W-:Y:S02]  /*11d00*/  IMAD.MOV.U32 R11, RZ, RZ, 0x1f ;  /* 0x0000001fff0b7424 */ /* 0x000fe400078e00ff */
[----:B------:R-:W-:-:S07]  /*11d10*/  IMAD.MOV.U32 R15, RZ, RZ, -0x1 ;  /* 0xffffffffff0f7424 */ /* 0x000fce00078e00ff */
[----:B------:R-:W-:Y:S05]  /*11d20*/  WARPSYNC.COLLECTIVE R15, `(.L_x_1642) ;  /* 0x000000000f087348 */ /* 0x000fea0003c00000 */
[----:B------:R1:W2:Y:S02]  /*11d30*/  SHFL.IDX P6, R14, R13, R12, R11 ;  /* 0x0000000c0d0e7389 */ /* 0x0002a400000c000b */
[----:B-12---:R-:W-:Y:S01]  /*11d40*/  ENDCOLLECTIVE ;  /* 0x000000000000791b */ /* 0x006fe20003800000 */
.L_x_1642:
[----:B------:R-:W-:Y:S05]  /*11d50*/  BSYNC B0 ;  /* 0x0000000000007941 */ /* 0x000fea0003800000 */
.L_x_1641:
[----:B------:R-:W-:Y:S05]  /*11d60*/  BRA `(.L_x_1643) ;  /* 0xfffffff400587947 */ /* 0x000fea000383ffff */
.L_x_1617:
[----:B--2---:R2:W3:Y:S02]  /*11d70*/  SYNCS.PHASECHK.TRANS64.TRYWAIT P0, [R9+URZ+0x31c20], R0 ;  /* 0x031c2000090075a7 */ /* 0x0044e4000800017f */
[----:B---3--:R-:W-:Y:S05]  /*11d80*/  @!P0 NANOSLEEP.SYNCS 0x989680 ;  /* 0x009896800000895d */ /* 0x008fea0003900000 */
[----:B------:R-:W3:Y:S02]  /*11d90*/  @!P0 SYNCS.PHASECHK.TRANS64 P0, [R9+URZ+0x31c20], R0 ;  /* 0x031c2000090085a7 */ /* 0x000ee4000800007f */
[----:B---3--:R-:W-:Y:S05]  /*11da0*/  @!P0 BRA `(.L_x_1617) ;  /* 0xfffffffc00f08947 */ /* 0x008fea000383ffff */
[----:B------:R-:W-:Y:S05]  /*11db0*/  BRA `(.L_x_1644) ;  /* 0xfffffff4009c7947 */ /* 0x000fea000383ffff */
.L_x_1621:
[----:B--2---:R2:W3:Y:S02]  /*11dc0*/  SYNCS.PHASECHK.TRANS64.TRYWAIT P0, [R5+URZ], R4 ;  /* 0x00000004050075a7 */ /* 0x0044e4000800017f */
[----:B---3--:R-:W-:Y:S05]  /*11dd0*/  @!P0 NANOSLEEP.SYNCS 0x989680 ;  /* 0x009896800000895d */ /* 0x008fea0003900000 */
[----:B------:R-:W3:Y:S02]  /*11de0*/  @!P0 SYNCS.PHASECHK.TRANS64 P0, [R5+URZ], R4 ;  /* 0x00000004050085a7 */ /* 0x000ee4000800007f */
[----:B---3--:R-:W-:Y:S05]  /*11df0*/  @!P0 BRA `(.L_x_1621) ;  /* 0xfffffffc00f08947 */ /* 0x008fea000383ffff */
[----:B------:R-:W-:Y:S05]  /*11e00*/  BRA `(.L_x_1645) ;  /* 0xfffffff400e07947 */ /* 0x000fea000383ffff */
.L_x_1622:
[----:B---3--:R3:W4:Y:S02]  /*11e10*/  SYNCS.PHASECHK.TRANS64.TRYWAIT P0, [R3+URZ], R2 ;  /* 0x00000002030075a7 */ /* 0x008724000800017f */
[----:B----4-:R-:W-:Y:S05]  /*11e20*/  @!P0 NANOSLEEP.SYNCS 0x989680 ;  /* 0x009896800000895d */ /* 0x010fea0003900000 */
[----:B------:R-:W4:Y:S02]  /*11e30*/  @!P0 SYNCS.PHASECHK.TRANS64 P0, [R3+URZ], R2 ;  /* 0x00000002030085a7 */ /* 0x000f24000800007f */
[----:B----4-:R-:W-:Y:S05]  /*11e40*/  @!P0 BRA `(.L_x_1622) ;  /* 0xfffffffc00f08947 */ /* 0x010fea000383ffff */
[----:B------:R-:W-:Y:S05]  /*11e50*/  BRA `(.L_x_1646) ;  /* 0xfffffff400d47947 */ /* 0x000fea000383ffff */
.L_x_1624:
[----:B----4-:R4:W1:Y:S02]  /*11e60*/  SYNCS.PHASECHK.TRANS64.TRYWAIT P0, [R19+URZ], R4 ;  /* 0x00000004130075a7 */ /* 0x010864000800017f */
[----:B-1----:R-:W-:Y:S05]  /*11e70*/  @!P0 NANOSLEEP.SYNCS 0x989680 ;  /* 0x009896800000895d */ /* 0x002fea0003900000 */
[----:B------:R-:W1:Y:S02]  /*11e80*/  @!P0 SYNCS.PHASECHK.TRANS64 P0, [R19+URZ], R4 ;  /* 0x00000004130085a7 */ /* 0x000e64000800007f */
[----:B-1----:R-:W-:Y:S05]  /*11e90*/  @!P0 BRA `(.L_x_1624) ;  /* 0xfffffffc00f08947 */ /* 0x002fea000383ffff */
[----:B------:R-:W-:Y:S05]  /*11ea0*/  BRA `(.L_x_1647) ;  /* 0xfffffff400d87947 */ /* 0x000fea000383ffff */
.L_x_1648:
        /* <DEDUP_REMOVED lines=13> */
.L_x_2213:


//--------------------- .text._ZN7cutlass13device_kernelIN5flash11enable_sm90INS1_16FlashAttnFwdSm90INS1_25CollectiveMainloopFwdSm90ILi2EN4cute5tupleIJNS5_1CILi1EEES8_S8_EEENS6_IJNS7_ILi192EEENS7_ILi144EEENS7_ILi96EEEEEELi96ENS_6half_tEfNS_4arch4Sm90ELb1ELb0ELb0ELb1ELb0ELb0ELb0ELb0ELb1ELb0ELb0ELb0EEENS1_21CollectiveEpilogueFwdINS6_IJSA_SC_SB_EEES9_SE_SG_Li384ELb1ELb0ELb0ELb0EEENS1_36VarlenDynamicPersistentTileSchedulerILi192ELi144ELi384ELi32ELb0ELb0ELb1ELb1ELb1ELb1EEEEEEEEEvNT_6ParamsE --------------------------
	.section	.text._ZN7cutlass13device_kernelIN5flash11enable_sm90INS1_16FlashAttnFwdSm90INS1_25CollectiveMainloopFwdSm90ILi2EN4cute5tupleIJNS5_1CILi1EEES8_S8_EEENS6_IJNS7_ILi192EEENS7_ILi144EEENS7_ILi96EEEEEELi96ENS_6half_tEfNS_4arch4Sm90ELb1ELb0ELb0ELb1ELb0ELb0ELb0ELb0ELb1ELb0ELb0ELb0EEENS1_21CollectiveEpilogueFwdINS6_IJSA_SC_SB_EEES9_SE_SG_Li384ELb1ELb0ELb0ELb0EEENS1_36VarlenDynamicPersistentTileSchedulerILi192ELi144ELi384ELi32ELb0ELb0ELb1ELb1ELb1ELb1EEEEEEEEEvNT_6ParamsE,"ax",@progbits
	.align	128
.text._ZN7cutlass13device_kernelIN5flash11enable_sm90INS1_16FlashAttnFwdSm90INS1_25CollectiveMainloopFwdSm90ILi2EN4cute5tupleIJNS5_1CILi1EEES8_S8_EEENS6_IJNS7_ILi192EEENS7_ILi144EEENS7_ILi96EEEEEELi96ENS_6half_tEfNS_4arch4Sm90ELb1ELb0ELb0ELb1ELb0ELb0ELb0ELb0ELb1ELb0ELb0ELb0EEENS1_21CollectiveEpilogueFwdINS6_IJSA_SC_SB_EEES9_SE_SG_Li384ELb1ELb0ELb0ELb0EEENS1_36VarlenDynamicPersistentTileSchedulerILi192ELi144ELi384ELi32ELb0ELb0ELb1ELb1ELb1ELb1EEEEEEEEEvNT_6ParamsE:
        .type           _ZN7cutlass13device_kernelIN5flash11enable_sm90INS1_16FlashAttnFwdSm90INS1_25CollectiveMainloopFwdSm90ILi2EN4cute5tupleIJNS5_1CILi1EEES8_S8_EEENS6_IJNS7_ILi192EEENS7_ILi144EEENS7_ILi96EEEEEELi96ENS_6half_tEfNS_4arch4Sm90ELb1ELb0ELb0ELb1ELb0ELb0ELb0ELb0ELb1ELb0ELb0ELb0EEENS1_21CollectiveEpilogueFwdINS6_IJSA_SC_SB_EEES9_SE_SG_Li384ELb1ELb0ELb0ELb0EEENS1_36VarlenDynamicPersistentTileSchedulerILi192ELi144ELi384ELi32ELb0ELb0ELb1ELb1ELb1ELb1EEEEEEEEEvNT_6ParamsE,@function
        .size           _ZN7cutlass13device_kernelIN5flash11enable_sm90INS1_16FlashAttnFwdSm90INS1_25CollectiveMainloopFwdSm90ILi2EN4cute5tupleIJNS5_1CILi1EEES8_S8_EEENS6_IJNS7_ILi192EEENS7_ILi144EEENS7_ILi96EEEEEELi96ENS_6half_tEfNS_4arch4Sm90ELb1ELb0ELb0ELb1ELb0ELb0ELb0ELb0ELb1ELb0ELb0ELb0EEENS1_21CollectiveEpilogueFwdINS6_IJSA_SC_SB_EEES9_SE_SG_Li384ELb1ELb0ELb0ELb0EEENS1_36VarlenDynamicPersistentTileSchedulerILi192ELi144ELi384ELi32ELb0ELb0ELb1ELb1ELb1ELb1EEEEEEEEEvNT_6ParamsE,(.L_x_2214 - _ZN7cutlass13device_kernelIN5flash11enable_sm90INS1_16FlashAttnFwdSm90INS1_25CollectiveMainloopFwdSm90ILi2EN4cute5tupleIJNS5_1CILi1EEES8_S8_EEENS6_IJNS7_ILi192EEENS7_ILi144EEENS7_ILi96EEEEEELi96ENS_6half_tEfNS_4arch4Sm90ELb1ELb0ELb0ELb1ELb0ELb0ELb0ELb0ELb1ELb0ELb0ELb0EEENS1_21CollectiveEpilogueFwdINS6_IJSA_SC_SB_EEES9_SE_SG_Li384ELb1ELb0ELb0ELb0EEENS1_36VarlenDynamicPersistentTileSchedulerILi192ELi144ELi384ELi32ELb0ELb0ELb1ELb1ELb1ELb1EEEEEEEEEvNT_6ParamsE)
        .other          _ZN7cutlass13device_kernelIN5flash11enable_sm90INS1_16FlashAttnFwdSm90INS1_25CollectiveMainloopFwdSm90ILi2EN4cute5tupleIJNS5_1CILi1EEES8_S8_EEENS6_IJNS7_ILi192EEENS7_ILi144EEENS7_ILi96EEEEEELi96ENS_6half_tEfNS_4arch4Sm90ELb1ELb0ELb0ELb1ELb0ELb0ELb0ELb0ELb1ELb0ELb0ELb0EEENS1_21CollectiveEpilogueFwdINS6_IJSA_SC_SB_EEES9_SE_SG_Li384ELb1ELb0ELb0ELb0EEENS1_36VarlenDynamicPersistentTileSchedulerILi192ELi144ELi384ELi32ELb0ELb0ELb1ELb1ELb1ELb1EEEEEEEEEvNT_6ParamsE,@"STO_CUDA_ENTRY STV_DEFAULT"
_ZN7cutlass13device_kernelIN5flash11enable_sm90INS1_16FlashAttnFwdSm90INS1_25CollectiveMainloopFwdSm90ILi2EN4cute5tupleIJNS5_1CILi1EEES8_S8_EEENS6_IJNS7_ILi192EEENS7_ILi144EEENS7_ILi96EEEEEELi96ENS_6half_tEfNS_4arch4Sm90ELb1ELb0ELb0ELb1ELb0ELb0ELb0ELb0ELb1ELb0ELb0ELb0EEENS1_21CollectiveEpilogueFwdINS6_IJSA_SC_SB_EEES9_SE_SG_Li384ELb1ELb0ELb0ELb0EEENS1_36VarlenDynamicPersistentTileSchedulerILi192ELi144ELi384ELi32ELb0ELb0ELb1ELb1ELb1ELb1EEEEEEEEEvNT_6ParamsE:
        /* <DEDUP_REMOVED lines=21> */
.L_x_1650:
[----:B------:R-:W-:Y:S05]  /*0150*/  BSYNC B0 ;  /* 0x0000000000007941 */ /* 0x000fea0003800000 */
.L_x_1649:
        /* <DEDUP_REMOVED lines=41> */
.L_x_1651:
        /* <DEDUP_REMOVED lines=22> */
.L_x_1652:
        /* <DEDUP_REMOVED lines=18> */
.L_x_1653:
        /* <DEDUP_REMOVED lines=22> */
.L_x_1654:
        /* <DEDUP_REMOVED lines=22> */
.L_x_1655:
[----:B0-----:R-:W-:Y:S01]  /*0930*/  UMOV UR4, 0x1 ;  /* 0x0000000100047882 */ /* 0x001fe20000000000 */
[----:B------:R-:W-:Y:S01]  /*0940*/  PLOP3.LUT P0, PT, PT, PT, UP0, 0x80, 0x0 ;  /* 0x000000000000781c */ /* 0x000fe20003f0f008 */
[----:B------:R-:W-:Y:S01]  /*0950*/  USEL UR4, UR4, 0x2, !UP0 ;  /* 0x0000000204047887 */ /* 0x000fe2000c000000 */
[----:B------:R-:W-:-:S05]  /*0960*/  NOP ;  /* 0x0000000000007918 */ /* 0x000fca0000000000 */
[----:B------:R-:W-:-:S05]  /*0970*/  IMAD.U32 R2, RZ, RZ, UR4 ;  /* 0x00000004ff027e24 */ /* 0x000fca000f8e00ff */
[----:B------:R0:W-:Y:S01]  /*0980*/  STL [R1+0xc], R2 ;  /* 0x00000c0201007387 */ /* 0x0001e20000100800 */
[----:B-12-4-:R-:W-:Y:S06]  /*0990*/  BAR.SYNC.DEFER_BLOCKING 0x0 ;  /* 0x0000000000007b1d */ /* 0x016fec0000010000 */
[----:B------:R-:W-:Y:S05]  /*09a0*/  @!P0 BRA `(.L_x_1656) ;  /* 0x000000e800a48947 */ /* 0x000fea0003800000 */
.L_x_1657:
[----:B------:R-:W-:-:S08]  /*09b0*/  NOP ;  /* 0x0000000000007918 */ /* 0x000fd00000000000 */
[----:B------:R-:W1:Y:S02]  /*09c0*/  USETMAXREG.TRY_ALLOC.CTAPOOL UP0, 0xa0 ;  /* 0x000000a0000079c8 */ /* 0x000e640008000600 */
[----:B-1----:R-:W-:-:S13]  /*09d0*/  PLOP3.LUT P0, PT, PT, PT, UP0, 0x80, 0x0 ;  /* 0x000000000000781c */ /* 0x002fda0003f0f008 */
[----:B------:R-:W-:Y:S05]  /*09e0*/  @!P0 BRA `(.L_x_1657) ;  /* 0xfffffffc00f08947 */ /* 0x000fea000383ffff */
[----:B------:R-:W1:Y:S01]  /*09f0*/  S2R R0, SR_TID.X ;  /* 0x0000000000007919 */ /* 0x000e620000002100 */
[----:B------:R-:W2:Y:S01]  /*0a00*/  S2UR UR4, SR_CgaCtaId ;  /* 0x00000000000479c3 */ /* 0x000ea20000008800 */
[----:B------:R-:W-:-:S07]  /*0a10*/  UMOV UR37, 0x400 ;  /* 0x0000040000257882 */ /* 0x000fce0000000000 */
[----:B------:R-:W-:Y:S06]  /*0a20*/  BAR.ARV 0x8, 0x1a0 ;  /* 0x0206800000007b1d */ /* 0x000fec0000002000 */
[----:B--2---:R-:W-:-:S03]  /*0a30*/  ULEA UR37, UR4, UR37, 0x18 ;  /* 0x0000002504257291 */ /* 0x004fc6000f8ec03f */
[----:B------:R-:W-:Y:S01]  /*0a40*/  ULDC UR4, c[0x0][0xc14] ;  /* 0x0003050000047ab9 */ /* 0x000fe20000000800 */
[----:B-1----:R-:W-:-:S04]  /*0a50*/  SHF.R.U32.HI R0, RZ, 0x7, R0 ;  /* 0x00000007ff007819 */ /* 0x002fc80000011600 */
[----:B------:R-:W-:-:S13]  /*0a60*/  ISETP.NE.AND P0, PT, R0, 0x1, PT ;  /* 0x000000010000780c */ /* 0x000fda0003f05270 */
[----:B------:R-:W-:Y:S08]  /*0a70*/  @!P0 BAR.ARV 0x9, 0x100 ;  /* 0x0244000000008b1d */ /* 0x000ff00000002000 */
[----:B------:R-:W-:Y:S06]  /*0a80*/  BAR.SYNC.DEFER_BLOCKING 0x5, 0x1a0 ;  /* 0x0146800000007b1d */ /* 0x000fec0000010000 */
[----:B------:R-:W1:Y:S02]  /*0a90*/  LDS.128 R32, [UR37+0x31cd0] ;  /* 0x031cd025ff207984 */ /* 0x000e640008000c00 */
[----:B------:R-:W-:Y:S06]  /*0aa0*/  BAR.ARV 0x4, 0x1a0 ;  /* 0x0106800000007b1d */ /* 0x000fec0000002000 */
[----:B-1----:R-:W-:-:S13]  /*0ab0*/  ISETP.GE.AND P0, PT, R35, UR4, PT ;  /* 0x0000000423007c0c */ /* 0x002fda000bf06270 */
[----:B------:R-:W-:Y:S05]  /*0ac0*/  @P0 EXIT ;  /* 0x000000000000094d */ /* 0x000fea0003800000 */
[----:B0-----:R-:W2:Y:S01]  /*0ad0*/  LDL R2, [R1+0xc] ;  /* 0x00000c0001027983 */ /* 0x001ea20000100800 */
[----:B------:R-:W-:Y:S01]  /*0ae0*/  R2UR UR61, R33 ;  /* 0x00000000213d72ca */ /* 0x000fe200000e0000 */
[----:B------:R-:W-:Y:S01]  /*0af0*/  UMOV UR38, URZ ;  /* 0x0000003f00267c82 */ /* 0x000fe20008000000 */
[----:B------:R-:W-:Y:S01]  /*0b00*/  R2UR UR5, R34 ;  /* 0x00000000220572ca */ /* 0x000fe200000e0000 */
[----:B------:R-:W0:Y:S01]  /*0b10*/  S2R R0, SR_TID.X ;  /* 0x0000000000007919 */ /* 0x000e220000002100 */
[----:B------:R-:W-:Y:S01]  /*0b20*/  UMOV UR36, URZ ;  /* 0x0000003f00247c82 */ /* 0x000fe20008000000 */
[----:B0-----:R-:W-:-:S05]  /*0b30*/  VIADD R155, R0, 0xffffff80 ;  /* 0xffffff80009b7836 */ /* 0x001fca0000000000 */
[----:B------:R-:W-:-:S04]  /*0b40*/  SHF.R.S32.HI R0, RZ, 0x1f, R155 ;  /* 0x0000001fff007819 */ /* 0x000fc8000001149b */
[CC--:B------:R-:W-:Y:S02]  /*0b50*/  LEA.HI R152, R0.reuse, R155.reuse, RZ, 0x7 ;  /* 0x0000009b00987211 */ /* 0x0c0fe400078f38ff */
[----:B------:R-:W-:Y:S02]  /*0b60*/  LEA.HI R7, R0, R155, RZ, 0x5 ;  /* 0x0000009b00077211 */ /* 0x000fe400078f28ff */
[----:B------:R-:W-:Y:S02]  /*0b70*/  LOP3.LUT R6, R152, 0xffffff80, RZ, 0xc0, !PT ;  /* 0xffffff8098067812 */ /* 0x000fe400078ec0ff */
[----:B------:R-:W-:Y:S02]  /*0b80*/  SHF.R.S32.HI R7, RZ, 0x5, R7 ;  /* 0x00000005ff077819 */ /* 0x000fe40000011407 */
[----:B------:R-:W-:Y:S01]  /*0b90*/  SHF.R.S32.HI R152, RZ, 0x7, R152 ;  /* 0x00000007ff987819 */ /* 0x000fe20000011498 */
[----:B------:R-:W-:-:S05]  /*0ba0*/  IMAD.IADD R151, R155, 0x1, -R6 ;  /* 0x000000019b977824 */ /* 0x000fca00078e0a06 */
[----:B------:R-:W-:-:S04]  /*0bb0*/  SHF.R.S32.HI R8, RZ, 0x1f, R151 ;  /* 0x0000001fff087819 */ /* 0x000fc80000011497 */
[CC--:B------:R-:W-:Y:S02]  /*0bc0*/  LEA.HI R9, R8.reuse, R151.reuse, RZ, 0x2 ;  /* 0x0000009708097211 */ /* 0x0c0fe400078f10ff */
[----:B------:R-:W-:Y:S02]  /*0bd0*/  LEA.HI R8, R8, R151, RZ, 0x5 ;  /* 0x0000009708087211 */ /* 0x000fe400078f28ff */
[----:B------:R-:W-:Y:S02]  /*0be0*/  LOP3.LUT R22, R9, 0x7ffffffc, RZ, 0xc0, !PT ;  /* 0x7ffffffc09167812 */ /* 0x000fe400078ec0ff */
[----:B------:R-:W-:-:S03]  /*0bf0*/  SHF.R.S32.HI R8, RZ, 0x5, R8 ;  /* 0x00000005ff087819 */ /* 0x000fc60000011408 */
[----:B------:R-:W-:Y:S01]  /*0c00*/  IMAD.IADD R22, R151, 0x1, -R22 ;  /* 0x0000000197167824 */ /* 0x000fe200078e0a16 */
[----:B--2---:R-:W-:Y:S02]  /*0c10*/  R2UR UR4, R2 ;  /* 0x00000000020472ca */ /* 0x004fe400000e0000 */
[CC--:B------:R-:W-:Y:S02]  /*0c20*/  LEA.HI R2, R0.reuse, R155.reuse, RZ, 0x4 ;  /* 0x0000009b00027211 */ /* 0x0c0fe400078f20ff */
[----:B------:R-:W-:Y:S02]  /*0c30*/  LEA.HI R0, R0, R155, RZ, 0x2 ;  /* 0x0000009b00007211 */ /* 0x000fe400078f10ff */
[----:B------:R-:W-:Y:S02]  /*0c40*/  SHF.R.S32.HI R5, RZ, 0x4, R2 ;  /* 0x00000004ff057819 */ /* 0x000fe40000011402 */
[C---:B------:R-:W-:Y:S02]  /*0c50*/  LOP3.LUT R4, R2.reuse, 0xfffffff0, RZ, 0xc0, !PT ;  /* 0xfffffff002047812 */ /* 0x040fe400078ec0ff */
[----:B------:R-:W-:-:S02]  /*0c60*/  LEA.HI R2, R2, R5, RZ, 0x1 ;  /* 0x0000000502027211 */ /* 0x000fc400078f08ff */
[----:B------:R-:W-:Y:S01]  /*0c70*/  SHF.R.S32.HI R144, RZ, 0x2, R0 ;  /* 0x00000002ff907819 */ /* 0x000fe20000011400 */
[----:B------:R-:W-:Y:S01]  /*0c80*/  IMAD.IADD R4, R155, 0x1, -R4 ;  /* 0x000000019b047824 */ /* 0x000fe200078e0a04 */
[----:B------:R-:W-:Y:S01]  /*0c90*/  LOP3.LUT R2, R2, 0x1ffffffe, RZ, 0xc0, !PT ;  /* 0x1ffffffe02027812 */ /* 0x000fe200078ec0ff */
[----:B------:R-:W-:Y:S02]  /*0ca0*/  ULOP3.LUT UR4, UR4, 0x1, URZ, 0xfc, !UPT ;  /* 0x0000000104047892 */ /* 0x000fe4000f8efc3f */
[--C-:B------:R-:W-:Y:S01]  /*0cb0*/  IMAD R153, R7, 0x10, R4.reuse ;  /* 0x0000001007997824 */ /* 0x100fe200078e0204 */
[----:B------:R-:W-:Y:S01]  /*0cc0*/  SHF.R.S32.HI R3, RZ, 0x1f, R4 ;  /* 0x0000001fff037819 */ /* 0x000fe20000011404 */
[----:B------:R-:W-:Y:S02]  /*0cd0*/  IMAD.IADD R2, R5, 0x1, -R2 ;  /* 0x0000000105027824 */ /* 0x000fe400078e0a02 */
[----:B------:R-:W-:Y:S01]  /*0ce0*/  IMAD.U32 R154, RZ, RZ, UR4 ;  /* 0x00000004ff9a7e24 */ /* 0x000fe2000f8e00ff */
[CC--:B------:R-:W-:Y:S01]  /*0cf0*/  LEA.HI R5, R3.reuse, R4.reuse, RZ, 0x3 ;  /* 0x0000000403057211 */ /* 0x0c0fe200078f18ff */
[----:B------:R-:W-:Y:S01]  /*0d00*/  IMAD.SHL.U32 R2, R2, 0x8, RZ ;  /* 0x0000000802027824 */ /* 0x000fe200078e00ff */
[----:B------:R-:W-:Y:S01]  /*0d10*/  LEA.HI R3, R3, R4, RZ, 0x2 ;  /* 0x0000000403037211 */ /* 0x000fe200078f10ff */
[----:B------:R-:W-:-:S02]  /*0d20*/  UMOV UR4, URZ ;  /* 0x0000003f00047c82 */ /* 0x000fc40008000000 */
[----:B------:R-:W-:Y:S01]  /*0d30*/  IMAD.SHL.U32 R6, R5, 0x10, RZ ;  /* 0x0000001005067824 */ /* 0x000fe200078e00ff */
[----:B------:R-:W-:Y:S01]  /*0d40*/  LOP3.LUT R5, R3, 0x7fffffc, RZ, 0xc0, !PT ;  /* 0x07fffffc03057812 */ /* 0x000fe200078ec0ff */
[----:B------:R-:W-:Y:S01]  /*0d50*/  IMAD.U32 R153, R153, 0x20, R2 ;  /* 0x0000002099997824 */ /* 0x000fe200078e0002 */
[----:B------:R-:W-:Y:S01]  /*0d60*/  SHF.R.S32.HI R3, RZ, 0x2, R3 ;  /* 0x00000002ff037819 */ /* 0x000fe20000011403 */
[----:B------:R-:W-:Y:S01]  /*0d70*/  IMAD.U32 R150, RZ, RZ, UR4 ;  /* 0x00000004ff967e24 */ /* 0x000fe2000f8e00ff */
[----:B------:R-:W-:Y:S01]  /*0d80*/  LOP3.LUT R6, R6, 0x7fffff80, RZ, 0xc0, !PT ;  /* 0x7fffff8006067812 */ /* 0x000fe200078ec0ff */
[----:B------:R-:W-:Y:S01]  /*0d90*/  IMAD.IADD R5, R4, 0x1, -R5 ;  /* 0x0000000104057824 */ /* 0x000fe200078e0a05 */
[--C-:B------:R-:W-:Y:S01]  /*0da0*/  SHF.R.S32.HI R4, RZ, 0x1f, R9.reuse ;  /* 0x0000001fff047819 */ /* 0x100fe20000011409 */
[----:B------:R-:W-:Y:S02]  /*0db0*/  IMAD.SHL.U32 R3, R3, 0x40, RZ ;  /* 0x0000004003037824 */ /* 0x000fe400078e00ff */
[----:B------:R-:W-:Y:S01]  /*0dc0*/  IMAD R6, R7, 0x100, R6 ;  /* 0x0000010007067824 */ /* 0x000fe200078e0206 */
[----:B------:R-:W-:-:S02]  /*0dd0*/  SHF.R.S32.HI R7, RZ, 0x2, R9 ;  /* 0x00000002ff077819 */ /* 0x000fc40000011409 */
[----:B------:R-:W-:Y:S01]  /*0de0*/  LOP3.LUT R3, R3, 0x40, RZ, 0xc0, !PT ;  /* 0x0000004003037812 */ /* 0x000fe200078ec0ff */
[----:B------:R-:W-:Y:S01]  /*0df0*/  IMAD R6, R5, 0x10, R6 ;  /* 0x0000001005067824 */ /* 0x000fe200078e0206 */
[----:B------:R-:W-:Y:S01]  /*0e00*/  LEA.HI R4, R4, R7, RZ, 0x3 ;  /* 0x0000000704047211 */ /* 0x000fe200078f18ff */
[----:B------:R-:W-:-:S03]  /*0e10*/  IMAD.HI R5, R152, 0x55555556, RZ ;  /* 0x5555555698057827 */ /* 0x000fc600078e02ff */
[----:B------:R-:W-:Y:S02]  /*0e20*/  LOP3.LUT R10, R4, 0xfffffff8, RZ, 0xc0, !PT ;  /* 0xfffffff8040a7812 */ /* 0x000fe400078ec0ff */
[----:B------:R-:W-:Y:S02]  /*0e30*/  LOP3.LUT R4, R3, 0x8, R2, 0xf8, !PT ;  /* 0x0000000803047812 */ /* 0x000fe400078ef802 */
[----:B------:R-:W-:Y:S01]  /*0e40*/  SHF.R.U32.HI R3, RZ, 0x3, R3 ;  /* 0x00000003ff037819 */ /* 0x000fe20000011603 */
[----:B------:R-:W-:Y:S01]  /*0e50*/  IMAD.IADD R7, R7, 0x1, -R10 ;  /* 0x0000000107077824 */ /* 0x000fe200078e0a0a */
[----:B------:R-:W-:Y:S02]  /*0e60*/  LEA.HI R5, R5, R5, RZ, 0x1 ;  /* 0x0000000505057211 */ /* 0x000fe400078f08ff */
[----:B------:R-:W-:Y:S01]  /*0e70*/  LOP3.LUT R3, R4, R3, RZ, 0x3c, !PT ;  /* 0x0000000304037212 */ /* 0x000fe200078e3cff */
[----:B------:R-:W-:Y:S01]  /*0e80*/  IMAD R8, R8, 0x10, R7 ;  /* 0x0000001008087824 */ /* 0x000fe200078e0207 */
[----:B------:R-:W-:Y:S01]  /*0e90*/  LOP3.LUT R4, R0, 0x1ffffffc, RZ, 0xc0, !PT ;  /* 0x1ffffffc00047812 */ /* 0x000fe200078ec0ff */
[----:B------:R-:W-:-:S02]  /*0ea0*/  IMAD R5, R5, -0x3, R152 ;  /* 0xfffffffd05057824 */ /* 0x000fc400078e0298 */
[----:B------:R-:W-:Y:S02]  /*0eb0*/  IMAD.IADD R2, R3, 0x1, R6 ;  /* 0x0000000103027824 */ /* 0x000fe400078e0206 */
[----:B------:R-:W-:Y:S02]  /*0ec0*/  IMAD.IADD R4, R155, 0x1, -R4 ;  /* 0x000000019b047824 */ /* 0x000fe400078e0a04 */
[----:B------:R-:W-:Y:S01]  /*0ed0*/  IMAD R23, R5, 0x40, R8 ;  /* 0x0000004005177824 */ /* 0x000fe200078e0208 */
[----:B------:R-:W-:Y:S01]  /*0ee0*/  LEA R2, R2, UR37, 0x1 ;  /* 0x0000002502027c11 */ /* 0x000fe2000f8e08ff */
[----:B------:R-:W-:-:S07]  /*0ef0*/  IMAD.SHL.U32 R19, R4, 0x8, RZ ;  /* 0x0000000804137824 */ /* 0x000fce00078e00ff */
.L_x_1703:
[----:B0-2--5:R-:W0:Y:S01]  /*0f00*/  LDC.64 R4, c[0x0][0xc60] ;  /* 0x00031800ff047b82 */ /* 0x025e220000000a00 */
[----:B------:R-:W-:Y:S01]  /*0f10*/  ULDC.64 UR10, c[0x0][0x208] ;  /* 0x00008200000a7ab9 */ /* 0x000fe20000000a00 */
[----:B------:R-:W-:Y:S01]  /*0f20*/  ULDC.64 UR6, c[0x0][0xa28] ;  /* 0x00028a0000067ab9 */ /* 0x000fe20000000a00 */
[----:B------:R-:W-:Y:S01]  /*0f30*/  ULDC.64 UR8, c[0x0][0xa18] ;  /* 0x0002860000087ab9 */ /* 0x000fe20000000a00 */
[----:B0-----:R-:W-:-:S06]  /*0f40*/  IMAD.WIDE R4, R35, 0x4, R4 ;  /* 0x0000000423047825 */ /* 0x001fcc00078e0204 */
[----:B------:R-:W2:Y:S01]  /*0f50*/  LDG.E R4, desc[UR10][R4.64] ;  /* 0x0000000a04047981 */ /* 0x000ea2000c1e1900 */
[----:B------:R-:W-:Y:S02]  /*0f60*/  UISETP.NE.U32.AND UP0, UPT, UR6, URZ, UPT ;  /* 0x0000003f0600728c */ /* 0x000fe4000bf05070 */
[----:B------:R-:W-:Y:S02]  /*0f70*/  UISETP.NE.U32.AND UP1, UPT, UR8, URZ, UPT ;  /* 0x0000003f0800728c */ /* 0x000fe4000bf25070 */
[----:B------:R-:W-:Y:S02]  /*0f80*/  UISETP.NE.AND.EX UP0, UPT, UR7, URZ, UPT, UP0 ;  /* 0x0000003f0700728c */ /* 0x000fe4000bf05300 */
[----:B------:R-:W-:-:S04]  /*0f90*/  UISETP.NE.AND.EX UP1, UPT, UR9, URZ, UPT, UP1 ;  /* 0x0000003f0900728c */ /* 0x000fc8000bf25310 */
[----:B------:R-:W-:Y:S02]  /*0fa0*/  PLOP3.LUT P0, PT, PT, PT, UP0, 0x80, 0x0 ;  /* 0x000000000000781c */ /* 0x000fe40003f0f008 */
[----:B------:R-:W-:Y:S02]  /*0fb0*/  PLOP3.LUT P2, PT, PT, PT, UP1, 0x80, 0x0 ;  /* 0x000000000000781c */ /* 0x000fe40003f4f018 */
[----:B--2---:R-:W-:-:S13]  /*0fc0*/  R2UR UR4, R4 ;  /* 0x00000000040472ca */ /* 0x004fda00000e0000 */
[----:B------:R-:W-:Y:S02]  /*0fd0*/  USHF.R.S32.HI UR12, URZ, 0x1f, UR4 ;  /* 0x0000001f3f0c7899 */ /* 0x000fe40008011404 */
[----:B------:R-:W-:Y:S01]  /*0fe0*/  IMAD.U32 R146, RZ, RZ, UR4 ;  /* 0x00000004ff927e24 */ /* 0x000fe2000f8e00ff */
[----:B------:R-:W-:-:S04]  /*0ff0*/  @UP0 ULEA UR6, UP2, UR4, UR6, 0x2 ;  /* 0x0000000604060291 */ /* 0x000fc8000f84103f */
[----:B------:R-:W-:Y:S02]  /*1000*/  @UP0 ULEA.HI.X UR7, UR4, UR7, UR12, 0x2, UP2 ;  /* 0x0000000704070291 */ /* 0x000fe400090f140c */
[----:B------:R-:W-:Y:S01]  /*1010*/  IMAD.U32 R148, RZ, RZ, UR12 ;  /* 0x0000000cff947e24 */ /* 0x000fe2000f8e00ff */
[----:B------:R-:W-:Y:S01]  /*1020*/  @UP1 ULEA UR8, UP0, UR4, UR8, 0x2 ;  /* 0x0000000804081291 */ /* 0x000fe2000f80103f */
[----:B------:R-:W-:-:S03]  /*1030*/  IMAD.U32 R4, RZ, RZ, UR6 ;  /* 0x00000006ff047e24 */ /* 0x000fc6000f8e00ff */
[----:B------:R-:W-:Y:S01]  /*1040*/  @UP1 ULEA.HI.X UR9, UR4, UR9, UR12, 0x2, UP0 ;  /* 0x0000000904091291 */ /* 0x000fe200080f140c */
[----:B------:R-:W-:Y:S01]  /*1050*/  IMAD.U32 R5, RZ, RZ, UR7 ;  /* 0x00000007ff057e24 */ /* 0x000fe2000f8e00ff */
[----:B------:R-:W-:Y:S01]  /*1060*/  ULDC.64 UR6, c[0x0][0x3f8] ;  /* 0x0000fe0000067ab9 */ /* 0x000fe20000000a00 */
[----:B-1----:R-:W-:-:S03]  /*1070*/  IMAD.U32 R6, RZ, RZ, UR8 ;  /* 0x00000008ff067e24 */ /* 0x002fc6000f8e00ff */
[----:B------:R-:W-:Y:S01]  /*1080*/  IMAD.U32 R7, RZ, RZ, UR9 ;  /* 0x00000009ff077e24 */ /* 0x000fe2000f8e00ff */
[----:B------:R-:W2:Y:S01]  /*1090*/  @P0 LDG.E R4, desc[UR10][R4.64] ;  /* 0x0000000a04040981 */ /* 0x000ea2000c1e1900 */
[----:B------:R-:W-:Y:S01]  /*10a0*/  UISETP.NE.U32.AND UP0, UPT, UR6, URZ, UPT ;  /* 0x0000003f0600728c */ /* 0x000fe2000bf05070 */
[----:B------:R-:W-:Y:S02]  /*10b0*/  ULDC UR8, c[0x0][0x2e0] ;  /* 0x0000b80000087ab9 */ /* 0x000fe40000000800 */
[----:B---3--:R-:W3:Y:S01]  /*10c0*/  @P2 LDG.E R6, desc[UR10][R6.64] ;  /* 0x0000000a06062981 */ /* 0x008ee2000c1e1900 */
[----:B------:R-:W-:Y:S01]  /*10d0*/  ULDC UR9, c[0x0][0x288] ;  /* 0x0000a20000097ab9 */ /* 0x000fe20000000800 */
[----:B------:R-:W-:Y:S01]  /*10e0*/  UISETP.NE.AND.EX UP0, UPT, UR7, URZ, UPT, UP0 ;  /* 0x0000003f0700728c */ /* 0x000fe2000bf05300 */
[----:B------:R-:W-:Y:S01]  /*10f0*/  IMAD.U32 R147, RZ, RZ, UR5 ;  /* 0x00000005ff937e24 */ /* 0x000fe2000f8e00ff */
[----:B------:R-:W-:Y:S01]  /*1100*/  ULDC UR6, c[0x0][0x404] ;  /* 0x0001010000067ab9 */ /* 0x000fe20000000800 */
[----:B------:R-:W-:Y:S01]  /*1110*/  ULDC.64 UR10, c[0x0][0xa20] ;  /* 0x00028800000a7ab9 */ /* 0x000fe20000000a00 */
[----:B------:R-:W-:Y:S01]  /*1120*/  USEL UR6, UR6, 0x1, UP0 ;  /* 0x0000000106067887 */ /* 0x000fe20008000000 */
[----:B------:R-:W-:Y:S01]  /*1130*/  ISETP.NE.U32.AND P1, PT, RZ, UR10, PT ;  /* 0x0000000aff007c0c */ /* 0x000fe2000bf25070 */
[----:B------:R-:W-:-:S02]  /*1140*/  UMOV UR4, URZ ;  /* 0x0000003f00047c82 */ /* 0x000fc40008000000 */
[----:B------:R-:W-:Y:S01]  /*1150*/  UIMAD UR8, UR6, UR8, URZ ;  /* 0x00000008060872a4 */ /* 0x000fe2000f8e023f */
[----:B------:R-:W-:Y:S02]  /*1160*/  ISETP.NE.AND.EX P1, PT, RZ, UR11, PT, P1 ;  /* 0x0000000bff007c0c */ /* 0x000fe4000bf25310 */
[----:B--2---:R-:W-:Y:S02]  /*1170*/  @P0 R2UR UR4, R4 ;  /* 0x00000000040402ca */ /* 0x004fe400000e0000 */
[----:B---3--:R-:W-:-:S13]  /*1180*/  @P2 R2UR UR9, R6 ;  /* 0x00000000060922ca */ /* 0x008fda00000e0000 */
[----:B------:R-:W-:Y:S01]  /*1190*/  IMAD.U32 R17, RZ, RZ, UR9 ;  /* 0x00000009ff117e24 */ /* 0x000fe2000f8e00ff */
[----:B------:R-:W-:Y:S06]  /*11a0*/  @P2 BRA `(.L_x_1658) ;  /* 0x0000000000402947 */ /* 0x000fec0003800000 */
[----:B------:R-:W-:Y:S02]  /*11b0*/  ULDC.64 UR6, c[0x0][0xa00] ;  /* 0x0002800000067ab9 */ /* 0x000fe40000000a00 */
[----:B------:R-:W-:-:S04]  /*11c0*/  ISETP.NE.U32.AND P0, PT, RZ, UR6, PT ;  /* 0x00000006ff007c0c */ /* 0x000fc8000bf05070 */
[----:B------:R-:W-:-:S13]  /*11d0*/  ISETP.NE.AND.EX P0, PT, RZ, UR7, PT, P0 ;  /* 0x00000007ff007c0c */ /* 0x000fda000bf05300 */
[----:B------:R-:W-:Y:S05]  /*11e0*/  @!P0 BRA `(.L_x_1658) ;  /* 0x0000000000308947 */ /* 0x000fea0003800000 */
[----:B------:R-:W-:Y:S01]  /*11f0*/  R2UR UR5, R146 ;  /* 0x00000000920572ca */ /* 0x000fe200000e0000 */
[----:B------:R-:W-:Y:S01]  /*1200*/  ULDC.64 UR6, c[0x0][0xa00] ;  /* 0x0002800000067ab9 */ /* 0x000fe20000000a00 */
[----:B------:R-:W-:-:S11]  /*1210*/  ULDC.64 UR12, c[0x0][0x208] ;  /* 0x00008200000c7ab9 */ /* 0x000fd60000000a00 */
[----:B------:R-:W-:-:S06]  /*1220*/  UIMAD.WIDE UR6, UR5, 0x4, UR6 ;  /* 0x00000004050678a5 */ /* 0x000fcc000f8e0206 */
[----:B------:R-:W-:Y:S02]  /*1230*/  IMAD.U32 R4, RZ, RZ, UR6 ;  /* 0x00000006ff047e24 */ /* 0x000fe4000f8e00ff */
[----:B------:R-:W-:-:S05]  /*1240*/  IMAD.U32 R5, RZ, RZ, UR7 ;  /* 0x00000007ff057e24 */ /* 0x000fca000f8e00ff */
[----:B------:R-:W2:Y:S04]  /*1250*/  LDG.E R3, desc[UR12][R4.64] ;  /* 0x0000000c04037981 */ /* 0x000ea8000c1e1900 */
[----:B------:R-:W3:Y:S01]  /*1260*/  LDG.E R0, desc[UR12][R4.64+0x4] ;  /* 0x0000040c04007981 */ /* 0x000ee2000c1e1900 */
[----:B--2---:R-:W-:Y:S02]  /*1270*/  R2UR UR5, R3 ;  /* 0x00000000030572ca */ /* 0x004fe400000e0000 */
[----:B---3--:R-:W-:-:S13]  /*1280*/  R2UR UR6, R0 ;  /* 0x00000000000672ca */ /* 0x008fda00000e0000 */
[----:B------:R-:W-:-:S06]  /*1290*/  UIADD3 UR5, -UR5, UR6, URZ ;  /* 0x0000000605057290 */ /* 0x000fcc000fffe13f */
[----:B------:R-:W-:-:S07]  /*12a0*/  IMAD.U32 R17, RZ, RZ, UR5 ;  /* 0x00000005ff117e24 */ /* 0x000fce000f8e00ff */
.L_x_1658:
[----:B------:R-:W-:Y:S01]  /*12b0*/  IMAD.U32 R149, RZ, RZ, UR61 ;  /* 0x0000003dff957e24 */ /* 0x000fe2000f8e00ff */
[----:B------:R-:W-:Y:S06]  /*12c0*/  @!P1 BRA `(.L_x_1659) ;  /* 0x0000000000289947 */ /* 0x000fec0003800000 */
[----:B------:R-:W-:Y:S01]  /*12d0*/  R2UR UR6, R146 ;  /* 0x00000000920672ca */ /* 0x000fe200000e0000 */
[----:B------:R-:W-:Y:S01]  /*12e0*/  ULDC.64 UR8, c[0x0][0x208] ;  /* 0x0000820000087ab9 */ /* 0x000fe20000000a00 */
[----:B------:R-:W-:-:S11]  /*12f0*/  R2UR UR7, R148 ;  /* 0x00000000940772ca */ /* 0x000fd600000e0000 */
[----:B------:R-:W-:-:S04]  /*1300*/  ULEA UR5, UP0, UR6, UR10, 0x2 ;  /* 0x0000000a06057291 */ /* 0x000fc8000f80103f */
[----:B------:R-:W-:Y:S02]  /*1310*/  ULEA.HI.X UR6, UR6, UR11, UR7, 0x2, UP0 ;  /* 0x0000000b06067291 */ /* 0x000fe400080f1407 */
[----:B------:R-:W-:-:S04]  /*1320*/  IMAD.U32 R4, RZ, RZ, UR5 ;  /* 0x00000005ff047e24 */ /* 0x000fc8000f8e00ff */
[----:B------:R-:W-:-:S05]  /*1330*/  IMAD.U32 R5, RZ, RZ, UR6 ;  /* 0x00000006ff057e24 */ /* 0x000fca000f8e00ff */
[----:B------:R-:W2:Y:S02]  /*1340*/  LDG.E R4, desc[UR8][R4.64] ;  /* 0x0000000804047981 */ /* 0x000ea4000c1e1900 */
[----:B--2---:R-:W-:Y:S01]  /*1350*/  R2UR UR8, R4 ;  /* 0x00000000040872ca */ /* 0x004fe200000e0000 */
[----:B------:R-:W-:-:S14]  /*1360*/  BRA `(.L_x_1660) ;  /* 0x00000000003c7947 */ /* 0x000fdc0003800000 */
.L_x_1659:
        /* <DEDUP_REMOVED lines=14> */
[----:B------:R-:W-:-:S12]  /*1450*/  UIADD3 UR8, -UR8, UR5, URZ ;  /* 0x0000000508087290 */ /* 0x000fd8000fffe13f */
.L_x_1660:
[----:B------:R-:W-:Y:S01]  /*1460*/  R2UR UR7, R17 ;  /* 0x00000000110772ca */ /* 0x000fe200000e0000 */
[----:B------:R-:W-:Y:S01]  /*1470*/  UIADD3 UR6, -UR4, UR8, URZ ;  /* 0x0000000804067290 */ /* 0x000fe2000fffe13f */
[----:B------:R-:W-:Y:S01]  /*1480*/  PLOP3.LUT P0, PT, PT, PT, PT, 0x80, 0x0 ;  /* 0x000000000000781c */ /* 0x000fe20003f0f070 */
[----:B------:R-:W-:Y:S01]  /*1490*/  UMOV UR5, 0xc0 ;  /* 0x000000c000057882 */ /* 0x000fe20000000000 */
[----:B------:R-:W-:Y:S01]  /*14a0*/  IMAD.MOV.U32 R16, RZ, RZ, RZ ;  /* 0x000000ffff107224 */ /* 0x000fe200078e00ff */
[----:B------:R-:W-:Y:S01]  /*14b0*/  UIMAD UR5, UR61, UR5, 0x14f ;  /* 0x0000014f3d0574a4 */ /* 0x000fe2000f8e0205 */
[----:B------:R-:W-:Y:S01]  /*14c0*/  IMAD.MOV.U32 R3, RZ, RZ, RZ ;  /* 0x000000ffff037224 */ /* 0x000fe200078e00ff */
[----:B------:R-:W-:Y:S02]  /*14d0*/  UIADD3 UR4, UR6, 0x8f, URZ ;  /* 0x0000008f06047890 */ /* 0x000fe4000fffe03f */
[----:B------:R-:W-:Y:S01]  /*14e0*/  IMAD.U32 R18, RZ, RZ, UR6 ;  /* 0x00000006ff127e24 */ /* 0x000fe2000f8e00ff */
[----:B------:R-:W-:Y:S01]  /*14f0*/  CS2R R30, SRZ ;  /* 0x00000000001e7805 */ /* 0x000fe2000001ff00 */
[----:B------:R-:W-:Y:S01]  /*1500*/  IMAD.MOV.U32 R71, RZ, RZ, RZ ;  /* 0x000000ffff477224 */ /* 0x000fe200078e00ff */
[----:B------:R-:W-:Y:S01]  /*1510*/  CS2R R52, SRZ ;  /* 0x0000000000347805 */ /* 0x000fe2000001ff00 */
[----:B------:R-:W-:Y:S01]  /*1520*/  IMAD.MOV.U32 R0, RZ, RZ, RZ ;  /* 0x000000ffff007224 */ /* 0x000fe200078e00ff */
[----:B------:R-:W-:Y:S01]  /*1530*/  UIADD3 UR6, UR6, UR5, -UR7 ;  /* 0x0000000506067290 */ /* 0x000fe2000fffe807 */
[----:B------:R-:W-:Y:S01]  /*1540*/  CS2R R38, SRZ ;  /* 0x0000000000267805 */ /* 0x000fe2000001ff00 */
[----:B------:R-:W-:Y:S01]  /*1550*/  UIMAD.WIDE UR4, UR4, 0x38e38e39, URZ ;  /* 0x38e38e39040478a5 */ /* 0x000fe2000f8e023f */
[----:B------:R-:W-:Y:S01]  /*1560*/  CS2R R44, SRZ ;  /* 0x00000000002c7805 */ /* 0x000fe2000001ff00 */
[----:B------:R-:W-:Y:S01]  /*1570*/  UIMAD.WIDE UR6, UR6, 0x38e38e39, URZ ;  /* 0x38e38e39060678a5 */ /* 0x000fe2000f8e023f */
[----:B------:R-:W-:Y:S01]  /*1580*/  CS2R R28, SRZ ;  /* 0x00000000001c7805 */ /* 0x000fe2000001ff00 */
[----:B------:R-:W-:Y:S01]  /*1590*/  USHF.R.U32.HI UR4, URZ, 0x1f, UR5 ;  /* 0x0000001f3f047899 */ /* 0x000fe20008011605 */
[----:B------:R-:W-:Y:S01]  /*15a0*/  CS2R R26, SRZ ;  /* 0x00000000001a7805 */ /* 0x000fe2000001ff00 */
[----:B------:R-:W-:Y:S01]  /*15b0*/  USHF.R.U32.HI UR6, URZ, 0x1f, UR7 ;  /* 0x0000001f3f067899 */ /* 0x000fe20008011607 */
[----:B------:R-:W-:Y:S01]  /*15c0*/  CS2R R42, SRZ ;  /* 0x00000000002a7805 */ /* 0x000fe2000001ff00 */
[----:B------:R-:W-:Y:S01]  /*15d0*/  ULEA.HI.SX32 UR4, UR5, UR4, 0x1b ;  /* 0x0000000405047291 */ /* 0x000fe2000f8fda3f */
[----:B------:R-:W-:Y:S01]  /*15e0*/  CS2R R40, SRZ ;  /* 0x0000000000287805 */ /* 0x000fe2000001ff00 */
[----:B------:R-:W-:Y:S01]  /*15f0*/  ULEA.HI.SX32 UR6, UR7, UR6, 0x1b ;  /* 0x0000000607067291 */ /* 0x000fe2000f8fda3f */
[----:B------:R-:W-:-:S02]  /*1600*/  CS2R R36, SRZ ;  /* 0x0000000000247805 */ /* 0x000fc4000001ff00 */
[----:B------:R-:W-:Y:S02]  /*1610*/  CS2R R46, SRZ ;  /* 0x00000000002e7805 */ /* 0x000fe4000001ff00 */
[----:B------:R-:W-:Y:S01]  /*1620*/  CS2R R48, SRZ ;  /* 0x0000000000307805 */ /* 0x000fe2000001ff00 */
[----:B------:R-:W-:Y:S01]  /*1630*/  UISETP.LT.AND UP0, UPT, UR4, UR6, UPT ;  /* 0x000000060400728c */ /* 0x000fe2000bf01270 */
[----:B------:R-:W-:Y:S01]  /*1640*/  IMAD.MOV.U32 R50, RZ, RZ, RZ ;  /* 0x000000ffff327224 */ /* 0x000fe200078e00ff */
[----:B------:R-:W-:Y:S02]  /*1650*/  CS2R R56, SRZ ;  /* 0x0000000000387805 */ /* 0x000fe4000001ff00 */
[----:B------:R-:W-:Y:S01]  /*1660*/  CS2R R76, SRZ ;  /* 0x00000000004c7805 */ /* 0x000fe2000001ff00 */
[----:B------:R-:W-:Y:S01]  /*1670*/  USEL UR39, UR4, UR6, UP0 ;  /* 0x0000000604277287 */ /* 0x000fe20008000000 */
[----:B------:R-:W-:Y:S02]  /*1680*/  CS2R R72, SRZ ;  /* 0x0000000000487805 */ /* 0x000fe4000001ff00 */
[----:B------:R-:W-:-:S02]  /*1690*/  CS2R R60, SRZ ;  /* 0x00000000003c7805 */ /* 0x000fc4000001ff00 */
[----:B------:R-:W-:Y:S01]  /*16a0*/  CS2R R78, SRZ ;  /* 0x00000000004e7805 */ /* 0x000fe2000001ff00 */
[----:B------:R-:W-:Y:S01]  /*16b0*/  UISETP.GE.AND UP0, UPT, UR39, 0x1, UPT ;  /* 0x000000012700788c */ /* 0x000fe2000bf06270 */
[----:B------:R-:W-:Y:S02]  /*16c0*/  CS2R R64, SRZ ;  /* 0x0000000000407805 */ /* 0x000fe4000001ff00 */
[----:B------:R-:W-:Y:S01]  /*16d0*/  CS2R R74, SRZ ;  /* 0x00000000004a7805 */ /* 0x000fe2000001ff00 */
[----:B------:R-:W-:Y:S01]  /*16e0*/  IMAD.MOV.U32 R69, RZ, RZ, RZ ;  /* 0x000000ffff457224 */ /* 0x000fe200078e00ff */
[----:B------:R-:W-:Y:S01]  /*16f0*/  CS2R R6, SRZ ;  /* 0x0000000000067805 */ /* 0x000fe2000001ff00 */
[----:B------:R-:W-:Y:S01]  /*1700*/  IMAD.MOV.U32 R12, RZ, RZ, RZ ;  /* 0x000000ffff0c7224 */ /* 0x000fe200078e00ff */
[----:B------:R-:W-:Y:S01]  /*1710*/  PLOP3.LUT P1, PT, PT, PT, UP0, 0x80, 0x0 ;  /* 0x000000000000781c */ /* 0x000fe20003f2f008 */
[----:B------:R-:W-:Y:S02]  /*1720*/  IMAD.MOV.U32 R81, RZ, RZ, RZ ;  /* 0x000000ffff517224 */ /* 0x000fe400078e00ff */
[----:B------:R-:W-:-:S02]  /*1730*/  IMAD.MOV.U32 R14, RZ, RZ, RZ ;  /* 0x000000ffff0e7224 */ /* 0x000fc400078e00ff */
[----:B------:R-:W-:Y:S02]  /*1740*/  IMAD.MOV.U32 R83, RZ, RZ, RZ ;  /* 0x000000ffff537224 */ /* 0x000fe400078e00ff */
[----:B------:R-:W-:Y:S02]  /*1750*/  IMAD.MOV.U32 R24, RZ, RZ, RZ ;  /* 0x000000ffff187224 */ /* 0x000fe400078e00ff */
[----:B------:R-:W-:-:S04]  /*1760*/  IMAD.MOV.U32 R85, RZ, RZ, RZ ;  /* 0x000000ffff557224 */ /* 0x000fc800078e00ff */
[----:B------:R-:W-:Y:S05]  /*1770*/  @!P1 BRA `(.L_x_1661) ;  /* 0x000000c000889947 */ /* 0x000fea0003800000 */
[----:B------:R-:W0:Y:S01]  /*1780*/  SHFL.IDX PT, R0, R152, RZ, 0x1f ;  /* 0x00001fff98007589 */ /* 0x000e2200000e0000 */
[----:B------:R-:W-:-:S04]  /*1790*/  UIADD3 UR6, UR37, 0x24300, URZ ;  /* 0x0002430025067890 */ /* 0x000fc8000fffe03f */
[----:B------:R-:W-:-:S06]  /*17a0*/  ULOP3.LUT UP0, URZ, UR6, 0x9f, URZ, 0xc0, !UPT ;  /* 0x0000009f063f7892 */ /* 0x000fcc000f80c03f */
[----:B------:R-:W-:Y:S02]  /*17b0*/  PLOP3.LUT P0, PT, PT, PT, UP0, 0x80, 0x0 ;  /* 0x000000000000781c */ /* 0x000fe40003f0f008 */
[----:B0-----:R-:W-:-:S13]  /*17c0*/  R2UR UR7, R0 ;  /* 0x00000000000772ca */ /* 0x001fda00000e0000 */
        /* <DEDUP_REMOVED lines=28> */
.L_x_1662:
[----:B------:R-:W-:Y:S02]  /*1990*/  R2UR UR6, R150 ;  /* 0x00000000960672ca */ /* 0x000fe400000e0000 */
[----:B------:R-:W-:-:S11]  /*19a0*/  R2UR UR5, R154 ;  /* 0x000000009a0572ca */ /* 0x000fd600000e0000 */
[----:B------:R-:W-:Y:S02]  /*19b0*/  ULEA.HI UR4, UR6, UR6, URZ, 0x1 ;  /* 0x0000000606047291 */ /* 0x000fe4000f8f083f */
[----:B------:R-:W-:Y:S02]  /*19c0*/  IMAD.U32 R3, RZ, RZ, UR5 ;  /* 0x00000005ff037e24 */ /* 0x000fe4000f8e00ff */
[----:B------:R-:W-:-:S03]  /*19d0*/  ULOP3.LUT UR4, UR4, 0xfffffffe, URZ, 0xc0, !UPT ;  /* 0xfffffffe04047892 */ /* 0x000fc6000f8ec03f */
[----:B------:R-:W-:Y:S01]  /*19e0*/  ISETP.NE.AND P0, PT, R3, 0x3, PT ;  /* 0x000000030300780c */ /* 0x000fe20003f05270 */
[----:B------:R-:W-:-:S06]  /*19f0*/  UIADD3 UR4, UR6, -UR4, URZ ;  /* 0x8000000406047290 */ /* 0x000fcc000fffe03f */
[----:B------:R-:W-:-:S05]  /*1a00*/  IMAD.U32 R0, RZ, RZ, UR4 ;  /* 0x00000004ff007e24 */ /* 0x000fca000f8e00ff */
[----:B------:R-:W-:-:S04]  /*1a10*/  SHF.L.U32 R0, R0, 0x1f, RZ ;  /* 0x0000001f00007819 */ /* 0x000fc800000006ff */
[----:B------:R-:W0:Y:S02]  /*1a20*/  SYNCS.PHASECHK.TRANS64.TRYWAIT P1, [UR37+0x31c00], R0 ;  /* 0x031c0000ff0075a7 */ /* 0x000e240008020165 */
[----:B0-----:R-:W-:Y:S05]  /*1a30*/  @!P1 BRA `(.L_x_1663) ;  /* 0x00000124009c9947 */ /* 0x001fea0003800000 */
.L_x_1791:
[----:B------:R-:W-:Y:S05]  /*1a40*/  @!P0 BRA `(.L_x_1664) ;  /* 0x0000000000048947 */ /* 0x000fea0003800000 */
[----:B------:R-:W-:Y:S01]  /*1a50*/  BPT.TRAP 0x1 ;  /* 0x000000040000795c */ /* 0x000fe20000300000 */
.L_x_1664:
[----:B0-----:R-:W-:Y:S02]  /*1a60*/  IMAD.U32 R3, RZ, RZ, UR36 ;  /* 0x00000024ff037e24 */ /* 0x001fe4000f8e00ff */
[----:B------:R-:W-:-:S03]  /*1a70*/  IMAD.U32 R0, RZ, RZ, UR38 ;  /* 0x00000026ff007e24 */ /* 0x000fc6000f8e00ff */
[----:B------:R-:W-:Y:S02]  /*1a80*/  LEA R3, R3, UR37, 0x3 ;  /* 0x0000002503037c11 */ /* 0x000fe4000f8e18ff */
[----:B------:R-:W-:-:S04]  /*1a90*/  SHF.L.U32 R0, R0, 0x1f, RZ ;  /* 0x0000001f00007819 */ /* 0x000fc800000006ff */
[----:B------:R0:W1:Y:S01]  /*1aa0*/  SYNCS.PHASECHK.TRANS64.TRYWAIT P2, [R3+URZ+0x31c30], R0 ;  /* 0x031c3000030075a7 */ /* 0x000062000804017f */
[----:B------:R-:W-:Y:S05]  /*1ab0*/  @!P0 BRA `(.L_x_1665) ;  /* 0x0000000000048947 */ /* 0x000fea0003800000 */
[----:B------:R-:W-:Y:S01]  /*1ac0*/  BPT.TRAP 0x1 ;  /* 0x000000040000795c */ /* 0x000fe20000300000 */
.L_x_1665:
[----:B------:R-:W2:Y:S01]  /*1ad0*/  S2R R4, SR_TID.X ;  /* 0x0000000000047919 */ /* 0x000ea20000002100 */
[----:B------:R-:W-:Y:S01]  /*1ae0*/  IMAD.MOV.U32 R71, RZ, RZ, RZ ;  /* 0x000000ffff477224 */ /* 0x000fe200078e00ff */
[----:B--2---:R-:W-:Y:S01]  /*1af0*/  LOP3.LUT P1, RZ, R4, 0x7f, RZ, 0xc0, !PT ;  /* 0x0000007f04ff7812 */ /* 0x004fe2000782c0ff */
[----:B-1----:R-:W-:-:S12]  /*1b00*/  @P2 BRA `(.L_x_1666) ;  /* 0x0000000000082947 */ /* 0x002fd80003800000 */
[----:B------:R-:W1:Y:S02]  /*1b10*/  SYNCS.PHASECHK.TRANS64.TRYWAIT P2, [R3+URZ+0x31c30], R0 ;  /* 0x031c3000030075a7 */ /* 0x000e64000804017f */
[----:B-1----:R-:W-:Y:S05]  /*1b20*/  @!P2 BRA `(.L_x_1667) ;  /* 0x000001240078a947 */ /* 0x002fea0003800000 */
.L_x_1666:
[----:B------:R-:W-:Y:S05]  /*1b30*/  WARPSYNC.ALL ;  /* 0x0000000000007948 */ /* 0x000fea0003800000 */
[----:B------:R-:W-:Y:S01]  /*1b40*/  UIADD3 UR4, UR37, 0x16a00, URZ ;  /* 0x00016a0025047890 */ /* 0x000fe2000fffe03f */
[----:B------:R-:W-:Y:S01]  /*1b50*/  WARPGROUP.ARRIVE ;  /* 0x00000000000079c5 */ /* 0x000fe20000000000 */
[----:B------:R-:W-:Y:S01]  /*1b60*/  ULOP3.LUT UR6, UR40, 0x10000, URZ, 0xfc, !UPT ;  /* 0x0001000028067892 */ /* 0x000fe2000f8efc3f */
[----:B------:R-:W-:Y:S01]  /*1b70*/  R2UR UR52, R18 ;  /* 0x00000000123472ca */ /* 0x000fe200000e0000 */
[----:B------:R-:W-:Y:S01]  /*1b80*/  USHF.R.U32.HI UR4, URZ, 0x4, UR4 ;  /* 0x000000043f047899 */ /* 0x000fe20008011604 */
[----:B------:R-:W-:Y:S01]  /*1b90*/  R2UR UR53, R17 ;  /* 0x00000000113572ca */ /* 0x000fe200000e0000 */
[----:B------:R-:W-:Y:S01]  /*1ba0*/  UMOV UR29, 0x80000020 ;  /* 0x80000020001d7882 */ /* 0x000fe20000000000 */
[----:B------:R-:W-:Y:S01]  /*1bb0*/  UMOV UR31, 0x80000020 ;  /* 0x80000020001f7882 */ /* 0x000fe20000000000 */
[----:B------:R-:W-:Y:S01]  /*1bc0*/  ULOP3.LUT UR4, UR4, 0x3fff, URZ, 0xc0, !UPT ;  /* 0x00003fff04047892 */ /* 0x000fe2000f8ec03f */
[----:B01----:R-:W-:Y:S01]  /*1bd0*/  IMAD.U32 R0, RZ, RZ, UR61 ;  /* 0x0000003dff007e24 */ /* 0x003fe2000f8e00ff */
[----:B------:R-:W-:Y:S01]  /*1be0*/  UMOV UR28, UR6 ;  /* 0x00000006001c7c82 */ /* 0x000fe20008000000 */
[----:B------:R-:W-:Y:S01]  /*1bf0*/  UMOV UR9, UR29 ;  /* 0x0000001d00097c82 */ /* 0x000fe20008000000 */
[----:B------:R-:W-:Y:S01]  /*1c00*/  ULOP3.LUT UR5, UR4, 0x10000, URZ, 0xfc, !UPT ;  /* 0x0001000004057892 */ /* 0x000fe2000f8efc3f */
[----:B------:R-:W-:Y:S01]  /*1c10*/  IMAD R9, R0, 0xc0, R23 ;  /* 0x000000c000097824 */ /* 0x000fe200078e0217 */
[----:B------:R-:W-:Y:S01]  /*1c20*/  UMOV UR8, UR28 ;  /* 0x0000001c00087c82 */ /* 0x000fe20008000000 */
[----:B------:R-:W-:Y:S01]  /*1c30*/  UMOV UR11, 0x80000020 ;  /* 0x80000020000b7882 */ /* 0x000fe20000000000 */
[----:B------:R-:W-:Y:S01]  /*1c40*/  UIMAD UR4, UR36, 0x6c0, UR5 ;  /* 0x000006c0240478a4 */ /* 0x000fe2000f8e0205 */
[----:B------:R-:W-:Y:S01]  /*1c50*/  @!P1 VIADD R3, R3, 0x31c40 ;  /* 0x00031c4003039836 */ /* 0x000fe20000000000 */
[----:B------:R-:W-:Y:S01]  /*1c60*/  UMOV UR12, UR28 ;  /* 0x0000001c000c7c82 */ /* 0x000fe20008000000 */
[----:B------:R-:W-:Y:S01]  /*1c70*/  UMOV UR13, UR29 ;  /* 0x0000001d000d7c82 */ /* 0x000fe20008000000 */
[----:B------:R-:W-:-:S02]  /*1c80*/  UIADD3 UR10, UR4, 0x40, URZ ;  /* 0x00000040040a7890 */ /* 0x000fc4000fffe03f */
[----:B------:R-:W-:Y:S02]  /*1c90*/  UIADD3 UR14, UR4, 0xc0, URZ ;  /* 0x000000c0040e7890 */ /* 0x000fe4000fffe03f */
[----:B------:R-:W-:Y:S01]  /*1ca0*/  UMOV UR30, UR4 ;  /* 0x00000004001e7c82 */ /* 0x000fe20008000000 */
[----:B------:R-:W-:Y:S01]  /*1cb0*/  UMOV UR15, 0x80000020 ;  /* 0x80000020000f7882 */ /* 0x000fe20000000000 */
[----:B------:R-:W-:Y:S01]  /*1cc0*/  HGMMA.64x16x16.F32 R96, gdesc[UR28], RZ, !UPT, gsb0 ;  /* 0x002000001c6079f0 */ /* 0x000fe2000c0008ff */
        /* <DEDUP_REMOVED lines=13> */
[----:B------:R-:W-:Y:S01]  /*1da0*/  UMOV UR31, 0x80000020 ;  /* 0x80000020001f7882 */ /* 0x000fe20000000000 */
[----:B------:R-:W-:-:S02]  /*1db0*/  UIADD3 UR7, UR6, 0x2, URZ ;  /* 0x0000000206077890 */ /* 0x000fc4000fffe03f */
        /* <DEDUP_REMOVED lines=45> */
[----:B------:R-:W-:Y:S03]  /*2090*/  HGMMA.64x16x16.F32 R32, gdesc[UR28], RZ, !UPT, gsb0 ;  /* 0x002000001c2079f0 */ /* 0x000fe6000c0008ff */
        /* <DEDUP_REMOVED lines=98> */
[----:B------:R-:W-:Y:S02]  /*26c0*/  UIADD3 UR7, UR6, 0x600, URZ ;  /* 0x0000060006077890 */ /* 0x000fe4000fffe03f */
        /* <DEDUP_REMOVED lines=109> */
[----:B------:R-:W-:-:S04]  /*2da0*/  UIMAD UR6, UR39, -0x90, UR52 ;  /* 0xffffff70270678a4 */ /* 0x000fc8000f8e0234 */
[----:B------:R-:W-:Y:S02]  /*2db0*/  UIADD3 UR7, UR6, 0x90, URZ ;  /* 0x0000009006077890 */ /* 0x000fe4000fffe03f */
[----:B------:R-:W-:-:S04]  /*2dc0*/  UIADD3 UR6, -UR53, 0x91, UR6 ;  /* 0x0000009135067890 */ /* 0x000fc8000fffe106 */
[----:B------:R-:W-:Y:S01]  /*2dd0*/  IMAD.U32 R13, RZ, RZ, UR7 ;  /* 0x00000007ff0d7e24 */ /* 0x000fe2000f8e00ff */
[----:B------:R-:W-:Y:S01]  /*2de0*/  UIADD3 UR7, UR39, -0x2, URZ ;  /* 0xfffffffe27077890 */ /* 0x000fe2000fffe03f */
[----:B------:R-:W-:Y:S01]  /*2df0*/  IMAD.U32 R5, RZ, RZ, UR6 ;  /* 0x00000006ff057e24 */ /* 0x000fe2000f8e00ff */
[----:B------:R-:W-:Y:S01]  /*2e00*/  UIADD3 UR6, UR52, -UR53, URZ ;  /* 0x8000003534067290 */ /* 0x000fe2000fffe03f */
[C---:B------:R-:W-:Y:S02]  /*2e10*/  IMAD R13, R22.reuse, -0x2, R13 ;  /* 0xfffffffe160d7824 */ /* 0x040fe400078e020d */
[----:B------:R-:W-:Y:S01]  /*2e20*/  IMAD R112, R22, -0x2, R5 ;  /* 0xfffffffe16707824 */ /* 0x000fe200078e0205 */
[----:B------:R-:W-:-:S04]  /*2e30*/  UIMAD UR6, UR61, 0xc0, UR6 ;  /* 0x000000c03d0678a4 */ /* 0x000fc8000f8e0206 */
[----:B------:R-:W-:Y:S01]  /*2e40*/  VIADDMNMX R0, R9, R112, R13, PT ;  /* 0x0000007009007246 */ /* 0x000fe2000380010d */
[----:B------:R-:W-:Y:S01]  /*2e50*/  UIMAD.WIDE UR10, UR6, 0x38e38e39, URZ ;  /* 0x38e38e39060a78a5 */ /* 0x000fe2000f8e023f */
[----:B------:R-:W-:Y:S02]  /*2e60*/  IADD3 R112, R112, 0x8, R9 ;  /* 0x0000000870707810 */ /* 0x000fe40007ffe009 */
[C---:B------:R-:W-:Y:S01]  /*2e70*/  ISETP.GT.AND P2, PT, R0.reuse, RZ, PT ;  /* 0x000000ff0000720c */ /* 0x040fe20003f44270 */
[----:B------:R-:W-:Y:S01]  /*2e80*/  USHF.R.U32.HI UR6, URZ, 0x1f, UR11 ;  /* 0x0000001f3f067899 */ /* 0x000fe2000801160b */
[C---:B------:R-:W-:Y:S02]  /*2e90*/  ISETP.GT.AND P3, PT, R0.reuse, 0x1, PT ;  /* 0x000000010000780c */ /* 0x040fe40003f64270 */
[----:B------:R-:W-:Y:S01]  /*2ea0*/  ISETP.GT.AND P4, PT, R0, 0x8, PT ;  /* 0x000000080000780c */ /* 0x000fe20003f84270 */
[----:B------:R-:W-:Y:S01]  /*2eb0*/  ULEA.HI.SX32 UR6, UR11, UR6, 0x1b ;  /* 0x000000060b067291 */ /* 0x000fe2000f8fda3f */
[----:B------:R-:W-:-:S03]  /*2ec0*/  VIMNMX R13, R13, R112, PT ;  /* 0x000000700d0d7248 */ /* 0x000fc60003fe0100 */
[----:B------:R-:W-:-:S04]  /*2ed0*/  UISETP.LT.AND UP0, UPT, URZ, UR6, UPT ;  /* 0x000000063f00728c */ /* 0x000fc8000bf01270 */
[----:B------:R-:W-:-:S04]  /*2ee0*/  USEL UR14, URZ, UR6, !UP0 ;  /* 0x000000063f0e7287 */ /* 0x000fc8000c000000 */
[----:B------:R-:W-:Y:S01]  /*2ef0*/  UISETP.GE.AND UP0, UPT, UR7, UR14, UPT ;  /* 0x0000000e0700728c */ /* 0x000fe2000bf06270 */
        /* <DEDUP_REMOVED lines=29> */
[----:B------:R-:W-:-:S02]  /*30d0*/  FMNMX.FTZ R5, R4, R120, !PT ;  /* 0x0000007804057209 */ /* 0x000fc40007810000 */
        /* <DEDUP_REMOVED lines=90> */
[----:B------:R-:W-:-:S04]  /*3680*/  ISETP.GT.AND P4, PT, R13, 0x8, PT ;  /* 0x000000080d00780c */ /* 0x000fc80003f84270 */
[----:B------:R-:W-:Y:S01]  /*3690*/  FSEL R102, R102, -INF , P4 ;  /* 0xff80000066667808 */ /* 0x000fe20002000000 */
[----:B------:R-:W-:Y:S02]  /*36a0*/  WARPGROUP.DEPBAR.LE gsb0, 0x0 ;  /* 0x00008000000079c5 */ /* 0x000fe40000010000 */
        /* <DEDUP_REMOVED lines=23> */
[----:B------:R-:W-:Y:S02]  /*3820*/  FMNMX.FTZ R5, R32, R5, !PT ;  /* 0x0000000520057209 */ /* 0x000fe40007810000 */
[----:B------:R-:W-:Y:S02]  /*3830*/  ISETP.GT.AND P2, PT, R0, 0x79, PT ;  /* 0x000000790000780c */ /* 0x000fe40003f44270 */
        /* <DEDUP_REMOVED lines=8> */
[----:B------:R-:W-:Y:S02]  /*38c0*/  FSEL R24, R24, -INF , P3 ;  /* 0xff80000018187808 */ /* 0x000fe40001800000 */
[----:B------:R-:W-:Y:S02]  /*38d0*/  ISETP.GT.AND P3, PT, R0, 0x88, PT ;  /* 0x000000880000780c */ /* 0x000fe40003f64270 */
[----:B------:R-:W-:Y:S02]  /*38e0*/  FSEL R14, R25, -INF , P2 ;  /* 0xff800000190e7808 */ /* 0x000fe40001000000 */
[----:B------:R-:W-:Y:S02]  /*38f0*/  FMNMX.FTZ R5, R24, R5, !PT ;  /* 0x0000000518057209 */ /* 0x000fe40007810000 */
[----:B------:R-:W-:Y:S02]  /*3900*/  ISETP.GT.AND P2, PT, R0, 0x89, PT ;  /* 0x000000890000780c */ /* 0x000fe40003f44270 */
[----:B------:R-:W-:-:S02]  /*3910*/  FSEL R28, R28, -INF , P3 ;  /* 0xff8000001c1c7808 */ /* 0x000fc40001800000 */
[----:B------:R-:W-:Y:S02]  /*3920*/  FMNMX.FTZ R5, R14, R5, !PT ;  /* 0x000000050e057209 */ /* 0x000fe40007810000 */
[----:B------:R-:W-:Y:S02]  /*3930*/  FSEL R8, R29, -INF , P2 ;  /* 0xff8000001d087808 */ /* 0x000fe40001000000 */
[----:B------:R-:W-:Y:S02]  /*3940*/  FMNMX.FTZ R5, R28, R5, !PT ;  /* 0x000000051c057209 */ /* 0x000fe40007810000 */
[----:B------:R-:W-:Y:S02]  /*3950*/  ISETP.GT.AND P3, PT, R13, 0x1, PT ;  /* 0x000000010d00780c */ /* 0x000fe40003f64270 */
[----:B------:R-:W-:Y:S02]  /*3960*/  FMNMX.FTZ R5, R8, R5, !PT ;  /* 0x0000000508057209 */ /* 0x000fe40007810000 */
[----:B------:R-:W-:-:S02]  /*3970*/  FSEL R99, R99, -INF , P3 ;  /* 0xff80000063637808 */ /* 0x000fc40001800000 */
[----:B------:R-:W-:Y:S01]  /*3980*/  ISETP.GT.AND P3, PT, R13, 0x11, PT ;  /* 0x000000110d00780c */ /* 0x000fe20003f64270 */
[----:B------:R-:W0:Y:S03]  /*3990*/  SHFL.BFLY PT, R0, R5, 0x2, 0x1f ;  /* 0x0c401f0005007f89 */ /* 0x000e2600000e0000 */
[----:B------:R-:W-:Y:S02]  /*39a0*/  FSEL R91, R91, -INF , P3 ;  /* 0xff8000005b5b7808 */ /* 0x000fe40001800000 */
[----:B------:R-:W-:-:S04]  /*39b0*/  ISETP.GT.AND P3, PT, R13, 0x19, PT ;  /* 0x000000190d00780c */ /* 0x000fc80003f64270 */
[----:B------:R-:W-:Y:S02]  /*39c0*/  FSEL R95, R95, -INF , P3 ;  /* 0xff8000005f5f7808 */ /* 0x000fe40001800000 */
[----:B------:R-:W-:-:S04]  /*39d0*/  ISETP.GT.AND P3, PT, R13, 0x21, PT ;  /* 0x000000210d00780c */ /* 0x000fc80003f64270 */
[----:B------:R-:W-:Y:S02]  /*39e0*/  FSEL R83, R83, -INF , P3 ;  /* 0xff80000053537808 */ /* 0x000fe40001800000 */
[----:B------:R-:W-:-:S04]  /*39f0*/  ISETP.GT.AND P3, PT, R13, 0x29, PT ;  /* 0x000000290d00780c */ /* 0x000fc80003f64270 */
[----:B------:R-:W-:Y:S02]  /*3a00*/  FSEL R87, R87, -INF , P3 ;  /* 0xff80000057577808 */ /* 0x000fe40001800000 */
[----:B------:R-:W-:Y:S02]  /*3a10*/  ISETP.GT.AND P3, PT, R13, 0x31, PT ;  /* 0x000000310d00780c */ /* 0x000fe40003f64270 */
[----:B0-----:R-:W-:Y:S02]  /*3a20*/  FMNMX.FTZ R11, R5, R0, !PT ;  /* 0x00000000050b7209 */ /* 0x001fe40007810000 */
[----:B------:R-:W-:Y:S02]  /*3a30*/  FSEL R75, R75, -INF , P3 ;  /* 0xff8000004b4b7808 */ /* 0x000fe40001800000 */
[----:B------:R-:W-:Y:S01]  /*3a40*/  ISETP.GT.AND P3, PT, R13, 0x39, PT ;  /* 0x000000390d00780c */ /* 0x000fe20003f64270 */
[----:B------:R-:W0:Y:S03]  /*3a50*/  SHFL.BFLY PT, R0, R11, 0x1, 0x1f ;  /* 0x0c201f000b007f89 */ /* 0x000e2600000e0000 */
[----:B------:R-:W-:-:S02]  /*3a60*/  FSEL R79, R79, -INF , P3 ;  /* 0xff8000004f4f7808 */ /* 0x000fc40001800000 */
        /* <DEDUP_REMOVED lines=9> */
[C---:B------:R-:W-:Y:S01]  /*3b00*/  FSETP.NEU.FTZ.AND P2, PT, R0.reuse, -INF , PT ;  /* 0xff8000000000780b */ /* 0x040fe20003f5d000 */
[----:B------:R-:W-:Y:S01]  /*3b10*/  FMUL.FTZ R7, R0, UR4 ;  /* 0x0000000400077c20 */ /* 0x000fe20008410000 */
[----:B------:R-:W-:-:S04]  /*3b20*/  ISETP.GT.AND P3, PT, R13, 0x61, PT ;  /* 0x000000610d00780c */ /* 0x000fc80003f64270 */
[----:B------:R-:W-:Y:S02]  /*3b30*/  FSEL R7, R7, RZ, P2 ;  /* 0x000000ff07077208 */ /* 0x000fe40001000000 */
[----:B------:R-:W-:-:S03]  /*3b40*/  ISETP.GT.AND P2, PT, R13, RZ, PT ;  /* 0x000000ff0d00720c */ /* 0x000fc60003f44270 */
[--C-:B------:R-:W-:Y:S01]  /*3b50*/  FFMA.FTZ R49, R70, UR4, -R7.reuse ;  /* 0x0000000446317c23 */ /* 0x100fe20008010807 */
[----:B------:R-:W-:Y:S01]  /*3b60*/  FSEL R98, R98, -INF , P2 ;  /* 0xff80000062627808 */ /* 0x000fe20001000000 */
[--C-:B------:R-:W-:Y:S01]  /*3b70*/  FFMA.FTZ R55, R12, UR4, -R7.reuse ;  /* 0x000000040c377c23 */ /* 0x100fe20008010807 */
[----:B------:R-:W-:Y:S01]  /*3b80*/  ISETP.GT.AND P2, PT, R13, 0x9, PT ;  /* 0x000000090d00780c */ /* 0x000fe20003f44270 */
[--C-:B------:R-:W-:Y:S01]  /*3b90*/  FFMA.FTZ R57, R8, UR4, -R7.reuse ;  /* 0x0000000408397c23 */ /* 0x100fe20008010807 */
[----:B------:R-:W-:Y:S01]  /*3ba0*/  FMNMX.FTZ R15, R98, R99, !PT ;  /* 0x00000063620f7209 */ /* 0x000fe20007810000 */
        /* <DEDUP_REMOVED lines=8> */
[----:B------:R-:W-:Y:S01]  /*3c30*/  MUFU.EX2 R4, R4 ;  /* 0x0000000400047308 */ /* 0x000fe20000000800 */
[----:B------:R-:W-:Y:S01]  /*3c40*/  FMNMX.FTZ R21, R103, R112, !PT ;  /* 0x0000007067157209 */ /* 0x000fe20007810000 */
[--C-:B------:R-:W-:Y:S01]  /*3c50*/  FFMA.FTZ R11, R118, UR4, -R7.reuse ;  /* 0x00000004760b7c23 */ /* 0x100fe20008010807 */
[----:B------:R-:W-:Y:S01]  /*3c60*/  ISETP.GT.AND P2, PT, R13, 0x18, PT ;  /* 0x000000180d00780c */ /* 0x000fe20003f44270 */
[--C-:B------:R-:W-:Y:S01]  /*3c70*/  FFMA.FTZ R9, R116, UR4, -R7.reuse ;  /* 0x0000000474097c23 */ /* 0x100fe20008010807 */
[----:B------:R-:W-:Y:S01]  /*3c80*/  FMNMX.FTZ R110, R90, R21, !PT ;  /* 0x000000155a6e7209 */ /* 0x000fe20007810000 */
[--C-:B------:R-:W-:Y:S01]  /*3c90*/  FFMA.FTZ R84, R114, UR4, -R7.reuse ;  /* 0x0000000472547c23 */ /* 0x100fe20008010807 */
[----:B------:R-:W-:Y:S01]  /*3ca0*/  FSEL R94, R94, -INF , P2 ;  /* 0xff8000005e5e7808 */ /* 0x000fe20001000000 */
[----:B------:R-:W0:Y:S01]  /*3cb0*/  MUFU.EX2 R5, R120 ;  /* 0x0000007800057308 */ /* 0x000e220000000800 */
[----:B------:R-:W-:Y:S01]  /*3cc0*/  FMNMX.FTZ R21, R91, R110, !PT ;  /* 0x0000006e5b157209 */ /* 0x000fe20007810000 */
[--C-:B------:R-:W-:Y:S01]  /*3cd0*/  FFMA.FTZ R51, R14, UR4, -R7.reuse ;  /* 0x000000040e337c23 */ /* 0x100fe20008010807 */
[----:B------:R-:W-:Y:S01]  /*3ce0*/  ISETP.GT.AND P2, PT, R13, 0x20, PT ;  /* 0x000000200d00780c */ /* 0x000fe20003f44270 */
[--C-:B------:R-:W-:Y:S01]  /*3cf0*/  FFMA.FTZ R88, R88, UR4, -R7.reuse ;  /* 0x0000000458587c23 */ /* 0x100fe20008010807 */
[----:B------:R-:W-:Y:S01]  /*3d00*/  FMNMX.FTZ R110, R94, R21, !PT ;  /* 0x000000155e6e7209 */ /* 0x000fe20007810000 */
[--C-:B------:R-:W-:Y:S01]  /*3d10*/  FFMA.FTZ R21, R108, UR4, -R7.reuse ;  /* 0x000000046c157c23 */ /* 0x100fe20008010807 */
[----:B------:R-:W-:Y:S01]  /*3d20*/  FSEL R29, R82, -INF , P2 ;  /* 0xff800000521d7808 */ /* 0x000fe20001000000 */
[--C-:B------:R-:W-:Y:S01]  /*3d30*/  FFMA.FTZ R82, R106, UR4, -R7.reuse ;  /* 0x000000046a527c23 */ /* 0x100fe20008010807 */
[----:B------:R-:W-:Y:S01]  /*3d40*/  FMNMX.FTZ R110, R95, R110, !PT ;  /* 0x0000006e5f6e7209 */ /* 0x000fe20007810000 */
[----:B------:R-:W1:Y:S01]  /*3d50*/  MUFU.EX2 R6, R6 ;  /* 0x0000000600067308 */ /* 0x000e620000000800 */
[----:B------:R-:W-:Y:S01]  /*3d60*/  ISETP.GT.AND P2, PT, R13, 0x28, PT ;  /* 0x000000280d00780c */ /* 0x000fe20003f44270 */
[--C-:B------:R-:W-:Y:S01]  /*3d70*/  FFMA.FTZ R53, R66, UR4, -R7.reuse ;  /* 0x0000000442357c23 */ /* 0x100fe20008010807 */
[----:B------:R-:W-:Y:S01]  /*3d80*/  FMNMX.FTZ R110, R29, R110, !PT ;  /* 0x0000006e1d6e7209 */ /* 0x000fe20007810000 */
[----:B------:R-:W-:Y:S01]  /*3d90*/  FFMA.FTZ R14, R28, UR4, -R7 ;  /* 0x000000041c0e7c23 */ /* 0x000fe20008010807 */
[----:B------:R-:W-:-:S02]  /*3da0*/  FSEL R86, R86, -INF , P2 ;  /* 0xff80000056567808 */ /* 0x000fc40001000000 */
[----:B------:R-:W-:Y:S01]  /*3db0*/  FMNMX.FTZ R25, R83, R110, !PT ;  /* 0x0000006e53197209 */ /* 0x000fe20007810000 */
[----:B------:R-:W2:Y:S01]  /*3dc0*/  MUFU.EX2 R11, R11 ;  /* 0x0000000b000b7308 */ /* 0x000ea20000000800 */
[----:B------:R-:W-:Y:S02]  /*3dd0*/  ISETP.GT.AND P2, PT, R13, 0x30, PT ;  /* 0x000000300d00780c */ /* 0x000fe40003f44270 */
[----:B------:R-:W-:Y:S01]  /*3de0*/  FMNMX.FTZ R106, R86, R25, !PT ;  /* 0x00000019566a7209 */ /* 0x000fe20007810000 */
[--C-:B------:R-:W-:Y:S01]  /*3df0*/  FFMA.FTZ R25, R104, UR4, -R7.reuse ;  /* 0x0000000468197c23 */ /* 0x100fe20008010807 */
[----:B------:R-:W-:Y:S01]  /*3e00*/  FSEL R41, R74, -INF , P2 ;  /* 0xff8000004a297808 */ /* 0x000fe20001000000 */
[----:B------:R-:W-:Y:S01]  /*3e10*/  FFMA.FTZ R74, R100, UR4, -R7 ;  /* 0x00000004644a7c23 */ /* 0x000fe20008010807 */
[----:B------:R-:W-:Y:S01]  /*3e20*/  FMNMX.FTZ R106, R87, R106, !PT ;  /* 0x0000006a576a7209 */ /* 0x000fe20007810000 */
[----:B------:R-:W3:Y:S01]  /*3e30*/  MUFU.EX2 R9, R9 ;  /* 0x0000000900097308 */ /* 0x000ee20000000800 */
[----:B------:R-:W-:-:S02]  /*3e40*/  ISETP.GT.AND P2, PT, R13, 0x38, PT ;  /* 0x000000380d00780c */ /* 0x000fc40003f44270 */
[----:B------:R-:W-:Y:S02]  /*3e50*/  FMNMX.FTZ R106, R41, R106, !PT ;  /* 0x0000006a296a7209 */ /* 0x000fe40007810000 */
[----:B------:R-:W-:Y:S02]  /*3e60*/  FSEL R78, R78, -INF , P2 ;  /* 0xff8000004e4e7808 */ /* 0x000fe40001000000 */
[----:B------:R-:W-:Y:S01]  /*3e70*/  FMNMX.FTZ R33, R75, R106, !PT ;  /* 0x0000006a4b217209 */ /* 0x000fe20007810000 */
[----:B------:R-:W4:Y:S01]  /*3e80*/  MUFU.EX2 R84, R84 ;  /* 0x0000005400547308 */ /* 0x000f220000000800 */
[----:B------:R-:W-:Y:S02]  /*3e90*/  ISETP.GT.AND P2, PT, R13, 0x40, PT ;  /* 0x000000400d00780c */ /* 0x000fe40003f44270 */
[----:B------:R-:W-:Y:S01]  /*3ea0*/  FMNMX.FTZ R100, R78, R33, !PT ;  /* 0x000000214e647209 */ /* 0x000fe20007810000 */
[--C-:B------:R-:W-:Y:S01]  /*3eb0*/  FFMA.FTZ R33, R96, UR4, -R7.reuse ;  /* 0x0000000460217c23 */ /* 0x100fe20008010807 */
[----:B------:R-:W-:Y:S01]  /*3ec0*/  FSEL R61, R58, -INF , P2 ;  /* 0xff8000003a3d7808 */ /* 0x000fe20001000000 */
[----:B------:R-:W-:Y:S01]  /*3ed0*/  FFMA.FTZ R58, R92, UR4, -R7 ;  /* 0x000000045c3a7c23 */ /* 0x000fe20008010807 */
[----:B------:R-:W-:Y:S01]  /*3ee0*/  FMNMX.FTZ R100, R79, R100, !PT ;  /* 0x000000644f647209 */ /* 0x000fe20007810000 */
[----:B------:R-:W-:Y:S01]  /*3ef0*/  MUFU.EX2 R15, R15 ;  /* 0x0000000f000f7308 */ /* 0x000fe20000000800 */
[----:B------:R-:W-:-:S02]  /*3f00*/  ISETP.GT.AND P2, PT, R13, 0x48, PT ;  /* 0x000000480d00780c */ /* 0x000fc40003f44270 */
[----:B------:R-:W-:Y:S02]  /*3f10*/  FMNMX.FTZ R100, R61, R100, !PT ;  /* 0x000000643d647209 */ /* 0x000fe40007810000 */
[----:B------:R-:W-:Y:S02]  /*3f20*/  FSEL R62, R62, -INF , P2 ;  /* 0xff8000003e3e7808 */ /* 0x000fe40001000000 */
[----:B------:R-:W-:Y:S01]  /*3f30*/  FMNMX.FTZ R37, R59, R100, !PT ;  /* 0x000000643b257209 */ /* 0x000fe20007810000 */
[----:B------:R-:W-:Y:S01]  /*3f40*/  MUFU.EX2 R88, R88 ;  /* 0x0000005800587308 */ /* 0x000fe20000000800 */
        /* <DEDUP_REMOVED lines=13> */
[----:B------:R-:W-:Y:S02]  /*4020*/  FMNMX.FTZ R76, R54, R45, !PT ;  /* 0x0000002d364c7209 */ /* 0x000fe40007810000 */
[----:B------:R-:W-:Y:S01]  /*4030*/  FSEL R73, R42, -INF , P2 ;  /* 0xff8000002a497808 */ /* 0x000fe20001000000 */
[----:B------:R-:W-:Y:S01]  /*4040*/  FFMA.FTZ R42, R72, UR4, -R7 ;  /* 0x00000004482a7c23 */ /* 0x000fe20008010807 */
[----:B------:R-:W-:Y:S01]  /*4050*/  FMNMX.FTZ R76, R69, R76, !PT ;  /* 0x0000004c454c7209 */ /* 0x000fe20007810000 */
[----:B------:R-:W-:Y:S01]  /*4060*/  MUFU.EX2 R25, R25 ;  /* 0x0000001900197308 */ /* 0x000fe20000000800 */
[----:B------:R-:W-:-:S02]  /*4070*/  FSEL R72, R43, -INF , P3 ;  /* 0xff8000002b487808 */ /* 0x000fc40001800000 */
[----:B------:R-:W-:Y:S02]  /*4080*/  ISETP.GT.AND P2, PT, R13, 0x68, PT ;  /* 0x000000680d00780c */ /* 0x000fe40003f44270 */
[----:B------:R-:W-:Y:S02]  /*4090*/  FMNMX.FTZ R43, R73, R76, !PT ;  /* 0x0000004c492b7209 */ /* 0x000fe40007810000 */
[----:B------:R-:W-:Y:S01]  /*40a0*/  ISETP.GT.AND P3, PT, R13, 0x69, PT ;  /* 0x000000690d00780c */ /* 0x000fe20003f64270 */
[----:B------:R-:W-:Y:S01]  /*40b0*/  MUFU.EX2 R74, R74 ;  /* 0x0000004a004a7308 */ /* 0x000fe20000000800 */
[----:B------:R-:W-:Y:S02]  /*40c0*/  FSEL R76, R46, -INF , P2 ;  /* 0xff8000002e4c7808 */ /* 0x000fe40001000000 */
[----:B------:R-:W-:Y:S02]  /*40d0*/  FMNMX.FTZ R45, R72, R43, !PT ;  /* 0x0000002b482d7209 */ /* 0x000fe40007810000 */
[----:B------:R-:W-:Y:S01]  /*40e0*/  FSEL R70, R47, -INF , P3 ;  /* 0xff8000002f467808 */ /* 0x000fe20001800000 */
[----:B------:R-:W-:Y:S01]  /*40f0*/  FFMA.FTZ R47, R56, UR4, -R7 ;  /* 0x00000004382f7c23 */ /* 0x000fe20008010807 */
[----:B------:R-:W-:Y:S01]  /*4100*/  ISETP.GT.AND P2, PT, R13, 0x70, PT ;  /* 0x000000700d00780c */ /* 0x000fe20003f44270 */
[----:B------:R5:W-:Y:S01]  /*4110*/  MUFU.EX2 R43, R49 ;  /* 0x00000031002b7308 */ /* 0x000be20000000800 */
[----:B------:R-:W-:-:S02]  /*4120*/  FMNMX.FTZ R45, R76, R45, !PT ;  /* 0x0000002d4c2d7209 */ /* 0x000fc40007810000 */
[----:B------:R-:W-:Y:S02]  /*4130*/  ISETP.GT.AND P3, PT, R13, 0x71, PT ;  /* 0x000000710d00780c */ /* 0x000fe40003f64270 */
[----:B------:R-:W-:Y:S01]  /*4140*/  FSEL R77, R34, -INF , P2 ;  /* 0xff800000224d7808 */ /* 0x000fe20001000000 */
[--C-:B------:R-:W-:Y:S01]  /*4150*/  FFMA.FTZ R34, R68, UR4, -R7.reuse ;  /* 0x0000000444227c23 */ /* 0x100fe20008010807 */
[----:B------:R-:W-:Y:S01]  /*4160*/  FMNMX.FTZ R46, R70, R45, !PT ;  /* 0x0000002d462e7209 */ /* 0x000fe20007810000 */
[----:B------:R-:W-:Y:S01]  /*4170*/  MUFU.EX2 R33, R33 ;  /* 0x0000002100217308 */ /* 0x000fe20000000800 */
[----:B------:R-:W-:Y:S01]  /*4180*/  FSEL R68, R35, -INF , P3 ;  /* 0xff80000023447808 */ /* 0x000fe20001800000 */
[----:B-----5:R-:W-:Y:S01]  /*4190*/  FFMA.FTZ R49, R20, UR4, -R7 ;  /* 0x0000000414317c23 */ /* 0x020fe20008010807 */
[----:B------:R-:W-:Y:S02]  /*41a0*/  ISETP.GT.AND P2, PT, R13, 0x78, PT ;  /* 0x000000780d00780c */ /* 0x000fe40003f44270 */
[----:B------:R-:W-:-:S02]  /*41b0*/  FMNMX.FTZ R35, R77, R46, !PT ;  /* 0x0000002e4d237209 */ /* 0x000fc40007810000 */
[----:B------:R-:W-:Y:S01]  /*41c0*/  ISETP.GT.AND P3, PT, R13, 0x79, PT ;  /* 0x000000790d00780c */ /* 0x000fe20003f64270 */
[----:B------:R-:W-:Y:S01]  /*41d0*/  MUFU.EX2 R58, R58 ;  /* 0x0000003a003a7308 */ /* 0x000fe20000000800 */
[----:B------:R-:W-:Y:S01]  /*41e0*/  FSEL R80, R38, -INF , P2 ;  /* 0xff80000026507808 */ /* 0x000fe20001000000 */
[--C-:B------:R-:W-:Y:S01]  /*41f0*/  FFMA.FTZ R38, R64, UR4, -R7.reuse ;  /* 0x0000000440267c23 */ /* 0x100fe20008010807 */
[----:B------:R-:W-:Y:S02]  /*4200*/  FMNMX.FTZ R45, R68, R35, !PT ;  /* 0x00000023442d7209 */ /* 0x000fe40007810000 */
[----:B------:R-:W-:Y:S01]  /*4210*/  FSEL R56, R39, -INF , P3 ;  /* 0xff80000027387808 */ /* 0x000fe20001800000 */
[--C-:B------:R-:W-:Y:S01]  /*4220*/  FFMA.FTZ R39, R32, UR4, -R7.reuse ;  /* 0x0000000420277c23 */ /* 0x100fe20008010807 */
[C---:B------:R-:W-:Y:S01]  /*4230*/  ISETP.GT.AND P2, PT, R13.reuse, 0x80, PT ;  /* 0x000000800d00780c */ /* 0x040fe20003f44270 */
[----:B------:R5:W-:Y:S01]  /*4240*/  MUFU.EX2 R35, R47 ;  /* 0x0000002f00237308 */ /* 0x000be20000000800 */
[----:B------:R-:W-:Y:S01]  /*4250*/  FMNMX.FTZ R45, R80, R45, !PT ;  /* 0x0000002d502d7209 */ /* 0x000fe20007810000 */
[----:B------:R-:W-:Y:S01]  /*4260*/  FFMA.FTZ R32, R36, UR4, -R7 ;  /* 0x0000000424207c23 */ /* 0x000fe20008010807 */
[----:B------:R-:W-:-:S02]  /*4270*/  ISETP.GT.AND P3, PT, R13, 0x81, PT ;  /* 0x000000810d00780c */ /* 0x000fc40003f64270 */
[----:B------:R-:W-:Y:S02]  /*4280*/  FSEL R26, R26, -INF , P2 ;  /* 0xff8000001a1a7808 */ /* 0x000fe40001000000 */
[----:B------:R-:W-:Y:S01]  /*4290*/  FMNMX.FTZ R45, R56, R45, !PT ;  /* 0x0000002d382d7209 */ /* 0x000fe20007810000 */
[----:B------:R-:W-:Y:S01]  /*42a0*/  MUFU.EX2 R37, R37 ;  /* 0x0000002500257308 */ /* 0x000fe20000000800 */
[----:B------:R-:W-:Y:S01]  /*42b0*/  ISETP.GT.AND P2, PT, R13, 0x88, PT ;  /* 0x000000880d00780c */ /* 0x000fe20003f44270 */
[--C-:B-----5:R-:W-:Y:S01]  /*42c0*/  FFMA.FTZ R47, R48, UR4, -R7.reuse ;  /* 0x00000004302f7c23 */ /* 0x120fe20008010807 */
[----:B------:R-:W-:Y:S02]  /*42d0*/  FSEL R27, R27, -INF , P3 ;  /* 0xff8000001b1b7808 */ /* 0x000fe40001800000 */
[----:B------:R-:W-:Y:S01]  /*42e0*/  FMNMX.FTZ R46, R26, R45, !PT ;  /* 0x0000002d1a2e7209 */ /* 0x000fe20007810000 */
[--C-:B------:R-:W-:Y:S01]  /*42f0*/  FFMA.FTZ R45, R40, UR4, -R7.reuse ;  /* 0x00000004282d7c23 */ /* 0x100fe20008010807 */
[----:B------:R-:W-:Y:S01]  /*4300*/  ISETP.GT.AND P3, PT, R13, 0x89, PT ;  /* 0x000000890d00780c */ /* 0x000fe20003f64270 */
[--C-:B------:R-:W-:Y:S01]  /*4310*/  FFMA.FTZ R40, R44, UR4, -R7.reuse ;  /* 0x000000042c287c23 */ /* 0x100fe20008010807 */
[----:B------:R-:W-:Y:S01]  /*4320*/  FSEL R30, R30, -INF , P2 ;  /* 0xff8000001e1e7808 */ /* 0x000fe20001000000 */
[--C-:B------:R-:W-:Y:S01]  /*4330*/  FFMA.FTZ R44, R10, UR4, -R7.reuse ;  /* 0x000000040a2c7c23 */ /* 0x100fe20008010807 */
[----:B------:R-:W-:Y:S01]  /*4340*/  FMNMX.FTZ R13, R27, R46, !PT ;  /* 0x0000002e1b0d7209 */ /* 0x000fe20007810000 */
[--C-:B------:R-:W-:Y:S01]  /*4350*/  FFMA.FTZ R46, R52, UR4, -R7.reuse ;  /* 0x00000004342e7c23 */ /* 0x100fe20008010807 */
[----:B------:R-:W-:Y:S01]  /*4360*/  FSEL R31, R31, -INF , P3 ;  /* 0xff8000001f1f7808 */ /* 0x000fe20001800000 */
[----:B------:R-:W-:Y:S01]  /*4370*/  FFMA.FTZ R52, R60, UR4, -R7 ;  /* 0x000000043c347c23 */ /* 0x000fe20008010807 */
[----:B------:R-:W-:Y:S01]  /*4380*/  FMNMX.FTZ R12, R30, R13, !PT ;  /* 0x0000000d1e0c7209 */ /* 0x000fe20007810000 */
[----:B------:R-:W-:Y:S03]  /*4390*/  MUFU.EX2 R50, R50 ;  /* 0x0000003200327308 */ /* 0x000fe60000000800 */
[----:B------:R-:W-:-:S05]  /*43a0*/  FMNMX.FTZ R12, R31, R12, !PT ;  /* 0x0000000c1f0c7209 */ /* 0x000fca0007810000 */
[----:B------:R-:W5:Y:S01]  /*43b0*/  SHFL.BFLY PT, R13, R12, 0x2, 0x1f ;  /* 0x0c401f000c0d7f89 */ /* 0x000f6200000e0000 */
[----:B------:R-:W-:Y:S08]  /*43c0*/  MUFU.EX2 R42, R42 ;  /* 0x0000002a002a7308 */ /* 0x000ff00000000800 */
[----:B------:R-:W-:Y:S08]  /*43d0*/  MUFU.EX2 R34, R34 ;  /* 0x0000002200227308 */ /* 0x000ff00000000800 */
[----:B------:R-:W-:Y:S01]  /*43e0*/  MUFU.EX2 R38, R38 ;  /* 0x0000002600267308 */ /* 0x000fe20000000800 */
[----:B-----5:R-:W-:Y:S01]  /*43f0*/  FMNMX.FTZ R48, R12, R13, !PT ;  /* 0x0000000d0c307209 */ /* 0x020fe20007810000 */
[----:B------:R-:W-:Y:S01]  /*4400*/  FFMA.FTZ R12, R24, UR4, -R7 ;  /* 0x00000004180c7c23 */ /* 0x000fe20008010807 */
[----:B------:R-:W-:-:S05]  /*4410*/  @!P1 PRMT R7, RZ, 0x654, R3 ;  /* 0x00000654ff079816 */ /* 0x000fca0000000003 */
[----:B------:R-:W-:Y:S01]  /*4420*/  MUFU.EX2 R55, R55 ;  /* 0x0000003700377308 */ /* 0x000fe20000000800 */
[----:B------:R-:W5:Y:S01]  /*4430*/  SHFL.BFLY PT, R13, R48, 0x1, 0x1f ;  /* 0x0c201f00300d7f89 */ /* 0x000f6200000e0000 */
[----:B------:R4:W-:Y:S06]  /*4440*/  @!P1 SYNCS.ARRIVE.TRANS64.RED.A1T0 RZ, [R7+URZ], RZ ;  /* 0x000000ff07ff99a7 */ /* 0x0009ec000810043f */
[----:B------:R-:W-:Y:S08]  /*4450*/  MUFU.EX2 R46, R46 ;  /* 0x0000002e002e7308 */ /* 0x000ff00000000800 */
[----:B------:R-:W-:Y:S08]  /*4460*/  MUFU.EX2 R53, R53 ;  /* 0x0000003500357308 */ /* 0x000ff00000000800 */
[----:B------:R-:W-:Y:S01]  /*4470*/  MUFU.EX2 R45, R45 ;  /* 0x0000002d002d7308 */ /* 0x000fe20000000800 */
[----:B-----5:R-:W-:-:S04]  /*4480*/  FMNMX.FTZ R13, R48, R13, !PT ;  /* 0x0000000d300d7209 */ /* 0x020fc80007810000 */
[C---:B------:R-:W-:Y:S01]  /*4490*/  FSETP.NEU.FTZ.AND P2, PT, R13.reuse, -INF , PT ;  /* 0xff8000000d00780b */ /* 0x040fe20003f5d000 */
[----:B------:R-:W-:Y:S02]  /*44a0*/  FMUL.FTZ R10, R13, UR4 ;  /* 0x000000040d0a7c20 */ /* 0x000fe40008410000 */
[----:B------:R-:W-:Y:S03]  /*44b0*/  MUFU.EX2 R52, R52 ;  /* 0x0000003400347308 */ /* 0x000fe60000000800 */
[----:B------:R-:W-:Y:S02]  /*44c0*/  FSEL R8, R10, RZ, P2 ;  /* 0x000000ff0a087208 */ /* 0x000fe40001000000 */
[----:B------:R-:W-:-:S03]  /*44d0*/  PLOP3.LUT P2, PT, PT, PT, UP0, 0x80, 0x0 ;  /* 0x000000000000781c */ /* 0x000fc60003f4f008 */
[----:B------:R-:W-:Y:S01]  /*44e0*/  MUFU.EX2 R40, R40 ;  /* 0x0000002800287308 */ /* 0x000fe20000000800 */
[--C-:B------:R-:W-:Y:S01]  /*44f0*/  FFMA.FTZ R98, R98, UR4, -R8.reuse ;  /* 0x0000000462627c23 */ /* 0x100fe20008010808 */
        /* <DEDUP_REMOVED lines=9> */
[----:B0-----:R-:W-:Y:S01]  /*4590*/  FADD.FTZ R61, R4, R5 ;  /* 0x00000005043d7221 */ /* 0x001fe20000010000 */
[--C-:B------:R-:W-:Y:S01]  /*45a0*/  FFMA.FTZ R85, R95, UR4, -R8.reuse ;  /* 0x000000045f557c23 */ /* 0x100fe20008010808 */
[--C-:B------:R-:W-:Y:S01]  /*45b0*/  FFMA.FTZ R48, R78, UR4, -R8.reuse ;  /* 0x000000044e307c23 */ /* 0x100fe20008010808 */
[--C-:B------:R-:W-:Y:S01]  /*45c0*/  FFMA.FTZ R24, R29, UR4, -R8.reuse ;  /* 0x000000041d187c23 */ /* 0x100fe20008010808 */
[----:B-1----:R-:W-:Y:S01]  /*45d0*/  FADD.FTZ R66, R6, R61 ;  /* 0x0000003d06427221 */ /* 0x002fe20000010000 */
[----:B------:R-:W0:Y:S01]  /*45e0*/  MUFU.EX2 R99, R99 ;  /* 0x0000006300637308 */ /* 0x000e220000000800 */
[----:B--2---:R-:W-:Y:S01]  /*45f0*/  F2FP.F16.F32.PACK_AB R6, R11, R6 ;  /* 0x000000060b06723e */ /* 0x004fe200000000ff */
[----:B------:R-:W-:Y:S01]  /*4600*/  FFMA.FTZ R60, R59, UR4, -R8 ;  /* 0x000000043b3c7c23 */ /* 0x000fe20008010808 */
[----:B------:R-:W-:Y:S01]  /*4610*/  FADD.FTZ R66, R11, R66 ;  /* 0x000000420b427221 */ /* 0x000fe20000010000 */
[--C-:B------:R-:W-:Y:S01]  /*4620*/  FFMA.FTZ R29, R83, UR4, -R8.reuse ;  /* 0x00000004531d7c23 */ /* 0x100fe20008010808 */
[--C-:B------:R-:W-:Y:S01]  /*4630*/  FFMA.FTZ R59, R62, UR4, -R8.reuse ;  /* 0x000000043e3b7c23 */ /* 0x100fe20008010808 */
[----:B------:R-:W-:Y:S01]  /*4640*/  FFMA.FTZ R62, R65, UR4, -R8 ;  /* 0x00000004413e7c23 */ /* 0x000fe20008010808 */
[----:B---3--:R-:W-:Y:S01]  /*4650*/  FADD.FTZ R65, R9, R66 ;  /* 0x0000004209417221 */ /* 0x008fe20000010000 */
[----:B------:R-:W1:Y:S01]  /*4660*/  MUFU.EX2 R102, R102 ;  /* 0x0000006600667308 */ /* 0x000e620000000800 */
[--C-:B------:R-:W-:Y:S01]  /*4670*/  FFMA.FTZ R28, R86, UR4, -R8.reuse ;  /* 0x00000004561c7c23 */ /* 0x100fe20008010808 */
[--C-:B------:R-:W-:Y:S01]  /*4680*/  FFMA.FTZ R64, R67, UR4, -R8.reuse ;  /* 0x0000000443407c23 */ /* 0x100fe20008010808 */
[--C-:B------:R-:W-:Y:S01]  /*4690*/  FFMA.FTZ R67, R76, UR4, -R8.reuse ;  /* 0x000000044c437c23 */ /* 0x100fe20008010808 */
[----:B----4-:R-:W-:Y:S01]  /*46a0*/  FADD.FTZ R76, R84, R65 ;  /* 0x00000041544c7221 */ /* 0x010fe20000010000 */
[--C-:B------:R-:W-:Y:S01]  /*46b0*/  FFMA.FTZ R83, R87, UR4, -R8.reuse ;  /* 0x0000000457537c23 */ /* 0x100fe20008010808 */
[--C-:B------:R-:W-:Y:S01]  /*46c0*/  FFMA.FTZ R63, R63, UR4, -R8.reuse ;  /* 0x000000043f3f7c23 */ /* 0x100fe20008010808 */
[----:B------:R-:W-:Y:S01]  /*46d0*/  FFMA.FTZ R75, R75, UR4, -R8 ;  /* 0x000000044b4b7c23 */ /* 0x000fe20008010808 */
[----:B------:R-:W2:Y:S01]  /*46e0*/  MUFU.EX2 R103, R103 ;  /* 0x0000006700677308 */ /* 0x000ea20000000800 */
[----:B0-----:R-:W-:Y:S01]  /*46f0*/  FADD.FTZ R7, R98, R99 ;  /* 0x0000006362077221 */ /* 0x001fe20000010000 */
[----:B------:R-:W-:Y:S01]  /*4700*/  FADD.FTZ R65, R15, R76 ;  /* 0x0000004c0f417221 */ /* 0x000fe20000010000 */
[--C-:B------:R-:W-:Y:S01]  /*4710*/  FFMA.FTZ R61, R69, UR4, -R8.reuse ;  /* 0x00000004453d7c23 */ /* 0x100fe20008010808 */
[--C-:B------:R-:W-:Y:S01]  /*4720*/  FFMA.FTZ R69, R56, UR4, -R8.reuse ;  /* 0x0000000438457c23 */ /* 0x100fe20008010808 */
[--C-:B------:R-:W-:Y:S01]  /*4730*/  FFMA.FTZ R79, R79, UR4, -R8.reuse ;  /* 0x000000044f4f7c23 */ /* 0x100fe20008010808 */
[----:B------:R-:W-:Y:S01]  /*4740*/  FADD.FTZ R76, R88, R65 ;  /* 0x00000041584c7221 */ /* 0x000fe20000010000 */
[----:B------:R-:W-:Y:S01]  /*4750*/  FFMA.FTZ R54, R54, UR4, -R8 ;  /* 0x0000000436367c23 */ /* 0x000fe20008010808 */
[----:B------:R-:W0:Y:S01]  /*4760*/  MUFU.EX2 R10, R10 ;  /* 0x0000000a000a7308 */ /* 0x000e220000000800 */
[----:B-1----:R-:W-:Y:S01]  /*4770*/  FADD.FTZ R78, R102, R7 ;  /* 0x00000007664e7221 */ /* 0x002fe20000010000 */
[----:B------:R-:W-:Y:S01]  /*4780*/  FADD.FTZ R65, R21, R76 ;  /* 0x0000004c15417221 */ /* 0x000fe20000010000 */
[--C-:B------:R-:W-:Y:S01]  /*4790*/  FFMA.FTZ R76, R27, UR4, -R8.reuse ;  /* 0x000000041b4c7c23 */ /* 0x100fe20008010808 */
[--C-:B------:R-:W-:Y:S01]  /*47a0*/  FFMA.FTZ R72, R72, UR4, -R8.reuse ;  /* 0x0000000448487c23 */ /* 0x100fe20008010808 */
[--C-:B------:R-:W-:Y:S01]  /*47b0*/  FFMA.FTZ R70, R70, UR4, -R8.reuse ;  /* 0x0000000446467c23 */ /* 0x100fe20008010808 */
[--C-:B------:R-:W-:Y:S01]  /*47c0*/  FFMA.FTZ R77, R77, UR4, -R8.reuse ;  /* 0x000000044d4d7c23 */ /* 0x100fe20008010808 */
[----:B------:R-:W-:Y:S01]  /*47d0*/  FFMA.FTZ R68, R68, UR4, -R8 ;  /* 0x0000000444447c23 */ /* 0x000fe20008010808 */
[----:B------:R-:W1:Y:S01]  /*47e0*/  MUFU.EX2 R81, R81 ;  /* 0x0000005100517308 */ /* 0x000e620000000800 */
[----:B--2---:R-:W-:Y:S01]  /*47f0*/  FADD.FTZ R11, R103, R78 ;  /* 0x0000004e670b7221 */ /* 0x004fe20000010000 */
[----:B------:R-:W-:Y:S01]  /*4800*/  FFMA.FTZ R80, R80, UR4, -R8 ;  /* 0x0000000450507c23 */ /* 0x000fe20008010808 */
[----:B------:R-:W-:-:S02]  /*4810*/  F2FP.F16.F32.PACK_AB R4, R5, R4 ;  /* 0x000000040504723e */ /* 0x000fc400000000ff */
[----:B------:R-:W-:Y:S02]  /*4820*/  F2FP.F16.F32.PACK_AB R5, R99, R98 ;  /* 0x000000626305723e */ /* 0x000fe400000000ff */
[----:B------:R-:W-:Y:S01]  /*4830*/  F2FP.F16.F32.PACK_AB R7, R103, R102 ;  /* 0x000000666707723e */ /* 0x000fe200000000ff */
[----:B------:R-:W2:Y:S01]  /*4840*/  MUFU.EX2 R20, R20 ;  /* 0x0000001400147308 */ /* 0x000ea20000000800 */
[----:B0-----:R-:W-:-:S03]  /*4850*/  FADD.FTZ R66, R10, R11 ;  /* 0x0000000b0a427221 */ /* 0x001fc60000010000 */
[----:B------:R0:W-:Y:S04]  /*4860*/  STSM.16.M88.4 [R2+0x24300], R4 ;  /* 0x0243000402007844 */ /* 0x0001e80000000200 */
[----:B------:R-:W3:Y:S01]  /*4870*/  MUFU.EX2 R85, R85 ;  /* 0x0000005500557308 */ /* 0x000ee20000000800 */
[----:B-1----:R-:W-:-:S07]  /*4880*/  FADD.FTZ R11, R81, R66 ;  /* 0x00000042510b7221 */ /* 0x002fce0000010000 */
[----:B------:R-:W1:Y:S01]  /*4890*/  MUFU.EX2 R24, R24 ;  /* 0x0000001800187308 */ /* 0x000e620000000800 */
[----:B--2---:R-:W-:Y:S01]  /*48a0*/  FADD.FTZ R66, R20, R11 ;  /* 0x0000000b14427221 */ /* 0x004fe20000010000 */
[----:B0-----:R-:W-:-:S06]  /*48b0*/  F2FP.F16.F32.PACK_AB R4, R82, R21 ;  /* 0x000000155204723e */ /* 0x001fcc00000000ff */
[----:B------:R-:W0:Y:S01]  /*48c0*/  MUFU.EX2 R29, R29 ;  /* 0x0000001d001d7308 */ /* 0x000e220000000800 */
[----:B---3--:R-:W-:Y:S01]  /*48d0*/  FADD.FTZ R11, R85, R66 ;  /* 0x00000042550b7221 */ /* 0x008fe20000010000 */
[----:B------:R-:W-:-:S06]  /*48e0*/  FFMA.FTZ R66, R30, UR4, -R8 ;  /* 0x000000041e427c23 */ /* 0x000fcc0008010808 */
[----:B------:R-:W2:Y:S01]  /*48f0*/  MUFU.EX2 R28, R28 ;  /* 0x0000001c001c7308 */ /* 0x000ea20000000800 */
[----:B-1----:R-:W-:-:S07]  /*4900*/  FADD.FTZ R56, R24, R11 ;  /* 0x0000000b18387221 */ /* 0x002fce0000010000 */
[----:B------:R-:W1:Y:S01]  /*4910*/  MUFU.EX2 R83, R83 ;  /* 0x0000005300537308 */ /* 0x000e620000000800 */
[----:B0-----:R-:W-:-:S07]  /*4920*/  FADD.FTZ R11, R29, R56 ;  /* 0x000000381d0b7221 */ /* 0x001fce0000010000 */
[----:B------:R-:W0:Y:S08]  /*4930*/  MUFU.EX2 R36, R36 ;  /* 0x0000002400247308 */ /* 0x000e300000000800 */
[----:B------:R3:W-:Y:S08]  /*4940*/  MUFU.EX2 R3, R63 ;  /* 0x0000003f00037308 */ /* 0x0007f00000000800 */
[----:B------:R-:W4:Y:S01]  /*4950*/  MUFU.EX2 R75, R75 ;  /* 0x0000004b004b7308 */ /* 0x000f220000000800 */
[--C-:B---3--:R-:W-:Y:S01]  /*4960*/  FFMA.FTZ R63, R73, UR4, -R8.reuse ;  /* 0x00000004493f7c23 */ /* 0x108fe20008010808 */
[--C-:B------:R-:W-:Y:S01]  /*4970*/  FFMA.FTZ R73, R26, UR4, -R8.reuse ;  /* 0x000000041a497c23 */ /* 0x100fe20008010808 */
[----:B------:R-:W-:Y:S01]  /*4980*/  FADD.FTZ R26, R82, R65 ;  /* 0x00000041521a7221 */ /* 0x000fe20000010000 */
[----:B------:R-:W-:-:S03]  /*4990*/  FFMA.FTZ R65, R31, UR4, -R8 ;  /* 0x000000041f417c23 */ /* 0x000fc60008010808 */
[----:B------:R-:W-:Y:S01]  /*49a0*/  FADD.FTZ R27, R25, R26 ;  /* 0x0000001a191b7221 */ /* 0x000fe20000010000 */
[----:B------:R-:W3:Y:S01]  /*49b0*/  MUFU.EX2 R48, R48 ;  /* 0x0000003000307308 */ /* 0x000ee20000000800 */
[----:B--2---:R-:W-:Y:S02]  /*49c0*/  FADD.FTZ R26, R28, R11 ;  /* 0x0000000b1c1a7221 */ /* 0x004fe40000010000 */
[----:B------:R-:W-:Y:S02]  /*49d0*/  FADD.FTZ R8, R74, R27 ;  /* 0x0000001b4a087221 */ /* 0x000fe40000010000 */
[----:B-1----:R-:W-:Y:S02]  /*49e0*/  FADD.FTZ R11, R83, R26 ;  /* 0x0000001a530b7221 */ /* 0x002fe40000010000 */
[----:B------:R-:W-:Y:S01]  /*49f0*/  FADD.FTZ R27, R33, R8 ;  /* 0x00000008211b7221 */ /* 0x000fe20000010000 */
[----:B------:R-:W1:Y:S01]  /*4a00*/  MUFU.EX2 R79, R79 ;  /* 0x0000004f004f7308 */ /* 0x000e620000000800 */
[----:B0-----:R-:W-:Y:S01]  /*4a10*/  FADD.FTZ R26, R36, R11 ;  /* 0x0000000b241a7221 */ /* 0x001fe20000010000 */
[----:B------:R-:W-:Y:S01]  /*4a20*/  F2FP.F16.F32.PACK_AB R8, R84, R9 ;  /* 0x000000095408723e */ /* 0x000fe200000000ff */
[----:B------:R-:W-:Y:S01]  /*4a30*/  FADD.FTZ R30, R58, R27 ;  /* 0x0000001b3a1e7221 */ /* 0x000fe20000010000 */
[----:B------:R-:W-:-:S02]  /*4a40*/  F2FP.F16.F32.PACK_AB R9, R81, R10 ;  /* 0x0000000a5109723e */ /* 0x000fc400000000ff */
[----:B------:R-:W-:Y:S01]  /*4a50*/  F2FP.F16.F32.PACK_AB R10, R88, R15 ;  /* 0x0000000f580a723e */ /* 0x000fe200000000ff */
[----:B----4-:R-:W-:Y:S01]  /*4a60*/  FADD.FTZ R15, R75, R26 ;  /* 0x0000001a4b0f7221 */ /* 0x010fe20000010000 */
[----:B------:R-:W0:Y:S01]  /*4a70*/  MUFU.EX2 R41, R41 ;  /* 0x0000002900297308 */ /* 0x000e220000000800 */
[----:B------:R-:W-:Y:S01]  /*4a80*/  FADD.FTZ R5, R37, R30 ;  /* 0x0000001e25057221 */ /* 0x000fe20000010000 */
[----:B------:R-:W-:Y:S01]  /*4a90*/  F2FP.F16.F32.PACK_AB R11, R85, R20 ;  /* 0x00000014550b723e */ /* 0x000fe200000000ff */
[----:B---3--:R-:W-:Y:S01]  /*4aa0*/  FADD.FTZ R6, R48, R15 ;  /* 0x0000000f30067221 */ /* 0x008fe20000010000 */
[C---:B------:R-:W-:Y:S01]  /*4ab0*/  F2FP.F16.F32.PACK_AB R26, R50.reuse, R37 ;  /* 0x00000025321a723e */ /* 0x040fe200000000ff */
[----:B------:R-:W-:Y:S01]  /*4ac0*/  FADD.FTZ R7, R50, R5 ;  /* 0x0000000532077221 */ /* 0x000fe20000010000 */
[----:B------:R-:W-:Y:S01]  /*4ad0*/  F2FP.F16.F32.PACK_AB R5, R29, R24 ;  /* 0x000000181d05723e */ /* 0x000fe200000000ff */
[----:B------:R-:W-:Y:S01]  /*4ae0*/  STSM.16.M88.4 [R2+0x25b00], R8 ;  /* 0x025b000802007844 */ /* 0x000fe20000000200 */
[----:B------:R-:W2:Y:S01]  /*4af0*/  MUFU.EX2 R60, R60 ;  /* 0x0000003c003c7308 */ /* 0x000ea20000000800 */
[----:B-1----:R-:W-:Y:S01]  /*4b00*/  FADD.FTZ R20, R79, R6 ;  /* 0x000000064f147221 */ /* 0x002fe20000010000 */
[----:B------:R-:W-:Y:S01]  /*4b10*/  FADD.FTZ R24, R42, R7 ;  /* 0x000000072a187221 */ /* 0x000fe20000010000 */
[----:B------:R-:W-:Y:S01]  /*4b20*/  F2FP.F16.F32.PACK_AB R7, R83, R28 ;  /* 0x0000001c5307723e */ /* 0x000fe200000000ff */
[----:B------:R-:W-:Y:S01]  /*4b30*/  IMAD.MOV.U32 R50, RZ, RZ, R71 ;  /* 0x000000ffff327224 */ /* 0x000fe200078e0047 */
[----:B------:R-:W-:Y:S01]  /*4b40*/  F2FP.F16.F32.PACK_AB R6, R74, R25 ;  /* 0x000000194a06723e */ /* 0x000fe200000000ff */
[----:B------:R-:W-:Y:S01]  /*4b50*/  FADD.FTZ R21, R43, R24 ;  /* 0x000000182b157221 */ /* 0x000fe20000010000 */
[----:B------:R-:W-:Y:S01]  /*4b60*/  F2FP.F16.F32.PACK_AB R25, R75, R36 ;  /* 0x000000244b19723e */ /* 0x000fe200000000ff */
[----:B------:R-:W1:Y:S01]  /*4b70*/  MUFU.EX2 R59, R59 ;  /* 0x0000003b003b7308 */ /* 0x000e620000000800 */
[----:B0-----:R-:W-:Y:S01]  /*4b80*/  FADD.FTZ R15, R41, R20 ;  /* 0x00000014290f7221 */ /* 0x001fe20000010000 */
[----:B------:R-:W-:Y:S01]  /*4b90*/  FADD.FTZ R28, R34, R21 ;  /* 0x00000015221c7221 */ /* 0x000fe20000010000 */
[----:B------:R0:W-:Y:S01]  /*4ba0*/  STSM.16.M88.4 [R2+0x27300], R4 ;  /* 0x0273000402007844 */ /* 0x0001e20000000200 */
[----:B------:R-:W-:Y:S01]  /*4bb0*/  F2FP.F16.F32.PACK_AB R24, R58, R33 ;  /* 0x000000213a18723e */ /* 0x000fe200000000ff */
[----:B------:R-:W-:-:S02]  /*4bc0*/  IMAD.MOV.U32 R58, RZ, RZ, R71 ;  /* 0x000000ffff3a7224 */ /* 0x000fc400078e0047 */
[----:B------:R-:W-:Y:S01]  /*4bd0*/  FADD.FTZ R21, R35, R28 ;  /* 0x0000001c23157221 */ /* 0x000fe20000010000 */
[----:B------:R-:W-:Y:S01]  /*4be0*/  F2FP.F16.F32.PACK_AB R27, R79, R48 ;  /* 0x000000304f1b723e */ /* 0x000fe200000000ff */
[----:B------:R-:W3:Y:S01]  /*4bf0*/  MUFU.EX2 R62, R62 ;  /* 0x0000003e003e7308 */ /* 0x000ee20000000800 */
[----:B--2---:R-:W-:Y:S01]  /*4c00*/  FADD.FTZ R20, R60, R15 ;  /* 0x0000000f3c147221 */ /* 0x004fe20000010000 */
[----:B------:R-:W-:Y:S01]  /*4c10*/  FADD.FTZ R28, R38, R21 ;  /* 0x00000015261c7221 */ /* 0x000fe20000010000 */
[----:B------:R-:W-:Y:S01]  /*4c20*/  F2FP.F16.F32.PACK_AB R29, R60, R41 ;  /* 0x000000293c1d723e */ /* 0x000fe200000000ff */
[----:B------:R-:W-:Y:S01]  /*4c30*/  STSM.16.M88.4 [R2+0x28b00], R24 ;  /* 0x028b001802007844 */ /* 0x000fe20000000200 */
[----:B------:R-:W-:Y:S01]  /*4c40*/  F2FP.F16.F32.PACK_AB R30, R35, R34 ;  /* 0x00000022231e723e */ /* 0x000fe200000000ff */
[----:B------:R-:W-:Y:S01]  /*4c50*/  FADD.FTZ R21, R55, R28 ;  /* 0x0000001c37157221 */ /* 0x000fe20000010000 */
[----:B------:R-:W-:Y:S01]  /*4c60*/  F2FP.F16.F32.PACK_AB R28, R43, R42 ;  /* 0x0000002a2b1c723e */ /* 0x000fe200000000ff */
[----:B------:R-:W2:Y:S01]  /*4c70*/  MUFU.EX2 R64, R64 ;  /* 0x0000004000407308 */ /* 0x000ea20000000800 */
[----:B-1----:R-:W-:Y:S01]  /*4c80*/  FADD.FTZ R15, R59, R20 ;  /* 0x000000143b0f7221 */ /* 0x002fe20000010000 */
[--C-:B------:R-:W-:Y:S01]  /*4c90*/  IMAD.MOV.U32 R60, RZ, RZ, R71.reuse ;  /* 0x000000ffff3c7224 */ /* 0x100fe200078e0047 */
[----:B0-----:R-:W-:Y:S01]  /*4ca0*/  F2FP.F16.F32.PACK_AB R4, R55, R38 ;  /* 0x000000263704723e */ /* 0x001fe200000000ff */
[--C-:B------:R-:W-:Y:S01]  /*4cb0*/  IMAD.MOV.U32 R55, RZ, RZ, R71.reuse ;  /* 0x000000ffff377224 */ /* 0x100fe200078e0047 */
[----:B------:R-:W-:Y:S01]  /*4cc0*/  F2FP.F16.F32.PACK_AB R6, R53, R46 ;  /* 0x0000002e3506723e */ /* 0x000fe200000000ff */
[----:B------:R-:W-:-:S02]  /*4cd0*/  IMAD.MOV.U32 R48, RZ, RZ, R71 ;  /* 0x000000ffff307224 */ /* 0x000fc400078e0047 */
[----:B------:R-:W0:Y:S01]  /*4ce0*/  MUFU.EX2 R54, R54 ;  /* 0x0000003600367308 */ /* 0x000e220000000800 */
[C---:B---3--:R-:W-:Y:S01]  /*4cf0*/  FADD.FTZ R20, R62.reuse, R15 ;  /* 0x0000000f3e147221 */ /* 0x048fe20000010000 */
[----:B------:R-:W-:Y:S01]  /*4d00*/  F2FP.F16.F32.PACK_AB R31, R62, R59 ;  /* 0x0000003b3e1f723e */ /* 0x000fe200000000ff */
[----:B------:R-:W-:Y:S02]  /*4d10*/  IMAD.MOV.U32 R62, RZ, RZ, R71 ;  /* 0x000000ffff3e7224 */ /* 0x000fe400078e0047 */
[----:B------:R-:W-:Y:S01]  /*4d20*/  FADD.FTZ R15, R3, R20 ;  /* 0x00000014030f7221 */ /* 0x000fe20000010000 */
[----:B------:R-:W-:Y:S01]  /*4d30*/  FADD.FTZ R20, R46, R21 ;  /* 0x000000152e147221 */ /* 0x000fe20000010000 */
[----:B------:R1:W-:Y:S01]  /*4d40*/  STSM.16.M88.4 [R2+0x2a300], R28 ;  /* 0x02a3001c02007844 */ /* 0x0003e20000000200 */
[----:B------:R-:W3:Y:S01]  /*4d50*/  MUFU.EX2 R61, R61 ;  /* 0x0000003d003d7308 */ /* 0x000ee20000000800 */
[----:B--2---:R-:W-:Y:S01]  /*4d60*/  FADD.FTZ R15, R64, R15 ;  /* 0x0000000f400f7221 */ /* 0x004fe20000010000 */
[----:B------:R-:W-:Y:S01]  /*4d70*/  FADD.FTZ R20, R53, R20 ;  /* 0x0000001435147221 */ /* 0x000fe20000010000 */
[----:B------:R-:W-:-:S02]  /*4d80*/  IMAD.MOV.U32 R59, RZ, RZ, R71 ;  /* 0x000000ffff3b7224 */ /* 0x000fc400078e0047 */
[--C-:B------:R-:W-:Y:S02]  /*4d90*/  IMAD.MOV.U32 R53, RZ, RZ, R71.reuse ;  /* 0x000000ffff357224 */ /* 0x100fe400078e0047 */
[----:B------:R-:W-:Y:S01]  /*4da0*/  FADD.FTZ R5, R45, R20 ;  /* 0x000000142d057221 */ /* 0x000fe20000010000 */
[----:B------:R-:W-:Y:S01]  /*4db0*/  IMAD.MOV.U32 R43, RZ, RZ, R71 ;  /* 0x000000ffff2b7224 */ /* 0x000fe200078e0047 */
[----:B------:R-:W2:Y:S01]  /*4dc0*/  MUFU.EX2 R63, R63 ;  /* 0x0000003f003f7308 */ /* 0x000ea20000000800 */
[----:B0-----:R-:W-:Y:S01]  /*4dd0*/  FADD.FTZ R36, R54, R15 ;  /* 0x0000000f36247221 */ /* 0x001fe20000010000 */
[----:B------:R-:W-:Y:S01]  /*4de0*/  FADD.FTZ R9, R52, R5 ;  /* 0x0000000534097221 */ /* 0x000fe20000010000 */
[----:B------:R-:W-:Y:S01]  /*4df0*/  F2FP.F16.F32.PACK_AB R5, R64, R3 ;  /* 0x000000034005723e */ /* 0x000fe200000000ff */
[----:B------:R-:W-:Y:S02]  /*4e00*/  IMAD.MOV.U32 R64, RZ, RZ, R71 ;  /* 0x000000ffff407224 */ /* 0x000fe400078e0047 */
[----:B------:R-:W-:Y:S01]  /*4e10*/  FADD.FTZ R10, R40, R9 ;  /* 0x00000009280a7221 */ /* 0x000fe20000010000 */
[--C-:B------:R-:W-:Y:S01]  /*4e20*/  IMAD.MOV.U32 R42, RZ, RZ, R71.reuse ;  /* 0x000000ffff2a7224 */ /* 0x100fe200078e0047 */
[----:B------:R-:W0:Y:S01]  /*4e30*/  MUFU.EX2 R56, R72 ;  /* 0x0000004800387308 */ /* 0x000e220000000800 */
[----:B---3--:R-:W-:Y:S01]  /*4e40*/  FADD.FTZ R36, R61, R36 ;  /* 0x000000243d247221 */ /* 0x008fe20000010000 */
[----:B------:R-:W-:-:S02]  /*4e50*/  IMAD.MOV.U32 R41, RZ, RZ, R71 ;  /* 0x000000ffff297224 */ /* 0x000fc400078e0047 */
[--C-:B------:R-:W-:Y:S02]  /*4e60*/  IMAD.MOV.U32 R38, RZ, RZ, R71.reuse ;  /* 0x000000ffff267224 */ /* 0x100fe400078e0047 */
[--C-:B------:R-:W-:Y:S02]  /*4e70*/  IMAD.MOV.U32 R37, RZ, RZ, R71.reuse ;  /* 0x000000ffff257224 */ /* 0x100fe400078e0047 */
[----:B------:R-:W3:Y:S01]  /*4e80*/  MUFU.EX2 R67, R67 ;  /* 0x0000004300437308 */ /* 0x000ee20000000800 */
[----:B--2---:R-:W-:Y:S01]  /*4e90*/  FADD.FTZ R7, R63, R36 ;  /* 0x000000243f077221 */ /* 0x004fe20000010000 */
[--C-:B------:R-:W-:Y:S02]  /*4ea0*/  IMAD.MOV.U32 R36, RZ, RZ, R71.reuse ;  /* 0x000000ffff247224 */ /* 0x100fe400078e0047 */
[--C-:B------:R-:W-:Y:S02]  /*4eb0*/  IMAD.MOV.U32 R35, RZ, RZ, R71.reuse ;  /* 0x000000ffff237224 */ /* 0x100fe400078e0047 */
[----:B------:R-:W-:-:S02]  /*4ec0*/  IMAD.MOV.U32 R34, RZ, RZ, R71 ;  /* 0x000000ffff227224 */ /* 0x000fc400078e0047 */
[----:B------:R-:W2:Y:S01]  /*4ed0*/  MUFU.EX2 R47, R47 ;  /* 0x0000002f002f7308 */ /* 0x000ea20000000800 */
[C---:B0-----:R-:W-:Y:S01]  /*4ee0*/  FADD.FTZ R8, R56.reuse, R7 ;  /* 0x0000000738087221 */ /* 0x041fe20000010000 */
[----:B------:R-:W-:Y:S01]  /*4ef0*/  F2FP.F16.F32.PACK_AB R7, R61, R54 ;  /* 0x000000363d07723e */ /* 0x000fe200000000ff */
[--C-:B------:R-:W-:Y:S01]  /*4f00*/  IMAD.MOV.U32 R61, RZ, RZ, R71.reuse ;  /* 0x000000ffff3d7224 */ /* 0x100fe200078e0047 */
[----:B------:R-:W-:Y:S01]  /*4f10*/  F2FP.F16.F32.PACK_AB R9, R56, R63 ;  /* 0x0000003f3809723e */ /* 0x000fe200000000ff */
[--C-:B------:R-:W-:Y:S02]  /*4f20*/  IMAD.MOV.U32 R63, RZ, RZ, R71.reuse ;  /* 0x000000ffff3f7224 */ /* 0x100fe400078e0047 */
[----:B------:R0:W-:Y:S01]  /*4f30*/  STSM.16.M88.4 [R2+0x2bb00], R4 ;  /* 0x02bb000402007844 */ /* 0x0001e20000000200 */
[----:B------:R-:W4:Y:S01]  /*4f40*/  MUFU.EX2 R70, R70 ;  /* 0x0000004600467308 */ /* 0x000f220000000800 */
[----:B---3--:R-:W-:Y:S01]  /*4f50*/  FADD.FTZ R3, R67, R8 ;  /* 0x0000000843037221 */ /* 0x008fe20000010000 */
[----:B------:R-:W-:-:S02]  /*4f60*/  IMAD.MOV.U32 R56, RZ, RZ, R71 ;  /* 0x000000ffff387224 */ /* 0x000fc400078e0047 */
[--C-:B------:R-:W-:Y:S02]  /*4f70*/  IMAD.MOV.U32 R54, RZ, RZ, R71.reuse ;  /* 0x000000ffff367224 */ /* 0x100fe400078e0047 */
[--C-:B------:R-:W-:Y:S02]  /*4f80*/  IMAD.MOV.U32 R33, RZ, RZ, R71.reuse ;  /* 0x000000ffff217224 */ /* 0x100fe400078e0047 */
[----:B------:R-:W3:Y:S01]  /*4f90*/  MUFU.EX2 R39, R39 ;  /* 0x0000002700277308 */ /* 0x000ee20000000800 */
[----:B--2---:R-:W-:Y:S01]  /*4fa0*/  FADD.FTZ R10, R47, R10 ;  /* 0x0000000a2f0a7221 */ /* 0x004fe20000010000 */
[--C-:B-1----:R-:W-:Y:S02]  /*4fb0*/  IMAD.MOV.U32 R31, RZ, RZ, R71.reuse ;  /* 0x000000ffff1f7224 */ /* 0x102fe400078e0047 */
[--C-:B------:R-:W-:Y:S02]  /*4fc0*/  IMAD.MOV.U32 R30, RZ, RZ, R71.reuse ;  /* 0x000000ffff1e7224 */ /* 0x100fe400078e0047 */
[----:B------:R-:W-:-:S02]  /*4fd0*/  IMAD.MOV.U32 R29, RZ, RZ, R71 ;  /* 0x000000ffff1d7224 */ /* 0x000fc400078e0047 */
[----:B------:R-:W1:Y:S01]  /*4fe0*/  MUFU.EX2 R77, R77 ;  /* 0x0000004d004d7308 */ /* 0x000e620000000800 */
[----:B----4-:R-:W-:Y:S01]  /*4ff0*/  FADD.FTZ R8, R70, R3 ;  /* 0x0000000346087221 */ /* 0x010fe20000010000 */
[----:B0-----:R-:W-:Y:S02]  /*5000*/  IMAD.U32 R6, RZ, RZ, UR14 ;  /* 0x0000000eff067e24 */ /* 0x001fe4000f8e00ff */
[--C-:B------:R-:W-:Y:S02]  /*5010*/  IMAD.MOV.U32 R28, RZ, RZ, R71.reuse ;  /* 0x000000ffff1c7224 */ /* 0x100fe400078e0047 */
[--C-:B------:R-:W-:Y:S02]  /*5020*/  IMAD.MOV.U32 R27, RZ, RZ, R71.reuse ;  /* 0x000000ffff1b7224 */ /* 0x100fe400078e0047 */
[----:B------:R-:W0:Y:S01]  /*5030*/  MUFU.EX2 R44, R44 ;  /* 0x0000002c002c7308 */ /* 0x000e220000000800 */
[----:B---3--:R-:W-:Y:S01]  /*5040*/  FADD.FTZ R3, R39, R10 ;  /* 0x0000000a27037221 */ /* 0x008fe20000010000 */
[----:B------:R-:W-:Y:S01]  /*5050*/  F2FP.F16.F32.PACK_AB R10, R47, R40 ;  /* 0x000000282f0a723e */ /* 0x000fe200000000ff */
[----:B------:R-:W-:-:S02]  /*5060*/  IMAD.MOV.U32 R40, RZ, RZ, R71 ;  /* 0x000000ffff287224 */ /* 0x000fc400078e0047 */
[--C-:B------:R-:W-:Y:S02]  /*5070*/  IMAD.MOV.U32 R26, RZ, RZ, R71.reuse ;  /* 0x000000ffff1a7224 */ /* 0x100fe400078e0047 */
[--C-:B------:R-:W-:Y:S01]  /*5080*/  IMAD.MOV.U32 R25, RZ, RZ, R71.reuse ;  /* 0x000000ffff197224 */ /* 0x100fe200078e0047 */
[----:B------:R-:W2:Y:S01]  /*5090*/  MUFU.EX2 R68, R68 ;  /* 0x0000004400447308 */ /* 0x000ea20000000800 */
[----:B-1----:R-:W-:Y:S01]  /*50a0*/  FADD.FTZ R11, R77, R8 ;  /* 0x000000084d0b7221 */ /* 0x002fe20000010000 */
[----:B------:R-:W-:Y:S01]  /*50b0*/  F2FP.F16.F32.PACK_AB R8, R52, R45 ;  /* 0x0000002d3408723e */ /* 0x000fe200000000ff */
[----:B------:R-:W-:-:S05]  /*50c0*/  IMAD.MOV.U32 R52, RZ, RZ, R71 ;  /* 0x000000ffff347224 */ /* 0x000fca00078e0047 */
[----:B------:R-:W1:Y:S01]  /*50d0*/  MUFU.EX2 R32, R32 ;  /* 0x0000002000207308 */ /* 0x000e620000000800 */
[C---:B0-----:R-:W-:Y:S01]  /*50e0*/  FADD.FTZ R3, R44.reuse, R3 ;  /* 0x000000032c037221 */ /* 0x041fe20000010000 */
[----:B------:R-:W-:Y:S01]  /*50f0*/  F2FP.F16.F32.PACK_AB R44, R44, R39 ;  /* 0x000000272c2c723e */ /* 0x000fe200000000ff */
[----:B------:R-:W-:-:S05]  /*5100*/  IMAD.MOV.U32 R39, RZ, RZ, R71 ;  /* 0x000000ffff277224 */ /* 0x000fca00078e0047 */
[----:B------:R-:W0:Y:S01]  /*5110*/  MUFU.EX2 R80, R80 ;  /* 0x0000005000507308 */ /* 0x000e220000000800 */
[C---:B--2---:R-:W-:Y:S01]  /*5120*/  FADD.FTZ R11, R68.reuse, R11 ;  /* 0x0000000b440b7221 */ /* 0x044fe20000010000 */
[----:B------:R-:W-:Y:S01]  /*5130*/  F2FP.F16.F32.PACK_AB R45, R68, R77 ;  /* 0x0000004d442d723e */ /* 0x000fe200000000ff */
[----:B------:R-:W-:-:S05]  /*5140*/  IMAD.MOV.U32 R68, RZ, RZ, R71 ;  /* 0x000000ffff447224 */ /* 0x000fca00078e0047 */
[----:B------:R-:W2:Y:S01]  /*5150*/  MUFU.EX2 R49, R49 ;  /* 0x0000003100317308 */ /* 0x000ea20000000800 */
[----:B-1----:R-:W-:-:S07]  /*5160*/  FADD.FTZ R20, R32, R3 ;  /* 0x0000000320147221 */ /* 0x002fce0000010000 */
[----:B------:R-:W1:Y:S01]  /*5170*/  MUFU.EX2 R69, R69 ;  /* 0x0000004500457308 */ /* 0x000e620000000800 */
[----:B0-----:R-:W-:Y:S01]  /*5180*/  FADD.FTZ R24, R80, R11 ;  /* 0x0000000b50187221 */ /* 0x001fe20000010000 */
[----:B------:R-:W-:Y:S01]  /*5190*/  F2FP.F16.F32.PACK_AB R11, R70, R67 ;  /* 0x00000043460b723e */ /* 0x000fe200000000ff */
[--C-:B------:R-:W-:Y:S02]  /*51a0*/  IMAD.MOV.U32 R70, RZ, RZ, R71.reuse ;  /* 0x000000ffff467224 */ /* 0x100fe400078e0047 */
[--C-:B------:R-:W-:Y:S02]  /*51b0*/  IMAD.MOV.U32 R67, RZ, RZ, R71.reuse ;  /* 0x000000ffff437224 */ /* 0x100fe400078e0047 */
[----:B------:R-:W-:Y:S01]  /*51c0*/  STSM.16.M88.4 [R2+0x2d300], R8 ;  /* 0x02d3000802007844 */ /* 0x000fe20000000200 */
[----:B------:R-:W0:Y:S01]  /*51d0*/  MUFU.EX2 R12, R12 ;  /* 0x0000000c000c7308 */ /* 0x000e220000000800 */
[C---:B--2---:R-:W-:Y:S01]  /*51e0*/  FADD.FTZ R3, R49.reuse, R20 ;  /* 0x0000001431037221 */ /* 0x044fe20000010000 */
[----:B------:R-:W-:Y:S01]  /*51f0*/  F2FP.F16.F32.PACK_AB R46, R49, R32 ;  /* 0x00000020312e723e */ /* 0x000fe200000000ff */
[----:B------:R-:W-:-:S02]  /*5200*/  IMAD.MOV.U32 R49, RZ, RZ, R71 ;  /* 0x000000ffff317224 */ /* 0x000fc400078e0047 */
[----:B------:R-:W-:-:S03]  /*5210*/  IMAD.MOV.U32 R32, RZ, RZ, R71 ;  /* 0x000000ffff207224 */ /* 0x000fc600078e0047 */
[----:B------:R-:W2:Y:S01]  /*5220*/  MUFU.EX2 R73, R73 ;  /* 0x0000004900497308 */ /* 0x000ea20000000800 */
[C---:B-1----:R-:W-:Y:S01]  /*5230*/  FADD.FTZ R24, R69.reuse, R24 ;  /* 0x0000001845187221 */ /* 0x042fe20000010000 */
[----:B------:R-:W-:Y:S01]  /*5240*/  F2FP.F16.F32.PACK_AB R47, R69, R80 ;  /* 0x00000050452f723e */ /* 0x000fe200000000ff */
[----:B------:R-:W-:-:S04]  /*5250*/  IMAD.MOV.U32 R69, RZ, RZ, R71 ;  /* 0x000000ffff457224 */ /* 0x000fc800078e0047 */
[----:B------:R1:W-:Y:S01]  /*5260*/  STSM.16.M88.4 [R2+0x2eb00], R44 ;  /* 0x02eb002c02007844 */ /* 0x0003e20000000200 */
[----:B------:R-:W3:Y:S01]  /*5270*/  MUFU.EX2 R51, R51 ;  /* 0x0000003300337308 */ /* 0x000ee20000000800 */
[----:B0-----:R-:W-:-:S07]  /*5280*/  FADD.FTZ R4, R12, R3 ;  /* 0x000000030c047221 */ /* 0x001fce0000010000 */
[----:B------:R-:W0:Y:S01]  /*5290*/  MUFU.EX2 R14, R14 ;  /* 0x0000000e000e7308 */ /* 0x000e220000000800 */
[----:B--2---:R-:W-:Y:S01]  /*52a0*/  FADD.FTZ R3, R73, R24 ;  /* 0x0000001849037221 */ /* 0x004fe20000010000 */
[--C-:B------:R-:W-:Y:S02]  /*52b0*/  IMAD.MOV.U32 R24, RZ, RZ, R71.reuse ;  /* 0x000000ffff187224 */ /* 0x100fe400078e0047 */
[----:B-1----:R-:W-:-:S04]  /*52c0*/  IMAD.MOV.U32 R47, RZ, RZ, R71 ;  /* 0x000000ffff2f7224 */ /* 0x002fc800078e0047 */
[----:B------:R-:W1:Y:S01]  /*52d0*/  MUFU.EX2 R57, R57 ;  /* 0x0000003900397308 */ /* 0x000e620000000800 */
[C---:B---3--:R-:W-:Y:S01]  /*52e0*/  F2FP.F16.F32.PACK_AB R72, R51.reuse, R12 ;  /* 0x0000000c3348723e */ /* 0x048fe200000000ff */
[----:B------:R-:W-:Y:S01]  /*52f0*/  FADD.FTZ R5, R51, R4 ;  /* 0x0000000433057221 */ /* 0x000fe20000010000 */
[--C-:B------:R-:W-:Y:S02]  /*5300*/  IMAD.MOV.U32 R51, RZ, RZ, R71.reuse ;  /* 0x000000ffff337224 */ /* 0x100fe400078e0047 */
[--C-:B------:R-:W-:Y:S02]  /*5310*/  IMAD.MOV.U32 R46, RZ, RZ, R71.reuse ;  /* 0x000000ffff2e7224 */ /* 0x100fe400078e0047 */
[----:B------:R-:W-:Y:S01]  /*5320*/  IMAD.MOV.U32 R45, RZ, RZ, R71 ;  /* 0x000000ffff2d7224 */ /* 0x000fe200078e0047 */
[----:B------:R-:W2:Y:S01]  /*5330*/  MUFU.EX2 R76, R76 ;  /* 0x0000004c004c7308 */ /* 0x000ea20000000800 */
[----:B0-----:R-:W-:Y:S01]  /*5340*/  FADD.FTZ R4, R14, R5 ;  /* 0x000000050e047221 */ /* 0x001fe20000010000 */
[----:B------:R-:W-:-:S06]  /*5350*/  IMAD.MOV.U32 R44, RZ, RZ, R71 ;  /* 0x000000ffff2c7224 */ /* 0x000fcc00078e0047 */
[----:B------:R-:W-:Y:S01]  /*5360*/  MUFU.EX2 R66, R66 ;  /* 0x0000004200427308 */ /* 0x000fe20000000800 */
[C---:B-1----:R-:W-:Y:S01]  /*5370*/  F2FP.F16.F32.PACK_AB R74, R57.reuse, R14 ;  /* 0x0000000e394a723e */ /* 0x042fe200000000ff */
[----:B------:R-:W-:Y:S01]  /*5380*/  FADD.FTZ R4, R57, R4 ;  /* 0x0000000439047221 */ /* 0x000fe20000010000 */
[----:B------:R-:W-:-:S05]  /*5390*/  IMAD.MOV.U32 R57, RZ, RZ, R71 ;  /* 0x000000ffff397224 */ /* 0x000fca00078e0047 */
[----:B------:R-:W0:Y:S01]  /*53a0*/  MUFU.EX2 R65, R65 ;  /* 0x0000004100417308 */ /* 0x000e220000000800 */
[C---:B--2---:R-:W-:Y:S01]  /*53b0*/  F2FP.F16.F32.PACK_AB R73, R76.reuse, R73 ;  /* 0x000000494c49723e */ /* 0x044fe200000000ff */
[----:B------:R-:W-:Y:S01]  /*53c0*/  FADD.FTZ R3, R76, R3 ;  /* 0x000000034c037221 */ /* 0x000fe20000010000 */
[----:B0-----:R-:W-:-:S03]  /*53d0*/  F2FP.F16.F32.PACK_AB R75, R65, R66 ;  /* 0x00000042414b723e */ /* 0x001fc600000000ff */
[----:B------:R-:W-:Y:S02]  /*53e0*/  FADD.FTZ R66, R66, R3 ;  /* 0x0000000342427221 */ /* 0x000fe40000010000 */
[----:B------:R0:W-:Y:S02]  /*53f0*/  STSM.16.M88.4 [R2+0x30300], R72 ;  /* 0x0303004802007844 */ /* 0x0001e40000000200 */
[----:B------:R-:W-:Y:S01]  /*5400*/  FADD.FTZ R3, R65, R66 ;  /* 0x0000004241037221 */ /* 0x000fe20000010000 */
[--C-:B------:R-:W-:Y:S01]  /*5410*/  IMAD.MOV.U32 R66, RZ, RZ, R71.reuse ;  /* 0x000000ffff427224 */ /* 0x100fe200078e0047 */
[----:B------:R1:W-:Y:S06]  /*5420*/  MEMBAR.ALL.CTA ;  /* 0x0000000000007992 */ /* 0x0003ec0000008000 */
[----:B-1----:R-:W1:Y:S01]  /*5430*/  FENCE.VIEW.ASYNC.S ;  /* 0x00000000000073c6 */ /* 0x002e620000000000 */
[----:B------:R-:W-:Y:S01]  /*5440*/  IMAD.MOV.U32 R65, RZ, RZ, R71 ;  /* 0x000000ffff417224 */ /* 0x000fe200078e0047 */
[----:B-1----:R-:W-:Y:S01]  /*5450*/  NOP ;  /* 0x0000000000007918 */ /* 0x002fe20000000000 */
[----:B------:R-:W-:Y:S05]  /*5460*/  @!P2 BRA `(.L_x_1668) ;  /* 0x0000004000c8a947 */ /* 0x000fea0003800000 */
[----:B------:R-:W-:Y:S01]  /*5470*/  IMAD.MOV.U32 R5, RZ, RZ, R13 ;  /* 0x000000ffff057224 */ /* 0x000fe200078e000d */
[----:B------:R-:W-:Y:S01]  /*5480*/  CS2R R70, SRZ ;  /* 0x0000000000467805 */ /* 0x000fe2000001ff00 */
[----:B------:R-:W-:Y:S01]  /*5490*/  IMAD.MOV.U32 R7, RZ, RZ, R0 ;  /* 0x000000ffff077224 */ /* 0x000fe200078e0000 */
        /* <DEDUP_REMOVED lines=25> */
.L_x_1677:
[----:B------:R-:W-:Y:S01]  /*5630*/  R2UR UR4, R16 ;  /* 0x00000000100472ca */ /* 0x000fe200000e0000 */
[----:B------:R-:W-:-:S04]  /*5640*/  UIADD3 UR36, UR6, 0x1, URZ ;  /* 0x0000000106247890 */ /* 0x000fc8000fffe03f */
[----:B------:R-:W-:-:S04]  /*5650*/  UISETP.NE.AND UP0, UPT, UR36, 0x2, UPT ;  /* 0x000000022400788c */ /* 0x000fc8000bf05270 */
[----:B------:R-:W-:Y:S02]  /*5660*/  USEL UR38, URZ, 0x1, UP0 ;  /* 0x000000013f267887 */ /* 0x000fe40008000000 */
[----:B------:R-:W-:Y:S02]  /*5670*/  USEL UR36, UR36, URZ, UP0 ;  /* 0x0000003f24247287 */ /* 0x000fe40008000000 */
[----:B------:R-:W-:Y:S01]  /*5680*/  ISETP.NE.AND P3, PT, RZ, UR4, PT ;  /* 0x00000004ff007c0c */ /* 0x000fe2000bf65270 */
[----:B------:R-:W-:-:S12]  /*5690*/  ULOP3.LUT UR38, UR39, UR38, URZ, 0x3c, !UPT ;  /* 0x0000002627267292 */ /* 0x000fd8000f8e3c3f */
[----:B------:R-:W-:Y:S05]  /*56a0*/  @P3 BRA `(.L_x_1669) ;  /* 0x00000000002c3947 */ /* 0x000fea0003800000 */
[----:B------:R-:W-:Y:S05]  /*56b0*/  @!P0 BRA `(.L_x_1670) ;  /* 0x0000000000048947 */ /* 0x000fea0003800000 */
[----:B------:R-:W-:Y:S01]  /*56c0*/  BPT.TRAP 0x1 ;  /* 0x000000040000795c */ /* 0x000fe20000300000 */
.L_x_1670:
[----:B------:R-:W-:Y:S01]  /*56d0*/  ULEA UR4, UR36, UR37, 0x3 ;  /* 0x0000002524047291 */ /* 0x000fe2000f8e183f */
[----:B------:R-:W-:-:S05]  /*56e0*/  IMAD.U32 R0, RZ, RZ, UR38 ;  /* 0x00000026ff007e24 */ /* 0x000fca000f8e00ff */
[----:B------:R-:W-:-:S04]  /*56f0*/  SHF.L.U32 R0, R0, 0x1f, RZ ;  /* 0x0000001f00007819 */ /* 0x000fc800000006ff */
[----:B------:R1:W2:Y:S01]  /*5700*/  SYNCS.PHASECHK.TRANS64.TRYWAIT P2, [UR4+0x31c30], R0 ;  /* 0x031c3000ff0075a7 */ /* 0x0002a20008040144 */
[----:B------:R-:W-:Y:S05]  /*5710*/  @!P0 BRA `(.L_x_1671) ;  /* 0x0000000000048947 */ /* 0x000fea0003800000 */
[----:B------:R-:W-:Y:S01]  /*5720*/  BPT.TRAP 0x1 ;  /* 0x000000040000795c */ /* 0x000fe20000300000 */
.L_x_1671:
[----:B--2---:R-:W-:Y:S05]  /*5730*/  @P2 BRA `(.L_x_1669) ;  /* 0x0000000000082947 */ /* 0x004fea0003800000 */
[----:B------:R-:W2:Y:S02]  /*5740*/  SYNCS.PHASECHK.TRANS64.TRYWAIT P2, [UR4+0x31c30], R0 ;  /* 0x031c3000ff0075a7 */ /* 0x000ea40008040144 */
[----:B--2---:R-:W-:Y:S05]  /*5750*/  @!P2 BRA `(.L_x_1672) ;  /* 0x000000e80080a947 */ /* 0x004fea0003800000 */
.L_x_1669:
[----:B------:R-:W3:Y:S01]  /*5760*/  S2R R8, SR_TID.X ;  /* 0x0000000000087919 */ /* 0x000ee20000002100 */
        /* <DEDUP_REMOVED lines=29> */
[----:B-12---:R-:W-:Y:S01]  /*5940*/  VIADD R0, R8, 0x8 ;  /* 0x0000000808007836 */ /* 0x006fe20000000000 */
        /* <DEDUP_REMOVED lines=63> */
[----:B0-----:R-:W-:-:S06]  /*5d40*/  WARPGROUP.ARRIVE ;  /* 0x00000000000079c5 */ /* 0x001fcc0000000000 */
        /* <DEDUP_REMOVED lines=261> */
.L_x_1674:
[----:B------:R-:W-:Y:S01]  /*6da0*/  ULEA UR4, UR6, UR37, 0x3 ;  /* 0x0000002506047291 */ /* 0x000fe2000f8e183f */
[----:B------:R-:W-:-:S05]  /*6db0*/  IMAD.U32 R0, RZ, RZ, UR39 ;  /* 0x00000027ff007e24 */ /* 0x000fca000f8e00ff */
[----:B------:R-:W-:-:S04]  /*6dc0*/  SHF.L.U32 R0, R0, 0x1f, RZ ;  /* 0x0000001f00007819 */ /* 0x000fc800000006ff */
[----:B------:R0:W1:Y:S01]  /*6dd0*/  SYNCS.PHASECHK.TRANS64.TRYWAIT P2, [UR4+0x31c50], R0 ;  /* 0x031c5000ff0075a7 */ /* 0x0000620008040144 */
[----:B------:R-:W-:Y:S05]  /*6de0*/  @!P0 BRA `(.L_x_1675) ;  /* 0x0000000000048947 */ /* 0x000fea0003800000 */
[----:B------:R-:W-:Y:S01]  /*6df0*/  BPT.TRAP 0x1 ;  /* 0x000000040000795c */ /* 0x000fe20000300000 */
.L_x_1675:
[----:B-1----:R-:W-:Y:S05]  /*6e00*/  @P2 BRA `(.L_x_1673) ;  /* 0x0000000000082947 */ /* 0x002fea0003800000 */
[----:B------:R-:W1:Y:S02]  /*6e10*/  SYNCS.PHASECHK.TRANS64.TRYWAIT P2, [UR4+0x31c50], R0 ;  /* 0x031c5000ff0075a7 */ /* 0x000e640008040144 */
[----:B-1----:R-:W-:Y:S05]  /*6e20*/  @!P2 BRA `(.L_x_1676) ;  /* 0x000000d000e4a947 */ /* 0x002fea0003800000 */
.L_x_1673:
        /* <DEDUP_REMOVED lines=9> */
[----:B-1----:R-:W-:Y:S01]  /*6ec0*/  IMAD.MOV.U32 R9, RZ, RZ, -0x2 ;  /* 0xfffffffeff097424 */ /* 0x002fe200078e00ff */
[----:B------:R-:W-:Y:S01]  /*6ed0*/  UMOV UR32, UR10 ;  /* 0x0000000a00207c82 */ /* 0x000fe20008000000 */
[----:B------:R-:W-:Y:S01]  /*6ee0*/  UMOV UR39, UR38 ;  /* 0x0000002600277c82 */ /* 0x000fe20008000000 */
[----:B------:R-:W-:-:S04]  /*6ef0*/  ULOP3.LUT UR4, UR4, 0x2400000, URZ, 0xfc, !UPT ;  /* 0x0240000004047892 */ /* 0x000fc8000f8efc3f */
[----:B------:R-:W-:Y:S02]  /*6f00*/  UIMAD UR11, UR6, 0x6c0, UR4 ;  /* 0x000006c0060b78a4 */ /* 0x000fe4000f8e0204 */
[----:B------:R-:W-:-:S04]  /*6f10*/  UIMAD UR4, UR61, 0xc0, URZ ;  /* 0x000000c03d0478a4 */ /* 0x000fc8000f8e023f */
[----:B------:R-:W-:Y:S01]  /*6f20*/  UIMAD UR4, UR7, -0x90, UR4 ;  /* 0xffffff70070478a4 */ /* 0x000fe2000f8e0204 */
[----:B------:R-:W-:Y:S02]  /*6f30*/  UMOV UR34, UR11 ;  /* 0x0000000b00227c82 */ /* 0x000fe40008000000 */
[----:B------:R-:W-:Y:S01]  /*6f40*/  HGMMA.64x96x16.F32 R24, gdesc[UR32].tnspB, R24, gsb0 ;  /* 0x41600000201879f0 */ /* 0x000fe20008000818 */
[----:B------:R-:W-:Y:S02]  /*6f50*/  UIADD3 UR32, UR10, 0x180, URZ ;  /* 0x000001800a207890 */ /* 0x000fe4000fffe03f */
[----:B------:R-:W-:Y:S01]  /*6f60*/  UIADD3 UR34, UR11, 0x40, URZ ;  /* 0x000000400b227890 */ /* 0x000fe2000fffe03f */
[----:B------:R-:W-:Y:S01]  /*6f70*/  UMOV UR33, 0xc0000010 ;  /* 0xc000001000217882 */ /* 0x000fe20000000000 */
[----:B------:R-:W-:Y:S01]  /*6f80*/  UMOV UR35, 0x80000020 ;  /* 0x8000002000237882 */ /* 0x000fe20000000000 */
[----:B------:R-:W-:-:S04]  /*6f90*/  UIADD3 UR4, UR4, 0x1, UR15 ;  /* 0x0000000104047890 */ /* 0x000fc8000fffe00f */
[----:B------:R-:W-:-:S03]  /*6fa0*/  UIADD3 UR4, UR4, -UR14, URZ ;  /* 0x8000000e04047290 */ /* 0x000fc6000fffe03f */
[----:B------:R-:W-:-:S03]  /*6fb0*/  ULDC UR14, c[0x0][0x988] ;  /* 0x00026200000e7ab9 */ /* 0x000fc60000000800 */
[----:B------:R-:W-:Y:S01]  /*6fc0*/  IMAD R8, R22, R9, UR4 ;  /* 0x0000000416087e24 */ /* 0x000fe2000f8e0209 */
[----:B------:R-:W-:Y:S01]  /*6fd0*/  UMOV UR4, UR14 ;  /* 0x0000000e00047c82 */ /* 0x000fe20008000000 */
[----:B------:R-:W-:Y:S02]  /*6fe0*/  R2UR UR14, R6 ;  /* 0x00000000060e72ca */ /* 0x000fe400000e0000 */
[----:B------:R-:W-:-:S04]  /*6ff0*/  IMAD.IADD R8, R23, 0x1, R8 ;  /* 0x0000000117087824 */ /* 0x000fc800078e0208 */
[C---:B------:R-:W-:Y:S01]  /*7000*/  VIADD R13, R8.reuse, 0x8 ;  /* 0x00000008080d7836 */ /* 0x040fe20000000000 */
[C---:B------:R-:W-:Y:S02]  /*7010*/  ISETP.GT.AND P2, PT, R8.reuse, RZ, PT ;  /* 0x000000ff0800720c */ /* 0x040fe40003f44270 */
[----:B------:R-:W-:Y:S02]  /*7020*/  ISETP.GT.AND P3, PT, R8, 0x1, PT ;  /* 0x000000010800780c */ /* 0x000fe40003f64270 */
[----:B------:R-:W-:Y:S02]  /*7030*/  FSEL R136, R136, -INF , P2 ;  /* 0xff80000088887808 */ /* 0x000fe40001000000 */
[----:B------:R-:W-:Y:S01]  /*7040*/  ISETP.GT.AND P2, PT, R8, 0x8, PT ;  /* 0x000000080800780c */ /* 0x000fe20003f44270 */
[----:B------:R-:W-:Y:S01]  /*7050*/  UISETP.GT.AND UP0, UPT, UR7, UR14, UPT ;  /* 0x0000000e0700728c */ /* 0x000fe2000bf04270 */
[----:B------:R-:W-:Y:S02]  /*7060*/  FSEL R137, R137, -INF , P3 ;  /* 0xff80000089897808 */ /* 0x000fe40001800000 */
[----:B0-----:R-:W-:-:S02]  /*7070*/  FMNMX.FTZ R0, R136, R7, !PT ;  /* 0x0000000788007209 */ /* 0x001fc40007810000 */
        /* <DEDUP_REMOVED lines=31> */
[----:B------:R-:W-:Y:S01]  /*7270*/  FSEL R112, R112, -INF , P2 ;  /* 0xff80000070707808 */ /* 0x000fe20001000000 */
[----:B------:R-:W-:Y:S02]  /*7280*/  WARPGROUP.DEPBAR.LE gsb0, 0x0 ;  /* 0x00008000000079c5 */ /* 0x000fe40000010000 */
[----:B------:R-:W-:Y:S01]  /*7290*/  WARPGROUP.ARRIVE ;  /* 0x00000000000079c5 */ /* 0x000fe20000000000 */
[----:B------:R-:W-:Y:S02]  /*72a0*/  FMNMX.FTZ R9, R125, R0, !PT ;  /* 0x000000007d097209 */ /* 0x000fe40007810000 */
[----:B------:R-:W-:Y:S02]  /*72b0*/  ISETP.GT.AND P2, PT, R8, 0x38, PT ;  /* 0x000000380800780c */ /* 0x000fe40003f44270 */
[----:B------:R-:W-:Y:S01]  /*72c0*/  FSEL R113, R113, -INF , P3 ;  /* 0xff80000071717808 */ /* 0x000fe20001800000 */
[----:B------:R-:W-:Y:S01]  /*72d0*/  HGMMA.64x96x16.F32 R24, gdesc[UR32].tnspB, R24, gsb0 ;  /* 0x41600000201879f0 */ /* 0x000fe20008000818 */
[----:B------:R-:W-:Y:S01]  /*72e0*/  UIADD3 UR32, UR10, 0x300, URZ ;  /* 0x000003000a207890 */ /* 0x000fe2000fffe03f */
[----:B------:R-:W-:Y:S01]  /*72f0*/  FMNMX.FTZ R0, R112, R9, !PT ;  /* 0x0000000970007209 */ /* 0x000fe20007810000 */
[----:B------:R-:W-:Y:S01]  /*7300*/  UIADD3 UR34, UR11, 0x80, URZ ;  /* 0x000000800b227890 */ /* 0x000fe2000fffe03f */
[----:B------:R-:W-:Y:S01]  /*7310*/  ISETP.GT.AND P3, PT, R8, 0x39, PT ;  /* 0x000000390800780c */ /* 0x000fe20003f64270 */
[----:B------:R-:W-:Y:S01]  /*7320*/  UMOV UR33, 0xc0000010 ;  /* 0xc000001000217882 */ /* 0x000fe20000000000 */
[----:B------:R-:W-:Y:S01]  /*7330*/  UMOV UR35, 0x80000020 ;  /* 0x8000002000237882 */ /* 0x000fe20000000000 */
[----:B------:R-:W-:-:S02]  /*7340*/  FSEL R116, R116, -INF , P2 ;  /* 0xff80000074747808 */ /* 0x000fc40001000000 */
[----:B------:R-:W-:Y:S02]  /*7350*/  FMNMX.FTZ R9, R113, R0, !PT ;  /* 0x0000000071097209 */ /* 0x000fe40007810000 */
[----:B------:R-:W-:Y:S02]  /*7360*/  ISETP.GT.AND P2, PT, R8, 0x40, PT ;  /* 0x000000400800780c */ /* 0x000fe40003f44270 */
[----:B------:R-:W-:Y:S02]  /*7370*/  FSEL R117, R117, -INF , P3 ;  /* 0xff80000075757808 */ /* 0x000fe40001800000 */
        /* <DEDUP_REMOVED lines=43> */
[----:B------:R-:W-:Y:S01]  /*7630*/  ISETP.GT.AND P3, PT, R8, 0x79, PT ;  /* 0x000000790800780c */ /* 0x000fe20003f64270 */
[----:B------:R-:W-:Y:S02]  /*7640*/  WARPGROUP.DEPBAR.LE gsb0, 0x0 ;  /* 0x00008000000079c5 */ /* 0x000fe40000010000 */
[----:B------:R-:W-:Y:S01]  /*7650*/  WARPGROUP.ARRIVE ;  /* 0x00000000000079c5 */ /* 0x000fe20000000000 */
[----:B------:R-:W-:-:S02]  /*7660*/  FSEL R84, R84, -INF , P2 ;  /* 0xff80000054547808 */ /* 0x000fc40001000000 */
        /* <DEDUP_REMOVED lines=18> */
[----:B------:R-:W-:Y:S02]  /*7790*/  FSEL R77, R77, -INF , P3 ;  /* 0xff8000004d4d7808 */ /* 0x000fe40001800000 */
[----:B------:R-:W-:Y:S02]  /*77a0*/  FMNMX.FTZ R0, R76, R9, !PT ;  /* 0x000000094c007209 */ /* 0x000fe40007810000 */
[----:B------:R-:W-:Y:S02]  /*77b0*/  ISETP.GT.AND P3, PT, R13, RZ, PT ;  /* 0x000000ff0d00720c */ /* 0x000fe40003f64270 */
[----:B------:R-:W-:-:S02]  /*77c0*/  FMNMX.FTZ R9, R77, R0, !PT ;  /* 0x000000004d097209 */ /* 0x000fc40007810000 */
[C---:B------:R-:W-:Y:S02]  /*77d0*/  ISETP.GT.AND P4, PT, R13.reuse, 0x1, PT ;  /* 0x000000010d00780c */ /* 0x040fe40003f84270 */
[----:B------:R-:W-:Y:S01]  /*77e0*/  FSEL R138, R138, -INF , P3 ;  /* 0xff8000008a8a7808 */ /* 0x000fe20001800000 */
[----:B------:R-:W0:Y:S01]  /*77f0*/  SHFL.BFLY PT, R0, R9, 0x2, 0x1f ;  /* 0x0c401f0009007f89 */ /* 0x000e2200000e0000 */
[----:B------:R-:W-:Y:S02]  /*7800*/  ISETP.GT.AND P5, PT, R13, 0x8, PT ;  /* 0x000000080d00780c */ /* 0x000fe40003fa4270 */
[----:B------:R-:W-:Y:S02]  /*7810*/  FSEL R139, R139, -INF , P4 ;  /* 0xff8000008b8b7808 */ /* 0x000fe40002000000 */
[----:B------:R-:W-:Y:S02]  /*7820*/  FMNMX.FTZ R20, R138, R5, !PT ;  /* 0x000000058a147209 */ /* 0x000fe40007810000 */
[----:B------:R-:W-:-:S02]  /*7830*/  ISETP.GT.AND P6, PT, R13, 0x9, PT ;  /* 0x000000090d00780c */ /* 0x000fc40003fc4270 */
[----:B------:R-:W-:Y:S02]  /*7840*/  FSEL R142, R142, -INF , P5 ;  /* 0xff8000008e8e7808 */ /* 0x000fe40002800000 */
[----:B------:R-:W-:Y:S02]  /*7850*/  FMNMX.FTZ R21, R139, R20, !PT ;  /* 0x000000148b157209 */ /* 0x000fe40007810000 */
[----:B------:R-:W-:Y:S02]  /*7860*/  FSEL R143, R143, -INF , P6 ;  /* 0xff8000008f8f7808 */ /* 0x000fe40003000000 */
[C---:B------:R-:W-:Y:S02]  /*7870*/  ISETP.GT.AND P3, PT, R13.reuse, 0x10, PT ;  /* 0x000000100d00780c */ /* 0x040fe40003f64270 */
[----:B------:R-:W-:Y:S02]  /*7880*/  ISETP.GT.AND P4, PT, R13, 0x11, PT ;  /* 0x000000110d00780c */ /* 0x000fe40003f84270 */
[----:B------:R-:W-:-:S02]  /*7890*/  FSEL R130, R130, -INF , P3 ;  /* 0xff80000082827808 */ /* 0x000fc40001800000 */
[----:B------:R-:W-:Y:S02]  /*78a0*/  ISETP.GT.AND P5, PT, R13, 0x18, PT ;  /* 0x000000180d00780c */ /* 0x000fe40003fa4270 */
[----:B------:R-:W-:Y:S02]  /*78b0*/  FSEL R131, R131, -INF , P4 ;  /* 0xff80000083837808 */ /* 0x000fe40002000000 */
[----:B0-----:R-:W-:Y:S02]  /*78c0*/  FMNMX.FTZ R10, R9, R0, !PT ;  /* 0x00000000090a7209 */ /* 0x001fe40007810000 */
[----:B------:R-:W-:Y:S02]  /*78d0*/  ISETP.GT.AND P6, PT, R13, 0x19, PT ;  /* 0x000000190d00780c */ /* 0x000fe40003fc4270 */
[----:B------:R-:W-:Y:S01]  /*78e0*/  FSEL R134, R134, -INF , P5 ;  /* 0xff80000086867808 */ /* 0x000fe20002800000 */
[----:B------:R-:W0:Y:S01]  /*78f0*/  SHFL.BFLY PT, R11, R10, 0x1, 0x1f ;  /* 0x0c201f000a0b7f89 */ /* 0x000e2200000e0000 */
[----:B------:R-:W-:-:S02]  /*7900*/  FSEL R135, R135, -INF , P6 ;  /* 0xff80000087877808 */ /* 0x000fc40003000000 */
[C---:B------:R-:W-:Y:S02]  /*7910*/  ISETP.GT.AND P3, PT, R13.reuse, 0x20, PT ;  /* 0x000000200d00780c */ /* 0x040fe40003f64270 */
[C---:B------:R-:W-:Y:S02]  /*7920*/  ISETP.GT.AND P4, PT, R13.reuse, 0x21, PT ;  /* 0x000000210d00780c */ /* 0x040fe40003f84270 */
[----:B------:R-:W-:Y:S02]  /*7930*/  FSEL R122, R122, -INF , P3 ;  /* 0xff8000007a7a7808 */ /* 0x000fe40001800000 */
[----:B------:R-:W-:Y:S02]  /*7940*/  ISETP.GT.AND P5, PT, R13, 0x28, PT ;  /* 0x000000280d00780c */ /* 0x000fe40003fa4270 */
[----:B------:R-:W-:Y:S02]  /*7950*/  FSEL R123, R123, -INF , P4 ;  /* 0xff8000007b7b7808 */ /* 0x000fe40002000000 */
[----:B------:R-:W-:-:S02]  /*7960*/  ISETP.GT.AND P6, PT, R13, 0x29, PT ;  /* 0x000000290d00780c */ /* 0x000fc40003fc4270 */
[----:B------:R-:W-:Y:S02]  /*7970*/  FSEL R126, R126, -INF , P5 ;  /* 0xff8000007e7e7808 */ /* 0x000fe40002800000 */
[----:B------:R-:W-:Y:S02]  /*7980*/  FSEL R127, R127, -INF , P6 ;  /* 0xff8000007f7f7808 */ /* 0x000fe40003000000 */
[C---:B------:R-:W-:Y:S02]  /*7990*/  ISETP.GT.AND P3, PT, R13.reuse, 0x30, PT ;  /* 0x000000300d00780c */ /* 0x040fe40003f64270 */
[----:B------:R-:W-:Y:S02]  /*79a0*/  ISETP.GT.AND P4, PT, R13, 0x31, PT ;  /* 0x000000310d00780c */ /* 0x000fe40003f84270 */
[----:B------:R-:W-:Y:S02]  /*79b0*/  FSEL R114, R114, -INF , P3 ;  /* 0xff80000072727808 */ /* 0x000fe40001800000 */
[----:B0-----:R-:W-:-:S02]  /*79c0*/  FMNMX.FTZ R0, R10, R11, !PT ;  /* 0x0000000b0a007209 */ /* 0x001fc40007810000 */
[C---:B------:R-:W-:Y:S02]  /*79d0*/  ISETP.GT.AND P5, PT, R13.reuse, 0x38, PT ;  /* 0x000000380d00780c */ /* 0x040fe40003fa4270 */
[C---:B------:R-:W-:Y:S01]  /*79e0*/  FSETP.NEU.FTZ.AND P2, PT, R0.reuse, -INF , PT ;  /* 0xff8000000000780b */ /* 0x040fe20003f5d000 */
[----:B------:R-:W-:Y:S01]  /*79f0*/  FMUL.FTZ R11, R0, UR4 ;  /* 0x00000004000b7c20 */ /* 0x000fe20008410000 */
[----:B------:R-:W-:Y:S02]  /*7a00*/  ISETP.GT.AND P6, PT, R13, 0x39, PT ;  /* 0x000000390d00780c */ /* 0x000fe40003fc4270 */
[----:B------:R-:W-:Y:S02]  /*7a10*/  FSEL R118, R118, -INF , P5 ;  /* 0xff80000076767808 */ /* 0x000fe40002800000 */
[----:B------:R-:W-:Y:S01]  /*7a20*/  FSEL R9, R11, RZ, P2 ;  /* 0x000000ff0b097208 */ /* 0x000fe20001000000 */
[----:B------:R-:W-:Y:S02]  /*7a30*/  WARPGROUP.DEPBAR.LE gsb0, 0x0 ;  /* 0x00008000000079c5 */ /* 0x000fe40000010000 */
[----:B------:R-:W-:Y:S01]  /*7a40*/  WARPGROUP.ARRIVE ;  /* 0x00000000000079c5 */ /* 0x000fe20000000000 */
[----:B------:R-:W-:Y:S01]  /*7a50*/  FSEL R119, R119, -INF , P6 ;  /* 0xff80000077777808 */ /* 0x000fe20003000000 */
[--C-:B------:R-:W-:Y:S01]  /*7a60*/  FFMA.FTZ R14, R128, UR4, -R9.reuse ;  /* 0x00000004800e7c23 */ /* 0x100fe20008010809 */
[----:B------:R-:W-:Y:S01]  /*7a70*/  FMNMX.FTZ R128, R142, R21, !PT ;  /* 0x000000158e807209 */ /* 0x000fe20007810000 */
[--C-:B------:R-:W-:Y:S01]  /*7a80*/  FFMA.FTZ R15, R129, UR4, -R9.reuse ;  /* 0x00000004810f7c23 */ /* 0x100fe20008010809 */
[--C-:B------:R-:W-:Y:S01]  /*7a90*/  FFMA.FTZ R132, R132, UR4, -R9.reuse ;  /* 0x0000000484847c23 */ /* 0x100fe20008010809 */
[----:B------:R-:W-:Y:S01]  /*7aa0*/  HGMMA.64x96x16.F32 R24, gdesc[UR32].tnspB, R24, gsb0 ;  /* 0x41600000201879f0 */ /* 0x000fe20008000818 */
[----:B------:R-:W-:Y:S01]  /*7ab0*/  UIADD3 UR32, UR10, 0x600, URZ ;  /* 0x000006000a207890 */ /* 0x000fe2000fffe03f */
[----:B------:R-:W-:Y:S01]  /*7ac0*/  FMNMX.FTZ R129, R143, R128, !PT ;  /* 0x000000808f817209 */ /* 0x000fe20007810000 */
[----:B------:R-:W-:Y:S01]  /*7ad0*/  UIADD3 UR34, UR11, 0x100, URZ ;  /* 0x000001000b227890 */ /* 0x000fe2000fffe03f */
[----:B------:R0:W-:Y:S01]  /*7ae0*/  MUFU.EX2 R20, R132 ;  /* 0x0000008400147308 */ /* 0x0001e20000000800 */
[----:B------:R-:W-:Y:S01]  /*7af0*/  UMOV UR33, 0xc0000010 ;  /* 0xc000001000217882 */ /* 0x000fe20000000000 */
[----:B------:R-:W-:Y:S01]  /*7b00*/  UMOV UR35, 0x80000020 ;  /* 0x8000002000237882 */ /* 0x000fe20000000000 */
[----:B------:R-:W-:Y:S01]  /*7b10*/  FMNMX.FTZ R128, R130, R129, !PT ;  /* 0x0000008182807209 */ /* 0x000fe20007810000 */
[--C-:B------:R-:W-:Y:S01]  /*7b20*/  FFMA.FTZ R21, R133, UR4, -R9.reuse ;  /* 0x0000000485157c23 */ /* 0x100fe20008010809 */
[----:B------:R-:W-:Y:S01]  /*7b30*/  ISETP.GT.AND P3, PT, R13, 0x40, PT ;  /* 0x000000400d00780c */ /* 0x000fe20003f64270 */
[--C-:B------:R-:W-:Y:S01]  /*7b40*/  FFMA.FTZ R133, R116, UR4, -R9.reuse ;  /* 0x0000000474857c23 */ /* 0x100fe20008010809 */
[----:B------:R-:W-:Y:S01]  /*7b50*/  FMNMX.FTZ R129, R131, R128, !PT ;  /* 0x0000008083817209 */ /* 0x000fe20007810000 */
[--C-:B------:R-:W-:Y:S01]  /*7b60*/  FFMA.FTZ R10, R136, UR4, -R9.reuse ;  /* 0x00000004880a7c23 */ /* 0x100fe20008010809 */
[--C-:B0-----:R-:W-:Y:S01]  /*7b70*/  FFMA.FTZ R132, R125, UR4, -R9.reuse ;  /* 0x000000047d847c23 */ /* 0x101fe20008010809 */
[----:B------:R-:W-:Y:S01]  /*7b80*/  FSEL R125, R115, -INF , P4 ;  /* 0xff800000737d7808 */ /* 0x000fe20002000000 */
[--C-:B------:R-:W-:Y:S01]  /*7b90*/  FFMA.FTZ R136, R117, UR4, -R9.reuse ;  /* 0x0000000475887c23 */ /* 0x100fe20008010809 */
[----:B------:R-:W-:Y:S01]  /*7ba0*/  FMNMX.FTZ R128, R134, R129, !PT ;  /* 0x0000008186807209 */ /* 0x000fe20007810000 */
[----:B------:R0:W-:Y:S01]  /*7bb0*/  MUFU.EX2 R115, R132 ;  /* 0x0000008400737308 */ /* 0x0001e20000000800 */
[----:B------:R-:W-:Y:S01]  /*7bc0*/  ISETP.GT.AND P4, PT, R13, 0x41, PT ;  /* 0x000000410d00780c */ /* 0x000fe20003f84270 */
[--C-:B------:R-:W-:Y:S01]  /*7bd0*/  FFMA.FTZ R11, R137, UR4, -R9.reuse ;  /* 0x00000004890b7c23 */ /* 0x100fe20008010809 */
[----:B------:R-:W-:Y:S01]  /*7be0*/  FMNMX.FTZ R129, R135, R128, !PT ;  /* 0x0000008087817209 */ /* 0x000fe20007810000 */
[--C-:B------:R-:W-:Y:S01]  /*7bf0*/  FFMA.FTZ R137, R108, UR4, -R9.reuse ;  /* 0x000000046c897c23 */ /* 0x100fe20008010809 */
[----:B------:R-:W-:Y:S01]  /*7c00*/  ISETP.GT.AND P5, PT, R13, 0x48, PT ;  /* 0x000000480d00780c */ /* 0x000fe20003fa4270 */
[--C-:B------:R-:W-:Y:S01]  /*7c10*/  FFMA.FTZ R100, R100, UR4, -R9.reuse ;  /* 0x0000000464647c23 */ /* 0x100fe20008010809 */
[----:B------:R-:W-:Y:S01]  /*7c20*/  FMNMX.FTZ R128, R122, R129, !PT ;  /* 0x000000817a807209 */ /* 0x000fe20007810000 */
[----:B------:R-:W-:Y:S01]  /*7c30*/  MUFU.EX2 R10, R10 ;  /* 0x0000000a000a7308 */ /* 0x000fe20000000800 */
[--C-:B0-----:R-:W-:Y:S01]  /*7c40*/  FFMA.FTZ R132, R113, UR4, -R9.reuse ;  /* 0x0000000471847c23 */ /* 0x101fe20008010809 */
[----:B------:R-:W-:Y:S01]  /*7c50*/  FSEL R113, R106, -INF , P3 ;  /* 0xff8000006a717808 */ /* 0x000fe20001800000 */
[--C-:B------:R-:W-:Y:S01]  /*7c60*/  FFMA.FTZ R12, R140, UR4, -R9.reuse ;  /* 0x000000048c0c7c23 */ /* 0x100fe20008010809 */
[----:B------:R-:W-:Y:S01]  /*7c70*/  FMNMX.FTZ R129, R123, R128, !PT ;  /* 0x000000807b817209 */ /* 0x000fe20007810000 */
[--C-:B------:R-:W-:Y:S01]  /*7c80*/  FFMA.FTZ R141, R141, UR4, -R9.reuse ;  /* 0x000000048d8d7c23 */ /* 0x100fe20008010809 */
[----:B------:R-:W-:Y:S01]  /*7c90*/  FSEL R107, R107, -INF , P4 ;  /* 0xff8000006b6b7808 */ /* 0x000fe20002000000 */
[--C-:B------:R-:W-:Y:S01]  /*7ca0*/  FFMA.FTZ R120, R120, UR4, -R9.reuse ;  /* 0x0000000478787c23 */ /* 0x100fe20008010809 */
[----:B------:R-:W-:Y:S01]  /*7cb0*/  FMNMX.FTZ R128, R126, R129, !PT ;  /* 0x000000817e807209 */ /* 0x000fe20007810000 */
[----:B------:R-:W-:Y:S01]  /*7cc0*/  MUFU.EX2 R106, R132 ;  /* 0x00000084006a7308 */ /* 0x000fe20000000800 */
[----:B------:R-:W-:Y:S01]  /*7cd0*/  ISETP.GT.AND P3, PT, R13, 0x49, PT ;  /* 0x000000490d00780c */ /* 0x000fe20003f64270 */
[--C-:B------:R-:W-:Y:S01]  /*7ce0*/  FFMA.FTZ R121, R121, UR4, -R9.reuse ;  /* 0x0000000479797c23 */ /* 0x100fe20008010809 */
[----:B------:R-:W-:Y:S01]  /*7cf0*/  FMNMX.FTZ R129, R127, R128, !PT ;  /* 0x000000807f817209 */ /* 0x000fe20007810000 */
[--C-:B------:R-:W-:Y:S01]  /*7d00*/  FFMA.FTZ R124, R124, UR4, -R9.reuse ;  /* 0x000000047c7c7c23 */ /* 0x100fe20008010809 */
[----:B------:R-:W-:Y:S01]  /*7d10*/  FSEL R110, R110, -INF , P5 ;  /* 0xff8000006e6e7808 */ /* 0x000fe20002800000 */
[--C-:B------:R-:W-:Y:S01]  /*7d20*/  FFMA.FTZ R112, R112, UR4, -R9.reuse ;  /* 0x0000000470707c23 */ /* 0x100fe20008010809 */
[----:B------:R-:W-:Y:S01]  /*7d30*/  FMNMX.FTZ R128, R114, R129, !PT ;  /* 0x0000008172807209 */ /* 0x000fe20007810000 */
[----:B------:R-:W-:Y:S01]  /*7d40*/  MUFU.EX2 R11, R11 ;  /* 0x0000000b000b7308 */ /* 0x000fe20000000800 */
[----:B------:R-:W-:Y:S01]  /*7d50*/  FSEL R116, R111, -INF , P3 ;  /* 0xff8000006f747808 */ /* 0x000fe20001800000 */
[--C-:B------:R-:W-:Y:S01]  /*7d60*/  FFMA.FTZ R88, R88, UR4, -R9.reuse ;  /* 0x0000000458587c23 */ /* 0x100fe20008010809 */
[----:B------:R-:W-:Y:S01]  /*7d70*/  FMNMX.FTZ R129, R125, R128, !PT ;  /* 0x000000807d817209 */ /* 0x000fe20007810000 */
[--C-:B------:R-:W-:Y:S01]  /*7d80*/  FFMA.FTZ R89, R89, UR4, -R9.reuse ;  /* 0x0000000459597c23 */ /* 0x100fe20008010809 */
[C---:B------:R-:W-:Y:S01]  /*7d90*/  ISETP.GT.AND P3, PT, R13.reuse, 0x50, PT ;  /* 0x000000500d00780c */ /* 0x040fe20003f64270 */
        /* <DEDUP_REMOVED lines=19> */
[----:B------:R-:W-:Y:S01]  /*7ed0*/  FSEL R103, R103, -INF , P3 ;  /* 0xff80000067677808 */ /* 0x000fe20001800000 */
[----:B0-----:R-:W-:Y:S01]  /*7ee0*/  FFMA.FTZ R136, R105, UR4, -R9 ;  /* 0x0000000469887c23 */ /* 0x001fe20008010809 */
[----:B------:R-:W-:-:S02]  /*7ef0*/  FMNMX.FTZ R128, R116, R129, !PT ;  /* 0x0000008174807209 */ /* 0x000fc40007810000 */
[----:B------:R-:W-:Y:S01]  /*7f00*/  FSEL R129, R99, -INF , P4 ;  /* 0xff80000063817808 */ /* 0x000fe20002000000 */
[----:B------:R-:W-:Y:S01]  /*7f10*/  FFMA.FTZ R99, R104, UR4, -R9 ;  /* 0x0000000468637c23 */ /* 0x000fe20008010809 */
[----:B------:R-:W-:Y:S01]  /*7f20*/  FMNMX.FTZ R132, R117, R128, !PT ;  /* 0x0000008075847209 */ /* 0x000fe20007810000 */
[----:B------:R-:W-:Y:S01]  /*7f30*/  MUFU.EX2 R8, R141 ;  /* 0x0000008d00087308 */ /* 0x000fe20000000800 */
[----:B------:R-:W-:Y:S02]  /*7f40*/  FSEL R128, R102, -INF , P5 ;  /* 0xff80000066807808 */ /* 0x000fe40002800000 */
[----:B------:R-:W-:Y:S02]  /*7f50*/  FMNMX.FTZ R133, R129, R132, !PT ;  /* 0x0000008481857209 */ /* 0x000fe40007810000 */
[C---:B------:R-:W-:Y:S02]  /*7f60*/  ISETP.GT.AND P3, PT, R13.reuse, 0x60, PT ;  /* 0x000000600d00780c */ /* 0x040fe40003f64270 */
[----:B------:R-:W-:Y:S01]  /*7f70*/  FMNMX.FTZ R104, R128, R133, !PT ;  /* 0x0000008580687209 */ /* 0x000fe20007810000 */
[----:B------:R-:W-:Y:S01]  /*7f80*/  MUFU.EX2 R14, R14 ;  /* 0x0000000e000e7308 */ /* 0x000fe20000000800 */
[----:B------:R-:W-:-:S02]  /*7f90*/  ISETP.GT.AND P4, PT, R13, 0x61, PT ;  /* 0x000000610d00780c */ /* 0x000fc40003f84270 */
[----:B------:R-:W-:Y:S02]  /*7fa0*/  FSEL R102, R90, -INF , P3 ;  /* 0xff8000005a667808 */ /* 0x000fe40001800000 */
[----:B------:R-:W-:Y:S02]  /*7fb0*/  FMNMX.FTZ R105, R103, R104, !PT ;  /* 0x0000006867697209 */ /* 0x000fe40007810000 */
[----:B------:R-:W-:Y:S01]  /*7fc0*/  ISETP.GT.AND P5, PT, R13, 0x68, PT ;  /* 0x000000680d00780c */ /* 0x000fe20003fa4270 */
[----:B------:R-:W-:Y:S01]  /*7fd0*/  MUFU.EX2 R90, R136 ;  /* 0x00000088005a7308 */ /* 0x000fe20000000800 */
[----:B------:R-:W-:Y:S02]  /*7fe0*/  FSEL R91, R91, -INF , P4 ;  /* 0xff8000005b5b7808 */ /* 0x000fe40002000000 */
[----:B------:R-:W-:Y:S02]  /*7ff0*/  FMNMX.FTZ R132, R102, R105, !PT ;  /* 0x0000006966847209 */ /* 0x000fe40007810000 */
[----:B------:R-:W-:-:S02]  /*8000*/  ISETP.GT.AND P3, PT, R13, 0x69, PT ;  /* 0x000000690d00780c */ /* 0x000fc40003f64270 */
[----:B------:R-:W-:Y:S01]  /*8010*/  FSEL R94, R94, -INF , P5 ;  /* 0xff8000005e5e7808 */ /* 0x000fe20002800000 */
[----:B------:R-:W-:Y:S01]  /*8020*/  MUFU.EX2 R15, R15 ;  /* 0x0000000f000f7308 */ /* 0x000fe20000000800 */
[----:B------:R-:W-:Y:S01]  /*8030*/  FMNMX.FTZ R105, R91, R132, !PT ;  /* 0x000000845b697209 */ /* 0x000fe20007810000 */
[----:B------:R-:W-:Y:S01]  /*8040*/  FFMA.FTZ R132, R109, UR4, -R9 ;  /* 0x000000046d847c23 */ /* 0x000fe20008010809 */
[----:B------:R-:W-:Y:S01]  /*8050*/  FSEL R104, R95, -INF , P3 ;  /* 0xff8000005f687808 */ /* 0x000fe20001800000 */
[----:B------:R-:W-:Y:S02]  /*8060*/  WARPGROUP.DEPBAR.LE gsb0, 0x0 ;  /* 0x00008000000079c5 */ /* 0x000fe40000010000 */
[----:B------:R-:W-:Y:S01]  /*8070*/  WARPGROUP.ARRIVE ;  /* 0x00000000000079c5 */ /* 0x000fe20000000000 */
[----:B------:R-:W-:Y:S01]  /*8080*/  ISETP.GT.AND P3, PT, R13, 0x70, PT ;  /* 0x000000700d00780c */ /* 0x000fe20003f64270 */
[----:B------:R-:W-:Y:S01]  /*8090*/  MUFU.EX2 R95, R137 ;  /* 0x00000089005f7308 */ /* 0x000fe20000000800 */
[----:B------:R-:W-:-:S02]  /*80a0*/  FMNMX.FTZ R133, R94, R105, !PT ;  /* 0x000000695e857209 */ /* 0x000fc40007810000 */
[C---:B------:R-:W-:Y:S01]  /*80b0*/  ISETP.GT.AND P4, PT, R13.reuse, 0x71, PT ;  /* 0x000000710d00780c */ /* 0x040fe20003f84270 */
[----:B------:R-:W-:Y:S01]  /*80c0*/  HGMMA.64x96x16.F32 R24, gdesc[UR32].tnspB, R24, gsb0 ;  /* 0x41600000201879f0 */ /* 0x000fe20008000818 */
[----:B------:R-:W-:Y:S01]  /*80d0*/  UIADD3 UR32, UR10, 0x780, URZ ;  /* 0x000007800a207890 */ /* 0x000fe2000fffe03f */
[----:B------:R-:W-:Y:S01]  /*80e0*/  FSEL R105, R82, -INF , P3 ;  /* 0xff80000052697808 */ /* 0x000fe20001800000 */
[----:B------:R-:W-:Y:S01]  /*80f0*/  UIADD3 UR34, UR11, 0x140, URZ ;  /* 0x000001400b227890 */ /* 0x000fe2000fffe03f */
[----:B------:R-:W-:Y:S01]  /*8100*/  FMNMX.FTZ R108, R104, R133, !PT ;  /* 0x00000085686c7209 */ /* 0x000fe20007810000 */
[----:B------:R-:W-:Y:S01]  /*8110*/  UMOV UR33, 0xc0000010 ;  /* 0xc000001000217882 */ /* 0x000fe20000000000 */
[----:B------:R-:W-:Y:S01]  /*8120*/  UMOV UR35, 0x80000020 ;  /* 0x8000002000237882 */ /* 0x000fe20000000000 */
[----:B------:R-:W-:Y:S01]  /*8130*/  ISETP.GT.AND P5, PT, R13, 0x78, PT ;  /* 0x000000780d00780c */ /* 0x000fe20003fa4270 */
[----:B------:R-:W-:Y:S01]  /*8140*/  FFMA.FTZ R133, R96, UR4, -R9 ;  /* 0x0000000460857c23 */ /* 0x000fe20008010809 */
[----:B------:R-:W-:Y:S01]  /*8150*/  FSEL R83, R83, -INF , P4 ;  /* 0xff80000053537808 */ /* 0x000fe20002000000 */
[----:B------:R0:W-:Y:S01]  /*8160*/  MUFU.EX2 R82, R132 ;  /* 0x0000008400527308 */ /* 0x0001e20000000800 */
[----:B------:R-:W-:-:S02]  /*8170*/  FMNMX.FTZ R108, R105, R108, !PT ;  /* 0x0000006c696c7209 */ /* 0x000fc40007810000 */
[----:B------:R-:W-:Y:S02]  /*8180*/  ISETP.GT.AND P3, PT, R13, 0x79, PT ;  /* 0x000000790d00780c */ /* 0x000fe40003f64270 */
[----:B------:R-:W-:Y:S02]  /*8190*/  FSEL R86, R86, -INF , P5 ;  /* 0xff80000056567808 */ /* 0x000fe40002800000 */
[----:B------:R-:W-:Y:S01]  /*81a0*/  FMNMX.FTZ R109, R83, R108, !PT ;  /* 0x0000006c536d7209 */ /* 0x000fe20007810000 */
[----:B------:R-:W-:Y:S01]  /*81b0*/  FFMA.FTZ R108, R97, UR4, -R9 ;  /* 0x00000004616c7c23 */ /* 0x000fe20008010809 */
[----:B------:R-:W-:Y:S01]  /*81c0*/  FSEL R96, R87, -INF , P3 ;  /* 0xff80000057607808 */ /* 0x000fe20001800000 */
[----:B------:R-:W-:Y:S01]  /*81d0*/  MUFU.EX2 R21, R21 ;  /* 0x0000001500157308 */ /* 0x000fe20000000800 */
[----:B------:R-:W-:Y:S02]  /*81e0*/  ISETP.GT.AND P3, PT, R13, 0x80, PT ;  /* 0x000000800d00780c */ /* 0x000fe40003f64270 */
[----:B------:R-:W-:-:S02]  /*81f0*/  FMNMX.FTZ R109, R86, R109, !PT ;  /* 0x0000006d566d7209 */ /* 0x000fc40007810000 */
[----:B------:R-:W-:Y:S02]  /*8200*/  FSEL R97, R74, -INF , P3 ;  /* 0xff8000004a617808 */ /* 0x000fe40001800000 */
[C---:B------:R-:W-:Y:S01]  /*8210*/  ISETP.GT.AND P4, PT, R13.reuse, 0x81, PT ;  /* 0x000000810d00780c */ /* 0x040fe20003f84270 */
[----:B------:R1:W-:Y:S01]  /*8220*/  MUFU.EX2 R87, R133 ;  /* 0x0000008500577308 */ /* 0x0003e20000000800 */
[----:B------:R-:W-:Y:S02]  /*8230*/  FMNMX.FTZ R74, R96, R109, !PT ;  /* 0x0000006d604a7209 */ /* 0x000fe40007810000 */
[----:B------:R-:W-:Y:S02]  /*8240*/  ISETP.GT.AND P5, PT, R13, 0x88, PT ;  /* 0x000000880d00780c */ /* 0x000fe40003fa4270 */
[----:B------:R-:W-:Y:S02]  /*8250*/  FSEL R109, R75, -INF , P4 ;  /* 0xff8000004b6d7808 */ /* 0x000fe40002000000 */
[----:B------:R-:W-:Y:S01]  /*8260*/  FMNMX.FTZ R74, R97, R74, !PT ;  /* 0x0000004a614a7209 */ /* 0x000fe20007810000 */
[----:B------:R-:W-:Y:S01]  /*8270*/  MUFU.EX2 R120, R120 ;  /* 0x0000007800787308 */ /* 0x000fe20000000800 */
[----:B------:R-:W-:-:S02]  /*8280*/  ISETP.GT.AND P3, PT, R13, 0x89, PT ;  /* 0x000000890d00780c */ /* 0x000fc40003f64270 */
[----:B0-----:R-:W-:Y:S02]  /*8290*/  FSEL R132, R78, -INF , P5 ;  /* 0xff8000004e847808 */ /* 0x001fe40002800000 */
[----:B------:R-:W-:Y:S02]  /*82a0*/  FMNMX.FTZ R13, R109, R74, !PT ;  /* 0x0000004a6d0d7209 */ /* 0x000fe40007810000 */
[----:B-1----:R-:W-:Y:S01]  /*82b0*/  FSEL R133, R79, -INF , P3 ;  /* 0xff8000004f857808 */ /* 0x002fe20001800000 */
[----:B------:R0:W-:Y:S01]  /*82c0*/  MUFU.EX2 R78, R100 ;  /* 0x00000064004e7308 */ /* 0x0001e20000000800 */
[----:B------:R-:W-:Y:S01]  /*82d0*/  FMNMX.FTZ R74, R132, R13, !PT ;  /* 0x0000000d844a7209 */ /* 0x000fe20007810000 */
[--C-:B------:R-:W-:Y:S01]  /*82e0*/  FFMA.FTZ R79, R101, UR4, -R9.reuse ;  /* 0x00000004654f7c23 */ /* 0x100fe20008010809 */
[----:B------:R-:W-:Y:S02]  /*82f0*/  FFMA.FTZ R101, R73, UR4, -R9 ;  /* 0x0000000449657c23 */ /* 0x000fe40008010809 */
[----:B------:R-:W-:-:S03]  /*8300*/  FMNMX.FTZ R13, R133, R74, !PT ;  /* 0x0000004a850d7209 */ /* 0x000fc60007810000 */
[----:B------:R-:W-:Y:S01]  /*8310*/  MUFU.EX2 R121, R121 ;  /* 0x0000007900797308 */ /* 0x000fe20000000800 */
[----:B0-----:R-:W-:Y:S01]  /*8320*/  FFMA.FTZ R100, R72, UR4, -R9 ;  /* 0x0000000448647c23 */ /* 0x001fe20008010809 */
[----:B------:R-:W0:Y:S01]  /*8330*/  SHFL.BFLY PT, R74, R13, 0x2, 0x1f ;  /* 0x0c401f000d4a7f89 */ /* 0x000e2200000e0000 */
[----:B------:R-:W-:-:S05]  /*8340*/  FSEL R72, R0, RZ, P2 ;  /* 0x000000ff00487208 */ /* 0x000fca0001000000 */
[----:B------:R-:W-:Y:S01]  /*8350*/  FADD.FTZ R72, -R72, R7 ;  /* 0x0000000748487221 */ /* 0x000fe20000010100 */
[----:B------:R-:W-:Y:S03]  /*8360*/  MUFU.EX2 R124, R124 ;  /* 0x0000007c007c7308 */ /* 0x000fe60000000800 */
[----:B------:R-:W-:-:S05]  /*8370*/  FMUL.FTZ R72, R72, UR4 ;  /* 0x0000000448487c20 */ /* 0x000fca0008410000 */
[----:B------:R-:W-:Y:S08]  /*8380*/  MUFU.EX2 R112, R112 ;  /* 0x0000007000707308 */ /* 0x000ff00000000800 */
[----:B------:R-:W-:Y:S01]  /*8390*/  MUFU.EX2 R99, R99 ;  /* 0x0000006300637308 */ /* 0x000fe20000000800 */
[----:B0-----:R-:W-:-:S05]  /*83a0*/  FMNMX.FTZ R74, R13, R74, !PT ;  /* 0x0000004a0d4a7209 */ /* 0x001fca0007810000 */
[----:B------:R-:W0:Y:S02]  /*83b0*/  SHFL.BFLY PT, R13, R74, 0x1, 0x1f ;  /* 0x0c201f004a0d7f89 */ /* 0x000e2400000e0000 */
[----:B------:R-:W-:Y:S08]  /*83c0*/  MUFU.EX2 R108, R108 ;  /* 0x0000006c006c7308 */ /* 0x000ff00000000800 */
[----:B------:R-:W-:Y:S08]  /*83d0*/  MUFU.EX2 R79, R79 ;  /* 0x0000004f004f7308 */ /* 0x000ff00000000800 */
[----:B------:R-:W-:Y:S01]  /*83e0*/  MUFU.EX2 R88, R88 ;  /* 0x0000005800587308 */ /* 0x000fe20000000800 */
[----:B------:R-:W-:-:S02]  /*83f0*/  WARPGROUP.DEPBAR.LE gsb0, 0x0 ;  /* 0x00008000000079c5 */ /* 0x000fc40000010000 */
[----:B------:R-:W-:Y:S01]  /*8400*/  WARPGROUP.ARRIVE ;  /* 0x00000000000079c5 */ /* 0x000fe20000000000 */
[----:B0-----:R-:W-:Y:S01]  /*8410*/  FMNMX.FTZ R13, R74, R13, !PT ;  /* 0x0000000d4a0d7209 */ /* 0x001fe20007810000 */
[----:B------:R-:W-:-:S03]  /*8420*/  FFMA.FTZ R74, R77, UR4, -R9 ;  /* 0x000000044d4a7c23 */ /* 0x000fc60008010809 */
[----:B------:R-:W-:Y:S01]  /*8430*/  MUFU.EX2 R89, R89 ;  /* 0x0000005900597308 */ /* 0x000fe20000000800 */
[----:B------:R-:W-:Y:S01]  /*8440*/  HGMMA.64x96x16.F32 R24, gdesc[UR32].tnspB, R24, gsb0 ;  /* 0x41600000201879f0 */ /* 0x000fe20008000818 */
[----:B------:R-:W-:Y:S01]  /*8450*/  UIADD3 UR32, UR10, 0x900, URZ ;  /* 0x000009000a207890 */ /* 0x000fe2000fffe03f */
[C---:B------:R-:W-:Y:S01]  /*8460*/  FMUL.FTZ R136, R13.reuse, UR4 ;  /* 0x000000040d887c20 */ /* 0x040fe20008410000 */
[----:B------:R-:W-:Y:S01]  /*8470*/  UIADD3 UR34, UR11, 0x180, URZ ;  /* 0x000001800b227890 */ /* 0x000fe2000fffe03f */
[----:B------:R-:W-:Y:S01]  /*8480*/  FSETP.NEU.FTZ.AND P2, PT, R13, -INF , PT ;  /* 0xff8000000d00780b */ /* 0x000fe20003f5d000 */
[----:B------:R-:W-:Y:S01]  /*8490*/  UMOV UR33, 0xc0000010 ;  /* 0xc000001000217882 */ /* 0x000fe20000000000 */
[----:B------:R-:W-:Y:S01]  /*84a0*/  UMOV UR35, 0x80000020 ;  /* 0x8000002000237882 */ /* 0x000fe20000000000 */
[----:B------:R0:W1:Y:S01]  /*84b0*/  MUFU.EX2 R77, R72 ;  /* 0x00000048004d7308 */ /* 0x0000620000000800 */
[----:B------:R-:W-:-:S05]  /*84c0*/  FSEL R136, R136, RZ, P2 ;  /* 0x000000ff88887208 */ /* 0x000fca0001000000 */
[--C-:B------:R-:W-:Y:S01]  /*84d0*/  FFMA.FTZ R137, R143, UR4, -R136.reuse ;  /* 0x000000048f897c23 */ /* 0x100fe20008010888 */
[--C-:B------:R-:W-:Y:S01]  /*84e0*/  FFMA.FTZ R75, R142, UR4, -R136.reuse ;  /* 0x000000048e4b7c23 */ /* 0x100fe20008010888 */
[----:B------:R-:W2:Y:S01]  /*84f0*/  S2R R143, SR_TID.X ;  /* 0x00000000008f7919 */ /* 0x000ea20000002100 */
[----:B0-----:R-:W-:Y:S01]  /*8500*/  FSEL R72, R13, RZ, P2 ;  /* 0x000000ff0d487208 */ /* 0x001fe20001000000 */
[----:B------:R0:W-:Y:S01]  /*8510*/  MUFU.EX2 R7, R74 ;  /* 0x0000004a00077308 */ /* 0x0001e20000000800 */
[--C-:B------:R-:W-:Y:S01]  /*8520*/  FFMA.FTZ R73, R138, UR4, -R136.reuse ;  /* 0x000000048a497c23 */ /* 0x100fe20008010888 */
[--C-:B------:R-:W-:Y:S01]  /*8530*/  FFMA.FTZ R9, R139, UR4, -R136.reuse ;  /* 0x000000048b097c23 */ /* 0x100fe20008010888 */
[--C-:B------:R-:W-:Y:S01]  /*8540*/  FFMA.FTZ R140, R135, UR4, -R136.reuse ;  /* 0x00000004878c7c23 */ /* 0x100fe20008010888 */
[--C-:B------:R-:W-:Y:S01]  /*8550*/  FFMA.FTZ R135, R118, UR4, -R136.reuse ;  /* 0x0000000476877c23 */ /* 0x100fe20008010888 */
[----:B------:R-:W-:Y:S01]  /*8560*/  FFMA.FTZ R118, R113, UR4, -R136 ;  /* 0x0000000471767c23 */ /* 0x000fe20008010888 */
[----:B------:R-:W-:-:S02]  /*8570*/  IMAD.U32 R113, RZ, RZ, UR36 ;  /* 0x00000024ff717e24 */ /* 0x000fc4000f8e00ff */
[--C-:B------:R-:W-:Y:S01]  /*8580*/  FFMA.FTZ R139, R131, UR4, -R136.reuse ;  /* 0x00000004838b7c23 */ /* 0x100fe20008010888 */
[----:B------:R-:W-:Y:S01]  /*8590*/  MUFU.EX2 R73, R73 ;  /* 0x0000004900497308 */ /* 0x000fe20000000800 */
[----:B0-----:R-:W-:Y:S01]  /*85a0*/  FADD.FTZ R74, -R72, R5 ;  /* 0x00000005484a7221 */ /* 0x001fe20000010100 */
[--C-:B------:R-:W-:Y:S01]  /*85b0*/  FFMA.FTZ R131, R114, UR4, -R136.reuse ;  /* 0x0000000472837c23 */ /* 0x100fe20008010888 */
[----:B------:R-:W-:Y:S01]  /*85c0*/  @!P1 LEA R113, R113, UR37, 0x3 ;  /* 0x0000002571719c11 */ /* 0x000fe2000f8e18ff */
[----:B------:R-:W-:Y:S01]  /*85d0*/  FFMA.FTZ R138, R130, UR4, -R136 ;  /* 0x00000004828a7c23 */ /* 0x000fe20008010888 */
[----:B-1----:R-:W-:Y:S01]  /*85e0*/  FFMA.FTZ R114, R77, R4, R10 ;  /* 0x000000044d727223 */ /* 0x002fe2000001000a */
[--C-:B------:R-:W-:Y:S01]  /*85f0*/  FFMA.FTZ R134, R134, UR4, -R136.reuse ;  /* 0x0000000486867c23 */ /* 0x100fe20008010888 */
[--C-:B------:R-:W-:Y:S01]  /*8600*/  FFMA.FTZ R141, R119, UR4, -R136.reuse ;  /* 0x00000004778d7c23 */ /* 0x100fe20008010888 */
        /* <DEDUP_REMOVED lines=9> */
[----:B------:R-:W-:Y:S01]  /*86a0*/  FFMA.FTZ R107, R107, UR4, -R136 ;  /* 0x000000046b6b7c23 */ /* 0x000fe20008010888 */
[----:B------:R-:W-:-:S02]  /*86b0*/  IMAD.U32 R122, RZ, RZ, UR6 ;  /* 0x00000006ff7a7e24 */ /* 0x000fc4000f8e00ff */
[--C-:B------:R-:W-:Y:S01]  /*86c0*/  FFMA.FTZ R104, R104, UR4, -R136.reuse ;  /* 0x0000000468687c23 */ /* 0x100fe20008010888 */
[--C-:B------:R-:W-:Y:S01]  /*86d0*/  FFMA.FTZ R105, R105, UR4, -R136.reuse ;  /* 0x0000000469697c23 */ /* 0x100fe20008010888 */
[--C-:B------:R-:W-:Y:S01]  /*86e0*/  FFMA.FTZ R96, R96, UR4, -R136.reuse ;  /* 0x0000000460607c23 */ /* 0x100fe20008010888 */
[----:B--2---:R-:W-:Y:S01]  /*86f0*/  SHF.R.U32.HI R142, RZ, 0x7, R143 ;  /* 0x00000007ff8e7819 */ /* 0x004fe2000001168f */
[--C-:B------:R-:W-:Y:S01]  /*8700*/  FFMA.FTZ R132, R132, UR4, -R136.reuse ;  /* 0x0000000484847c23 */ /* 0x100fe20008010888 */
[----:B------:R-:W-:Y:S01]  /*8710*/  ISETP.GE.U32.AND P2, PT, R143, 0x180, PT ;  /* 0x000001808f00780c */ /* 0x000fe20003f46070 */
[----:B------:R-:W-:Y:S01]  /*8720*/  MUFU.EX2 R137, R137 ;  /* 0x0000008900897308 */ /* 0x000fe20000000800 */
[----:B------:R-:W-:Y:S01]  /*8730*/  @!P1 LEA R116, R122, UR37, 0x3 ;  /* 0x000000257a749c11 */ /* 0x000fe2000f8e18ff */
[----:B------:R-:W-:Y:S02]  /*8740*/  VIADD R5, R142, 0x9 ;  /* 0x000000098e057836 */ /* 0x000fe40000000000 */
[--C-:B------:R-:W-:Y:S01]  /*8750*/  FFMA.FTZ R133, R133, UR4, -R136.reuse ;  /* 0x0000000485857c23 */ /* 0x100fe20008010888 */
[----:B------:R-:W-:Y:S01]  /*8760*/  FFMA.FTZ R97, R97, UR4, -R136 ;  /* 0x0000000461617c23 */ /* 0x000fe20008010888 */
[----:B------:R-:W-:Y:S01]  /*8770*/  F2FP.F16.F32.PACK_AB R122, R115, R124 ;  /* 0x0000007c737a723e */ /* 0x000fe200000000ff */
[----:B------:R-:W-:Y:S01]  /*8780*/  UMOV UR6, UR36 ;  /* 0x0000002400067c82 */ /* 0x000fe20008000000 */
[----:B------:R-:W-:Y:S01]  /*8790*/  SEL R72, R5, 0x9, !P2 ;  /* 0x0000000905487807 */ /* 0x000fe20005000000 */
[----:B------:R-:W-:Y:S01]  /*87a0*/  FMUL.FTZ R5, R74, UR4 ;  /* 0x000000044a057c20 */ /* 0x000fe20008410000 */
[----:B------:R-:W-:-:S02]  /*87b0*/  @!P1 VIADD R74, R113, 0x31c40 ;  /* 0x00031c40714a9836 */ /* 0x000fc40000000000 */
[----:B------:R-:W-:Y:S01]  /*87c0*/  FADD.FTZ R113, R11, R114 ;  /* 0x000000720b717221 */ /* 0x000fe20000010000 */
[----:B------:R-:W-:Y:S01]  /*87d0*/  MUFU.EX2 R138, R138 ;  /* 0x0000008a008a7308 */ /* 0x000fe20000000800 */
[----:B------:R-:W-:Y:S02]  /*87e0*/  @!P1 VIADD R114, R116, 0x31c60 ;  /* 0x00031c6074729836 */ /* 0x000fe40000000000 */
[----:B------:R-:W-:Y:S01]  /*87f0*/  FFMA.FTZ R116, R117, UR4, -R136 ;  /* 0x0000000475747c23 */ /* 0x000fe20008010888 */
[----:B------:R-:W-:Y:S01]  /*8800*/  @!P1 PRMT R74, RZ, 0x654, R74 ;  /* 0x00000654ff4a9816 */ /* 0x000fe2000000004a */
[----:B------:R-:W-:Y:S01]  /*8810*/  FADD.FTZ R113, R12, R113 ;  /* 0x000000710c717221 */ /* 0x000fe20000010000 */
[----:B------:R-:W-:Y:S02]  /*8820*/  PLOP3.LUT P2, PT, PT, PT, UP0, 0x80, 0x0 ;  /* 0x000000000000781c */ /* 0x000fe40003f4f008 */
[----:B------:R-:W-:Y:S01]  /*8830*/  @!P1 PRMT R114, RZ, 0x654, R114 ;  /* 0x00000654ff729816 */ /* 0x000fe20000000072 */
[----:B------:R-:W0:Y:S01]  /*8840*/  MUFU.EX2 R5, R5 ;  /* 0x0000000500057308 */ /* 0x000e220000000800 */
[----:B------:R-:W-:-:S07]  /*8850*/  FADD.FTZ R113, R8, R113 ;  /* 0x0000007108717221 */ /* 0x000fce0000010000 */
[----:B------:R-:W1:Y:S08]  /*8860*/  MUFU.EX2 R139, R139 ;  /* 0x0000008b008b7308 */ /* 0x000e700000000800 */
[----:B------:R-:W2:Y:S08]  /*8870*/  MUFU.EX2 R134, R134 ;  /* 0x0000008600867308 */ /* 0x000eb00000000800 */
[----:B------:R3:W-:Y:S08]  /*8880*/  MUFU.EX2 R4, R110 ;  /* 0x0000006e00047308 */ /* 0x0007f00000000800 */
[----:B------:R-:W4:Y:S01]  /*8890*/  MUFU.EX2 R140, R140 ;  /* 0x0000008c008c7308 */ /* 0x000f220000000800 */
[----:B------:R-:W-:-:S02]  /*88a0*/  WARPGROUP.DEPBAR.LE gsb0, 0x0 ;  /* 0x00008000000079c5 */ /* 0x000fc40000010000 */
[----:B------:R-:W-:Y:S01]  /*88b0*/  WARPGROUP.ARRIVE ;  /* 0x00000000000079c5 */ /* 0x000fe20000000000 */
[----:B---3--:R-:W-:-:S04]  /*88c0*/  FADD.FTZ R110, R14, R113 ;  /* 0x000000710e6e7221 */ /* 0x008fc80000010000 */
[----:B------:R-:W-:Y:S01]  /*88d0*/  FADD.FTZ R113, R15, R110 ;  /* 0x0000006e0f717221 */ /* 0x000fe20000010000 */
[----:B------:R-:W-:Y:S01]  /*88e0*/  HGMMA.64x96x16.F32 R24, gdesc[UR32].tnspB, R24, gsb0 ;  /* 0x41600000201879f0 */ /* 0x000fe20008000818 */
[----:B------:R-:W-:Y:S01]  /*88f0*/  UIADD3 UR32, UR10, 0xa80, URZ ;  /* 0x00000a800a207890 */ /* 0x000fe2000fffe03f */
[----:B------:R-:W3:Y:S01]  /*8900*/  MUFU.EX2 R130, R130 ;  /* 0x0000008200827308 */ /* 0x000ee20000000800 */
[----:B------:R-:W-:Y:S01]  /*8910*/  UIADD3 UR34, UR11, 0x1c0, URZ ;  /* 0x000001c00b227890 */ /* 0x000fe2000fffe03f */
[----:B------:R-:W-:Y:S01]  /*8920*/  UMOV UR33, 0xc0000010 ;  /* 0xc000001000217882 */ /* 0x000fe20000000000 */
[----:B------:R-:W-:-:S05]  /*8930*/  UMOV UR35, 0x80000020 ;  /* 0x8000002000237882 */ /* 0x000fca0000000000 */
[----:B------:R-:W5:Y:S08]  /*8940*/  MUFU.EX2 R123, R123 ;  /* 0x0000007b007b7308 */ /* 0x000f700000000800 */
[----:B------:R-:W5:Y:S08]  /*8950*/  MUFU.EX2 R126, R126 ;  /* 0x0000007e007e7308 */ /* 0x000f700000000800 */
        /* <DEDUP_REMOVED lines=18> */
[----:B------:R-:W-:Y:S01]  /*8a80*/  UMOV UR35, 0x80000020 ;  /* 0x8000002000237882 */ /* 0x000fe20000000000 */
[----:B------:R-:W-:-:S05]  /*8a90*/  UIADD3 UR10, UR7, -0x1, URZ ;  /* 0xffffffff070a7890 */ /* 0x000fca000fffe03f */
[----:B------:R-:W-:Y:S02]  /*8aa0*/  MUFU.EX2 R81, R81 ;  /* 0x0000005100517308 */ /* 0x000fe40000000800 */
[----:B------:R-:W-:-:S06]  /*8ab0*/  UMOV UR7, UR10 ;  /* 0x0000000a00077c82 */ /* 0x000fcc0008000000 */
        /* <DEDUP_REMOVED lines=11> */
[----:B------:R-:W-:Y:S03]  /*8b70*/  HGMMA.64x96x16.F32 R24, gdesc[UR32].tnspB, R24, gsb0 ;  /* 0x41600000201879f0 */ /* 0x000fe60008000818 */
[----:B------:R-:W-:Y:S02]  /*8b80*/  WARPGROUP.DEPBAR.LE gsb0, 0x0 ;  /* 0x00008000000079c5 */ /* 0x000fe40000010000 */
[----:B------:R1:W-:Y:S06]  /*8b90*/  BAR.ARV R72, 0x100 ;  /* 0x000400480000751d */ /* 0x0003ec0000002000 */
[----:B------:R2:W-:Y:S01]  /*8ba0*/  @!P1 SYNCS.ARRIVE.TRANS64.RED.A1T0 RZ, [R74+URZ], RZ ;  /* 0x000000ff4aff99a7 */ /* 0x0005e2000810043f */
[----:B0-----:R-:W-:Y:S01]  /*8bb0*/  FMUL.FTZ R26, R26, R5 ;  /* 0x000000051a1a7220 */ /* 0x001fe20000410000 */
[----:B-1----:R-:W-:Y:S01]  /*8bc0*/  FFMA.FTZ R72, R5, R3, R73 ;  /* 0x0000000305487223 */ /* 0x002fe20000010049 */
[----:B------:R-:W-:Y:S01]  /*8bd0*/  FFMA.FTZ R3, R129, UR4, -R136 ;  /* 0x0000000481037c23 */ /* 0x000fe20008010888 */
[----:B------:R-:W-:Y:S01]  /*8be0*/  F2FP.F16.F32.PACK_AB R73, R9, R73 ;  /* 0x000000490949723e */ /* 0x000fe200000000ff */
[-C--:B------:R-:W-:Y:S01]  /*8bf0*/  FMUL.FTZ R27, R27, R5.reuse ;  /* 0x000000051b1b7220 */ /* 0x080fe20000410000 */
[-C--:B------:R-:W-:Y:S01]  /*8c00*/  FMUL.FTZ R30, R30, R5.reuse ;  /* 0x000000051e1e7220 */ /* 0x080fe20000410000 */
[----:B------:R-:W-:Y:S01]  /*8c10*/  FMUL.FTZ R31, R31, R5 ;  /* 0x000000051f1f7220 */ /* 0x000fe20000410000 */
[----:B--2---:R-:W-:Y:S01]  /*8c20*/  FADD.FTZ R74, R9, R72 ;  /* 0x00000048094a7221 */ /* 0x004fe20000010000 */
[----:B------:R-:W-:Y:S01]  /*8c30*/  F2FP.F16.F32.PACK_AB R72, R11, R10 ;  /* 0x0000000a0b48723e */ /* 0x000fe200000000ff */
[----:B------:R0:W-:Y:S01]  /*8c40*/  @!P1 SYNCS.ARRIVE.TRANS64.RED.A1T0 RZ, [R114+URZ], RZ ;  /* 0x000000ff72ff99a7 */ /* 0x0001e2000810043f */
[----:B------:R-:W-:Y:S01]  /*8c50*/  F2FP.F16.F32.PACK_AB R9, R139, R138 ;  /* 0x0000008a8b09723e */ /* 0x000fe200000000ff */
[----:B------:R-:W-:Y:S01]  /*8c60*/  FADD.FTZ R10, R75, R74 ;  /* 0x0000004a4b0a7221 */ /* 0x000fe20000010000 */
[----:B------:R-:W-:Y:S01]  /*8c70*/  F2FP.F16.F32.PACK_AB R74, R8, R12 ;  /* 0x0000000c084a723e */ /* 0x000fe200000000ff */
[----:B------:R-:W-:Y:S01]  /*8c80*/  FFMA.FTZ R12, R128, UR4, -R136 ;  /* 0x00000004800c7c23 */ /* 0x000fe20008010888 */
[----:B------:R-:W-:Y:S01]  /*8c90*/  F2FP.F16.F32.PACK_AB R8, R15, R14 ;  /* 0x0000000e0f08723e */ /* 0x000fe200000000ff */
[----:B------:R-:W-:Y:S01]  /*8ca0*/  FADD.FTZ R11, R137, R10 ;  /* 0x0000000a890b7221 */ /* 0x000fe20000010000 */
[----:B------:R-:W-:Y:S01]  /*8cb0*/  FADD.FTZ R10, R20, R113 ;  /* 0x00000071140a7221 */ /* 0x000fe20000010000 */
[--C-:B------:R-:W-:Y:S01]  /*8cc0*/  FFMA.FTZ R15, R102, UR4, -R136.reuse ;  /* 0x00000004660f7c23 */ /* 0x100fe20008010888 */
[----:B------:R-:W-:Y:S01]  /*8cd0*/  FFMA.FTZ R14, R103, UR4, -R136 ;  /* 0x00000004670e7c23 */ /* 0x000fe20008010888 */
[----:B------:R-:W-:Y:S01]  /*8ce0*/  FADD.FTZ R110, R138, R11 ;  /* 0x0000000b8a6e7221 */ /* 0x000fe20000010000 */
[C---:B------:R-:W-:Y:S01]  /*8cf0*/  FADD.FTZ R113, R21.reuse, R10 ;  /* 0x0000000a15717221 */ /* 0x040fe20000010000 */
[----:B------:R-:W-:Y:S01]  /*8d00*/  F2FP.F16.F32.PACK_AB R10, R21, R20 ;  /* 0x00000014150a723e */ /* 0x000fe200000000ff */
[----:B------:R-:W-:Y:S01]  /*8d10*/  FFMA.FTZ R20, R91, UR4, -R136 ;  /* 0x000000045b147c23 */ /* 0x000fe20008010888 */
[----:B------:R-:W-:Y:S01]  /*8d20*/  FADD.FTZ R11, R139, R110 ;  /* 0x0000006e8b0b7221 */ /* 0x000fe20000010000 */
[----:B------:R-:W-:Y:S01]  /*8d30*/  FADD.FTZ R102, R120, R113 ;  /* 0x0000007178667221 */ /* 0x000fe20000010000 */
[----:B------:R-:W-:Y:S01]  /*8d40*/  FFMA.FTZ R91, R94, UR4, -R136 ;  /* 0x000000045e5b7c23 */ /* 0x000fe20008010888 */
[----:B------:R-:W-:Y:S01]  /*8d50*/  F2FP.F16.F32.PACK_AB R75, R137, R75 ;  /* 0x0000004b894b723e */ /* 0x000fe200000000ff */
[----:B------:R-:W-:Y:S01]  /*8d60*/  FADD.FTZ R11, R134, R11 ;  /* 0x0000000b860b7221 */ /* 0x000fe20000010000 */
[----:B------:R-:W-:Y:S01]  /*8d70*/  FADD.FTZ R103, R121, R102 ;  /* 0x0000006679677221 */ /* 0x000fe20000010000 */
[----:B------:R-:W1:Y:S01]  /*8d80*/  MUFU.EX2 R3, R3 ;  /* 0x0000000300037308 */ /* 0x000e620000000800 */
[----:B0-----:R-:W-:Y:S01]  /*8d90*/  F2FP.F16.F32.PACK_AB R114, R98, R111 ;  /* 0x0000006f6272723e */ /* 0x001fe200000000ff */
[----:B----4-:R-:W-:Y:S01]  /*8da0*/  FADD.FTZ R21, R140, R11 ;  /* 0x0000000b8c157221 */ /* 0x010fe20000010000 */
[----:B------:R-:W-:Y:S01]  /*8db0*/  FADD.FTZ R102, R124, R103 ;  /* 0x000000677c667221 */ /* 0x000fe20000010000 */
[----:B------:R-:W-:Y:S01]  /*8dc0*/  F2FP.F16.F32.PACK_AB R11, R140, R134 ;  /* 0x000000868c0b723e */ /* 0x000fe200000000ff */
[----:B------:R0:W-:Y:S01]  /*8dd0*/  STSM.16.M88.4 [R2+0x24300], R72 ;  /* 0x0243004802007844 */ /* 0x0001e20000000200 */
[----:B---3--:R-:W-:Y:S01]  /*8de0*/  FADD.FTZ R94, R130, R21 ;  /* 0x00000015825e7221 */ /* 0x008fe20000010000 */
[----:B------:R-:W-:Y:S01]  /*8df0*/  FADD.FTZ R103, R115, R102 ;  /* 0x0000006673677221 */ /* 0x000fe20000010000 */
[----:B------:R-:W-:Y:S01]  /*8e00*/  MUFU.EX2 R12, R12 ;  /* 0x0000000c000c7308 */ /* 0x000fe20000000800 */
[----:B------:R2:W-:Y:S01]  /*8e10*/  STSM.16.M88.4 [R2+0x25b00], R8 ;  /* 0x025b000802007844 */ /* 0x0005e20000000200 */
[----:B-----5:R-:W-:Y:S01]  /*8e20*/  FADD.FTZ R21, R123, R94 ;  /* 0x0000005e7b157221 */ /* 0x020fe20000010000 */
[----:B------:R-:W-:Y:S01]  /*8e30*/  FADD.FTZ R103, R112, R103 ;  /* 0x0000006770677221 */ /* 0x000fe20000010000 */
[--C-:B------:R-:W-:Y:S01]  /*8e40*/  FFMA.FTZ R94, R83, UR4, -R136.reuse ;  /* 0x00000004535e7c23 */ /* 0x100fe20008010888 */
[--C-:B------:R-:W-:Y:S01]  /*8e50*/  FFMA.FTZ R83, R86, UR4, -R136.reuse ;  /* 0x0000000456537c23 */ /* 0x100fe20008010888 */
[----:B------:R-:W-:Y:S01]  /*8e60*/  FADD.FTZ R102, R126, R21 ;  /* 0x000000157e667221 */ /* 0x000fe20000010000 */
[----:B------:R-:W-:Y:S01]  /*8e70*/  FADD.FTZ R86, R106, R103 ;  /* 0x000000676a567221 */ /* 0x000fe20000010000 */
[----:B------:R-:W-:Y:S01]  /*8e80*/  FFMA.FTZ R21, R109, UR4, -R136 ;  /* 0x000000046d157c23 */ /* 0x000fe20008010888 */
        /* <DEDUP_REMOVED lines=8> */
[----:B------:R-:W4:Y:S01]  /*8f10*/  MUFU.EX2 R15, R15 ;  /* 0x0000000f000f7308 */ /* 0x000f220000000800 */
[----:B------:R-:W-:Y:S01]  /*8f20*/  FADD.FTZ R102, R125, R102 ;  /* 0x000000667d667221 */ /* 0x000fe20000010000 */
[----:B------:R-:W-:Y:S01]  /*8f30*/  FADD.FTZ R109, R99, R110 ;  /* 0x0000006e636d7221 */ /* 0x000fe20000010000 */
[----:B------:R-:W-:Y:S01]  /*8f40*/  F2FP.F16.F32.PACK_AB R123, R127, R126 ;  /* 0x0000007e7f7b723e */ /* 0x000fe200000000ff */
[----:B------:R-:W-:Y:S01]  /*8f50*/  FMUL.FTZ R35, R35, R5 ;  /* 0x0000000523237220 */ /* 0x000fe20000410000 */
[----:B------:R-:W-:Y:S01]  /*8f60*/  FADD.FTZ R102, R135, R102 ;  /* 0x0000006687667221 */ /* 0x000fe20000010000 */
[----:B------:R-:W-:Y:S01]  /*8f70*/  FADD.FTZ R110, R90, R109 ;  /* 0x0000006d5a6e7221 */ /* 0x000fe20000010000 */
[----:B-1----:R-:W-:Y:S01]  /*8f80*/  F2FP.F16.F32.PACK_AB R109, R3, R116 ;  /* 0x00000074036d723e */ /* 0x002fe200000000ff */
[----:B------:R-:W1:Y:S01]  /*8f90*/  MUFU.EX2 R20, R20 ;  /* 0x0000001400147308 */ /* 0x000e620000000800 */
[----:B------:R-:W-:Y:S01]  /*8fa0*/  FADD.FTZ R103, R141, R102 ;  /* 0x000000668d677221 */ /* 0x000fe20000010000 */
[----:B---3--:R-:W-:Y:S01]  /*8fb0*/  F2FP.F16.F32.PACK_AB R111, R14, R12 ;  /* 0x0000000c0e6f723e */ /* 0x008fe200000000ff */
[----:B------:R-:W-:Y:S01]  /*8fc0*/  STSM.16.M88.4 [R2+0x27300], R120 ;  /* 0x0273007802007844 */ /* 0x000fe20000000200 */
[----:B------:R-:W-:Y:S01]  /*8fd0*/  F2FP.F16.F32.PACK_AB R112, R106, R112 ;  /* 0x000000706a70723e */ /* 0x000fe200000000ff */
[----:B------:R-:W-:Y:S01]  /*8fe0*/  FADD.FTZ R102, R118, R103 ;  /* 0x0000006776667221 */ /* 0x000fe20000010000 */
[----:B------:R-:W-:Y:S01]  /*8ff0*/  FADD.FTZ R103, R95, R110 ;  /* 0x0000006e5f677221 */ /* 0x000fe20000010000 */
[----:B------:R-:W-:Y:S01]  /*9000*/  F2FP.F16.F32.PACK_AB R113, R125, R131 ;  /* 0x000000837d71723e */ /* 0x000fe200000000ff */
[----:B------:R-:W3:Y:S01]  /*9010*/  MUFU.EX2 R91, R91 ;  /* 0x0000005b005b7308 */ /* 0x000ee20000000800 */
[----:B------:R-:W-:Y:S01]  /*9020*/  FADD.FTZ R102, R107, R102 ;  /* 0x000000666b667221 */ /* 0x000fe20000010000 */
[----:B0-----:R-:W-:Y:S01]  /*9030*/  FADD.FTZ R72, R82, R103 ;  /* 0x0000006752487221 */ /* 0x001fe20000010000 */
[----:B------:R-:W-:Y:S01]  /*9040*/  F2FP.F16.F32.PACK_AB R115, R141, R135 ;  /* 0x000000878d73723e */ /* 0x000fe200000000ff */
[----:B------:R-:W-:Y:S01]  /*9050*/  FMUL.FTZ R38, R38, R5 ;  /* 0x0000000526267220 */ /* 0x000fe20000410000 */
[----:B--2---:R-:W-:Y:S01]  /*9060*/  FADD.FTZ R9, R119, R102 ;  /* 0x0000006677097221 */ /* 0x004fe20000010000 */
[----:B------:R-:W-:Y:S01]  /*9070*/  FADD.FTZ R11, R87, R72 ;  /* 0x00000048570b7221 */ /* 0x000fe20000010000 */
[----:B------:R-:W-:Y:S01]  /*9080*/  F2FP.F16.F32.PACK_AB R110, R79, R78 ;  /* 0x0000004e4f6e723e */ /* 0x000fe200000000ff */
[----:B------:R-:W0:Y:S01]  /*9090*/  MUFU.EX2 R86, R104 ;  /* 0x0000006800567308 */ /* 0x000e220000000800 */
[----:B------:R-:W-:Y:S01]  /*90a0*/  FADD.FTZ R9, R4, R9 ;  /* 0x0000000904097221 */ /* 0x000fe20000010000 */
[C---:B------:R-:W-:Y:S01]  /*90b0*/  FADD.FTZ R11, R108.reuse, R11 ;  /* 0x0000000b6c0b7221 */ /* 0x040fe20000010000 */
[----:B------:R-:W-:Y:S01]  /*90c0*/  STSM.16.M88.4 [R2+0x28b00], R112 ;  /* 0x028b007002007844 */ /* 0x000fe20000000200 */
[----:B------:R-:W-:Y:S01]  /*90d0*/  F2FP.F16.F32.PACK_AB R108, R108, R87 ;  /* 0x000000576c6c723e */ /* 0x000fe200000000ff */
[----:B------:R-:W-:Y:S01]  /*90e0*/  FADD.FTZ R8, R116, R9 ;  /* 0x0000000974087221 */ /* 0x000fe20000010000 */
[----:B------:R-:W-:Y:S01]  /*90f0*/  FADD.FTZ R10, R78, R11 ;  /* 0x0000000b4e0a7221 */ /* 0x000fe20000010000 */
[----:B------:R-:W-:Y:S01]  /*9100*/  F2FP.F16.F32.PACK_AB R102, R7, R76 ;  /* 0x0000004c0766723e */ /* 0x000fe200000000ff */
[----:B------:R-:W2:Y:S01]  /*9110*/  MUFU.EX2 R94, R94 ;  /* 0x0000005e005e7308 */ /* 0x000ea20000000800 */
[----:B------:R-:W-:Y:S01]  /*9120*/  FADD.FTZ R9, R3, R8 ;  /* 0x0000000803097221 */ /* 0x000fe20000010000 */
[----:B------:R-:W-:Y:S01]  /*9130*/  FADD.FTZ R11, R79, R10 ;  /* 0x0000000a4f0b7221 */ /* 0x000fe20000010000 */
[----:B------:R-:W-:Y:S01]  /*9140*/  F2FP.F16.F32.PACK_AB R8, R90, R99 ;  /* 0x000000635a08723e */ /* 0x000fe200000000ff */
[----:B------:R-:W-:Y:S01]  /*9150*/  FMUL.FTZ R39, R39, R5 ;  /* 0x0000000527277220 */ /* 0x000fe20000410000 */
[----:B------:R-:W-:Y:S01]  /*9160*/  FADD.FTZ R9, R12, R9 ;  /* 0x000000090c097221 */ /* 0x000fe20000010000 */
[----:B------:R-:W-:Y:S01]  /*9170*/  FADD.FTZ R74, R88, R11 ;  /* 0x0000000b584a7221 */ /* 0x000fe20000010000 */
[----:B------:R-:W-:Y:S01]  /*9180*/  F2FP.F16.F32.PACK_AB R10, R82, R95 ;  /* 0x0000005f520a723e */ /* 0x000fe200000000ff */
[----:B------:R-:W5:Y:S01]  /*9190*/  MUFU.EX2 R83, R83 ;  /* 0x0000005300537308 */ /* 0x000f620000000800 */
[----:B------:R-:W-:Y:S01]  /*91a0*/  FADD.FTZ R72, R14, R9 ;  /* 0x000000090e487221 */ /* 0x000fe20000010000 */
[C---:B------:R-:W-:Y:S01]  /*91b0*/  FADD.FTZ R9, R89.reuse, R74 ;  /* 0x0000004a59097221 */ /* 0x040fe20000010000 */
[----:B------:R-:W-:Y:S01]  /*91c0*/  F2FP.F16.F32.PACK_AB R88, R89, R88 ;  /* 0x000000585958723e */ /* 0x000fe200000000ff */
[----:B------:R-:W-:Y:S01]  /*91d0*/  FMUL.FTZ R42, R42, R5 ;  /* 0x000000052a2a7220 */ /* 0x000fe20000410000 */
[----:B----4-:R-:W-:Y:S01]  /*91e0*/  FADD.FTZ R11, R15, R72 ;  /* 0x000000480f0b7221 */ /* 0x010fe20000010000 */
[----:B------:R-:W-:Y:S01]  /*91f0*/  FADD.FTZ R74, R92, R9 ;  /* 0x000000095c4a7221 */ /* 0x000fe20000010000 */
[----:B------:R-:W-:Y:S01]  /*9200*/  F2FP.F16.F32.PACK_AB R9, R107, R118 ;  /* 0x000000766b09723e */ /* 0x000fe200000000ff */
[----:B------:R-:W4:Y:S01]  /*9210*/  MUFU.EX2 R98, R97 ;  /* 0x0000006100627308 */ /* 0x000f220000000800 */
[----:B-1----:R-:W-:Y:S01]  /*9220*/  FADD.FTZ R72, R20, R11 ;  /* 0x0000000b14487221 */ /* 0x002fe20000010000 */
[----:B------:R-:W-:Y:S01]  /*9230*/  FADD.FTZ R75, R93, R74 ;  /* 0x0000004a5d4b7221 */ /* 0x000fe20000010000 */
[----:B------:R-:W-:Y:S01]  /*9240*/  F2FP.F16.F32.PACK_AB R11, R4, R119 ;  /* 0x00000077040b723e */ /* 0x000fe200000000ff */
[----:B------:R-:W-:Y:S01]  /*9250*/  FMUL.FTZ R43, R43, R5 ;  /* 0x000000052b2b7220 */ /* 0x000fe20000410000 */
[----:B---3--:R-:W-:Y:S01]  /*9260*/  FADD.FTZ R73, R91, R72 ;  /* 0x000000485b497221 */ /* 0x008fe20000010000 */
[----:B------:R-:W-:Y:S01]  /*9270*/  FADD.FTZ R72, R80, R75 ;  /* 0x0000004b50487221 */ /* 0x000fe20000010000 */
[----:B------:R-:W-:Y:S01]  /*9280*/  F2FP.F16.F32.PACK_AB R90, R93, R92 ;  /* 0x0000005c5d5a723e */ /* 0x000fe200000000ff */
[----:B------:R1:W3:Y:S01]  /*9290*/  MUFU.EX2 R74, R21 ;  /* 0x00000015004a7308 */ /* 0x0002e20000000800 */
[----:B0-----:R-:W-:Y:S01]  /*92a0*/  FADD.FTZ R4, R86, R73 ;  /* 0x0000004956047221 */ /* 0x001fe20000010000 */
[C---:B------:R-:W-:Y:S01]  /*92b0*/  FADD.FTZ R73, R81.reuse, R72 ;  /* 0x0000004851497221 */ /* 0x040fe20000010000 */
[----:B------:R0:W-:Y:S01]  /*92c0*/  STSM.16.M88.4 [R2+0x2a300], R8 ;  /* 0x02a3000802007844 */ /* 0x0001e20000000200 */
[----:B------:R-:W-:Y:S01]  /*92d0*/  F2FP.F16.F32.PACK_AB R80, R81, R80 ;  /* 0x000000505150723e */ /* 0x000fe200000000ff */
[----:B------:R-:W-:Y:S01]  /*92e0*/  FADD.FTZ R3, R105, R4 ;  /* 0x0000000469037221 */ /* 0x000fe20000010000 */
[----:B------:R-:W-:Y:S01]  /*92f0*/  FADD.FTZ R12, R84, R73 ;  /* 0x00000049540c7221 */ /* 0x000fe20000010000 */
[----:B------:R-:W-:Y:S01]  /*9300*/  F2FP.F16.F32.PACK_AB R89, R20, R15 ;  /* 0x0000000f1459723e */ /* 0x000fe200000000ff */
[----:B------:R3:W-:Y:S01]  /*9310*/  STSM.16.M88.4 [R2+0x2bb00], R108 ;  /* 0x02bb006c02007844 */ /* 0x0007e20000000200 */
[----:B--2---:R-:W-:Y:S01]  /*9320*/  FADD.FTZ R4, R94, R3 ;  /* 0x000000035e047221 */ /* 0x004fe20000010000 */
[----:B-1----:R-:W-:Y:S01]  /*9330*/  FADD.FTZ R21, R85, R12 ;  /* 0x0000000c55157221 */ /* 0x002fe20000010000 */
[----:B------:R-:W-:Y:S01]  /*9340*/  F2FP.F16.F32.PACK_AB R91, R86, R91 ;  /* 0x0000005b565b723e */ /* 0x000fe200000000ff */
[----:B------:R-:W-:Y:S01]  /*9350*/  FMUL.FTZ R46, R46, R5 ;  /* 0x000000052e2e7220 */ /* 0x000fe20000410000 */
[----:B-----5:R-:W-:Y:S01]  /*9360*/  FADD.FTZ R3, R83, R4 ;  /* 0x0000000453037221 */ /* 0x020fe20000010000 */
[----:B------:R-:W-:Y:S01]  /*9370*/  FADD.FTZ R4, R100, R21 ;  /* 0x0000001564047221 */ /* 0x000fe20000010000 */
[----:B------:R-:W-:Y:S01]  /*9380*/  F2FP.F16.F32.PACK_AB R82, R85, R84 ;  /* 0x000000545552723e */ /* 0x000fe200000000ff */
[----:B------:R1:W-:Y:S01]  /*9390*/  STSM.16.M88.4 [R2+0x2d300], R88 ;  /* 0x02d3005802007844 */ /* 0x0003e20000000200 */
[C---:B------:R-:W-:Y:S01]  /*93a0*/  F2FP.F16.F32.PACK_AB R100, R101.reuse, R100 ;  /* 0x000000646564723e */ /* 0x040fe200000000ff */
[----:B------:R-:W-:Y:S01]  /*93b0*/  FADD.FTZ R3, R96, R3 ;  /* 0x0000000360037221 */ /* 0x000fe20000010000 */
[----:B0-----:R-:W-:Y:S01]  /*93c0*/  FADD.FTZ R9, R101, R4 ;  /* 0x0000000465097221 */ /* 0x001fe20000010000 */
[----:B------:R-:W-:Y:S01]  /*93d0*/  F2FP.F16.F32.PACK_AB R81, R94, R105 ;  /* 0x000000695e51723e */ /* 0x000fe200000000ff */
[----:B------:R-:W-:Y:S01]  /*93e0*/  FMUL.FTZ R47, R47, R5 ;  /* 0x000000052f2f7220 */ /* 0x000fe20000410000 */
[----:B------:R-:W-:Y:S01]  /*93f0*/  F2FP.F16.F32.PACK_AB R83, R96, R83 ;  /* 0x000000536053723e */ /* 0x000fe200000000ff */
[----:B----4-:R-:W-:Y:S01]  /*9400*/  FADD.FTZ R3, R98, R3 ;  /* 0x0000000362037221 */ /* 0x010fe20000010000 */
[----:B---3--:R-:W-:Y:S01]  /*9410*/  F2FP.F16.F32.PACK_AB R101, R74, R98 ;  /* 0x000000624a65723e */ /* 0x008fe200000000ff */
[----:B------:R-:W-:Y:S01]  /*9420*/  FADD.FTZ R4, R76, R9 ;  /* 0x000000094c047221 */ /* 0x000fe20000010000 */
[----:B------:R-:W-:Y:S01]  /*9430*/  F2FP.F16.F32.PACK_AB R103, R133, R132 ;  /* 0x000000848567723e */ /* 0x000fe200000000ff */
[----:B------:R1:W-:Y:S01]  /*9440*/  STSM.16.M88.4 [R2+0x2eb00], R80 ;  /* 0x02eb005002007844 */ /* 0x0003e20000000200 */
[----:B------:R-:W-:Y:S01]  /*9450*/  FADD.FTZ R3, R74, R3 ;  /* 0x000000034a037221 */ /* 0x000fe20000010000 */
[----:B------:R-:W-:Y:S01]  /*9460*/  FADD.FTZ R4, R7, R4 ;  /* 0x0000000407047221 */ /* 0x000fe20000010000 */
        /* <DEDUP_REMOVED lines=47> */
[----:B0-----:R-:W-:Y:S01]  /*9760*/  NOP ;  /* 0x0000000000007918 */ /* 0x001fe20000000000 */
[----:B-1----:R-:W-:Y:S05]  /*9770*/  @P2 BRA `(.L_x_1677) ;  /* 0xffffffbc00ac2947 */ /* 0x002fea000383ffff */
[----:B------:R-:W-:-:S05]  /*9780*/  UMOV UR7, UR10 ;  /* 0x0000000a00077c82 */ /* 0x000fca0008000000 */
.L_x_1668:
[----:B------:R-:W-:-:S13]  /*9790*/  ISETP.LE.AND P2, PT, RZ, UR7, PT ;  /* 0x00000007ff007c0c */ /* 0x000fda000bf43270 */
[----:B------:R-:W-:Y:S05]  /*97a0*/  @!P2 BRA `(.L_x_1678) ;  /* 0x0000003400dca947 */ /* 0x000fea0003800000 */
[----:B------:R-:W-:Y:S01]  /*97b0*/  IMAD.MOV.U32 R6, RZ, RZ, R13 ;  /* 0x000000ffff067224 */ /* 0x000fe200078e000d */
[----:B------:R-:W-:Y:S01]  /*97c0*/  UMOV UR39, UR38 ;  /* 0x0000002600277c82 */ /* 0x000fe20008000000 */
[----:B------:R-:W-:Y:S01]  /*97d0*/  IMAD.MOV.U32 R5, RZ, RZ, R0 ;  /* 0x000000ffff057224 */ /* 0x000fe200078e0000 */
[----:B------:R-:W-:Y:S01]  /*97e0*/  UMOV UR6, UR36 ;  /* 0x0000002400067c82 */ /* 0x000fe20008000000 */
[----:B------:R-:W-:-:S05]  /*97f0*/  ULDC UR61, c[0x0][0x988] ;  /* 0x00026200003d7ab9 */ /* 0x000fca0000000800 */
.L_x_1687:
        /* <DEDUP_REMOVED lines=10> */
.L_x_1680:
[----:B------:R-:W-:Y:S01]  /*98a0*/  ULEA UR4, UR36, UR37, 0x3 ;  /* 0x0000002524047291 */ /* 0x000fe2000f8e183f */
[----:B------:R-:W-:-:S05]  /*98b0*/  IMAD.U32 R0, RZ, RZ, UR38 ;  /* 0x00000026ff007e24 */ /* 0x000fca000f8e00ff */
[----:B------:R-:W-:-:S04]  /*98c0*/  SHF.L.U32 R0, R0, 0x1f, RZ ;  /* 0x0000001f00007819 */ /* 0x000fc800000006ff */
[----:B------:R1:W2:Y:S01]  /*98d0*/  SYNCS.PHASECHK.TRANS64.TRYWAIT P2, [UR4+0x31c30], R0 ;  /* 0x031c3000ff0075a7 */ /* 0x0002a20008040144 */
[----:B------:R-:W-:Y:S05]  /*98e0*/  @!P0 BRA `(.L_x_1681) ;  /* 0x0000000000048947 */ /* 0x000fea0003800000 */
[----:B------:R-:W-:Y:S01]  /*98f0*/  BPT.TRAP 0x1 ;  /* 0x000000040000795c */ /* 0x000fe20000300000 */
.L_x_1681:
[----:B--2---:R-:W-:Y:S05]  /*9900*/  @P2 BRA `(.L_x_1679) ;  /* 0x0000000000082947 */ /* 0x004fea0003800000 */
[----:B------:R-:W2:Y:S02]  /*9910*/  SYNCS.PHASECHK.TRANS64.TRYWAIT P2, [UR4+0x31c30], R0 ;  /* 0x031c3000ff0075a7 */ /* 0x000ea40008040144 */
[----:B--2---:R-:W-:Y:S05]  /*9920*/  @!P2 BRA `(.L_x_1682) ;  /* 0x000000a8003ca947 */ /* 0x004fea0003800000 */
.L_x_1679:
[----:B--2---:R-:W2:Y:S01]  /*9930*/  S2R R7, SR_TID.X ;  /* 0x0000000000077919 */ /* 0x004ea20000002100 */
        /* <DEDUP_REMOVED lines=24> */
[----:B--2---:R-:W-:Y:S01]  /*9ac0*/  SHF.R.U32.HI R7, RZ, 0x7, R7 ;  /* 0x00000007ff077819 */ /* 0x004fe20000011607 */
        /* <DEDUP_REMOVED lines=330> */
.L_x_1684:
[----:B------:R-:W-:Y:S01]  /*af70*/  ULEA UR4, UR6, UR37, 0x3 ;  /* 0x0000002506047291 */ /* 0x000fe2000f8e183f */
[----:B------:R-:W-:-:S05]  /*af80*/  IMAD.U32 R0, RZ, RZ, UR39 ;  /* 0x00000027ff007e24 */ /* 0x000fca000f8e00ff */
[----:B------:R-:W-:-:S04]  /*af90*/  SHF.L.U32 R0, R0, 0x1f, RZ ;  /* 0x0000001f00007819 */ /* 0x000fc800000006ff */
[----:B------:R0:W1:Y:S01]  /*afa0*/  SYNCS.PHASECHK.TRANS64.TRYWAIT P2, [UR4+0x31c50], R0 ;  /* 0x031c5000ff0075a7 */ /* 0x0000620008040144 */
[----:B------:R-:W-:Y:S05]  /*afb0*/  @!P0 BRA `(.L_x_1685) ;  /* 0x0000000000048947 */ /* 0x000fea0003800000 */
[----:B------:R-:W-:Y:S01]  /*afc0*/  BPT.TRAP 0x1 ;  /* 0x000000040000795c */ /* 0x000fe20000300000 */
.L_x_1685:
[----:B-1----:R-:W-:Y:S05]  /*afd0*/  @P2 BRA `(.L_x_1683) ;  /* 0x0000000000082947 */ /* 0x002fea0003800000 */
[----:B------:R-:W1:Y:S02]  /*afe0*/  SYNCS.PHASECHK.TRANS64.TRYWAIT P2, [UR4+0x31c50], R0 ;  /* 0x031c5000ff0075a7 */ /* 0x000e640008040144 */
[----:B-1----:R-:W-:Y:S05]  /*aff0*/  @!P2 BRA `(.L_x_1686) ;  /* 0x0000009000a0a947 */ /* 0x002fea0003800000 */
.L_x_1683:
        /* <DEDUP_REMOVED lines=13> */
[----:B------:R-:W-:Y:S01]  /*b0d0*/  FMNMX.FTZ R0, R140, R7, !PT ;  /* 0x000000078c007209 */ /* 0x000fe20007810000 */
[----:B------:R-:W-:Y:S01]  /*b0e0*/  UMOV UR39, UR38 ;  /* 0x0000002600277c82 */ /* 0x000fe20008000000 */
[----:B------:R-:W-:Y:S01]  /*b0f0*/  FMNMX.FTZ R18, R142, R13, !PT ;  /* 0x0000000d8e127209 */ /* 0x000fe20007810000 */
[----:B------:R-:W-:Y:S01]  /*b100*/  UIMAD UR11, UR6, 0x6c0, UR4 ;  /* 0x000006c0060b78a4 */ /* 0x000fe2000f8e0204 */
[----:B------:R-:W-:-:S02]  /*b110*/  FMNMX.FTZ R7, R141, R0, !PT ;  /* 0x000000008d077209 */ /* 0x000fc40007810000 */
[----:B------:R-:W-:Y:S01]  /*b120*/  FMNMX.FTZ R13, R143, R18, !PT ;  /* 0x000000128f0d7209 */ /* 0x000fe20007810000 */
[----:B------:R-:W-:Y:S01]  /*b130*/  UMOV UR4, UR61 ;  /* 0x0000003d00047c82 */ /* 0x000fe20008000000 */
[----:B------:R-:W-:Y:S02]  /*b140*/  FMNMX.FTZ R0, R128, R7, !PT ;  /* 0x0000000780007209 */ /* 0x000fe40007810000 */
        /* <DEDUP_REMOVED lines=9> */
[----:B------:R-:W-:-:S02]  /*b1e0*/  FMNMX.FTZ R0, R132, R7, !PT ;  /* 0x0000000784007209 */ /* 0x000fc40007810000 */
[----:B------:R-:W-:Y:S02]  /*b1f0*/  FMNMX.FTZ R20, R134, R13, !PT ;  /* 0x0000000d86147209 */ /* 0x000fe40007810000 */
[----:B------:R-:W-:Y:S02]  /*b200*/  FMNMX.FTZ R7, R133, R0, !PT ;  /* 0x0000000085077209 */ /* 0x000fe40007810000 */
[----:B------:R-:W-:Y:S02]  /*b210*/  FMNMX.FTZ R13, R135, R20, !PT ;  /* 0x00000014870d7209 */ /* 0x000fe40007810000 */
        /* <DEDUP_REMOVED lines=35> */
[----:B------:R-:W0:Y:S02]  /*b450*/  SHFL.BFLY PT, R0, R7, 0x2, 0x1f ;  /* 0x0c401f0007007f89 */ /* 0x000e2400000e0000 */
[----:B0-----:R-:W-:-:S05]  /*b460*/  FMNMX.FTZ R8, R7, R0, !PT ;  /* 0x0000000007087209 */ /* 0x001fca0007810000 */
[----:B------:R-:W0:Y:S02]  /*b470*/  SHFL.BFLY PT, R9, R8, 0x1, 0x1f ;  /* 0x0c201f0008097f89 */ /* 0x000e2400000e0000 */
[----:B0-----:R-:W-:-:S05]  /*b480*/  FMNMX.FTZ R0, R8, R9, !PT ;  /* 0x0000000908007209 */ /* 0x001fca0007810000 */
[C---:B------:R-:W-:Y:S01]  /*b490*/  FMUL.FTZ R7, R0.reuse, UR4 ;  /* 0x0000000400077c20 */ /* 0x040fe20008410000 */
[----:B------:R-:W-:-:S03]  /*b4a0*/  FADD.FTZ R5, -R0, R5 ;  /* 0x0000000500057221 */ /* 0x000fc60000010100 */
        /* <DEDUP_REMOVED lines=9> */
[----:B------:R-:W0:Y:S01]  /*b540*/  S2R R136, SR_TID.X ;  /* 0x0000000000887919 */ /* 0x000e220000002100 */
[----:B------:R-:W-:Y:S01]  /*b550*/  FMNMX.FTZ R120, R126, R13, !PT ;  /* 0x0000000d7e787209 */ /* 0x000fe20007810000 */
[--C-:B------:R-:W-:Y:S01]  /*b560*/  FFMA.FTZ R9, R137, UR4, -R7.reuse ;  /* 0x0000000489097c23 */ /* 0x100fe20008010807 */
[--C-:B------:R-:W-:Y:S01]  /*b570*/  FFMA.FTZ R10, R140, UR4, -R7.reuse ;  /* 0x000000048c0a7c23 */ /* 0x100fe20008010807 */
[----:B------:R1:W-:Y:S01]  /*b580*/  MUFU.EX2 R20, R121 ;  /* 0x0000007900147308 */ /* 0x0003e20000000800 */
[----:B------:R-:W-:Y:S01]  /*b590*/  FMNMX.FTZ R13, R127, R120, !PT ;  /* 0x000000787f0d7209 */ /* 0x000fe20007810000 */
[--C-:B------:R-:W-:Y:S01]  /*b5a0*/  FFMA.FTZ R11, R141, UR4, -R7.reuse ;  /* 0x000000048d0b7c23 */ /* 0x100fe20008010807 */
[--C-:B------:R-:W-:Y:S01]  /*b5b0*/  FFMA.FTZ R14, R129, UR4, -R7.reuse ;  /* 0x00000004810e7c23 */ /* 0x100fe20008010807 */
[----:B------:R-:W-:Y:S01]  /*b5c0*/  FFMA.FTZ R15, R132, UR4, -R7 ;  /* 0x00000004840f7c23 */ /* 0x000fe20008010807 */
[----:B------:R-:W-:Y:S01]  /*b5d0*/  FMNMX.FTZ R124, R114, R13, !PT ;  /* 0x0000000d727c7209 */ /* 0x000fe20007810000 */
[----:B------:R-:W-:-:S02]  /*b5e0*/  WARPGROUP.DEPBAR.LE gsb0, 0x0 ;  /* 0x00008000000079c5 */ /* 0x000fc40000010000 */
[----:B------:R-:W-:Y:S01]  /*b5f0*/  WARPGROUP.ARRIVE ;  /* 0x00000000000079c5 */ /* 0x000fe20000000000 */
[----:B------:R-:W-:Y:S01]  /*b600*/  FMNMX.FTZ R13, R115, R124, !PT ;  /* 0x0000007c730d7209 */ /* 0x000fe20007810000 */
[----:B------:R2:W-:Y:S01]  /*b610*/  MUFU.EX2 R120, R125 ;  /* 0x0000007d00787308 */ /* 0x0005e20000000800 */
[--C-:B------:R-:W-:Y:S01]  /*b620*/  FFMA.FTZ R17, R133, UR4, -R7.reuse ;  /* 0x0000000485117c23 */ /* 0x100fe20008010807 */
        /* <DEDUP_REMOVED lines=33> */
[--C-:B-1----:R-:W-:Y:S01]  /*b840*/  FFMA.FTZ R121, R72, UR4, -R7.reuse ;  /* 0x0000000448797c23 */ /* 0x102fe20008010807 */
[----:B------:R-:W-:Y:S01]  /*b850*/  FMNMX.FTZ R124, R102, R13, !PT ;  /* 0x0000000d667c7209 */ /* 0x000fe20007810000 */
[--C-:B------:R-:W-:Y:S01]  /*b860*/  FFMA.FTZ R76, R76, UR4, -R7.reuse ;  /* 0x000000044c4c7c23 */ /* 0x100fe20008010807 */
[----:B------:R-:W-:Y:S01]  /*b870*/  FFMA.FTZ R77, R77, UR4, -R7 ;  /* 0x000000044d4d7c23 */ /* 0x000fe20008010807 */
[----:B------:R-:W-:Y:S01]  /*b880*/  FMUL.FTZ R5, R5, UR4 ;  /* 0x0000000405057c20 */ /* 0x000fe20008410000 */
[----:B------:R-:W-:Y:S01]  /*b890*/  FMNMX.FTZ R13, R103, R124, !PT ;  /* 0x0000007c670d7209 */ /* 0x000fe20007810000 */
[----:B------:R-:W-:Y:S01]  /*b8a0*/  MUFU.EX2 R8, R8 ;  /* 0x0000000800087308 */ /* 0x000fe20000000800 */
[----:B0-----:R-:W-:-:S02]  /*b8b0*/  ISETP.GE.U32.AND P2, PT, R136, 0x180, PT ;  /* 0x000001808800780c */ /* 0x001fc40003f46070 */
[----:B------:R-:W-:Y:S02]  /*b8c0*/  FMNMX.FTZ R124, R90, R13, !PT ;  /* 0x0000000d5a7c7209 */ /* 0x000fe40007810000 */
[----:B------:R-:W-:Y:S01]  /*b8d0*/  SHF.R.U32.HI R137, RZ, 0x7, R136 ;  /* 0x00000007ff897819 */ /* 0x000fe20000011688 */
[----:B------:R-:W-:Y:S01]  /*b8e0*/  IMAD.U32 R136, RZ, RZ, UR6 ;  /* 0x00000006ff887e24 */ /* 0x000fe2000f8e00ff */
[----:B------:R-:W-:Y:S01]  /*b8f0*/  FMNMX.FTZ R13, R91, R124, !PT ;  /* 0x0000007c5b0d7209 */ /* 0x000fe20007810000 */
[----:B------:R-:W0:Y:S01]  /*b900*/  MUFU.EX2 R5, R5 ;  /* 0x0000000500057308 */ /* 0x000e220000000800 */
[----:B------:R-:W-:Y:S02]  /*b910*/  UIADD3 UR6, UR7, -0x1, URZ ;  /* 0xffffffff07067890 */ /* 0x000fe4000fffe03f */
[----:B------:R-:W-:Y:S02]  /*b920*/  FMNMX.FTZ R124, R94, R13, !PT ;  /* 0x0000000d5e7c7209 */ /* 0x000fe40007810000 */
[----:B------:R-:W-:-:S02]  /*b930*/  @!P1 LEA R136, R136, UR37, 0x3 ;  /* 0x0000002588889c11 */ /* 0x000fc4000f8e18ff */
[----:B------:R-:W-:Y:S01]  /*b940*/  FMNMX.FTZ R13, R95, R124, !PT ;  /* 0x0000007c5f0d7209 */ /* 0x000fe20007810000 */
[----:B------:R-:W1:Y:S03]  /*b950*/  MUFU.EX2 R9, R9 ;  /* 0x0000000900097308 */ /* 0x000e660000000800 */
        /* <DEDUP_REMOVED lines=12> */
[----:B------:R-:W2:Y:S04]  /*ba20*/  SHFL.BFLY PT, R124, R13, 0x2, 0x1f ;  /* 0x0c401f000d7c7f89 */ /* 0x000ea800000e0000 */
        /* <DEDUP_REMOVED lines=8> */
[----:B--2---:R-:W-:Y:S01]  /*bab0*/  FMNMX.FTZ R125, R13, R124, !PT ;  /* 0x0000007c0d7d7209 */ /* 0x004fe20007810000 */
[----:B------:R-:W-:Y:S01]  /*bac0*/  UMOV UR33, 0xc0000010 ;  /* 0xc000001000217882 */ /* 0x000fe20000000000 */
[----:B------:R-:W-:Y:S01]  /*bad0*/  UMOV UR35, 0x80000020 ;  /* 0x8000002000237882 */ /* 0x000fe20000000000 */
[----:B------:R-:W-:Y:S01]  /*bae0*/  FFMA.FTZ R124, R73, UR4, -R7 ;  /* 0x00000004497c7c23 */ /* 0x000fe20008010807 */
[----:B------:R-:W-:Y:S01]  /*baf0*/  MUFU.EX2 R112, R112 ;  /* 0x0000007000707308 */ /* 0x000fe20000000800 */
[----:B------:R-:W2:Y:S07]  /*bb00*/  SHFL.BFLY PT, R128, R125, 0x1, 0x1f ;  /* 0x0c201f007d807f89 */ /* 0x000eae00000e0000 */
[----:B------:R-:W-:Y:S08]  /*bb10*/  MUFU.EX2 R113, R113 ;  /* 0x0000007100717308 */ /* 0x000ff00000000800 */
[----:B------:R-:W-:Y:S08]  /*bb20*/  MUFU.EX2 R116, R116 ;  /* 0x0000007400747308 */ /* 0x000ff00000000800 */
[----:B------:R-:W-:Y:S01]  /*bb30*/  MUFU.EX2 R117, R117 ;  /* 0x0000007500757308 */ /* 0x000fe20000000800 */
[----:B--2---:R-:W-:-:S05]  /*bb40*/  FMNMX.FTZ R13, R125, R128, !PT ;  /* 0x000000807d0d7209 */ /* 0x004fca0007810000 */
[C---:B------:R-:W-:Y:S01]  /*bb50*/  FADD.FTZ R7, -R13.reuse, R6 ;  /* 0x000000060d077221 */ /* 0x040fe20000010100 */
[----:B------:R-:W-:Y:S01]  /*bb60*/  FMUL.FTZ R72, R13, UR4 ;  /* 0x000000040d487c20 */ /* 0x000fe20008410000 */
[----:B------:R2:W-:Y:S02]  /*bb70*/  MUFU.EX2 R6, R77 ;  /* 0x0000004d00067308 */ /* 0x0005e40000000800 */
[----:B------:R-:W-:Y:S01]  /*bb80*/  FMUL.FTZ R7, R7, UR4 ;  /* 0x0000000407077c20 */ /* 0x000fe20008410000 */
[--C-:B------:R-:W-:Y:S01]  /*bb90*/  FFMA.FTZ R73, R138, UR4, -R72.reuse ;  /* 0x000000048a497c23 */ /* 0x100fe20008010848 */
[--C-:B------:R-:W-:Y:S01]  /*bba0*/  FFMA.FTZ R128, R139, UR4, -R72.reuse ;  /* 0x000000048b807c23 */ /* 0x100fe20008010848 */
[--C-:B------:R-:W-:Y:S01]  /*bbb0*/  FFMA.FTZ R129, R134, UR4, -R72.reuse ;  /* 0x0000000486817c23 */ /* 0x100fe20008010848 */
[----:B------:R-:W-:Y:S02]  /*bbc0*/  IMAD.U32 R134, RZ, RZ, UR36 ;  /* 0x00000024ff867e24 */ /* 0x000fe4000f8e00ff */
[--C-:B------:R-:W-:Y:S01]  /*bbd0*/  FFMA.FTZ R125, R142, UR4, -R72.reuse ;  /* 0x000000048e7d7c23 */ /* 0x100fe20008010848 */
[----:B------:R-:W-:Y:S01]  /*bbe0*/  MUFU.EX2 R7, R7 ;  /* 0x0000000700077308 */ /* 0x000fe20000000800 */
[--C-:B------:R-:W-:Y:S01]  /*bbf0*/  FFMA.FTZ R133, R131, UR4, -R72.reuse ;  /* 0x0000000483857c23 */ /* 0x100fe20008010848 */
[--C-:B------:R-:W-:Y:S01]  /*bc00*/  FFMA.FTZ R131, R135, UR4, -R72.reuse ;  /* 0x0000000487837c23 */ /* 0x100fe20008010848 */
[----:B------:R-:W-:Y:S01]  /*bc10*/  @!P1 LEA R134, R134, UR37, 0x3 ;  /* 0x0000002586869c11 */ /* 0x000fe2000f8e18ff */
[----:B------:R-:W-:Y:S01]  /*bc20*/  FFMA.FTZ R132, R143, UR4, -R72 ;  /* 0x000000048f847c23 */ /* 0x000fe20008010848 */
[----:B------:R-:W-:-:S02]  /*bc30*/  VIADD R135, R137, 0x9 ;  /* 0x0000000989877836 */ /* 0x000fc40000000000 */
[--C-:B--2---:R-:W-:Y:S01]  /*bc40*/  FFMA.FTZ R77, R130, UR4, -R72.reuse ;  /* 0x00000004824d7c23 */ /* 0x104fe20008010848 */
[--C-:B------:R-:W-:Y:S01]  /*bc50*/  FFMA.FTZ R130, R123, UR4, -R72.reuse ;  /* 0x000000047b827c23 */ /* 0x100fe20008010848 */
[----:B------:R-:W2:Y:S01]  /*bc60*/  MUFU.EX2 R73, R73 ;  /* 0x0000004900497308 */ /* 0x000ea20000000800 */
[----:B------:R-:W-:Y:S02]  /*bc70*/  @!P1 VIADD R137, R134, 0x31c40 ;  /* 0x00031c4086899836 */ /* 0x000fe40000000000 */
[--C-:B------:R-:W-:Y:S01]  /*bc80*/  FFMA.FTZ R123, R126, UR4, -R72.reuse ;  /* 0x000000047e7b7c23 */ /* 0x100fe20008010848 */
[----:B------:R-:W-:Y:S01]  /*bc90*/  @!P1 VIADD R134, R136, 0x31c60 ;  /* 0x00031c6088869836 */ /* 0x000fe20000000000 */
[----:B------:R-:W-:Y:S01]  /*bca0*/  SEL R136, R135, 0x9, !P2 ;  /* 0x0000000987887807 */ /* 0x000fe20005000000 */
[--C-:B------:R-:W-:Y:S01]  /*bcb0*/  FFMA.FTZ R135, R99, UR4, -R72.reuse ;  /* 0x0000000463877c23 */ /* 0x100fe20008010848 */
[----:B------:R-:W-:Y:S01]  /*bcc0*/  FFMA.FTZ R99, R102, UR4, -R72 ;  /* 0x0000000466637c23 */ /* 0x000fe20008010848 */
[----:B------:R-:W-:Y:S01]  /*bcd0*/  @!P1 PRMT R137, RZ, 0x654, R137 ;  /* 0x00000654ff899816 */ /* 0x000fe20000000089 */
[----:B------:R-:W3:Y:S01]  /*bce0*/  MUFU.EX2 R128, R128 ;  /* 0x0000008000807308 */ /* 0x000ee20000000800 */
[----:B0-----:R-:W-:Y:S01]  /*bcf0*/  FFMA.FTZ R102, R5, R4, R8 ;  /* 0x0000000405667223 */ /* 0x001fe20000010008 */
[----:B------:R-:W-:Y:S01]  /*bd00*/  @!P1 PRMT R134, RZ, 0x654, R134 ;  /* 0x00000654ff869816 */ /* 0x000fe20000000086 */
[--C-:B------:R-:W-:Y:S01]  /*bd10*/  FFMA.FTZ R4, R103, UR4, -R72.reuse ;  /* 0x0000000467047c23 */ /* 0x100fe20008010848 */
[----:B------:R-:W-:Y:S01]  /*bd20*/  FFMA.FTZ R126, R127, UR4, -R72 ;  /* 0x000000047f7e7c23 */ /* 0x000fe20008010848 */
[----:B-1----:R-:W-:Y:S01]  /*bd30*/  FADD.FTZ R103, R9, R102 ;  /* 0x0000006609677221 */ /* 0x002fe20000010000 */
[--C-:B------:R-:W-:Y:S01]  /*bd40*/  FFMA.FTZ R127, R115, UR4, -R72.reuse ;  /* 0x00000004737f7c23 */ /* 0x100fe20008010848 */
[--C-:B------:R-:W-:Y:S01]  /*bd50*/  FFMA.FTZ R115, R118, UR4, -R72.reuse ;  /* 0x0000000476737c23 */ /* 0x100fe20008010848 */
[----:B------:R-:W0:Y:S01]  /*bd60*/  MUFU.EX2 R125, R125 ;  /* 0x0000007d007d7308 */ /* 0x000e220000000800 */
[----:B--2---:R-:W-:Y:S01]  /*bd70*/  FFMA.FTZ R3, R7, R3, R73 ;  /* 0x0000000307037223 */ /* 0x004fe20000010049 */
[--C-:B------:R-:W-:Y:S01]  /*bd80*/  FFMA.FTZ R118, R119, UR4, -R72.reuse ;  /* 0x0000000477767c23 */ /* 0x100fe20008010848 */
[--C-:B------:R-:W-:Y:S01]  /*bd90*/  FFMA.FTZ R119, R107, UR4, -R72.reuse ;  /* 0x000000046b777c23 */ /* 0x100fe20008010848 */
[----:B------:R-:W-:Y:S01]  /*bda0*/  FADD.FTZ R102, R10, R103 ;  /* 0x000000670a667221 */ /* 0x000fe20000010000 */
[--C-:B------:R-:W-:Y:S01]  /*bdb0*/  FFMA.FTZ R107, R111, UR4, -R72.reuse ;  /* 0x000000046f6b7c23 */ /* 0x100fe20008010848 */
[--C-:B------:R-:W-:Y:S01]  /*bdc0*/  FFMA.FTZ R122, R122, UR4, -R72.reuse ;  /* 0x000000047a7a7c23 */ /* 0x100fe20008010848 */
[----:B------:R-:W-:Y:S01]  /*bdd0*/  FFMA.FTZ R103, R94, UR4, -R72 ;  /* 0x000000045e677c23 */ /* 0x000fe20008010848 */
[----:B------:R-:W1:Y:S01]  /*bde0*/  MUFU.EX2 R132, R132 ;  /* 0x0000008400847308 */ /* 0x000e620000000800 */
[C---:B------:R-:W-:Y:S01]  /*bdf0*/  FADD.FTZ R139, R11.reuse, R102 ;  /* 0x000000660b8b7221 */ /* 0x040fe20000010000 */
[----:B------:R-:W-:Y:S01]  /*be00*/  F2FP.F16.F32.PACK_AB R10, R11, R10 ;  /* 0x0000000a0b0a723e */ /* 0x000fe200000000ff */
[--C-:B------:R-:W-:Y:S01]  /*be10*/  FFMA.FTZ R114, R114, UR4, -R72.reuse ;  /* 0x0000000472727c23 */ /* 0x100fe20008010848 */
[----:B------:R-:W-:Y:S01]  /*be20*/  F2FP.F16.F32.PACK_AB R8, R9, R8 ;  /* 0x000000080908723e */ /* 0x000fe200000000ff */
[----:B------:R-:W-:Y:S01]  /*be30*/  FADD.FTZ R139, R12, R139 ;  /* 0x0000008b0c8b7221 */ /* 0x000fe20000010000 */
[----:B---3--:R-:W-:Y:S01]  /*be40*/  F2FP.F16.F32.PACK_AB R9, R128, R73 ;  /* 0x000000498009723e */ /* 0x008fe200000000ff */
[--C-:B------:R-:W-:Y:S01]  /*be50*/  FFMA.FTZ R102, R74, UR4, -R72.reuse ;  /* 0x000000044a667c23 */ /* 0x100fe20008010848 */
[----:B------:R-:W-:Y:S01]  /*be60*/  MUFU.EX2 R77, R77 ;  /* 0x0000004d004d7308 */ /* 0x000fe20000000800 */
[----:B------:R-:W-:Y:S01]  /*be70*/  FADD.FTZ R94, R14, R139 ;  /* 0x0000008b0e5e7221 */ /* 0x000fe20000010000 */
[--C-:B------:R-:W-:Y:S01]  /*be80*/  FFMA.FTZ R106, R106, UR4, -R72.reuse ;  /* 0x000000046a6a7c23 */ /* 0x100fe20008010848 */
[--C-:B------:R-:W-:Y:S01]  /*be90*/  FFMA.FTZ R110, R110, UR4, -R72.reuse ;  /* 0x000000046e6e7c23 */ /* 0x100fe20008010848 */
[----:B------:R-:W-:Y:S01]  /*bea0*/  FFMA.FTZ R98, R98, UR4, -R72 ;  /* 0x0000000462627c23 */ /* 0x000fe20008010848 */
[----:B------:R-:W-:Y:S01]  /*beb0*/  FADD.FTZ R94, R15, R94 ;  /* 0x0000005e0f5e7221 */ /* 0x000fe20000010000 */
[--C-:B------:R-:W-:Y:S01]  /*bec0*/  FFMA.FTZ R95, R95, UR4, -R72.reuse ;  /* 0x000000045f5f7c23 */ /* 0x100fe20008010848 */
[----:B------:R-:W-:Y:S01]  /*bed0*/  FFMA.FTZ R86, R86, UR4, -R72 ;  /* 0x0000000456567c23 */ /* 0x000fe20008010848 */
[----:B------:R-:W-:Y:S01]  /*bee0*/  MUFU.EX2 R133, R133 ;  /* 0x0000008500857308 */ /* 0x000fe20000000800 */
[----:B------:R-:W-:Y:S01]  /*bef0*/  FADD.FTZ R11, R17, R94 ;  /* 0x0000005e110b7221 */ /* 0x000fe20000010000 */
[--C-:B------:R-:W-:Y:S01]  /*bf00*/  FFMA.FTZ R94, R75, UR4, -R72.reuse ;  /* 0x000000044b5e7c23 */ /* 0x100fe20008010848 */
[--C-:B------:R-:W-:Y:S01]  /*bf10*/  FFMA.FTZ R87, R87, UR4, -R72.reuse ;  /* 0x0000000457577c23 */ /* 0x100fe20008010848 */
[--C-:B------:R-:W-:Y:S01]  /*bf20*/  FFMA.FTZ R78, R78, UR4, -R72.reuse ;  /* 0x000000044e4e7c23 */ /* 0x100fe20008010848 */
[----:B------:R-:W-:Y:S01]  /*bf30*/  FFMA.FTZ R79, R79, UR4, -R72 ;  /* 0x000000044f4f7c23 */ /* 0x000fe20008010848 */
[----:B------:R-:W-:-:S02]  /*bf40*/  WARPGROUP.DEPBAR.LE gsb0, 0x0 ;  /* 0x00008000000079c5 */ /* 0x000fc40000010000 */
[----:B------:R-:W-:Y:S01]  /*bf50*/  WARPGROUP.ARRIVE ;  /* 0x00000000000079c5 */ /* 0x000fe20000000000 */
[----:B------:R-:W-:Y:S01]  /*bf60*/  MUFU.EX2 R129, R129 ;  /* 0x0000008100817308 */ /* 0x000fe20000000800 */
[----:B------:R-:W-:Y:S01]  /*bf70*/  ISETP.LT.AND P2, PT, RZ, UR7, PT ;  /* 0x00000007ff007c0c */ /* 0x000fe2000bf41270 */
[----:B------:R-:W-:Y:S01]  /*bf80*/  UMOV UR7, UR6 ;  /* 0x0000000600077c82 */ /* 0x000fe20008000000 */
[----:B------:R-:W-:Y:S02]  /*bf90*/  UMOV UR6, UR36 ;  /* 0x0000002400067c82 */ /* 0x000fe40008000000 */
[----:B------:R-:W-:Y:S01]  /*bfa0*/  HGMMA.64x96x16.F32 R24, gdesc[UR32].tnspB, R24, gsb0 ;  /* 0x41600000201879f0 */ /* 0x000fe20008000818 */
[----:B------:R-:W-:Y:S02]  /*bfb0*/  UIADD3 UR32, UR10, 0x780, URZ ;  /* 0x000007800a207890 */ /* 0x000fe4000fffe03f */
[----:B------:R-:W-:Y:S01]  /*bfc0*/  UIADD3 UR34, UR11, 0x140, URZ ;  /* 0x000001400b227890 */ /* 0x000fe2000fffe03f */
[----:B------:R2:W-:Y:S01]  /*bfd0*/  MUFU.EX2 R111, R119 ;  /* 0x00000077006f7308 */ /* 0x0005e20000000800 */
[----:B------:R-:W-:Y:S01]  /*bfe0*/  UMOV UR33, 0xc0000010 ;  /* 0xc000001000217882 */ /* 0x000fe20000000000 */
[----:B------:R-:W-:-:S06]  /*bff0*/  UMOV UR35, 0x80000020 ;  /* 0x8000002000237882 */ /* 0x000fcc0000000000 */
[----:B------:R-:W-:Y:S01]  /*c000*/  MUFU.EX2 R131, R131 ;  /* 0x0000008300837308 */ /* 0x000fe20000000800 */
[--C-:B--2---:R-:W-:Y:S01]  /*c010*/  FFMA.FTZ R119, R91, UR4, -R72.reuse ;  /* 0x000000045b777c23 */ /* 0x104fe20008010848 */
[----:B------:R-:W-:-:S06]  /*c020*/  FFMA.FTZ R91, R82, UR4, -R72 ;  /* 0x00000004525b7c23 */ /* 0x000fcc0008010848 */
        /* <DEDUP_REMOVED lines=51> */
[----:B------:R-:W2:Y:S01]  /*c360*/  MUFU.EX2 R94, R94 ;  /* 0x0000005e005e7308 */ /* 0x000ea20000000800 */
        /* <DEDUP_REMOVED lines=9> */
[----:B------:R-:W-:Y:S02]  /*c400*/  WARPGROUP.DEPBAR.LE gsb0, 0x0 ;  /* 0x00008000000079c5 */ /* 0x000fe40000010000 */
[----:B------:R-:W-:-:S06]  /*c410*/  WARPGROUP.ARRIVE ;  /* 0x00000000000079c5 */ /* 0x000fcc0000000000 */
[----:B------:R-:W-:Y:S03]  /*c420*/  HGMMA.64x96x16.F32 R24, gdesc[UR32].tnspB, R24, gsb0 ;  /* 0x41600000201879f0 */ /* 0x000fe60008000818 */
[----:B------:R-:W-:Y:S02]  /*c430*/  WARPGROUP.DEPBAR.LE gsb0, 0x0 ;  /* 0x00008000000079c5 */ /* 0x000fe40000010000 */
[----:B------:R3:W-:Y:S06]  /*c440*/  BAR.ARV R136, 0x100 ;  /* 0x000400880000751d */ /* 0x0007ec0000002000 */
[----:B------:R-:W-:Y:S01]  /*c450*/  @!P1 SYNCS.ARRIVE.TRANS64.RED.A1T0 RZ, [R137+URZ], RZ ;  /* 0x000000ff89ff99a7 */ /* 0x000fe2000810043f */
[-C--:B------:R-:W-:Y:S01]  /*c460*/  FMUL.FTZ R24, R24, R5.reuse ;  /* 0x0000000518187220 */ /* 0x080fe20000410000 */
[-C--:B------:R-:W-:Y:S01]  /*c470*/  FMUL.FTZ R25, R25, R5.reuse ;  /* 0x0000000519197220 */ /* 0x080fe20000410000 */
[-C--:B------:R-:W-:Y:S01]  /*c480*/  FMUL.FTZ R28, R28, R5.reuse ;  /* 0x000000051c1c7220 */ /* 0x080fe20000410000 */
[-C--:B------:R-:W-:Y:S01]  /*c490*/  FMUL.FTZ R29, R29, R5.reuse ;  /* 0x000000051d1d7220 */ /* 0x080fe20000410000 */
        /* <DEDUP_REMOVED lines=11> */
[----:B----4-:R-:W-:Y:S01]  /*c550*/  FFMA.FTZ R134, R90, UR4, -R72 ;  /* 0x000000045a867c23 */ /* 0x010fe20008010848 */
[----:B------:R-:W-:Y:S01]  /*c560*/  FADD.FTZ R90, R128, R3 ;  /* 0x00000003805a7221 */ /* 0x000fe20000010000 */
[-C--:B------:R-:W-:Y:S01]  /*c570*/  FMUL.FTZ R52, R52, R5.reuse ;  /* 0x0000000534347220 */ /* 0x080fe20000410000 */
[----:B------:R-:W4:Y:S01]  /*c580*/  MUFU.EX2 R3, R135 ;  /* 0x0000008700037308 */ /* 0x000f220000000800 */
[----:B------:R-:W-:Y:S01]  /*c590*/  FMUL.FTZ R53, R53, R5 ;  /* 0x0000000535357220 */ /* 0x000fe20000410000 */
[----:B0-----:R-:W-:Y:S01]  /*c5a0*/  FADD.FTZ R137, R125, R90 ;  /* 0x0000005a7d897221 */ /* 0x001fe20000010000 */
[----:B------:R-:W-:Y:S01]  /*c5b0*/  FFMA.FTZ R90, R83, UR4, -R72 ;  /* 0x00000004535a7c23 */ /* 0x000fe20008010848 */
[----:B------:R-:W-:Y:S01]  /*c5c0*/  FADD.FTZ R83, R18, R11 ;  /* 0x0000000b12537221 */ /* 0x000fe20000010000 */
[C---:B-1----:R-:W-:Y:S01]  /*c5d0*/  F2FP.F16.F32.PACK_AB R11, R132.reuse, R125 ;  /* 0x0000007d840b723e */ /* 0x042fe200000000ff */
[----:B------:R-:W-:Y:S01]  /*c5e0*/  FADD.FTZ R82, R132, R137 ;  /* 0x0000008984527221 */ /* 0x000fe20000010000 */
[----:B--2---:R-:W-:Y:S01]  /*c5f0*/  F2FP.F16.F32.PACK_AB R125, R94, R102 ;  /* 0x000000665e7d723e */ /* 0x004fe200000000ff */
[----:B------:R-:W-:Y:S01]  /*c600*/  FADD.FTZ R74, R20, R83 ;  /* 0x00000053144a7221 */ /* 0x000fe20000010000 */
[-C--:B------:R-:W-:Y:S01]  /*c610*/  FMUL.FTZ R56, R56, R5.reuse ;  /* 0x0000000538387220 */ /* 0x080fe20000410000 */
[----:B------:R-:W-:Y:S01]  /*c620*/  FADD.FTZ R82, R77, R82 ;  /* 0x000000524d527221 */ /* 0x000fe20000010000 */
[----:B------:R0:W-:Y:S01]  /*c630*/  STSM.16.M88.4 [R2+0x24300], R8 ;  /* 0x0243000802007844 */ /* 0x0001e20000000200 */
[----:B------:R-:W-:Y:S01]  /*c640*/  MUFU.EX2 R83, R119 ;  /* 0x0000007700537308 */ /* 0x000fe20000000800 */
[-C--:B------:R-:W-:Y:S01]  /*c650*/  FMUL.FTZ R57, R57, R5.reuse ;  /* 0x0000000539397220 */ /* 0x080fe20000410000 */
[----:B------:R-:W-:Y:S01]  /*c660*/  FADD.FTZ R82, R133, R82 ;  /* 0x0000005285527221 */ /* 0x000fe20000010000 */
[-C--:B------:R-:W-:Y:S01]  /*c670*/  FMUL.FTZ R60, R60, R5.reuse ;  /* 0x000000053c3c7220 */ /* 0x080fe20000410000 */
[-C--:B------:R-:W-:Y:S01]  /*c680*/  FMUL.FTZ R61, R61, R5.reuse ;  /* 0x000000053d3d7220 */ /* 0x080fe20000410000 */
[-C--:B------:R-:W-:Y:S01]  /*c690*/  FMUL.FTZ R64, R64, R5.reuse ;  /* 0x0000000540407220 */ /* 0x080fe20000410000 */
[----:B------:R-:W-:Y:S01]  /*c6a0*/  FADD.FTZ R82, R129, R82 ;  /* 0x0000005281527221 */ /* 0x000fe20000010000 */
[-C--:B------:R-:W-:Y:S01]  /*c6b0*/  FMUL.FTZ R65, R65, R5.reuse ;  /* 0x0000000541417220 */ /* 0x080fe20000410000 */
[-C--:B------:R-:W-:Y:S01]  /*c6c0*/  FMUL.FTZ R68, R68, R5.reuse ;  /* 0x0000000544447220 */ /* 0x080fe20000410000 */
[----:B------:R-:W-:Y:S01]  /*c6d0*/  FMUL.FTZ R69, R69, R5 ;  /* 0x0000000545457220 */ /* 0x000fe20000410000 */
[----:B------:R-:W-:Y:S01]  /*c6e0*/  FADD.FTZ R73, R131, R82 ;  /* 0x0000005283497221 */ /* 0x000fe20000010000 */
[-C--:B------:R-:W-:Y:S01]  /*c6f0*/  FMUL.FTZ R26, R26, R7.reuse ;  /* 0x000000071a1a7220 */ /* 0x080fe20000410000 */
[----:B------:R-:W1:Y:S01]  /*c700*/  MUFU.EX2 R82, R134 ;  /* 0x0000008600527308 */ /* 0x000e620000000800 */
[-C--:B------:R-:W-:Y:S01]  /*c710*/  FMUL.FTZ R27, R27, R7.reuse ;  /* 0x000000071b1b7220 */ /* 0x080fe20000410000 */
[----:B------:R-:W-:Y:S01]  /*c720*/  FADD.FTZ R73, R122, R73 ;  /* 0x000000497a497221 */ /* 0x000fe20000010000 */
[----:B0-----:R-:W-:Y:S01]  /*c730*/  F2FP.F16.F32.PACK_AB R8, R14, R12 ;  /* 0x0000000c0e08723e */ /* 0x001fe200000000ff */
[----:B------:R-:W-:Y:S01]  /*c740*/  FMUL.FTZ R30, R30, R7 ;  /* 0x000000071e1e7220 */ /* 0x000fe20000410000 */
[----:B------:R-:W-:Y:S01]  /*c750*/  F2FP.F16.F32.PACK_AB R10, R17, R15 ;  /* 0x0000000f110a723e */ /* 0x000fe200000000ff */
        /* <DEDUP_REMOVED lines=14> */
[----:B------:R-:W-:Y:S01]  /*c840*/  F2FP.F16.F32.PACK_AB R72, R20, R18 ;  /* 0x000000121448723e */ /* 0x000fe200000000ff */
[----:B------:R-:W-:Y:S01]  /*c850*/  FMUL.FTZ R35, R35, R7 ;  /* 0x0000000723237220 */ /* 0x000fe20000410000 */
[----:B------:R-:W-:Y:S01]  /*c860*/  FADD.FTZ R14, R127, R12 ;  /* 0x0000000c7f0e7221 */ /* 0x000fe20000010000 */
[----:B------:R-:W-:Y:S01]  /*c870*/  FADD.FTZ R74, R116, R73 ;  /* 0x00000049744a7221 */ /* 0x000fe20000010000 */
[----:B------:R-:W2:Y:S01]  /*c880*/  MUFU.EX2 R12, R95 ;  /* 0x0000005f000c7308 */ /* 0x000ea20000000800 */
[----:B------:R-:W-:Y:S01]  /*c890*/  F2FP.F16.F32.PACK_AB R73, R130, R122 ;  /* 0x0000007a8249723e */ /* 0x000fe200000000ff */
[----:B------:R-:W-:Y:S01]  /*c8a0*/  FADD.FTZ R15, R115, R14 ;  /* 0x0000000e730f7221 */ /* 0x000fe20000010000 */
[----:B------:R-:W-:Y:S01]  /*c8b0*/  FADD.FTZ R17, R117, R74 ;  /* 0x0000004a75117221 */ /* 0x000fe20000010000 */
[----:B------:R-:W-:Y:S01]  /*c8c0*/  F2FP.F16.F32.PACK_AB R74, R120, R21 ;  /* 0x00000015784a723e */ /* 0x000fe200000000ff */
[----:B------:R-:W-:Y:S01]  /*c8d0*/  FMUL.FTZ R38, R38, R7 ;  /* 0x0000000726267220 */ /* 0x000fe20000410000 */
[----:B------:R-:W-:Y:S01]  /*c8e0*/  FADD.FTZ R15, R118, R15 ;  /* 0x0000000f760f7221 */ /* 0x000fe20000010000 */
[----:B------:R-:W-:Y:S01]  /*c8f0*/  FADD.FTZ R18, R104, R17 ;  /* 0x0000001168127221 */ /* 0x000fe20000010000 */
[----:B------:R-:W5:Y:S01]  /*c900*/  MUFU.EX2 R14, R91 ;  /* 0x0000005b000e7308 */ /* 0x000f620000000800 */
[----:B------:R-:W-:Y:S01]  /*c910*/  F2FP.F16.F32.PACK_AB R75, R126, R123 ;  /* 0x0000007b7e4b723e */ /* 0x000fe200000000ff */
[----:B------:R-:W-:Y:S01]  /*c920*/  FADD.FTZ R20, R106, R15 ;  /* 0x0000000f6a147221 */ /* 0x000fe20000010000 */
[----:B------:R-:W-:Y:S01]  /*c930*/  FADD.FTZ R17, R105, R18 ;  /* 0x0000001269117221 */ /* 0x000fe20000010000 */
[----:B------:R-:W-:Y:S01]  /*c940*/  F2FP.F16.F32.PACK_AB R113, R127, R114 ;  /* 0x000000727f71723e */ /* 0x000fe200000000ff */
[-C--:B------:R-:W-:Y:S01]  /*c950*/  FMUL.FTZ R39, R39, R7.reuse ;  /* 0x0000000727277220 */ /* 0x080fe20000410000 */
[----:B------:R-:W-:Y:S01]  /*c960*/  FADD.FTZ R21, R111, R20 ;  /* 0x000000146f157221 */ /* 0x000fe20000010000 */
[----:B------:R-:W-:Y:S01]  /*c970*/  FADD.FTZ R18, R108, R17 ;  /* 0x000000116c127221 */ /* 0x000fe20000010000 */
[----:B------:R3:W3:Y:S01]  /*c980*/  MUFU.EX2 R15, R90 ;  /* 0x0000005a000f7308 */ /* 0x0006e20000000800 */
[----:B------:R-:W-:Y:S01]  /*c990*/  F2FP.F16.F32.PACK_AB R104, R105, R104 ;  /* 0x000000686968723e */ /* 0x000fe200000000ff */
        /* <DEDUP_REMOVED lines=9> */
[----:B------:R-:W-:Y:S01]  /*ca30*/  FADD.FTZ R17, R97, R18 ;  /* 0x0000001261117221 */ /* 0x000fe20000010000 */
[----:B----4-:R-:W-:Y:S01]  /*ca40*/  F2FP.F16.F32.PACK_AB R97, R3, R98 ;  /* 0x000000620361723e */ /* 0x010fe200000000ff */
[----:B------:R-:W-:Y:S01]  /*ca50*/  FMUL.FTZ R43, R43, R7 ;  /* 0x000000072b2b7220 */ /* 0x000fe20000410000 */
[----:B------:R-:W-:Y:S01]  /*ca60*/  FADD.FTZ R20, R3, R20 ;  /* 0x0000001403147221 */ /* 0x000fe20000010000 */
[----:B------:R-:W-:Y:S01]  /*ca70*/  FADD.FTZ R18, R100, R17 ;  /* 0x0000001164127221 */ /* 0x000fe20000010000 */
[----:B------:R-:W-:Y:S01]  /*ca80*/  F2FP.F16.F32.PACK_AB R115, R118, R115 ;  /* 0x000000737673723e */ /* 0x000fe200000000ff */
[----:B------:R-:W-:Y:S01]  /*ca90*/  FMUL.FTZ R46, R46, R7 ;  /* 0x000000072e2e7220 */ /* 0x000fe20000410000 */
[----:B------:R-:W-:Y:S01]  /*caa0*/  FADD.FTZ R17, R99, R20 ;  /* 0x0000001463117221 */ /* 0x000fe20000010000 */
[----:B0-----:R-:W-:Y:S01]  /*cab0*/  FADD.FTZ R9, R101, R18 ;  /* 0x0000001265097221 */ /* 0x001fe20000010000 */
[C---:B------:R-:W-:Y:S01]  /*cac0*/  F2FP.F16.F32.PACK_AB R99, R4.reuse, R99 ;  /* 0x000000630463723e */ /* 0x040fe200000000ff */
[----:B------:R4:W-:Y:S01]  /*cad0*/  STSM.16.M88.4 [R2+0x28b00], R112 ;  /* 0x028b007002007844 */ /* 0x0009e20000000200 */
[----:B------:R-:W-:Y:S01]  /*cae0*/  FADD.FTZ R17, R4, R17 ;  /* 0x0000001104117221 */ /* 0x000fe20000010000 */
[----:B------:R-:W-:Y:S01]  /*caf0*/  FADD.FTZ R8, R88, R9 ;  /* 0x0000000958087221 */ /* 0x000fe20000010000 */
[----:B------:R-:W-:Y:S01]  /*cb00*/  F2FP.F16.F32.PACK_AB R105, R111, R106 ;  /* 0x0000006a6f69723e */ /* 0x000fe200000000ff */
[-C--:B------:R-:W-:Y:S01]  /*cb10*/  FMUL.FTZ R47, R47, R7.reuse ;  /* 0x000000072f2f7220 */ /* 0x080fe20000410000 */
[----:B-1----:R-:W-:Y:S01]  /*cb20*/  FADD.FTZ R10, R82, R17 ;  /* 0x00000011520a7221 */ /* 0x002fe20000010000 */
        /* <DEDUP_REMOVED lines=11> */
[----:B--2---:R-:W-:Y:S01]  /*cbe0*/  FADD.FTZ R3, R12, R3 ;  /* 0x000000030c037221 */ /* 0x004fe20000010000 */
[----:B------:R-:W-:Y:S01]  /*cbf0*/  FADD.FTZ R4, R80, R9 ;  /* 0x0000000950047221 */ /* 0x000fe20000010000 */
[----:B------:R-:W-:Y:S01]  /*cc00*/  F2FP.F16.F32.PACK_AB R88, R89, R88 ;  /* 0x000000585958723e */ /* 0x000fe200000000ff */
[----:B------:R4:W-:Y:S01]  /*cc10*/  STSM.16.M88.4 [R2+0x2bb00], R96 ;  /* 0x02bb006002007844 */ /* 0x0009e20000000200 */
[----:B-----5:R-:W-:Y:S01]  /*cc20*/  FADD.FTZ R8, R14, R3 ;  /* 0x000000030e087221 */ /* 0x020fe20000010000 */
[----:B------:R-:W-:Y:S01]  /*cc30*/  FADD.FTZ R3, R81, R4 ;  /* 0x0000000451037221 */ /* 0x000fe20000010000 */
[----:B------:R-:W-:Y:S01]  /*cc40*/  F2FP.F16.F32.PACK_AB R89, R83, R82 ;  /* 0x000000525359723e */ /* 0x000fe200000000ff */
[----:B------:R-:W-:Y:S01]  /*cc50*/  FMUL.FTZ R54, R54, R7 ;  /* 0x0000000736367220 */ /* 0x000fe20000410000 */
[----:B---3--:R-:W-:Y:S01]  /*cc60*/  F2FP.F16.F32.PACK_AB R90, R93, R92 ;  /* 0x0000005c5d5a723e */ /* 0x008fe200000000ff */
        /* <DEDUP_REMOVED lines=12> */
[C---:B------:R-:W-:Y:S01]  /*cd30*/  FADD.FTZ R3, R124.reuse, R3 ;  /* 0x000000037c037221 */ /* 0x040fe20000010000 */
[----:B------:R-:W-:Y:S01]  /*cd40*/  F2FP.F16.F32.PACK_AB R124, R124, R121 ;  /* 0x000000797c7c723e */ /* 0x000fe200000000ff */
[----:B------:R4:W-:Y:S01]  /*cd50*/  STSM.16.M88.4 [R2+0x2eb00], R80 ;  /* 0x02eb005002007844 */ /* 0x0009e20000000200 */
[----:B------:R-:W-:Y:S01]  /*cd60*/  F2FP.F16.F32.PACK_AB R127, R79, R78 ;  /* 0x0000004e4f7f723e */ /* 0x000fe200000000ff */
[----:B------:R-:W-:Y:S01]  /*cd70*/  FADD.FTZ R9, R87, R9 ;  /* 0x0000000957097221 */ /* 0x000fe20000010000 */
[----:B------:R-:W-:Y:S01]  /*cd80*/  FADD.FTZ R3, R76, R3 ;  /* 0x000000034c037221 */ /* 0x000fe20000010000 */
[-C--:B------:R-:W-:Y:S01]  /*cd90*/  FMUL.FTZ R55, R55, R7.reuse ;  /* 0x0000000737377220 */ /* 0x080fe20000410000 */
        /* <DEDUP_REMOVED lines=10> */
[----:B0-----:R-:W0:Y:S01]  /*ce40*/  FENCE.VIEW.ASYNC.S ;  /* 0x00000000000073c6 */ /* 0x001e220000000000 */
        /* <DEDUP_REMOVED lines=9> */
[----:B------:R-:W-:-:S02]  /*cee0*/  IMAD.MOV.U32 R6, RZ, RZ, R13 ;  /* 0x000000ffff067224 */ /* 0x000fc400078e000d */
[----:B------:R-:W-:Y:S01]  /*cef0*/  IMAD.MOV.U32 R5, RZ, RZ, R0 ;  /* 0x000000ffff057224 */ /* 0x000fe200078e0000 */
[----:B0-----:R-:W-:Y:S01]  /*cf00*/  NOP ;  /* 0x0000000000007918 */ /* 0x001fe20000000000 */
[----:B----4-:R-:W-:Y:S05]  /*cf10*/  @P2 BRA `(.L_x_1687) ;  /* 0xffffffc800382947 */ /* 0x010fea000383ffff */
.L_x_1678:
[----:B------:R-:W-:Y:S06]  /*cf20*/  BAR.ARV 0x8, 0x1a0 ;  /* 0x0206800000007b1d */ /* 0x000fec0000002000 */
[----:B------:R-:W-:Y:S05]  /*cf30*/  @!P0 BRA `(.L_x_1688) ;  /* 0x0000000000048947 */ /* 0x000fea0003800000 */
[----:B------:R-:W-:Y:S01]  /*cf40*/  BPT.TRAP 0x1 ;  /* 0x000000040000795c */ /* 0x000fe20000300000 */
.L_x_1688:
[----:B------:R-:W-:Y:S01]  /*cf50*/  ULEA UR6, UR36, UR37, 0x3 ;  /* 0x0000002524067291 */ /* 0x000fe2000f8e183f */
[----:B------:R-:W-:-:S05]  /*cf60*/  IMAD.U32 R5, RZ, RZ, UR38 ;  /* 0x00000026ff057e24 */ /* 0x000fca000f8e00ff */
[----:B------:R-:W-:-:S04]  /*cf70*/  SHF.L.U32 R5, R5, 0x1f, RZ ;  /* 0x0000001f05057819 */ /* 0x000fc800000006ff */
[----:B------:R1:W2:Y:S01]  /*cf80*/  SYNCS.PHASECHK.TRANS64.TRYWAIT P2, [UR6+0x31c50], R5 ;  /* 0x031c5005ff0075a7 */ /* 0x0002a20008040146 */
[----:B------:R-:W-:Y:S05]  /*cf90*/  @!P0 BRA `(.L_x_1689) ;  /* 0x0000000000048947 */ /* 0x000fea0003800000 */
[----:B------:R-:W-:Y:S01]  /*cfa0*/  BPT.TRAP 0x1 ;  /* 0x000000040000795c */ /* 0x000fe20000300000 */
.L_x_1689:
[----:B--2---:R-:W-:Y:S05]  /*cfb0*/  @P2 BRA `(.L_x_1690) ;  /* 0x0000000000082947 */ /* 0x004fea0003800000 */
[----:B------:R-:W2:Y:S02]  /*cfc0*/  SYNCS.PHASECHK.TRANS64.TRYWAIT P0, [UR6+0x31c50], R5 ;  /* 0x031c5005ff0075a7 */ /* 0x000ea40008000146 */
[----:B--2---:R-:W-:Y:S05]  /*cfd0*/  @!P0 BRA `(.L_x_1691) ;  /* 0x0000007000c08947 */ /* 0x004fea0003800000 */
.L_x_1690:
[----:B------:R-:W-:Y:S01]  /*cfe0*/  UIADD3 UR37, UR37, 0x200, URZ ;  /* 0x0000020025257890 */ /* 0x000fe2000fffe03f */
[----:B------:R-:W-:Y:S01]  /*cff0*/  WARPGROUP.ARRIVE ;  /* 0x00000000000079c5 */ /* 0x000fe20000000000 */
[----:B------:R-:W-:Y:S01]  /*d000*/  ULOP3.LUT UR60, UR60, 0x10000, URZ, 0xfc, !UPT ;  /* 0x000100003c3c7892 */ /* 0x000fe2000f8efc3f */
[----:B-12---:R-:W1:Y:S01]  /*d010*/  SHFL.BFLY PT, R5, R4, 0x2, 0x1f ;  /* 0x0c401f0004057f89 */ /* 0x006e6200000e0000 */
[----:B------:R-:W-:Y:S01]  /*d020*/  USHF.R.U32.HI UR37, URZ, 0x4, UR37 ;  /* 0x000000043f257899 */ /* 0x000fe20008011625 */
[----:B------:R-:W-:Y:S01]  /*d030*/  R2UR UR7, R150 ;  /* 0x00000000960772ca */ /* 0x000fe200000e0000 */
[----:B------:R-:W-:Y:S01]  /*d040*/  UMOV UR9, 0xc0000010 ;  /* 0xc000001000097882 */ /* 0x000fe20000000000 */
[----:B------:R-:W-:Y:S01]  /*d050*/  UMOV UR11, 0x80000020 ;  /* 0x80000020000b7882 */ /* 0x000fe20000000000 */
[----:B------:R-:W-:Y:S01]  /*d060*/  ULOP3.LUT UR37, UR37, 0x3fff, URZ, 0xc0, !UPT ;  /* 0x00003fff25257892 */ /* 0x000fe2000f8ec03f */
[----:B------:R-:W2:Y:S01]  /*d070*/  SHFL.BFLY PT, R6, R3, 0x2, 0x1f ;  /* 0x0c401f0003067f89 */ /* 0x000ea200000e0000 */
[----:B------:R-:W-:Y:S01]  /*d080*/  UMOV UR8, UR60 ;  /* 0x0000003c00087c82 */ /* 0x000fe20008000000 */
[----:B------:R-:W-:Y:S01]  /*d090*/  IMAD.U32 R15, RZ, RZ, UR4 ;  /* 0x00000004ff0f7e24 */ /* 0x000fe2000f8e00ff */
[----:B------:R-:W-:Y:S01]  /*d0a0*/  ULOP3.LUT UR5, UR37, 0x2400000, URZ, 0xfc, !UPT ;  /* 0x0240000025057892 */ /* 0x000fe2000f8efc3f */
[----:B------:R-:W-:-:S03]  /*d0b0*/  IMAD.MOV.U32 R16, RZ, RZ, -0x800000 ;  /* 0xff800000ff107424 */ /* 0x000fc600078e00ff */
[----:B------:R-:W-:Y:S02]  /*d0c0*/  UIMAD UR5, UR36, 0x6c0, UR5 ;  /* 0x000006c0240578a4 */ /* 0x000fe4000f8e0205 */
[----:B------:R-:W-:Y:S02]  /*d0d0*/  UIADD3 UR36, UR36, 0x1, URZ ;  /* 0x0000000124247890 */ /* 0x000fe4000fffe03f */
[----:B------:R-:W-:Y:S02]  /*d0e0*/  UIADD3 UR7, UR7, 0x1, URZ ;  /* 0x0000000107077890 */ /* 0x000fe4000fffe03f */
[----:B------:R-:W-:Y:S01]  /*d0f0*/  UISETP.NE.AND UP0, UPT, UR36, 0x2, UPT ;  /* 0x000000022400788c */ /* 0x000fe2000bf05270 */
[----:B------:R-:W-:Y:S02]  /*d100*/  UMOV UR10, UR5 ;  /* 0x00000005000a7c82 */ /* 0x000fe40008000000 */
[----:B------:R-:W-:Y:S01]  /*d110*/  HGMMA.64x96x16.F32 R24, gdesc[UR8].tnspB, R24, gsb0 ;  /* 0x41600000081879f0 */ /* 0x000fe20008000818 */
[----:B------:R-:W-:Y:S01]  /*d120*/  UIADD3 UR8, UR60, 0x180, URZ ;  /* 0x000001803c087890 */ /* 0x000fe2000fffe03f */
[----:B-1----:R-:W-:Y:S01]  /*d130*/  FADD.FTZ R5, R5, R4 ;  /* 0x0000000405057221 */ /* 0x002fe20000010000 */
[----:B------:R-:W-:Y:S01]  /*d140*/  UIADD3 UR10, UR5, 0x40, URZ ;  /* 0x00000040050a7890 */ /* 0x000fe2000fffe03f */
[----:B------:R-:W-:Y:S01]  /*d150*/  IMAD.MOV.U32 R4, RZ, RZ, RZ ;  /* 0x000000ffff047224 */ /* 0x000fe200078e00ff */
[----:B------:R-:W-:Y:S01]  /*d160*/  UMOV UR9, 0xc0000010 ;  /* 0xc000001000097882 */ /* 0x000fe20000000000 */
[----:B------:R-:W-:Y:S01]  /*d170*/  UMOV UR11, 0x80000020 ;  /* 0x80000020000b7882 */ /* 0x000fe20000000000 */
[----:B--2---:R-:W-:Y:S01]  /*d180*/  FADD.FTZ R7, R6, R3 ;  /* 0x0000000306077221 */ /* 0x004fe20000010000 */
[----:B------:R-:W-:Y:S01]  /*d190*/  IMAD.MOV.U32 R3, RZ, RZ, -0x800000 ;  /* 0xff800000ff037424 */ /* 0x000fe200078e00ff */
[----:B------:R-:W1:Y:S01]  /*d1a0*/  SHFL.BFLY PT, R6, R5, 0x1, 0x1f ;  /* 0x0c201f0005067f89 */ /* 0x000e6200000e0000 */
[----:B------:R-:W-:Y:S01]  /*d1b0*/  IMAD.U32 R150, RZ, RZ, UR7 ;  /* 0x00000007ff967e24 */ /* 0x000fe2000f8e00ff */
[----:B------:R-:W-:-:S02]  /*d1c0*/  USEL UR36, UR36, URZ, UP0 ;  /* 0x0000003f24247287 */ /* 0x000fc40008000000 */
[----:B------:R-:W2:Y:S01]  /*d1d0*/  SHFL.BFLY PT, R8, R7, 0x1, 0x1f ;  /* 0x0c201f0007087f89 */ /* 0x000ea200000e0000 */
[----:B-1----:R-:W-:Y:S01]  /*d1e0*/  FADD.FTZ R10, R5, R6 ;  /* 0x00000006050a7221 */ /* 0x002fe20000010000 */
[----:B------:R-:W-:Y:S01]  /*d1f0*/  IMAD.U32 R5, RZ, RZ, UR4 ;  /* 0x00000004ff057e24 */ /* 0x000fe2000f8e00ff */
[----:B------:R-:W-:Y:S01]  /*d200*/  USEL UR4, URZ, 0x1, UP0 ;  /* 0x000000013f047887 */ /* 0x000fe20008000000 */
[----:B--2---:R-:W-:Y:S02]  /*d210*/  FADD.FTZ R11, R7, R8 ;  /* 0x00000008070b7221 */ /* 0x004fe40000010000 */
[----:B------:R-:W-:Y:S01]  /*d220*/  FSETP.NE.FTZ.AND P0, PT, R10, RZ, PT ;  /* 0x000000ff0a00720b */ /* 0x000fe20003f15000 */
[----:B------:R-:W-:Y:S01]  /*d230*/  IMAD.MOV.U32 R8, RZ, RZ, RZ ;  /* 0x000000ffff087224 */ /* 0x000fe200078e00ff */
[----:B------:R-:W-:Y:S01]  /*d240*/  ULOP3.LUT UR38, UR38, UR4, URZ, 0x3c, !UPT ;  /* 0x0000000426267292 */ /* 0x000fe2000f8e3c3f */
[----:B------:R-:W-:Y:S01]  /*d250*/  IMAD.U32 R7, RZ, RZ, UR6 ;  /* 0x00000006ff077e24 */ /* 0x000fe2000f8e00ff */
[----:B------:R-:W-:-:S03]  /*d260*/  FSETP.NE.FTZ.AND P2, PT, R11, RZ, PT ;  /* 0x000000ff0b00720b */ /* 0x000fc60003f55000 */
[----:B------:R-:W-:-:S05]  /*d270*/  @!P1 VIADD R7, R7, 0x31c60 ;  /* 0x00031c6007079836 */ /* 0x000fca0000000000 */
[----:B------:R-:W-:Y:S01]  /*d280*/  @!P1 PRMT R7, RZ, 0x654, R7 ;  /* 0x00000654ff079816 */ /* 0x000fe20000000007 */
[----:B------:R-:W1:Y:S01]  /*d290*/  @P0 MUFU.LG2 R6, R10 ;  /* 0x0000000a00060308 */ /* 0x000e620000000c00 */
[----:B------:R-:W-:-:S03]  /*d2a0*/  @P0 FMUL.FTZ R5, R5, 0.69314718246459960938 ;  /* 0x3f31721805050820 */ /* 0x000fc60000410000 */
[----:B------:R-:W-:-:S04]  /*d2b0*/  @P2 FMUL.FTZ R15, R15, 0.69314718246459960938 ;  /* 0x3f3172180f0f2820 */ /* 0x000fc80000410000 */
[----:B------:R-:W-:Y:S08]  /*d2c0*/  @P0 MUFU.RCP R4, R10 ;  /* 0x0000000a00040308 */ /* 0x000ff00000001000 */
[----:B------:R-:W2:Y:S01]  /*d2d0*/  @P2 MUFU.LG2 R9, R11 ;  /* 0x0000000b00092308 */ /* 0x000ea20000000c00 */
[----:B-1----:R-:W-:-:S04]  /*d2e0*/  @P0 FMUL.FTZ R6, R6, 0.69314718246459960938 ;  /* 0x3f31721806060820 */ /* 0x002fc80000410000 */
[----:B------:R-:W-:Y:S01]  /*d2f0*/  @P0 FFMA.FTZ R3, R5, R0, R6 ;  /* 0x0000000005030223 */ /* 0x000fe20000010006 */
[----:B------:R-:W-:Y:S02]  /*d300*/  PLOP3.LUT P0, PT, PT, PT, PT, 0x8, 0x0 ;  /* 0x000000000000781c */ /* 0x000fe40003f0e170 */
[----:B------:R-:W1:Y:S01]  /*d310*/  @P2 MUFU.RCP R8, R11 ;  /* 0x0000000b00082308 */ /* 0x000e620000001000 */
        /* <DEDUP_REMOVED lines=74> */
[----:B------:R-:W-:Y:S01]  /*d7c0*/  FMUL.FTZ R53, R69, R4 ;  /* 0x0000000445357220 */ /* 0x000fe20000410000 */
[-C--:B-1----:R-:W-:Y:S01]  /*d7d0*/  FMUL.FTZ R83, R26, R8.reuse ;  /* 0x000000081a537220 */ /* 0x082fe20000410000 */
[-C--:B------:R-:W-:Y:S01]  /*d7e0*/  FMUL.FTZ R14, R27, R8.reuse ;  /* 0x000000081b0e7220 */ /* 0x080fe20000410000 */
[-C--:B------:R-:W-:Y:S01]  /*d7f0*/  FMUL.FTZ R12, R30, R8.reuse ;  /* 0x000000081e0c7220 */ /* 0x080fe20000410000 */
[-C--:B------:R-:W-:Y:S01]  /*d800*/  FMUL.FTZ R65, R38, R8.reuse ;  /* 0x0000000826417220 */ /* 0x080fe20000410000 */
[-C--:B0-----:R-:W-:Y:S01]  /*d810*/  FMUL.FTZ R7, R31, R8.reuse ;  /* 0x000000081f077220 */ /* 0x081fe20000410000 */
        /* <DEDUP_REMOVED lines=23> */
[----:B------:R-:W-:-:S07]  /*d990*/  FMUL.FTZ R71, R71, R8 ;  /* 0x0000000847477220 */ /* 0x000fce0000410000 */
.L_x_1661:
        /* <DEDUP_REMOVED lines=14> */
[----:B------:R-:W-:Y:S01]  /*da80*/  R2UR UR11, R148 ;  /* 0x00000000940b72ca */ /* 0x000fe200000e0000 */
[----:B------:R-:W-:Y:S01]  /*da90*/  ULDC.64 UR8, c[0x0][0xbe0] ;  /* 0x0002f80000087ab9 */ /* 0x000fe20000000a00 */
[----:B------:R-:W-:Y:S01]  /*daa0*/  R2UR UR10, R146 ;  /* 0x00000000920a72ca */ /* 0x000fe200000e0000 */
[----:B------:R-:W-:Y:S01]  /*dab0*/  UISETP.NE.U32.AND UP0, UPT, UR8, URZ, UPT ;  /* 0x0000003f0800728c */ /* 0x000fe2000bf05070 */
[----:B------:R-:W-:Y:S01]  /*dac0*/  F2FP.F16.F32.PACK_AB R27, R27, R42 ;  /* 0x0000002a1b1b723e */ /* 0x000fe200000000ff */
[----:B------:R-:W-:Y:S01]  /*dad0*/  ULDC.64 UR12, c[0x0][0x208] ;  /* 0x00008200000c7ab9 */ /* 0x000fe20000000a00 */
[----:B------:R-:W-:Y:S01]  /*dae0*/  F2FP.F16.F32.PACK_AB R68, R45, R28 ;  /* 0x0000001c2d44723e */ /* 0x000fe200000000ff */
[----:B------:R-:W-:Y:S01]  /*daf0*/  UISETP.NE.AND.EX UP0, UPT, UR9, URZ, UPT, UP0 ;  /* 0x0000003f0900728c */ /* 0x000fe2000bf05300 */
[----:B------:R-:W-:Y:S02]  /*db00*/  F2FP.F16.F32.PACK_AB R70, R53, R0 ;  /* 0x000000003546723e */ /* 0x000fe400000000ff */
[----:B------:R-:W-:-:S05]  /*db10*/  F2FP.F16.F32.PACK_AB R71, R71, R30 ;  /* 0x0000001e4747723e */ /* 0x000fca00000000ff */
[----:B------:R-:W-:Y:S02]  /*db20*/  USHF.L.U64.HI UR11, UR10, 0x2, UR11 ;  /* 0x000000020a0b7899 */ /* 0x000fe4000801020b */
[----:B------:R-:W-:Y:S01]  /*db30*/  USHF.L.U32 UR10, UR10, 0x2, URZ ;  /* 0x000000020a0a7899 */ /* 0x000fe2000800063f */
[----:B------:R-:W-:Y:S01]  /*db40*/  UMOV UR6, UR37 ;  /* 0x0000002500067c82 */ /* 0x000fe20008000000 */
[----:B0-----:R-:W-:Y:S01]  /*db50*/  UMOV UR7, UR4 ;  /* 0x0000000400077c82 */ /* 0x001fe20008000000 */
[----:B------:R-:W-:Y:S02]  /*db60*/  IMAD.U32 R20, RZ, RZ, UR6 ;  /* 0x00000006ff147e24 */ /* 0x000fe4000f8e00ff */
[----:B------:R-:W-:Y:S01]  /*db70*/  IMAD.U32 R21, RZ, RZ, UR7 ;  /* 0x00000007ff157e24 */ /* 0x000fe2000f8e00ff */
[----:B------:R-:W-:Y:S02]  /*db80*/  ULDC.64 UR6, c[0x0][0xbd8] ;  /* 0x0002f60000067ab9 */ /* 0x000fe40000000a00 */
[----:B------:R-:W-:Y:S01]  /*db90*/  UISETP.NE.U32.AND UP1, UPT, UR6, URZ, UPT ;  /* 0x0000003f0600728c */ /* 0x000fe2000bf25070 */
[----:B------:R-:W-:Y:S01]  /*dba0*/  IMAD.WIDE R4, R153, 0x2, R20 ;  /* 0x0000000299047825 */ /* 0x000fe200078e0214 */
[----:B------:R-:W-:-:S02]  /*dbb0*/  UIADD3 UR4, UP2, UR10, UR6, URZ ;  /* 0x000000060a047290 */ /* 0x000fc4000ff5e03f */
[----:B------:R-:W-:Y:S01]  /*dbc0*/  UISETP.NE.AND.EX UP1, UPT, UR7, URZ, UPT, UP1 ;  /* 0x0000003f0700728c */ /* 0x000fe2000bf25310 */
[C---:B------:R-:W-:Y:S01]  /*dbd0*/  LOP3.LUT R11, R4.reuse, 0x180, RZ, 0xc0, !PT ;  /* 0x00000180040b7812 */ /* 0x040fe200078ec0ff */
[----:B------:R-:W-:Y:S01]  /*dbe0*/  @UP0 UIADD3 UR6, UP3, UR10, UR8, URZ ;  /* 0x000000080a060290 */ /* 0x000fe2000ff7e03f */
[C---:B------:R-:W-:Y:S01]  /*dbf0*/  IADD3 R13, P0, R4.reuse, 0x6020, RZ ;  /* 0x00006020040d7810 */ /* 0x040fe20007f1e0ff */
[----:B------:R-:W-:Y:S01]  /*dc00*/  UIADD3.X UR8, UR11, UR7, URZ, UP2, !UPT ;  /* 0x000000070b087290 */ /* 0x000fe200097fe43f */
[----:B------:R-:W-:Y:S01]  /*dc10*/  IADD3 R9, P1, R4, 0x6000, RZ ;  /* 0x0000600004097810 */ /* 0x000fe20007f3e0ff */
[----:B------:R-:W-:Y:S01]  /*dc20*/  @UP0 UIADD3.X UR7, UR11, UR9, URZ, UP3, !UPT ;  /* 0x000000090b070290 */ /* 0x000fe20009ffe43f */
[----:B------:R-:W-:Y:S02]  /*dc30*/  SHF.R.U64 R11, R11, 0x3, RZ ;  /* 0x000000030b0b7819 */ /* 0x000fe400000012ff */
[----:B------:R-:W-:Y:S02]  /*dc40*/  LOP3.LUT R8, R13, 0x180, RZ, 0xc0, !PT ;  /* 0x000001800d087812 */ /* 0x000fe400078ec0ff */
[----:B------:R-:W-:-:S02]  /*dc50*/  LOP3.LUT R10, R9, 0x180, RZ, 0xc0, !PT ;  /* 0x00000180090a7812 */ /* 0x000fc400078ec0ff */
[C---:B------:R-:W-:Y:S02]  /*dc60*/  IADD3 R51, P2, R4.reuse, 0x3020, RZ ;  /* 0x0000302004337810 */ /* 0x040fe40007f5e0ff */
[C---:B------:R-:W-:Y:S02]  /*dc70*/  IADD3 R33, P3, R4.reuse, 0x3000, RZ ;  /* 0x0000300004217810 */ /* 0x040fe40007f7e0ff */
[----:B------:R-:W-:Y:S02]  /*dc80*/  IADD3 R18, P4, R4, 0x20, RZ ;  /* 0x0000002004127810 */ /* 0x000fe40007f9e0ff */
[----:B------:R-:W-:Y:S01]  /*dc90*/  LOP3.LUT R4, R11, R4, RZ, 0x3c, !PT ;  /* 0x000000040b047212 */ /* 0x000fe200078e3cff */
[--C-:B------:R-:W-:Y:S01]  /*dca0*/  IMAD.X R11, RZ, RZ, R5.reuse, P1 ;  /* 0x000000ffff0b7224 */ /* 0x100fe200008e0605 */
[----:B------:R-:W-:Y:S01]  /*dcb0*/  SHF.R.U64 R8, R8, 0x3, RZ ;  /* 0x0000000308087819 */ /* 0x000fe200000012ff */
[--C-:B------:R-:W-:Y:S01]  /*dcc0*/  IMAD.X R15, RZ, RZ, R5.reuse, P3 ;  /* 0x000000ffff0f7224 */ /* 0x100fe200018e0605 */
[----:B------:R-:W-:Y:S01]  /*dcd0*/  SHF.R.U64 R10, R10, 0x3, RZ ;  /* 0x000000030a0a7819 */ /* 0x000fe200000012ff */
[----:B------:R-:W-:Y:S01]  /*dce0*/  IMAD.X R25, RZ, RZ, R5, P4 ;  /* 0x000000ffff197224 */ /* 0x000fe200020e0605 */
[----:B------:R-:W-:-:S02]  /*dcf0*/  MOV R32, R4 ;  /* 0x0000000400207202 */ /* 0x000fc40000000f00 */
[----:B------:R-:W-:Y:S01]  /*dd00*/  LOP3.LUT R8, R8, R13, RZ, 0x3c, !PT ;  /* 0x0000000d08087212 */ /* 0x000fe200078e3cff */
[--C-:B------:R-:W-:Y:S01]  /*dd10*/  IMAD.X R13, RZ, RZ, R5.reuse, P2 ;  /* 0x000000ffff0d7224 */ /* 0x100fe200010e0605 */
[----:B------:R-:W-:Y:S01]  /*dd20*/  LOP3.LUT R10, R10, R9, RZ, 0x3c, !PT ;  /* 0x000000090a0a7212 */ /* 0x000fe200078e3cff */
[----:B------:R-:W-:Y:S01]  /*dd30*/  IMAD.X R9, RZ, RZ, R5, P0 ;  /* 0x000000ffff097224 */ /* 0x000fe200000e0605 */
[----:B------:R-:W-:Y:S02]  /*dd40*/  F2FP.F16.F32.PACK_AB R4, R24, R85 ;  /* 0x000000551804723e */ /* 0x000fe400000000ff */
[----:B------:R-:W-:Y:S02]  /*dd50*/  LOP3.LUT R24, R51, 0x180, RZ, 0xc0, !PT ;  /* 0x0000018033187812 */ /* 0x000fe400078ec0ff */
[----:B------:R-:W-:Y:S02]  /*dd60*/  F2FP.F16.F32.PACK_AB R5, R14, R83 ;  /* 0x000000530e05723e */ /* 0x000fe400000000ff */
[----:B------:R-:W-:-:S02]  /*dd70*/  LOP3.LUT R17, R18, 0x180, RZ, 0xc0, !PT ;  /* 0x0000018012117812 */ /* 0x000fc400078ec0ff */
[----:B------:R-:W-:Y:S01]  /*dd80*/  LOP3.LUT R14, R33, 0x180, RZ, 0xc0, !PT ;  /* 0x00000180210e7812 */ /* 0x000fe200078ec0ff */
[----:B------:R0:W-:Y:S01]  /*dd90*/  STSM.16.M88.4 [R32], R4 ;  /* 0x0000000420007844 */ /* 0x0001e20000000200 */
[----:B------:R-:W-:Y:S02]  /*dda0*/  SHF.R.U64 R24, R24, 0x3, RZ ;  /* 0x0000000318187819 */ /* 0x000fe400000012ff */
[----:B------:R-:W-:Y:S02]  /*ddb0*/  SHF.R.U64 R17, R17, 0x3, RZ ;  /* 0x0000000311117819 */ /* 0x000fe400000012ff */
[----:B------:R-:W-:Y:S02]  /*ddc0*/  SHF.R.U64 R14, R14, 0x3, RZ ;  /* 0x000000030e0e7819 */ /* 0x000fe400000012ff */
[----:B------:R-:W-:Y:S02]  /*ddd0*/  LOP3.LUT R12, R24, R51, RZ, 0x3c, !PT ;  /* 0x00000033180c7212 */ /* 0x000fe400078e3cff */
[----:B------:R-:W-:-:S02]  /*dde0*/  LOP3.LUT R24, R17, R18, RZ, 0x3c, !PT ;  /* 0x0000001211187212 */ /* 0x000fc400078e3cff */
[----:B------:R-:W-:Y:S02]  /*ddf0*/  LOP3.LUT R14, R14, R33, RZ, 0x3c, !PT ;  /* 0x000000210e0e7212 */ /* 0x000fe400078e3cff */
[----:B------:R-:W-:Y:S02]  /*de00*/  MOV R17, R8 ;  /* 0x0000000800117202 */ /* 0x000fe40000000f00 */
[----:B------:R-:W-:Y:S02]  /*de10*/  MOV R18, R10 ;  /* 0x0000000a00127202 */ /* 0x000fe40000000f00 */
[----:B------:R-:W-:Y:S02]  /*de20*/  MOV R34, R24 ;  /* 0x0000001800227202 */ /* 0x000fe40000000f00 */
[----:B------:R-:W-:Y:S02]  /*de30*/  F2FP.F16.F32.PACK_AB R8, R76, R75 ;  /* 0x0000004b4c08723e */ /* 0x000fe400000000ff */
[----:B------:R-:W-:-:S02]  /*de40*/  F2FP.F16.F32.PACK_AB R9, R64, R69 ;  /* 0x000000454009723e */ /* 0x000fc400000000ff */
[----:B------:R-:W-:Y:S02]  /*de50*/  F2FP.F16.F32.PACK_AB R10, R79, R74 ;  /* 0x0000004a4f0a723e */ /* 0x000fe400000000ff */
[----:B------:R-:W-:Y:S02]  /*de60*/  F2FP.F16.F32.PACK_AB R11, R60, R65 ;  /* 0x000000413c0b723e */ /* 0x000fe400000000ff */
[----:B------:R-:W-:Y:S02]  /*de70*/  MOV R33, R14 ;  /* 0x0000000e00217202 */ /* 0x000fe40000000f00 */
[----:B0-----:R-:W-:Y:S01]  /*de80*/  F2FP.F16.F32.PACK_AB R4, R78, R73 ;  /* 0x000000494e04723e */ /* 0x001fe200000000ff */
[----:B------:R-:W-:Y:S01]  /*de90*/  STSM.16.M88.4 [R34], R8 ;  /* 0x0000000822007844 */ /* 0x000fe20000000200 */
[----:B------:R-:W-:Y:S02]  /*dea0*/  F2FP.F16.F32.PACK_AB R5, R56, R61 ;  /* 0x0000003d3805723e */ /* 0x000fe400000000ff */
[----:B------:R-:W-:-:S02]  /*deb0*/  F2FP.F16.F32.PACK_AB R6, R77, R72 ;  /* 0x000000484d06723e */ /* 0x000fc400000000ff */
[----:B------:R-:W-:Y:S02]  /*dec0*/  F2FP.F16.F32.PACK_AB R7, R52, R57 ;  /* 0x000000393407723e */ /* 0x000fe400000000ff */
[----:B------:R-:W-:Y:S02]  /*ded0*/  MOV R32, R12 ;  /* 0x0000000c00207202 */ /* 0x000fe40000000f00 */
[----:B------:R-:W-:Y:S01]  /*dee0*/  F2FP.F16.F32.PACK_AB R12, R49, R40 ;  /* 0x00000028310c723e */ /* 0x000fe200000000ff */
[----:B------:R0:W-:Y:S01]  /*def0*/  STSM.16.M88.4 [R33], R4 ;  /* 0x0000000421007844 */ /* 0x0001e20000000200 */
[----:B------:R-:W-:Y:S02]  /*df00*/  F2FP.F16.F32.PACK_AB R13, R47, R50 ;  /* 0x000000322f0d723e */ /* 0x000fe400000000ff */
[----:B------:R-:W-:Y:S02]  /*df10*/  F2FP.F16.F32.PACK_AB R14, R48, R37 ;  /* 0x00000025300e723e */ /* 0x000fe400000000ff */
[----:B------:R-:W-:-:S02]  /*df20*/  F2FP.F16.F32.PACK_AB R15, R43, R46 ;  /* 0x0000002e2b0f723e */ /* 0x000fc400000000ff */
[----:B------:R-:W-:Y:S02]  /*df30*/  F2FP.F16.F32.PACK_AB R25, R26, R39 ;  /* 0x000000271a19723e */ /* 0x000fe400000000ff */
[----:B------:R-:W-:Y:S01]  /*df40*/  F2FP.F16.F32.PACK_AB R24, R41, R36 ;  /* 0x000000242918723e */ /* 0x000fe200000000ff */
[----:B------:R1:W-:Y:S01]  /*df50*/  STSM.16.M88.4 [R32], R12 ;  /* 0x0000000c20007844 */ /* 0x0003e20000000200 */
[----:B------:R-:W-:Y:S02]  /*df60*/  F2FP.F16.F32.PACK_AB R26, R44, R29 ;  /* 0x0000001d2c1a723e */ /* 0x000fe400000000ff */
[----:B------:R-:W-:Y:S02]  /*df70*/  F2FP.F16.F32.PACK_AB R69, R31, R38 ;  /* 0x000000261f45723e */ /* 0x000fe400000000ff */
[----:B------:R-:W-:Y:S01]  /*df80*/  PLOP3.LUT P0, PT, PT, PT, UP1, 0x80, 0x0 ;  /* 0x000000000000781c */ /* 0x000fe20003f0f018 */
[----:B------:R1:W-:Y:S01]  /*df90*/  STSM.16.M88.4 [R18], R24 ;  /* 0x0000001812007844 */ /* 0x0003e20000000200 */
[----:B------:R-:W-:Y:S01]  /*dfa0*/  PLOP3.LUT P1, PT, PT, PT, UP0, 0x80, 0x0 ;  /* 0x000000000000781c */ /* 0x000fe20003f2f008 */
[----:B0-----:R-:W-:-:S02]  /*dfb0*/  IMAD.U32 R4, RZ, RZ, UR4 ;  /* 0x00000004ff047e24 */ /* 0x001fc4000f8e00ff */
[----:B------:R1:W-:Y:S01]  /*dfc0*/  STSM.16.M88.4 [R17], R68 ;  /* 0x0000004411007844 */ /* 0x0003e20000000200 */
[----:B------:R-:W-:Y:S02]  /*dfd0*/  IMAD.U32 R6, RZ, RZ, UR6 ;  /* 0x00000006ff067e24 */ /* 0x000fe4000f8e00ff */
[----:B------:R-:W-:Y:S01]  /*dfe0*/  IMAD.U32 R5, RZ, RZ, UR8 ;  /* 0x00000008ff057e24 */ /* 0x000fe2000f8e00ff */
[----:B------:R-:W-:Y:S01]  /*dff0*/  BAR.SYNC.DEFER_BLOCKING 0x1, 0x180 ;  /* 0x0046000000007b1d */ /* 0x000fe20000010000 */
[----:B------:R-:W-:-:S05]  /*e000*/  IMAD.U32 R7, RZ, RZ, UR7 ;  /* 0x00000007ff077e24 */ /* 0x000fca000f8e00ff */
[----:B------:R-:W2:Y:S04]  /*e010*/  @P0 LDG.E R0, desc[UR12][R4.64] ;  /* 0x0000000c04000981 */ /* 0x000ea8000c1e1900 */
[----:B------:R-:W3:Y:S01]  /*e020*/  @P1 LDG.E R6, desc[UR12][R6.64] ;  /* 0x0000000c06061981 */ /* 0x000ee2000c1e1900 */
[----:B------:R-:W-:Y:S01]  /*e030*/  IMAD R9, R144, 0x20, R19 ;  /* 0x0000002090097824 */ /* 0x000fe200078e0213 */
[----:B------:R-:W-:Y:S01]  /*e040*/  UMOV UR4, URZ ;  /* 0x0000003f00047c82 */ /* 0x000fe20008000000 */
[----:B------:R-:W-:Y:S02]  /*e050*/  ULDC UR10, c[0x0][0xa88] ;  /* 0x0002a200000a7ab9 */ /* 0x000fe40000000800 */
[----:B------:R-:W-:-:S03]  /*e060*/  IMAD.WIDE R20, R9, 0x2, R20 ;  /* 0x0000000209147825 */ /* 0x000fc600078e0214 */
[----:B------:R-:W-:Y:S02]  /*e070*/  IADD3 R9, P6, R20, 0x1800, RZ ;  /* 0x0000180014097810 */ /* 0x000fe40007fde0ff */
[----:B--2---:R-:W-:Y:S02]  /*e080*/  @P0 R2UR UR4, R0 ;  /* 0x00000000000402ca */ /* 0x004fe400000e0000 */
[----:B---3--:R-:W-:Y:S01]  /*e090*/  @P1 R2UR UR10, R6 ;  /* 0x00000000060a12ca */ /* 0x008fe200000e0000 */
[----:B-1----:R-:W-:-:S14]  /*e0a0*/  @P1 BRA `(.L_x_1694) ;  /* 0x00000000001c1947 */ /* 0x002fdc0003800000 */
[----:B------:R-:W-:Y:S05]  /*e0b0*/  @!P0 BRA `(.L_x_1694) ;  /* 0x0000000000188947 */ /* 0x000fea0003800000 */
[----:B------:R-:W-:Y:S02]  /*e0c0*/  ULDC.64 UR6, c[0x0][0x208] ;  /* 0x0000820000067ab9 */ /* 0x000fe40000000a00 */
[----:B------:R-:W2:Y:S04]  /*e0d0*/  LDG.E R6, desc[UR6][R4.64] ;  /* 0x0000000604067981 */ /* 0x000ea8000c1e1900 */
[----:B------:R-:W3:Y:S01]  /*e0e0*/  LDG.E R0, desc[UR6][R4.64+0x4] ;  /* 0x0000040604007981 */ /* 0x000ee2000c1e1900 */
[----:B--2---:R-:W-:Y:S02]  /*e0f0*/  R2UR UR6, R6 ;  /* 0x00000000060672ca */ /* 0x004fe400000e0000 */
[----:B---3--:R-:W-:-:S13]  /*e100*/  R2UR UR10, R0 ;  /* 0x00000000000a72ca */ /* 0x008fda00000e0000 */
[----:B------:R-:W-:-:S12]  /*e110*/  UIADD3 UR10, -UR6, UR10, URZ ;  /* 0x0000000a060a7290 */ /* 0x000fd8000fffe13f */
.L_x_1694:
[----:B------:R-:W-:Y:S01]  /*e120*/  R2UR UR18, R147 ;  /* 0x00000000931272ca */ /* 0x000fe200000e0000 */
[----:B------:R-:W-:Y:S01]  /*e130*/  ULDC.64 UR12, c[0x0][0xb70] ;  /* 0x0002dc00000c7ab9 */ /* 0x000fe20000000a00 */
[----:B------:R-:W-:Y:S01]  /*e140*/  R2UR UR16, R148 ;  /* 0x00000000941072ca */ /* 0x000fe200000e0000 */
[----:B------:R-:W-:Y:S01]  /*e150*/  USHF.R.S32.HI UR7, URZ, 0x1f, UR4 ;  /* 0x0000001f3f077899 */ /* 0x000fe20008011404 */
[----:B------:R-:W-:Y:S01]  /*e160*/  R2UR UR15, R146 ;  /* 0x00000000920f72ca */ /* 0x000fe200000e0000 */
[----:B------:R-:W-:Y:S01]  /*e170*/  UMOV UR6, UR4 ;  /* 0x0000000400067c82 */ /* 0x000fe20008000000 */
[----:B------:R-:W-:Y:S01]  /*e180*/  LOP3.LUT R4, R9, 0x180, RZ, 0xc0, !PT ;  /* 0x0000018009047812 */ /* 0x000fe200078ec0ff */
[----:B------:R-:W-:Y:S01]  /*e190*/  ULDC.64 UR20, c[0x0][0x208] ;  /* 0x0000820000147ab9 */ /* 0x000fe20000000a00 */
[----:B------:R-:W-:Y:S02]  /*e1a0*/  R2UR UR17, R149 ;  /* 0x00000000951172ca */ /* 0x000fe400000e0000 */
[----:B------:R-:W-:-:S02]  /*e1b0*/  SHF.R.U64 R4, R4, 0x3, RZ ;  /* 0x0000000304047819 */ /* 0x000fc400000012ff */
[----:B------:R-:W-:Y:S01]  /*e1c0*/  LOP3.LUT P0, RZ, R151, 0x3, RZ, 0xc0, !PT ;  /* 0x0000000397ff7812 */ /* 0x000fe2000780c0ff */
[----:B------:R-:W-:Y:S01]  /*e1d0*/  USHF.R.S32.HI UR14, URZ, 0x1f, UR18 ;  /* 0x0000001f3f0e7899 */ /* 0x000fe20008011412 */
[----:B------:R-:W-:Y:S01]  /*e1e0*/  LOP3.LUT R4, R4, R9, RZ, 0x3c, !PT ;  /* 0x0000000904047212 */ /* 0x000fe200078e3cff */
[----:B------:R-:W-:Y:S01]  /*e1f0*/  USEL UR16, UR16, URZ, !UP1 ;  /* 0x0000003f10107287 */ /* 0x000fe2000c800000 */
[C---:B------:R-:W-:Y:S01]  /*e200*/  IADD3 R9, P4, R20.reuse, 0x4800, RZ ;  /* 0x0000480014097810 */ /* 0x040fe20007f9e0ff */
[----:B------:R-:W-:Y:S01]  /*e210*/  UIMAD UR11, UR14, UR12, URZ ;  /* 0x0000000c0e0b72a4 */ /* 0x000fe2000f8e023f */
[----:B------:R-:W-:Y:S01]  /*e220*/  IADD3 R29, P5, R20, 0x3000, RZ ;  /* 0x00003000141d7810 */ /* 0x000fe20007fbe0ff */
[----:B------:R-:W-:Y:S01]  /*e230*/  UIMAD.WIDE.U32 UR8, UR18, UR12, UR6 ;  /* 0x0000000c120872a5 */ /* 0x000fe2000f8e0006 */
[----:B------:R-:W-:Y:S01]  /*e240*/  LOP3.LUT R8, R9, 0x180, RZ, 0xc0, !PT ;  /* 0x0000018009087812 */ /* 0x000fe200078ec0ff */
[----:B------:R-:W-:Y:S01]  /*e250*/  UIMAD UR11, UR18, UR13, UR11 ;  /* 0x0000000d120b72a4 */ /* 0x000fe2000f8e020b */
[----:B------:R-:W-:Y:S01]  /*e260*/  IMAD.U32 R0, RZ, RZ, UR17 ;  /* 0x00000011ff007e24 */ /* 0x000fe2000f8e00ff */
[----:B------:R-:W-:Y:S01]  /*e270*/  USEL UR15, UR15, URZ, !UP1 ;  /* 0x0000003f0f0f7287 */ /* 0x000fe2000c800000 */
[----:B------:R-:W-:Y:S01]  /*e280*/  SHF.R.U64 R8, R8, 0x3, RZ ;  /* 0x0000000308087819 */ /* 0x000fe200000012ff */
[----:B------:R-:W-:Y:S01]  /*e290*/  ULDC.64 UR12, c[0x0][0xb78] ;  /* 0x0002de00000c7ab9 */ /* 0x000fe20000000a00 */
[----:B------:R-:W-:Y:S01]  /*e2a0*/  UIADD3 UR9, UR9, UR11, URZ ;  /* 0x0000000b09097290 */ /* 0x000fe2000fffe03f */
[----:B------:R-:W-:Y:S01]  /*e2b0*/  IMAD R7, R0, 0xc0, R23 ;  /* 0x000000c000077824 */ /* 0x000fe200078e0217 */
[----:B------:R-:W-:Y:S01]  /*e2c0*/  UIMAD UR6, UR16, UR12, URZ ;  /* 0x0000000c100672a4 */ /* 0x000fe2000f8e023f */
[----:B------:R-:W-:Y:S01]  /*e2d0*/  LOP3.LUT R8, R8, R9, RZ, 0x3c, !PT ;  /* 0x0000000908087212 */ /* 0x000fe200078e3cff */
[----:B------:R-:W-:Y:S01]  /*e2e0*/  UIMAD.WIDE.U32 UR8, UR15, UR12, UR8 ;  /* 0x0000000c0f0872a5 */ /* 0x000fe2000f8e0008 */
[----:B------:R-:W-:Y:S01]  /*e2f0*/  IADD3 R37, P3, R20, 0x6000, RZ ;  /* 0x0000600014257810 */ /* 0x000fe20007f7e0ff */
[----:B------:R-:W-:Y:S01]  /*e300*/  UIMAD UR6, UR15, UR13, UR6 ;  /* 0x0000000d0f0672a4 */ /* 0x000fe2000f8e0206 */
[----:B------:R-:W-:-:S02]  /*e310*/  SHF.R.S32.HI R0, RZ, 0x1f, R7 ;  /* 0x0000001fff007819 */ /* 0x000fc40000011407 */
[----:B------:R-:W-:Y:S01]  /*e320*/  ULDC.64 UR12, c[0x0][0xb40] ;  /* 0x0002d000000c7ab9 */ /* 0x000fe20000000a00 */
[----:B------:R-:W-:Y:S02]  /*e330*/  IADD3 R5, P1, R7, UR8, RZ ;  /* 0x0000000807057c10 */ /* 0x000fe4000ff3e0ff */
[----:B------:R-:W-:Y:S01]  /*e340*/  IMAD.U32 R9, RZ, RZ, UR6 ;  /* 0x00000006ff097e24 */ /* 0x000fe2000f8e00ff */
[----:B------:R-:W-:Y:S02]  /*e350*/  LOP3.LUT R28, R29, 0x180, RZ, 0xc0, !PT ;  /* 0x000001801d1c7812 */ /* 0x000fe400078ec0ff */
[----:B------:R-:W-:Y:S02]  /*e360*/  LEA R40, P2, R5, UR12, 0x2 ;  /* 0x0000000c05287c11 */ /* 0x000fe4000f8410ff */
[----:B------:R-:W-:Y:S01]  /*e370*/  IADD3.X R6, R0, UR9, R9, P1, !PT ;  /* 0x0000000900067c10 */ /* 0x000fe20008ffe409 */
[C---:B------:R-:W-:Y:S01]  /*e380*/  VIADD R0, R7.reuse, 0x8 ;  /* 0x0000000807007836 */ /* 0x040fe20000000000 */
[----:B------:R-:W-:Y:S01]  /*e390*/  ISETP.GE.OR P1, PT, R7, UR10, P0 ;  /* 0x0000000a07007c0c */ /* 0x000fe20008726670 */
[----:B------:R-:W-:Y:S01]  /*e3a0*/  ULDC.64 UR8, c[0x0][0xaa0] ;  /* 0x0002a80000087ab9 */ /* 0x000fe20000000a00 */
[----:B------:R-:W-:Y:S01]  /*e3b0*/  LEA.HI.X R41, R5, UR13, R6, 0x2, P2 ;  /* 0x0000000d05297c11 */ /* 0x000fe200090f1406 */
[----:B------:R-:W-:Y:S01]  /*e3c0*/  IMAD.X R5, RZ, RZ, R21, P6 ;  /* 0x000000ffff057224 */ /* 0x000fe200030e0615 */
[----:B------:R-:W-:-:S02]  /*e3d0*/  IADD3 R7, P2, R20, 0x7800, RZ ;  /* 0x0000780014077810 */ /* 0x000fc40007f5e0ff */
[----:B------:R-:W-:Y:S02]  /*e3e0*/  LOP3.LUT R36, R37, 0x180, RZ, 0xc0, !PT ;  /* 0x0000018025247812 */ /* 0x000fe400078ec0ff */
[----:B------:R-:W-:Y:S01]  /*e3f0*/  LOP3.LUT R9, R20, 0x180, RZ, 0xc0, !PT ;  /* 0x0000018014097812 */ /* 0x000fe200078ec0ff */
[----:B------:R-:W-:Y:S01]  /*e400*/  IMAD.X R13, RZ, RZ, R21, P2 ;  /* 0x000000ffff0d7224 */ /* 0x000fe200010e0615 */
[----:B------:R-:W-:Y:S02]  /*e410*/  ISETP.GE.OR P0, PT, R0, UR10, P0 ;  /* 0x0000000a00007c0c */ /* 0x000fe40008706670 */
[----:B------:R-:W-:Y:S02]  /*e420*/  LOP3.LUT R0, R7, 0x180, RZ, 0xc0, !PT ;  /* 0x0000018007007812 */ /* 0x000fe400078ec0ff */
[----:B------:R-:W-:Y:S01]  /*e430*/  SHF.R.U64 R28, R28, 0x3, RZ ;  /* 0x000000031c1c7819 */ /* 0x000fe200000012ff */
[----:B------:R-:W-:Y:S01]  /*e440*/  UIMAD UR6, UR7, UR8, URZ ;  /* 0x00000008070672a4 */ /* 0x000fe2000f8e023f */
[----:B------:R-:W-:Y:S01]  /*e450*/  SHF.R.U64 R36, R36, 0x3, RZ ;  /* 0x0000000324247819 */ /* 0x000fe200000012ff */
[----:B------:R-:W-:Y:S01]  /*e460*/  IMAD.U32 R17, RZ, RZ, UR8 ;  /* 0x00000008ff117e24 */ /* 0x000fe2000f8e00ff */
[----:B------:R-:W-:Y:S01]  /*e470*/  SHF.R.U64 R9, R9, 0x3, RZ ;  /* 0x0000000309097819 */ /* 0x000fe200000012ff */
[----:B------:R-:W-:Y:S01]  /*e480*/  IMAD.MOV.U32 R32, RZ, RZ, R19 ;  /* 0x000000ffff207224 */ /* 0x000fe200078e0013 */
[----:B------:R-:W-:Y:S01]  /*e490*/  SHF.R.U64 R0, R0, 0x3, RZ ;  /* 0x0000000300007819 */ /* 0x000fe200000012ff */
[----:B------:R-:W-:Y:S01]  /*e4a0*/  @!P1 STG.E desc[UR20][R40.64], R3 ;  /* 0x0000000328009986 */ /* 0x000fe2000c101914 */
[----:B------:R-:W-:Y:S01]  /*e4b0*/  LOP3.LUT R28, R28, R29, RZ, 0x3c, !PT ;  /* 0x0000001d1c1c7212 */ /* 0x000fe200078e3cff */
[--C-:B------:R-:W-:Y:S01]  /*e4c0*/  IMAD.X R29, RZ, RZ, R21.reuse, P5 ;  /* 0x000000ffff1d7224 */ /* 0x100fe200028e0615 */
[----:B------:R-:W-:Y:S01]  /*e4d0*/  LOP3.LUT R36, R36, R37, RZ, 0x3c, !PT ;  /* 0x0000002524247212 */ /* 0x000fe200078e3cff */
[--C-:B------:R-:W-:Y:S01]  /*e4e0*/  IMAD.X R37, RZ, RZ, R21.reuse, P3 ;  /* 0x000000ffff257224 */ /* 0x100fe200018e0615 */
[----:B------:R-:W-:Y:S01]  /*e4f0*/  LOP3.LUT R20, R9, R20, RZ, 0x3c, !PT ;  /* 0x0000001409147212 */ /* 0x000fe200078e3cff */
[----:B------:R-:W-:Y:S01]  /*e500*/  IMAD.X R9, RZ, RZ, R21, P4 ;  /* 0x000000ffff097224 */ /* 0x000fe200020e0615 */
[----:B------:R-:W-:Y:S01]  /*e510*/  LOP3.LUT R12, R0, R7, RZ, 0x3c, !PT ;  /* 0x00000007000c7212 */ /* 0x000fe200078e3cff */
[----:B------:R0:W-:Y:S01]  /*e520*/  @!P0 STG.E desc[UR20][R40.64+0x20], R16 ;  /* 0x0000201028008986 */ /* 0x0001e2000c101914 */
[----:B------:R-:W-:Y:S01]  /*e530*/  SHF.R.S32.HI R33, RZ, 0x1f, R19 ;  /* 0x0000001fff217819 */ /* 0x000fe20000011413 */
[----:B------:R-:W-:-:S02]  /*e540*/  UIMAD UR6, UR4, UR9, UR6 ;  /* 0x00000009040672a4 */ /* 0x000fc4000f8e0206 */
[----:B------:R1:W5:Y:S01]  /*e550*/  LD.E.128 R24, desc[UR20][R20.64] ;  /* 0x0000001414187980 */ /* 0x000362000c101d00 */
[----:B------:R-:W-:-:S03]  /*e560*/  ULDC.64 UR8, c[0x0][0xae0] ;  /* 0x0002b80000087ab9 */ /* 0x000fc60000000a00 */
        /* <DEDUP_REMOVED lines=8> */
[----:B------:R-:W-:Y:S01]  /*e5f0*/  UIMAD UR10, UR17, -0xc0, UR10 ;  /* 0xffffff40110a78a4 */ /* 0x000fe2000f8e020a */
[----:B------:R-:W-:Y:S01]  /*e600*/  @!PT LDS RZ, [RZ] ;  /* 0x00000000fffff984 */ /* 0x000fe20000000800 */
[----:B------:R-:W-:Y:S01]  /*e610*/  @!PT LDS RZ, [RZ] ;  /* 0x00000000fffff984 */ /* 0x000fe20000000800 */
[----:B------:R-:W-:Y:S01]  /*e620*/  @!PT LDS RZ, [RZ] ;  /* 0x00000000fffff984 */ /* 0x000fe20000000800 */
[----:B------:R-:W-:Y:S01]  /*e630*/  @!PT LDS RZ, [RZ] ;  /* 0x00000000fffff984 */ /* 0x000fe20000000800 */
[----:B------:R0:W-:Y:S06]  /*e640*/  MEMBAR.ALL.CTA ;  /* 0x0000000000007992 */ /* 0x0001ec0000008000 */
[----:B0-----:R-:W0:Y:S01]  /*e650*/  FENCE.VIEW.ASYNC.S ;  /* 0x00000000000073c6 */ /* 0x001e220000000000 */
[----:B------:R-:W-:Y:S01]  /*e660*/  IMAD.U32 R3, RZ, RZ, UR8 ;  /* 0x00000008ff037e24 */ /* 0x000fe2000f8e00ff */
[----:B------:R-:W-:Y:S01]  /*e670*/  UIMAD UR6, UR18, UR9, UR4 ;  /* 0x00000009120672a4 */ /* 0x000fe2000f8e0204 */
[C---:B------:R-:W-:Y:S01]  /*e680*/  VIADD R0, R144.reuse, 0x60 ;  /* 0x0000006090007836 */ /* 0x040fe20000000000 */
[----:B------:R-:W-:Y:S01]  /*e690*/  UIADD3 UR4, UR37, 0x31c20, URZ ;  /* 0x00031c2025047890 */ /* 0x000fe2000fffe03f */
[----:B------:R-:W-:Y:S01]  /*e6a0*/  IMAD.WIDE.U32 R16, R3, UR18, R16 ;  /* 0x0000001203107c25 */ /* 0x000fe2000f8e0010 */
[----:B------:R-:W-:Y:S01]  /*e6b0*/  ULDC.64 UR8, c[0x0][0xae8] ;  /* 0x0002ba0000087ab9 */ /* 0x000fe20000000a00 */
[----:B------:R-:W-:Y:S01]  /*e6c0*/  ISETP.GE.AND P0, PT, R144, UR10, PT ;  /* 0x0000000a90007c0c */ /* 0x000fe2000bf06270 */
[----:B------:R-:W-:Y:S01]  /*e6d0*/  UPRMT UR4, URZ, 0x654, UR4 ;  /* 0x000006543f047896 */ /* 0x000fe20008000004 */
[----:B------:R-:W-:Y:S01]  /*e6e0*/  VIADD R17, R17, UR6 ;  /* 0x0000000611117c36 */ /* 0x000fe20008000000 */
[----:B------:R-:W-:-:S02]  /*e6f0*/  UIMAD UR6, UR16, UR8, URZ ;  /* 0x00000008100672a4 */ /* 0x000fc4000f8e023f */
[----:B------:R-:W-:Y:S01]  /*e700*/  IMAD.U32 R33, RZ, RZ, UR8 ;  /* 0x00000008ff217e24 */ /* 0x000fe2000f8e00ff */
[----:B------:R-:W-:Y:S01]  /*e710*/  SHF.R.S32.HI R145, RZ, 0x1f, R144 ;  /* 0x0000001fff917819 */ /* 0x000fe20000011490 */
[----:B-1----:R-:W-:Y:S01]  /*e720*/  IMAD.U32 R21, RZ, RZ, UR17 ;  /* 0x00000011ff157e24 */ /* 0x002fe2000f8e00ff */
[----:B------:R-:W-:Y:S02]  /*e730*/  UIMAD UR6, UR15, UR9, UR6 ;  /* 0x000000090f0672a4 */ /* 0x000fe4000f8e0206 */
[----:B------:R-:W-:Y:S01]  /*e740*/  IMAD.WIDE.U32 R32, R33, UR15, R16 ;  /* 0x0000000f21207c25 */ /* 0x000fe2000f8e0010 */
[----:B------:R-:W-:Y:S01]  /*e750*/  BSSY B1, `(.L_x_1695) ;  /* 0x000001a000017945 */ /* 0x000fe20003800000 */
[----:B------:R-:W-:Y:S02]  /*e760*/  ISETP.GE.AND P3, PT, R0, UR10, PT ;  /* 0x0000000a00007c0c */ /* 0x000fe4000bf66270 */
        /* <DEDUP_REMOVED lines=24> */
.L_x_1696:
[----:B------:R-:W-:Y:S05]  /*e8f0*/  BSYNC B1 ;  /* 0x0000000000017941 */ /* 0x000fea0003800000 */
.L_x_1695:
[----:B------:R-:W-:Y:S05]  /*e900*/  @P3 BRA `(.L_x_1697) ;  /* 0x0000000800b83947 */ /* 0x000fea0003800000 */
[----:B------:R-:W-:Y:S01]  /*e910*/  IADD3 R3, P0, R20, 0x60, RZ ;  /* 0x0000006014037810 */ /* 0x000fe20007f1e0ff */
[----:B------:R-:W-:Y:S01]  /*e920*/  ULDC.64 UR6, c[0x0][0xad8] ;  /* 0x0002b60000067ab9 */ /* 0x000fe20000000a00 */
[----:B------:R-:W-:Y:S01]  /*e930*/  IMAD.MOV.U32 R16, RZ, RZ, R32 ;  /* 0x000000ffff107224 */ /* 0x000fe200078e0020 */
[----:B------:R-:W-:Y:S01]  /*e940*/  ULDC UR4, c[0x0][0xa8c] ;  /* 0x0002a30000047ab9 */ /* 0x000fe20000000800 */
[----:B------:R-:W-:Y:S01]  /*e950*/  IMAD.MOV.U32 R17, RZ, RZ, R43 ;  /* 0x000000ffff117224 */ /* 0x000fe200078e002b */
[C---:B------:R-:W-:Y:S01]  /*e960*/  ISETP.GE.AND P1, PT, R19.reuse, UR4, PT ;  /* 0x0000000413007c0c */ /* 0x040fe2000bf26270 */
[----:B------:R-:W-:Y:S01]  /*e970*/  IMAD.X R20, RZ, RZ, R21, P0 ;  /* 0x000000ffff147224 */ /* 0x000fe200000e0615 */
[----:B------:R-:W-:Y:S01]  /*e980*/  ULDC.64 UR8, c[0x0][0x208] ;  /* 0x0000820000087ab9 */ /* 0x000fe20000000a00 */
        /* <DEDUP_REMOVED lines=11> */
[----:B-----5:R2:W-:Y:S04]  /*ea40*/  @!P1 STG.E.128 desc[UR8][R20.64], R4 ;  /* 0x0000000414009986 */ /* 0x0205e8000c101d08 */
[----:B------:R2:W-:Y:S06]  /*ea50*/  @!P2 STG.E.128 desc[UR8][R20.64+0x40], R8 ;  /* 0x000040081400a986 */ /* 0x0005ec000c101d08 */
[----:B------:R-:W-:Y:S05]  /*ea60*/  @P0 BRA `(.L_x_1697) ;  /* 0x0000000800600947 */ /* 0x000fea0003800000 */
[----:B------:R-:W-:Y:S02]  /*ea70*/  ULDC.64 UR6, c[0x0][0x208] ;  /* 0x0000820000067ab9 */ /* 0x000fe40000000a00 */
[----:B------:R3:W-:Y:S01]  /*ea80*/  STG.E.128 desc[UR6][R20.64+0x80], R12 ;  /* 0x0000800c14007986 */ /* 0x0007e2000c101d06 */
[----:B------:R-:W-:Y:S05]  /*ea90*/  BRA `(.L_x_1697) ;  /* 0x0000000800547947 */ /* 0x000fea0003800000 */
.L_x_1693:
[----:B------:R-:W-:Y:S01]  /*eaa0*/  R2UR UR8, R148 ;  /* 0x00000000940872ca */ /* 0x000fe200000e0000 */
[----:B------:R-:W-:Y:S01]  /*eab0*/  ULDC.64 UR6, c[0x0][0xbe0] ;  /* 0x0002f80000067ab9 */ /* 0x000fe20000000a00 */
[----:B------:R-:W-:Y:S01]  /*eac0*/  R2UR UR4, R146 ;  /* 0x00000000920472ca */ /* 0x000fe200000e0000 */
[----:B------:R-:W-:Y:S01]  /*ead0*/  UISETP.NE.U32.AND UP0, UPT, UR6, URZ, UPT ;  /* 0x0000003f0600728c */ /* 0x000fe2000bf05070 */
[----:B------:R-:W-:-:S03]  /*eae0*/  ULDC.64 UR12, c[0x0][0x208] ;  /* 0x00008200000c7ab9 */ /* 0x000fc60000000a00 */
[----:B------:R-:W-:-:S06]  /*eaf0*/  UISETP.NE.AND.EX UP1, UPT, UR7, URZ, UPT, UP0 ;  /* 0x0000003f0700728c */ /* 0x000fcc000bf25300 */
[----:B------:R-:W-:Y:S02]  /*eb00*/  PLOP3.LUT P2, PT, PT, PT, UP1, 0x80, 0x0 ;  /* 0x000000000000781c */ /* 0x000fe40003f4f018 */
[----:B------:R-:W-:Y:S02]  /*eb10*/  USHF.L.U64.HI UR10, UR4, 0x2, UR8 ;  /* 0x00000002040a7899 */ /* 0x000fe40008010208 */
[----:B------:R-:W-:Y:S01]  /*eb20*/  USHF.L.U32 UR4, UR4, 0x2, URZ ;  /* 0x0000000204047899 */ /* 0x000fe2000800063f */
[----:B------:R-:W-:-:S03]  /*eb30*/  ULDC.64 UR8, c[0x0][0xbd8] ;  /* 0x0002f60000087ab9 */ /* 0x000fc60000000a00 */
[----:B------:R-:W-:Y:S02]  /*eb40*/  @UP1 UIADD3 UR6, UP2, UR4, UR6, URZ ;  /* 0x0000000604061290 */ /* 0x000fe4000ff5e03f */
[----:B------:R-:W-:Y:S02]  /*eb50*/  UISETP.NE.U32.AND UP0, UPT, UR8, URZ, UPT ;  /* 0x0000003f0800728c */ /* 0x000fe4000bf05070 */
[----:B------:R-:W-:Y:S02]  /*eb60*/  @UP1 UIADD3.X UR7, UR10, UR7, URZ, UP2, !UPT ;  /* 0x000000070a071290 */ /* 0x000fe400097fe43f */
[----:B------:R-:W-:Y:S01]  /*eb70*/  IMAD.U32 R6, RZ, RZ, UR6 ;  /* 0x00000006ff067e24 */ /* 0x000fe2000f8e00ff */
[----:B------:R-:W-:Y:S02]  /*eb80*/  UISETP.NE.AND.EX UP0, UPT, UR9, URZ, UPT, UP0 ;  /* 0x0000003f0900728c */ /* 0x000fe4000bf05300 */
[----:B------:R-:W-:Y:S01]  /*eb90*/  UIADD3 UR4, UP1, UR4, UR8, URZ ;  /* 0x0000000804047290 */ /* 0x000fe2000ff3e03f */
[----:B------:R-:W-:-:S03]  /*eba0*/  IMAD.U32 R7, RZ, RZ, UR7 ;  /* 0x00000007ff077e24 */ /* 0x000fc6000f8e00ff */
[----:B------:R-:W-:Y:S01]  /*ebb0*/  PLOP3.LUT P1, PT, PT, PT, UP0, 0x80, 0x0 ;  /* 0x000000000000781c */ /* 0x000fe20003f2f008 */
[----:B------:R-:W-:Y:S01]  /*ebc0*/  UIADD3.X UR6, UR10, UR9, URZ, UP1, !UPT ;  /* 0x000000090a067290 */ /* 0x000fe20008ffe43f */
[----:B------:R-:W2:Y:S01]  /*ebd0*/  @P2 LDG.E R6, desc[UR12][R6.64] ;  /* 0x0000000c06062981 */ /* 0x000ea2000c1e1900 */
[----:B------:R-:W-:Y:S02]  /*ebe0*/  IMAD.MOV.U32 R3, RZ, RZ, RZ ;  /* 0x000000ffff037224 */ /* 0x000fe400078e00ff */
[----:B------:R-:W-:Y:S02]  /*ebf0*/  IMAD.U32 R4, RZ, RZ, UR4 ;  /* 0x00000004ff047e24 */ /* 0x000fe4000f8e00ff */
[----:B------:R-:W-:Y:S01]  /*ec00*/  IMAD.U32 R5, RZ, RZ, UR6 ;  /* 0x00000006ff057e24 */ /* 0x000fe2000f8e00ff */
[----:B------:R-:W-:Y:S01]  /*ec10*/  ULDC UR4, c[0x0][0xa88] ;  /* 0x0002a20000047ab9 */ /* 0x000fe20000000800 */
[----:B------:R-:W-:-:S04]  /*ec20*/  ISETP.GT.AND P0, PT, R155, 0xbf, PT ;  /* 0x000000bf9b00780c */ /* 0x000fc80003f04270 */
[----:B------:R0:W5:Y:S01]  /*ec30*/  @P1 LDG.E R3, desc[UR12][R4.64] ;  /* 0x0000000c04031981 */ /* 0x000162000c1e1900 */
[----:B--2---:R-:W-:Y:S01]  /*ec40*/  @P2 R2UR UR4, R6 ;  /* 0x00000000060422ca */ /* 0x004fe200000e0000 */
[----:B0-----:R-:W-:-:S14]  /*ec50*/  @P2 BRA `(.L_x_1698) ;  /* 0x00000000001c2947 */ /* 0x001fdc0003800000 */
[----:B------:R-:W-:Y:S05]  /*ec60*/  @!P1 BRA `(.L_x_1698) ;  /* 0x0000000000189947 */ /* 0x000fea0003800000 */
[----:B------:R-:W-:Y:S02]  /*ec70*/  ULDC.64 UR6, c[0x0][0x208] ;  /* 0x0000820000067ab9 */ /* 0x000fe40000000a00 */
[----:B------:R-:W2:Y:S04]  /*ec80*/  LDG.E R6, desc[UR6][R4.64] ;  /* 0x0000000604067981 */ /* 0x000ea8000c1e1900 */
[----:B------:R-:W3:Y:S01]  /*ec90*/  LDG.E R0, desc[UR6][R4.64+0x4] ;  /* 0x0000040604007981 */ /* 0x000ee2000c1e1900 */
[----:B--2---:R-:W-:Y:S02]  /*eca0*/  R2UR UR6, R6 ;  /* 0x00000000060672ca */ /* 0x004fe400000e0000 */
[----:B---3--:R-:W-:-:S13]  /*ecb0*/  R2UR UR4, R0 ;  /* 0x00000000000472ca */ /* 0x008fda00000e0000 */
[----:B------:R-:W-:-:S12]  /*ecc0*/  UIADD3 UR4, -UR6, UR4, URZ ;  /* 0x0000000406047290 */ /* 0x000fd8000fffe13f */
.L_x_1698:
[----:B------:R-:W-:Y:S01]  /*ecd0*/  R2UR UR8, R147 ;  /* 0x00000000930872ca */ /* 0x000fe200000e0000 */
[----:B------:R-:W-:Y:S01]  /*ece0*/  BSSY B1, `(.L_x_1699) ;  /* 0x0000025000017945 */ /* 0x000fe20003800000 */
[----:B------:R-:W-:Y:S02]  /*ecf0*/  R2UR UR7, R146 ;  /* 0x00000000920772ca */ /* 0x000fe400000e0000 */
[----:B------:R-:W-:Y:S02]  /*ed00*/  R2UR UR6, R148 ;  /* 0x00000000940672ca */ /* 0x000fe400000e0000 */
[----:B------:R-:W-:Y:S02]  /*ed10*/  SHF.R.S32.HI R10, RZ, 0x1f, R19 ;  /* 0x0000001fff0a7819 */ /* 0x000fe40000011413 */
[----:B-----5:R-:W-:-:S05]  /*ed20*/  SHF.R.S32.HI R8, RZ, 0x1f, R3 ;  /* 0x0000001fff087819 */ /* 0x020fca0000011403 */
[----:B------:R-:W-:Y:S02]  /*ed30*/  USHF.R.S32.HI UR8, URZ, 0x1f, UR8 ;  /* 0x0000001f3f087899 */ /* 0x000fe40008011408 */
[----:B------:R-:W-:Y:S02]  /*ed40*/  USEL UR9, UR7, URZ, !UP0 ;  /* 0x0000003f07097287 */ /* 0x000fe4000c000000 */
[----:B------:R-:W-:Y:S01]  /*ed50*/  USEL UR10, UR6, URZ, !UP0 ;  /* 0x0000003f060a7287 */ /* 0x000fe2000c000000 */
[----:B------:R-:W-:Y:S11]  /*ed60*/  @P0 BRA `(.L_x_1700) ;  /* 0x0000000000700947 */ /* 0x000ff60003800000 */
[----:B------:R-:W0:Y:S01]  /*ed70*/  S2R R4, SR_TID.X ;  /* 0x0000000000047919 */ /* 0x000e220000002100 */
[----:B------:R-:W-:-:S13]  /*ed80*/  R2UR UR6, R149 ;  /* 0x00000000950672ca */ /* 0x000fda00000e0000 */
[----:B------:R-:W-:-:S04]  /*ed90*/  IMAD.U32 R0, RZ, RZ, UR6 ;  /* 0x00000006ff007e24 */ /* 0x000fc8000f8e00ff */
[----:B0-----:R-:W-:-:S04]  /*eda0*/  IMAD R0, R0, 0xc0, R4 ;  /* 0x000000c000007824 */ /* 0x001fc800078e0204 */
[----:B------:R-:W-:-:S05]  /*edb0*/  VIADD R0, R0, 0xffffff80 ;  /* 0xffffff8000007836 */ /* 0x000fca0000000000 */
[----:B------:R-:W-:-:S13]  /*edc0*/  ISETP.GE.AND P0, PT, R0, UR4, PT ;  /* 0x0000000400007c0c */ /* 0x000fda000bf06270 */
[----:B------:R-:W-:Y:S05]  /*edd0*/  @P0 BRA `(.L_x_1700) ;  /* 0x0000000000540947 */ /* 0x000fea0003800000 */
[----:B------:R-:W-:Y:S01]  /*ede0*/  R2UR UR7, R147 ;  /* 0x00000000930772ca */ /* 0x000fe200000e0000 */
[----:B------:R-:W-:Y:S01]  /*edf0*/  ULDC.64 UR12, c[0x0][0xb70] ;  /* 0x0002dc00000c7ab9 */ /* 0x000fe20000000a00 */
[C---:B------:R-:W-:Y:S01]  /*ee00*/  IADD3 R4, P0, R0.reuse, R3, RZ ;  /* 0x0000000300047210 */ /* 0x040fe20007f1e0ff */
[----:B------:R-:W-:Y:S02]  /*ee10*/  UIMAD UR6, UR8, UR12, URZ ;  /* 0x0000000c080672a4 */ /* 0x000fe4000f8e023f */
[----:B------:R-:W-:Y:S01]  /*ee20*/  IMAD.U32 R7, RZ, RZ, UR12 ;  /* 0x0000000cff077e24 */ /* 0x000fe2000f8e00ff */
[----:B------:R-:W-:Y:S01]  /*ee30*/  ULDC.64 UR14, c[0x0][0x208] ;  /* 0x00008200000e7ab9 */ /* 0x000fe20000000a00 */
[----:B------:R-:W-:-:S06]  /*ee40*/  LEA.HI.X.SX32 R5, R0, R8, 0x1, P0 ;  /* 0x0000000800057211 */ /* 0x000fcc00000f0eff */
[----:B------:R-:W-:Y:S02]  /*ee50*/  UIMAD UR6, UR7, UR13, UR6 ;  /* 0x0000000d070672a4 */ /* 0x000fe4000f8e0206 */
[----:B------:R-:W-:Y:S01]  /*ee60*/  IMAD.WIDE.U32 R4, R7, UR7, R4 ;  /* 0x0000000707047c25 */ /* 0x000fe2000f8e0004 */
[----:B------:R-:W-:Y:S02]  /*ee70*/  ULDC.64 UR12, c[0x0][0xb78] ;  /* 0x0002de00000c7ab9 */ /* 0x000fe40000000a00 */
        /* <DEDUP_REMOVED lines=11> */
.L_x_1700:
[----:B------:R-:W-:Y:S05]  /*ef30*/  BSYNC B1 ;  /* 0x0000000000017941 */ /* 0x000fea0003800000 */
.L_x_1699:
[----:B------:R-:W-:Y:S01]  /*ef40*/  R2UR UR11, R149 ;  /* 0x00000000950b72ca */ /* 0x000fe200000e0000 */
[----:B------:R-:W-:Y:S01]  /*ef50*/  ULDC.64 UR6, c[0x0][0xaa0] ;  /* 0x0002a80000067ab9 */ /* 0x000fe20000000a00 */
[----:B------:R-:W-:Y:S01]  /*ef60*/  R2UR UR14, R147 ;  /* 0x00000000930e72ca */ /* 0x000fe200000e0000 */
[----:B------:R-:W-:Y:S01]  /*ef70*/  IMAD.MOV.U32 R4, RZ, RZ, R19 ;  /* 0x000000ffff047224 */ /* 0x000fe200078e0013 */
[----:B------:R-:W-:Y:S01]  /*ef80*/  ULDC.64 UR12, c[0x0][0xae0] ;  /* 0x0002b800000c7ab9 */ /* 0x000fe20000000a00 */
[----:B0-----:R-:W-:Y:S01]  /*ef90*/  IMAD.MOV.U32 R5, RZ, RZ, R10 ;  /* 0x000000ffff057224 */ /* 0x001fe200078e000a */
[----:B------:R-:W-:Y:S01]  /*efa0*/  SHF.R.S32.HI R9, RZ, 0x1f, R144 ;  /* 0x0000001fff097819 */ /* 0x000fe20000011490 */
[----:B------:R-:W-:Y:S01]  /*efb0*/  IMAD R0, R8, UR6, RZ ;  /* 0x0000000608007c24 */ /* 0x000fe2000f8e02ff */
[----:B------:R-:W-:Y:S01]  /*efc0*/  BSSY B1, `(.L_x_1701) ;  /* 0x000002b000017945 */ /* 0x000fe20003800000 */
[----:B------:R-:W-:Y:S01]  /*efd0*/  IMAD.WIDE.U32 R4, R3, UR6, R4 ;  /* 0x0000000603047c25 */ /* 0x000fe2000f8e0004 */
[----:B------:R-:W-:-:S03]  /*efe0*/  UIMAD UR6, UR8, UR12, URZ ;  /* 0x0000000c080672a4 */ /* 0x000fc6000f8e023f */
[----:B------:R-:W-:Y:S01]  /*eff0*/  IMAD R3, R3, UR7, R0 ;  /* 0x0000000703037c24 */ /* 0x000fe2000f8e0200 */
[----:B------:R-:W-:Y:S01]  /*f000*/  UIMAD UR7, UR11, -0xc0, UR4 ;  /* 0xffffff400b0778a4 */ /* 0x000fe2000f8e0204 */
[C---:B------:R-:W-:Y:S01]  /*f010*/  VIADD R0, R144.reuse, 0x60 ;  /* 0x0000006090007836 */ /* 0x040fe20000000000 */
[----:B------:R-:W-:Y:S01]  /*f020*/  UIMAD UR6, UR14, UR13, UR6 ;  /* 0x0000000d0e0672a4 */ /* 0x000fe2000f8e0206 */
[----:B------:R-:W-:Y:S02]  /*f030*/  IMAD.IADD R5, R5, 0x1, R3 ;  /* 0x0000000105057824 */ /* 0x000fe400078e0203 */
[----:B------:R-:W-:Y:S01]  /*f040*/  IMAD.U32 R3, RZ, RZ, UR12 ;  /* 0x0000000cff037e24 */ /* 0x000fe2000f8e00ff */
[----:B------:R-:W-:Y:S01]  /*f050*/  ULDC.64 UR12, c[0x0][0xae8] ;  /* 0x0002ba00000c7ab9 */ /* 0x000fe20000000a00 */
[----:B------:R-:W-:Y:S01]  /*f060*/  ISETP.GE.AND P0, PT, R144, UR7, PT ;  /* 0x0000000790007c0c */ /* 0x000fe2000bf06270 */
[----:B------:R-:W-:Y:S01]  /*f070*/  UIMAD UR4, UR10, UR12, URZ ;  /* 0x0000000c0a0472a4 */ /* 0x000fe2000f8e023f */
[----:B------:R-:W-:Y:S01]  /*f080*/  IMAD.WIDE.U32 R4, R3, UR14, R4 ;  /* 0x0000000e03047c25 */ /* 0x000fe2000f8e0004 */
[----:B------:R-:W-:-:S02]  /*f090*/  ISETP.GE.AND P1, PT, R0, UR7, PT ;  /* 0x0000000700007c0c */ /* 0x000fc4000bf26270 */
[----:B------:R-:W-:Y:S01]  /*f0a0*/  UIMAD UR4, UR9, UR13, UR4 ;  /* 0x0000000d090472a4 */ /* 0x000fe2000f8e0204 */
[----:B------:R-:W-:Y:S02]  /*f0b0*/  VIADD R5, R5, UR6 ;  /* 0x0000000605057c36 */ /* 0x000fe40008000000 */
[----:B------:R-:W-:Y:S02]  /*f0c0*/  IMAD.U32 R7, RZ, RZ, UR12 ;  /* 0x0000000cff077e24 */ /* 0x000fe4000f8e00ff */
[----:B------:R-:W-:Y:S02]  /*f0d0*/  IMAD.U32 R3, RZ, RZ, UR11 ;  /* 0x0000000bff037e24 */ /* 0x000fe4000f8e00ff */
[----:B------:R-:W-:-:S04]  /*f0e0*/  IMAD.WIDE.U32 R6, R7, UR9, R4 ;  /* 0x0000000907067c25 */ /* 0x000fc8000f8e0004 */
[----:B------:R-:W-:Y:S02]  /*f0f0*/  IMAD.MOV.U32 R8, RZ, RZ, R144 ;  /* 0x000000ffff087224 */ /* 0x000fe400078e0090 */
[----:B------:R-:W-:Y:S02]  /*f100*/  VIADD R11, R7, UR4 ;  /* 0x00000004070b7c36 */ /* 0x000fe40008000000 */
        /* <DEDUP_REMOVED lines=22> */
.L_x_1702:
[----:B------:R-:W-:Y:S05]  /*f270*/  BSYNC B1 ;  /* 0x0000000000017941 */ /* 0x000fea0003800000 */
.L_x_1701:
        /* <DEDUP_REMOVED lines=9> */
[----:B------:R-:W-:Y:S01]  /*f310*/  IMAD.MOV.U32 R5, RZ, RZ, R11 ;  /* 0x000000ffff057224 */ /* 0x000fe200078e000b */
[----:B------:R-:W-:Y:S01]  /*f320*/  ULDC.64 UR8, c[0x0][0x208] ;  /* 0x0000820000087ab9 */ /* 0x000fe20000000a00 */
        /* <DEDUP_REMOVED lines=12> */
.L_x_1697:
[----:B------:R-:W-:Y:S05]  /*f3f0*/  BSYNC B0 ;  /* 0x0000000000007941 */ /* 0x000fea0003800000 */
.L_x_1692:
[----:B------:R-:W-:Y:S02]  /*f400*/  ULDC UR4, c[0x0][0xc14] ;  /* 0x0003050000047ab9 */ /* 0x000fe40000000800 */
[----:B------:R-:W-:-:S13]  /*f410*/  ISETP.GE.AND P0, PT, R35, UR4, PT ;  /* 0x0000000423007c0c */ /* 0x000fda000bf06270 */
[----:B------:R-:W-:Y:S05]  /*f420*/  @!P0 BRA `(.L_x_1703) ;  /* 0xffffff1800b48947 */ /* 0x000fea000383ffff */
[----:B------:R-:W-:Y:S05]  /*f430*/  EXIT ;  /* 0x000000000000794d */ /* 0x000fea0003800000 */
.L_x_1656:
[----:B------:R-:W-:-:S08]  /*f440*/  NOP ;  /* 0x0000000000007918 */ /* 0x000fd00000000000 */
[----:B0-----:R-:W0:-:S00]  /*f450*/  USETMAXREG.DEALLOC.CTAPOOL 0x20 ;  /* 0x00000020000079c8 */ /* 0x001e0000080e0500 */
        /* <DEDUP_REMOVED lines=8> */
[----:B------:R-:W-:Y:S01]  /*f4e0*/  ULDC.64 UR6, c[0x0][0x208] ;  /* 0x0000820000067ab9 */ /* 0x000fe20000000a00 */
        /* <DEDUP_REMOVED lines=9> */
[----:B------:R-:W0:Y:S01]  /*f580*/  S2UR UR6, SR_CTAID.X ;  /* 0x00000000000679c3 */ /* 0x000e220000002500 */
[----:B------:R-:W-:Y:S01]  /*f590*/  ISETP.GE.U32.AND P0, PT, R26, 0x2, PT ;  /* 0x000000021a00780c */ /* 0x000fe20003f06070 */
[----:B------:R-:W-:Y:S01]  /*f5a0*/  IMAD.MOV.U32 R16, RZ, RZ, RZ ;  /* 0x000000ffff107224 */ /* 0x000fe200078e00ff */
[----:B------:R-:W-:Y:S01]  /*f5b0*/  LOP3.LUT R5, R5, 0xfffffffe, RZ, 0xc0, !PT ;  /* 0xfffffffe05057812 */ /* 0x000fe200078ec0ff */
[----:B------:R-:W-:-:S08]  /*f5c0*/  IMAD.MOV.U32 R19, RZ, RZ, RZ ;  /* 0x000000ffff137224 */ /* 0x000fd000078e00ff */
[----:B------:R-:W-:-:S04]  /*f5d0*/  @P1 LOP3.LUT R5, R5, 0x1, RZ, 0xfc, !PT ;  /* 0x0000000105051812 */ /* 0x000fc800078efcff */
[----:B------:R-:W-:-:S04]  /*f5e0*/  LOP3.LUT R5, R5, 0xffffffef, RZ, 0xc0, !PT ;  /* 0xffffffef05057812 */ /* 0x000fc800078ec0ff */
[----:B------:R-:W-:-:S04]  /*f5f0*/  @P0 LOP3.LUT R5, R5, 0x10, RZ, 0xfc, !PT ;  /* 0x0000001005050812 */ /* 0x000fc800078efcff */
[----:B------:R-:W-:Y:S01]  /*f600*/  LOP3.LUT R5, R5, 0xfffffff7, RZ, 0xc0, !PT ;  /* 0xfffffff705057812 */ /* 0x000fe200078ec0ff */
[----:B--2---:R-:W1:Y:S02]  /*f610*/  SHFL.UP PT, R4, R0, 0x1, RZ ;  /* 0x0420000000047989 */ /* 0x004e6400000e00ff */
[----:B-1----:R-:W-:-:S05]  /*f620*/  SEL R7, R4, RZ, P1 ;  /* 0x000000ff04077207 */ /* 0x002fca0000800000 */
[----:B------:R-:W-:-:S05]  /*f630*/  IMAD.IADD R7, R0, 0x1, R7 ;  /* 0x0000000100077824 */ /* 0x000fca00078e0207 */
[----:B------:R-:W1:Y:S02]  /*f640*/  SHFL.UP PT, R4, R7, 0x2, RZ ;  /* 0x0440000007047989 */ /* 0x000e6400000e00ff */
[----:B-1----:R-:W-:Y:S02]  /*f650*/  SEL R4, R4, RZ, P0 ;  /* 0x000000ff04047207 */ /* 0x002fe40000000000 */
[----:B------:R-:W-:-:S03]  /*f660*/  ISETP.GE.U32.AND P0, PT, R26, 0x4, PT ;  /* 0x000000041a00780c */ /* 0x000fc60003f06070 */
[----:B------:R-:W-:-:S05]  /*f670*/  IMAD.IADD R4, R7, 0x1, R4 ;  /* 0x0000000107047824 */ /* 0x000fca00078e0204 */
[----:B------:R-:W1:Y:S05]  /*f680*/  SHFL.UP PT, R6, R4, 0x4, RZ ;  /* 0x0480000004067989 */ /* 0x000e6a00000e00ff */
[----:B------:R-:W-:-:S04]  /*f690*/  @P0 LOP3.LUT R5, R5, 0x8, RZ, 0xfc, !PT ;  /* 0x0000000805050812 */ /* 0x000fc800078efcff */
[----:B------:R-:W-:Y:S02]  /*f6a0*/  LOP3.LUT R5, R5, 0xfffffffb, RZ, 0xc0, !PT ;  /* 0xfffffffb05057812 */ /* 0x000fe400078ec0ff */
        /* <DEDUP_REMOVED lines=10> */
[----:B------:R-:W-:Y:S02]  /*f750*/  @P0 LOP3.LUT R5, R5, 0x2, RZ, 0xfc, !PT ;  /* 0x0000000205050812 */ /* 0x000fe400078efcff */
[----:B-1----:R-:W-:-:S05]  /*f760*/  SEL R7, R6, RZ, P0 ;  /* 0x000000ff06077207 */ /* 0x002fca0000000000 */
[----:B------:R-:W-:-:S05]  /*f770*/  IMAD.IADD R6, R2, 0x1, R7 ;  /* 0x0000000102067824 */ /* 0x000fca00078e0207 */
[----:B------:R-:W1:Y:S02]  /*f780*/  SHFL.IDX PT, R4, R6, 0x1f, 0x1f ;  /* 0x03e01f0006047f89 */ /* 0x000e6400000e0000 */
[----:B-1----:R-:W-:-:S04]  /*f790*/  IMAD R4, R4, UR4, RZ ;  /* 0x0000000404047c24 */ /* 0x002fc8000f8e02ff */
[----:B------:R-:W-:Y:S01]  /*f7a0*/  IMAD.MOV.U32 R9, RZ, RZ, R4 ;  /* 0x000000ffff097224 */ /* 0x000fe200078e0004 */
[----:B0-----:R-:W-:-:S13]  /*f7b0*/  ISETP.GT.AND P0, PT, R4, UR6, PT ;  /* 0x0000000604007c0c */ /* 0x001fda000bf04270 */
[----:B------:R-:W-:Y:S05]  /*f7c0*/  @P0 BRA `(.L_x_1704) ;  /* 0x0000000000b80947 */ /* 0x000fea0003800000 */
[----:B------:R-:W-:Y:S01]  /*f7d0*/  IMAD.MOV.U32 R4, RZ, RZ, R9 ;  /* 0x000000ffff047224 */ /* 0x000fe200078e0009 */
[----:B------:R-:W-:Y:S01]  /*f7e0*/  ULDC UR5, c[0x0][0xc14] ;  /* 0x0003050000057ab9 */ /* 0x000fe20000000800 */
[----:B------:R-:W-:Y:S01]  /*f7f0*/  IMAD.MOV.U32 R19, RZ, RZ, RZ ;  /* 0x000000ffff137224 */ /* 0x000fe200078e00ff */
[----:B------:R-:W-:Y:S01]  /*f800*/  ULDC UR7, c[0x0][0xc14] ;  /* 0x0003050000077ab9 */ /* 0x000fe20000000800 */
[----:B------:R-:W-:-:S05]  /*f810*/  ULDC UR4, c[0x0][0xc10] ;  /* 0x0003040000047ab9 */ /* 0x000fca0000000800 */
.L_x_1708:
        /* <DEDUP_REMOVED lines=11> */
[----:B------:R-:W0:Y:S01]  /*f8d0*/  LDC.64 R2, c[0x0][0xc58] ;  /* 0x00031600ff027b82 */ /* 0x000e220000000a00 */
[----:B------:R-:W-:Y:S01]  /*f8e0*/  ULDC.64 UR8, c[0x0][0x208] ;  /* 0x0000820000087ab9 */ /* 0x000fe20000000a00 */
[----:B0-----:R-:W-:-:S05]  /*f8f0*/  IMAD.WIDE R2, R7, 0x4, R2 ;  /* 0x0000000407027825 */ /* 0x001fca00078e0202 */
[----:B------:R0:W5:Y:S02]  /*f900*/  LDG.E R0, desc[UR8][R2.64] ;  /* 0x0000000802007981 */ /* 0x000164000c1e1900 */
.L_x_1707:
[----:B------:R-:W-:Y:S05]  /*f910*/  BSYNC B0 ;  /* 0x0000000000007941 */ /* 0x000fea0003800000 */
.L_x_1706:
        /* <DEDUP_REMOVED lines=25> */
.L_x_1704:
[----:B------:R-:W-:Y:S01]  /*fab0*/  IMAD.IADD R9, R4, 0x1, -R9 ;  /* 0x0000000104097824 */ /* 0x000fe200078e0a09 */
[----:B------:R-:W-:-:S03]  /*fac0*/  ULDC.64 UR8, c[0x0][0x208] ;  /* 0x0000820000087ab9 */ /* 0x000fc60000000a00 */
        /* <DEDUP_REMOVED lines=17> */
[----:B------:R-:W-:-:S05]  /*fbe0*/  VIADD R11, R13, 0xffffffff ;  /* 0xffffffff0d0b7836 */ /* 0x000fca0000000000 */
[----:B------:R2:W3:Y:S02]  /*fbf0*/  SHFL.IDX PT, R16, R6, R11, 0x1f ;  /* 0x00001f0b06107589 */ /* 0x0004e400000e0000 */
.L_x_1709:
[----:B---3--:R-:W-:Y:S01]  /*fc00*/  IMAD R16, R16, UR4, R9 ;  /* 0x0000000410107c24 */ /* 0x008fe2000f8e0209 */
[----:B------:R-:W-:Y:S01]  /*fc10*/  IABS R2, R4 ;  /* 0x0000000400027213 */ /* 0x000fe20000000000 */
[----:B-12---:R-:W-:-:S03]  /*fc20*/  IMAD.MOV R11, RZ, RZ, -R3 ;  /* 0x000000ffff0b7224 */ /* 0x006fc600078e0a03 */
[----:B------:R-:W-:Y:S01]  /*fc30*/  IADD3 R9, -R16, UR6, RZ ;  /* 0x0000000610097c10 */ /* 0x000fe2000fffe1ff */
[----:B------:R-:W-:Y:S02]  /*fc40*/  IMAD.MOV R10, RZ, RZ, -R2 ;  /* 0x000000ffff0a7224 */ /* 0x000fe400078e0a02 */
        /* <DEDUP_REMOVED lines=23> */
[----:B------:R-:W-:-:S04]  /*fdc0*/  VIADDMNMX R7, R8, UR4, R7, PT ;  /* 0x0000000408077c46 */ /* 0x000fc8000b800107 */
[-C--:B------:R-:W-:Y:S02]  /*fdd0*/  IABS R8, R7.reuse ;  /* 0x0000000700087213 */ /* 0x080fe40000000000 */
[----:B0-----:R-:W-:Y:S02]  /*fde0*/  IABS R12, R7 ;  /* 0x00000007000c7213 */ /* 0x001fe40000000000 */
        /* <DEDUP_REMOVED lines=28> */
.L_x_1705:
[----:B------:R-:W-:Y:S02]  /*ffb0*/  IMAD.MOV.U32 R17, RZ, RZ, RZ ;  /* 0x000000ffff117224 */ /* 0x000fe400078e00ff */
[----:B------:R-:W-:Y:S02]  /*ffc0*/  IMAD.U32 R16, RZ, RZ, UR6 ;  /* 0x00000006ff107e24 */ /* 0x000fe4000f8e00ff */
[----:B------:R-:W-:-:S07]  /*ffd0*/  IMAD.MOV.U32 R18, RZ, RZ, RZ ;  /* 0x000000ffff127224 */ /* 0x000fce00078e00ff */
.L_x_1710:
        /* <DEDUP_REMOVED lines=16> */
.L_x_1778:
[----:B--2---:R-:W2:Y:S01]  /*100e0*/  LDC.64 R2, c[0x0][0xc60] ;  /* 0x00031800ff027b82 */ /* 0x004ea20000000a00 */
[----:B------:R-:W-:Y:S01]  /*100f0*/  ULDC.64 UR4, c[0x0][0x208] ;  /* 0x0000820000047ab9 */ /* 0x000fe20000000a00 */
[----:B--2---:R-:W-:-:S05]  /*10100*/  IMAD.WIDE R2, R19, 0x4, R2 ;  /* 0x0000000413027825 */ /* 0x004fca00078e0202 */
[----:B------:R-:W2:Y:S01]  /*10110*/  LDG.E R27, desc[UR4][R2.64] ;  /* 0x00000004021b7981 */ /* 0x000ea2000c1e1900 */
[----:B------:R-:W-:Y:S05]  /*10120*/  YIELD ;  /* 0x0000000000007946 */ /* 0x000fea0003800000 */
[----:B------:R-:W-:Y:S01]  /*10130*/  ULDC.64 UR4, c[0x0][0xa28] ;  /* 0x00028a0000047ab9 */ /* 0x000fe20000000a00 */
[----:B0-----:R-:W-:Y:S01]  /*10140*/  IMAD.MOV.U32 R0, RZ, RZ, RZ ;  /* 0x000000ffff007224 */ /* 0x001fe200078e00ff */
[----:B------:R-:W-:Y:S01]  /*10150*/  ISETP.NE.U32.AND P0, PT, RZ, UR4, PT ;  /* 0x00000004ff007c0c */ /* 0x000fe2000bf05070 */
[----:B------:R-:W-:Y:S01]  /*10160*/  ULDC.64 UR8, c[0x0][0x208] ;  /* 0x0000820000087ab9 */ /* 0x000fe20000000a00 */
[----:B------:R-:W-:Y:S01]  /*10170*/  IMAD.MOV.U32 R8, RZ, RZ, RZ ;  /* 0x000000ffff087224 */ /* 0x000fe200078e00ff */
[----:B------:R-:W-:Y:S01]  /*10180*/  ULDC.64 UR6, c[0x0][0xa08] ;  /* 0x0002820000067ab9 */ /* 0x000fe20000000a00 */
[----:B------:R-:W-:-:S02]  /*10190*/  ISETP.NE.AND.EX P0, PT, RZ, UR5, PT, P0 ;  /* 0x00000005ff007c0c */ /* 0x000fc4000bf05300 */
[----:B--2---:R-:W-:-:S11]  /*101a0*/  SHF.R.S32.HI R4, RZ, 0x1f, R27 ;  /* 0x0000001fff047819 */ /* 0x004fd6000001141b */
[----:B------:R-:W-:-:S04]  /*101b0*/  @P0 LEA R2, P1, R27, UR4, 0x2 ;  /* 0x000000041b020c11 */ /* 0x000fc8000f8210ff */
[C-C-:B------:R-:W-:Y:S01]  /*101c0*/  @P0 LEA.HI.X R3, R27.reuse, UR5, R4.reuse, 0x2, P1 ;  /* 0x000000051b030c11 */ /* 0x140fe200088f1404 */
[----:B------:R-:W-:Y:S02]  /*101d0*/  ULDC.64 UR4, c[0x0][0xa18] ;  /* 0x0002860000047ab9 */ /* 0x000fe40000000a00 */
[----:B------:R-:W-:Y:S01]  /*101e0*/  ISETP.NE.U32.AND P1, PT, RZ, UR4, PT ;  /* 0x00000004ff007c0c */ /* 0x000fe2000bf25070 */
[C---:B------:R-:W-:Y:S01]  /*101f0*/  IMAD.SHL.U32 R29, R27.reuse, 0x4, RZ ;  /* 0x000000041b1d7824 */ /* 0x040fe200078e00ff */
[----:B------:R0:W5:Y:S01]  /*10200*/  @P0 LDG.E R0, desc[UR8][R2.64] ;  /* 0x0000000802000981 */ /* 0x000162000c1e1900 */
[----:B------:R-:W-:Y:S02]  /*10210*/  SHF.L.U64.HI R10, R27, 0x2, R4 ;  /* 0x000000021b0a7819 */ /* 0x000fe40000010204 */
[----:B------:R-:W-:-:S03]  /*10220*/  ISETP.NE.AND.EX P1, PT, RZ, UR5, PT, P1 ;  /* 0x00000005ff007c0c */ /* 0x000fc6000bf25310 */
[----:B------:R-:W-:Y:S10]  /*10230*/  STL [R1], R10 ;  /* 0x0000000a01007387 */ /* 0x000ff40000100800 */
[----:B------:R-:W-:-:S04]  /*10240*/  @P1 IADD3 R6, P0, R29, UR4, RZ ;  /* 0x000000041d061c10 */ /* 0x000fc8000ff1e0ff */
[C---:B------:R-:W-:Y:S01]  /*10250*/  @P1 IADD3.X R7, R10.reuse, UR5, RZ, P0, !PT ;  /* 0x000000050a071c10 */ /* 0x040fe200087fe4ff */
[----:B------:R-:W-:Y:S02]  /*10260*/  ULDC.64 UR4, c[0x0][0xa00] ;  /* 0x0002800000047ab9 */ /* 0x000fe40000000a00 */
[----:B------:R-:W-:Y:S02]  /*10270*/  ISETP.NE.U32.AND P2, PT, RZ, UR4, PT ;  /* 0x00000004ff007c0c */ /* 0x000fe4000bf45070 */
[C---:B0-----:R-:W-:Y:S02]  /*10280*/  IADD3 R2, P0, R29.reuse, UR4, RZ ;  /* 0x000000041d027c10 */ /* 0x041fe4000ff1e0ff */
[----:B------:R-:W-:Y:S02]  /*10290*/  ISETP.NE.AND.EX P2, PT, RZ, UR5, PT, P2 ;  /* 0x00000005ff007c0c */ /* 0x000fe4000bf45320 */
[----:B------:R-:W-:Y:S01]  /*102a0*/  IADD3.X R3, R10, UR5, RZ, P0, !PT ;  /* 0x000000050a037c10 */ /* 0x000fe200087fe4ff */
[----:B------:R-:W-:Y:S01]  /*102b0*/  ULDC UR4, c[0x0][0x288] ;  /* 0x0000a20000047ab9 */ /* 0x000fe20000000800 */
[----:B------:R-:W-:-:S04]  /*102c0*/  IADD3 R4, P0, R29, UR6, RZ ;  /* 0x000000061d047c10 */ /* 0x000fc8000ff1e0ff */
[----:B------:R-:W-:-:S05]  /*102d0*/  IADD3.X R5, R10, UR7, RZ, P0, !PT ;  /* 0x000000070a057c10 */ /* 0x000fca00087fe4ff */
[----:B------:R-:W2:Y:S01]  /*102e0*/  @P2 LDG.E R8, desc[UR8][R2.64] ;  /* 0x0000000802082981 */ /* 0x000ea2000c1e1900 */
[----:B------:R-:W-:-:S04]  /*102f0*/  ISETP.NE.U32.AND P0, PT, RZ, UR6, PT ;  /* 0x00000006ff007c0c */ /* 0x000fc8000bf05070 */
[----:B------:R-:W-:Y:S01]  /*10300*/  ISETP.NE.AND.EX P0, PT, RZ, UR7, PT, P0 ;  /* 0x00000007ff007c0c */ /* 0x000fe2000bf05300 */
[----:B--2---:R0:W-:Y:S02]  /*10310*/  STL [R1+0x8], R8 ;  /* 0x0000080801007387 */ /* 0x0041e40000100800 */
[----:B0-----:R-:W-:Y:S01]  /*10320*/  IMAD.U32 R8, RZ, RZ, UR4 ;  /* 0x00000004ff087e24 */ /* 0x001fe2000f8e00ff */
[----:B------:R-:W-:Y:S02]  /*10330*/  ULDC.64 UR4, c[0x0][0x3f8] ;  /* 0x0000fe0000047ab9 */ /* 0x000fe40000000a00 */
[----:B------:R-:W-:-:S03]  /*10340*/  UISETP.NE.U32.AND UP0, UPT, UR4, URZ, UPT ;  /* 0x0000003f0400728c */ /* 0x000fc6000bf05070 */
[----:B------:R-:W-:Y:S01]  /*10350*/  ULDC UR4, c[0x0][0x404] ;  /* 0x0001010000047ab9 */ /* 0x000fe20000000800 */
[----:B------:R-:W-:Y:S01]  /*10360*/  UISETP.NE.AND.EX UP0, UPT, UR5, URZ, UPT, UP0 ;  /* 0x0000003f0500728c */ /* 0x000fe2000bf05300 */
[----:B------:R0:W5:Y:S02]  /*10370*/  @P1 LDG.E R8, desc[UR8][R6.64] ;  /* 0x0000000806081981 */ /* 0x000164000c1e1900 */
[----:B------:R-:W-:Y:S01]  /*10380*/  ULDC UR5, c[0x0][0x2e0] ;  /* 0x0000b80000057ab9 */ /* 0x000fe20000000800 */
[----:B------:R-:W-:-:S04]  /*10390*/  USEL UR4, UR4, 0x1, UP0 ;  /* 0x0000000104047887 */ /* 0x000fc80008000000 */
[----:B------:R-:W-:-:S06]  /*103a0*/  UIMAD UR4, UR4, UR5, URZ ;  /* 0x00000005040472a4 */ /* 0x000fcc000f8e023f */
[----:B------:R-:W-:Y:S01]  /*103b0*/  IMAD.U32 R9, RZ, RZ, UR4 ;  /* 0x00000004ff097e24 */ /* 0x000fe2000f8e00ff */
[----:B0-----:R-:W-:Y:S06]  /*103c0*/  @P1 BRA `(.L_x_1712) ;  /* 0x0000000000141947 */ /* 0x001fec0003800000 */
[----:B------:R-:W-:Y:S05]  /*103d0*/  @!P2 BRA `(.L_x_1712) ;  /* 0x000000000010a947 */ /* 0x000fea0003800000 */
[----:B------:R-:W-:Y:S02]  /*103e0*/  ULDC.64 UR4, c[0x0][0x208] ;  /* 0x0000820000047ab9 */ /* 0x000fe40000000a00 */
[----:B------:R-:W2:Y:S04]  /*103f0*/  LDG.E R7, desc[UR4][R2.64] ;  /* 0x0000000402077981 */ /* 0x000ea8000c1e1900 */
[----:B-----5:R-:W2:Y:S02]  /*10400*/  LDG.E R8, desc[UR4][R2.64+0x4] ;  /* 0x0000040402087981 */ /* 0x020ea4000c1e1900 */
[----:B--2---:R-:W-:-:S07]  /*10410*/  IMAD.IADD R8, R8, 0x1, -R7 ;  /* 0x0000000108087824 */ /* 0x004fce00078e0a07 */
.L_x_1712:
[----:B------:R-:W-:Y:S01]  /*10420*/  IMAD.MOV.U32 R23, RZ, RZ, RZ ;  /* 0x000000ffff177224 */ /* 0x000fe200078e00ff */
[----:B------:R-:W-:-:S05]  /*10430*/  ULDC.64 UR4, c[0x0][0x208] ;  /* 0x0000820000047ab9 */ /* 0x000fca0000000a00 */
[----:B------:R-:W2:Y:S01]  /*10440*/  @P0 LDG.E R23, desc[UR4][R4.64] ;  /* 0x0000000404170981 */ /* 0x000ea2000c1e1900 */
[----:B------:R-:W-:Y:S02]  /*10450*/  ULDC.64 UR4, c[0x0][0xa20] ;  /* 0x0002880000047ab9 */ /* 0x000fe40000000a00 */
[----:B------:R-:W-:-:S04]  /*10460*/  ISETP.NE.U32.AND P1, PT, RZ, UR4, PT ;  /* 0x00000004ff007c0c */ /* 0x000fc8000bf25070 */
[----:B------:R-:W-:Y:S01]  /*10470*/  ISETP.NE.AND.EX P1, PT, RZ, UR5, PT, P1 ;  /* 0x00000005ff007c0c */ /* 0x000fe2000bf25310 */
[----:B--2--5:R-:W-:-:S12]  /*10480*/  IMAD.IADD R23, R23, 0x1, R0 ;  /* 0x0000000117177824 */ /* 0x024fd800078e0200 */
[----:B------:R-:W-:Y:S05]  /*10490*/  @!P1 BRA `(.L_x_1713) ;  /* 0x0000000000149947 */ /* 0x000fea0003800000 */
[----:B------:R-:W-:Y:S01]  /*104a0*/  IADD3 R2, P0, R29, UR4, RZ ;  /* 0x000000041d027c10 */ /* 0x000fe2000ff1e0ff */
[----:B------:R-:W-:-:S03]  /*104b0*/  ULDC.64 UR6, c[0x0][0x208] ;  /* 0x0000820000067ab9 */ /* 0x000fc60000000a00 */
[----:B------:R-:W-:-:S05]  /*104c0*/  IADD3.X R3, R10, UR5, RZ, P0, !PT ;  /* 0x000000050a037c10 */ /* 0x000fca00087fe4ff */
[----:B------:R0:W5:Y:S01]  /*104d0*/  LDG.E R9, desc[UR6][R2.64] ;  /* 0x0000000602097981 */ /* 0x000162000c1e1900 */
[----:B------:R-:W-:Y:S05]  /*104e0*/  BRA `(.L_x_1714) ;  /* 0x0000000000147947 */ /* 0x000fea0003800000 */
.L_x_1713:
[----:B------:R-:W-:Y:S05]  /*104f0*/  @!P0 BRA `(.L_x_1714) ;  /* 0x0000000000108947 */ /* 0x000fea0003800000 */
[----:B------:R-:W-:Y:S02]  /*10500*/  ULDC.64 UR4, c[0x0][0x208] ;  /* 0x0000820000047ab9 */ /* 0x000fe40000000a00 */
[----:B------:R-:W2:Y:S04]  /*10510*/  LDG.E R2, desc[UR4][R4.64] ;  /* 0x0000000404027981 */ /* 0x000ea8000c1e1900 */
[----:B------:R-:W2:Y:S02]  /*10520*/  LDG.E R9, desc[UR4][R4.64+0x4] ;  /* 0x0000040404097981 */ /* 0x000ea4000c1e1900 */
[----:B--2---:R-:W-:-:S07]  /*10530*/  IMAD.IADD R9, R9, 0x1, -R2 ;  /* 0x0000000109097824 */ /* 0x004fce00078e0a02 */
.L_x_1714:
[----:B0-----:R-:W-:Y:S01]  /*10540*/  IMAD R3, R17, 0xc0, RZ ;  /* 0x000000c011037824 */ /* 0x001fe200078e02ff */
[----:B------:R-:W-:Y:S01]  /*10550*/  BSSY B6, `(.L_x_1715) ;  /* 0x00002bb000067945 */ /* 0x000fe20003800000 */
[----:B-----5:R-:W-:-:S03]  /*10560*/  IMAD.IADD R9, R9, 0x1, -R0 ;  /* 0x0000000109097824 */ /* 0x020fc600078e0a00 */
[----:B------:R-:W-:Y:S01]  /*10570*/  IADD3 R8, -R8, 0x14f, R3 ;  /* 0x0000014f08087810 */ /* 0x000fe20007ffe103 */
[----:B------:R-:W-:-:S04]  /*10580*/  VIADD R0, R9, 0x8f ;  /* 0x0000008f09007836 */ /* 0x000fc80000000000 */
[----:B------:R-:W-:Y:S02]  /*10590*/  IMAD.IADD R8, R9, 0x1, R8 ;  /* 0x0000000109087824 */ /* 0x000fe400078e0208 */
        /* <DEDUP_REMOVED lines=9> */
[----:B------:R-:W-:-:S13]  /*10630*/  ISETP.NE.AND P1, PT, R26, RZ, PT ;  /* 0x000000ff1a00720c */ /* 0x000fda0003f25270 */
[----:B------:R-:W-:Y:S05]  /*10640*/  @P1 BRA `(.L_x_1717) ;  /* 0x0000002800ac1947 */ /* 0x000fea0003800000 */
[----:B------:R-:W0:Y:S01]  /*10650*/  S2R R7, SR_LANEID ;  /* 0x0000000000077919 */ /* 0x000e220000000000 */
[----:B------:R-:W-:Y:S01]  /*10660*/  VOTEU.ANY UR4, UPT, PT ;  /* 0x0000000000047886 */ /* 0x000fe200038e0100 */
[----:B------:R-:W2:Y:S01]  /*10670*/  LDC.64 R2, c[0x0][0xc38] ;  /* 0x00030e00ff027b82 */ /* 0x000ea20000000a00 */
[----:B------:R-:W0:Y:S01]  /*10680*/  FLO.U32 R0, UR4 ;  /* 0x0000000400007d00 */ /* 0x000e2200080e0000 */
[----:B------:R-:W-:-:S07]  /*10690*/  ULDC.64 UR6, c[0x0][0x208] ;  /* 0x0000820000067ab9 */ /* 0x000fce0000000a00 */
        /* <DEDUP_REMOVED lines=9> */
.L_x_1716:
        /* <DEDUP_REMOVED lines=22> */
.L_x_1718:
        /* <DEDUP_REMOVED lines=19> */
.L_x_1720:
        /* <DEDUP_REMOVED lines=16> */
.L_x_1719:
[----:B------:R-:W2:Y:S01]  /*10ac0*/  LDL.LU R21, [R1] ;  /* 0x0000000001157983 */ /* 0x000ea20000300800 */
[----:B------:R-:W-:Y:S01]  /*10ad0*/  ULDC.64 UR4, c[0x0][0x9f8] ;  /* 0x00027e0000047ab9 */ /* 0x000fe20000000a00 */
[----:B------:R-:W0:Y:S02]  /*10ae0*/  LDC R0, c[0x0][0x428] ;  /* 0x00010a00ff007b82 */ /* 0x000e240000000800 */
[----:B------:R-:W3:Y:S01]  /*10af0*/  LDL.LU R20, [R1+0x8] ;  /* 0x0000080001147983 */ /* 0x000ee20000300800 */
[----:B------:R-:W-:Y:S01]  /*10b00*/  ISETP.NE.U32.AND P0, PT, RZ, UR4, PT ;  /* 0x00000004ff007c0c */ /* 0x000fe2000bf05070 */
[----:B------:R-:W-:Y:S01]  /*10b10*/  IMAD.MOV.U32 R6, RZ, RZ, R27 ;  /* 0x000000ffff067224 */ /* 0x000fe200078e001b */
[----:B------:R-:W-:Y:S02]  /*10b20*/  ULDC.64 UR6, c[0x0][0x208] ;  /* 0x0000820000067ab9 */ /* 0x000fe40000000a00 */
[----:B------:R-:W-:-:S13]  /*10b30*/  ISETP.NE.AND.EX P0, PT, RZ, UR5, PT, P0 ;  /* 0x00000005ff007c0c */ /* 0x000fda000bf05300 */
[----:B------:R-:W-:Y:S02]  /*10b40*/  @P0 IADD3 R2, P1, R29, UR4, RZ ;  /* 0x000000041d020c10 */ /* 0x000fe4000ff3e0ff */
[----:B------:R-:W-:-:S13]  /*10b50*/  ISETP.NE.AND P6, PT, R26, RZ, PT ;  /* 0x000000ff1a00720c */ /* 0x000fda0003fc5270 */
[----:B------:R-:W-:-:S05]  /*10b60*/  VOTEU.ALL UP1, P6 ;  /* 0x00000000003f7886 */ /* 0x000fca0003020000 */
[----:B------:R-:W-:-:S04]  /*10b70*/  @!UP1 UIADD3 UR8, UP0, UR36, 0x270, URZ ;  /* 0x0000027024089890 */ /* 0x000fc8000ff1e03f */
[----:B------:R-:W-:-:S03]  /*10b80*/  @!UP1 UIADD3.X UR9, URZ, UR37, URZ, UP0, !UPT ;  /* 0x000000253f099290 */ /* 0x000fc600087fe43f */
[----:B------:R-:W-:Y:S01]  /*10b90*/  VOTEU.ALL UP0, P6 ;  /* 0x00000000003f7886 */ /* 0x000fe20003000000 */
[----:B--2---:R-:W-:Y:S01]  /*10ba0*/  @P0 IADD3.X R3, R21, UR5, RZ, P1, !PT ;  /* 0x0000000515030c10 */ /* 0x004fe20008ffe4ff */
[----:B------:R-:W-:-:S04]  /*10bb0*/  ULDC.64 UR4, c[0x0][0xa00] ;  /* 0x0002800000047ab9 */ /* 0x000fc80000000a00 */
[----:B------:R2:W5:Y:S01]  /*10bc0*/  @P0 LDG.E R6, desc[UR6][R2.64] ;  /* 0x0000000602060981 */ /* 0x000562000c1e1900 */
[----:B0-----:R-:W-:Y:S01]  /*10bd0*/  ISETP.NE.AND P0, PT, R0, 0x1, PT ;  /* 0x000000010000780c */ /* 0x001fe20003f05270 */
[----:B------:R-:W-:Y:S01]  /*10be0*/  IMAD.MOV.U32 R0, RZ, RZ, R18 ;  /* 0x000000ffff007224 */ /* 0x000fe200078e0012 */
[----:B------:R-:W-:Y:S01]  /*10bf0*/  PLOP3.LUT P1, PT, P6, PT, PT, 0x8, 0x0 ;  /* 0x000000000000781c */ /* 0x000fe2000372e170 */
[----:B---3--:R-:W-:-:S10]  /*10c00*/  IMAD R17, R17, 0xc0, R20 ;  /* 0x000000c011117824 */ /* 0x008fd400078e0214 */
[----:B------:R-:W0:Y:S08]  /*10c10*/  @P0 LDC R5, c[0x0][0x42c] ;  /* 0x00010b00ff050b82 */ /* 0x000e300000000800 */
[----:B------:R-:W3:Y:S01]  /*10c20*/  @P0 LDC R7, c[0x0][0x430] ;  /* 0x00010c00ff070b82 */ /* 0x000ee20000000800 */
[----:B0-----:R-:W-:-:S05]  /*10c30*/  @P0 IMAD.HI.U32 R4, R18, R5, RZ ;  /* 0x0000000512040227 */ /* 0x001fca00078e00ff */
[----:B---3--:R-:W-:Y:S02]  /*10c40*/  @P0 SHF.R.U32.HI R0, RZ, R7, R4 ;  /* 0x00000007ff000219 */ /* 0x008fe40000011604 */
[----:B------:R-:W-:-:S04]  /*10c50*/  ISETP.NE.U32.AND P0, PT, RZ, UR4, PT ;  /* 0x00000004ff007c0c */ /* 0x000fc8000bf05070 */
[----:B------:R-:W-:-:S04]  /*10c60*/  ISETP.NE.AND.EX P0, PT, RZ, UR5, PT, P0 ;  /* 0x00000005ff007c0c */ /* 0x000fc8000bf05300 */
[----:B--2---:R-:W-:-:S09]  /*10c70*/  SEL R10, R27, RZ, !P0 ;  /* 0x000000ff1b0a7207 */ /* 0x004fd20004000000 */
.L_x_1721:
        /* <DEDUP_REMOVED lines=14> */
.L_x_1722:
        /* <DEDUP_REMOVED lines=13> */
.L_x_1723:
        /* <DEDUP_REMOVED lines=17> */
.L_x_1794:
[----:B------:R-:W-:Y:S01]  /*10f40*/  UMOV UR4, 0xffffffff ;  /* 0xffffffff00047882 */ /* 0x000fe20000000000 */
[----:B------:R-:W-:Y:S02]  /*10f50*/  SHF.R.S32.HI R9, RZ, 0x1f, R6 ;  /* 0x0000001fff097819 */ /* 0x000fe40000011406 */
[----:B------:R-:W-:Y:S05]  /*10f60*/  BRA.DIV UR4, `(.L_x_1725) ;  /* 0x0000003604287947 */ /* 0x000fea000b800000 */
[----:B------:R-:W-:-:S13]  /*10f70*/  ELECT P6, URZ, PT ;  /* 0x00000000003f782f */ /* 0x000fda00038c0000 */
.L_x_1797:
[----:B------:R-:W-:Y:S05]  /*10f80*/  @!P6 BRA `(.L_x_1726) ;  /* 0x0000000000fce947 */ /* 0x000fea0003800000 */
[----:B------:R-:W-:-:S04]  /*10f90*/  ISETP.NE.U32.AND P0, PT, R2, RZ, PT ;  /* 0x000000ff0200720c */ /* 0x000fc80003f05070 */
[----:B------:R-:W-:-:S13]  /*10fa0*/  ISETP.NE.AND.EX P0, PT, R3, RZ, PT, P0 ;  /* 0x000000ff0300720c */ /* 0x000fda0003f05300 */
[----:B------:R-:W-:Y:S05]  /*10fb0*/  @!P0 BRA `(.L_x_1727) ;  /* 0x00000000004c8947 */ /* 0x000fea0003800000 */
[----:B------:R-:W0:Y:S01]  /*10fc0*/  LDC R11, c[0x0][0x41c] ;  /* 0x00010700ff0b7b82 */ /* 0x000e220000000800 */
[----:B------:R-:W-:Y:S01]  /*10fd0*/  IMAD.MOV.U32 R14, RZ, RZ, R7 ;  /* 0x000000ffff0e7224 */ /* 0x000fe200078e0007 */
[----:B------:R-:W-:Y:S01]  /*10fe0*/  ULDC.64 UR4, c[0x0][0x408] ;  /* 0x0001020000047ab9 */ /* 0x000fe20000000a00 */
[----:B------:R-:W-:Y:S01]  /*10ff0*/  ULDC.64 UR6, c[0x0][0x208] ;  /* 0x0000820000067ab9 */ /* 0x000fe20000000a00 */
        /* <DEDUP_REMOVED lines=15> */
.L_x_1727:
[----:B------:R-:W-:Y:S01]  /*110f0*/  IMAD R5, R22, 0x8, R25 ;  /* 0x0000000816057824 */ /* 0x000fe200078e0219 */
[----:B------:R-:W-:-:S04]  /*11100*/  SHF.L.U32 R4, R24, 0x1f, RZ ;  /* 0x0000001f18047819 */ /* 0x000fc800000006ff */
[----:B------:R-:W2:Y:S02]  /*11110*/  SYNCS.PHASECHK.TRANS64.TRYWAIT P0, [R5+URZ+0x31c40], R4 ;  /* 0x031c4004050075a7 */ /* 0x000ea4000800017f */
[----:B--2---:R-:W-:Y:S05]  /*11120*/  @!P0 BRA `(.L_x_1728) ;  /* 0x0000003000d88947 */ /* 0x004fea0003800000 */
.L_x_1798:
        /* <DEDUP_REMOVED lines=9> */
.L_x_1729:
        /* <DEDUP_REMOVED lines=28> */
.L_x_1726:
        /* <DEDUP_REMOVED lines=12> */
[----:B------:R-:W-:Y:S01]  /*11440*/  @P0 R2UR UR12, R18 ;  /* 0x00000000120c02ca */ /* 0x000fe200000e0000 */
[----:B------:R-:W-:Y:S01]  /*11450*/  UMOV UR18, URZ ;  /* 0x0000003f00127c82 */ /* 0x000fe20008000000 */
[----:B------:R-:W-:Y:S01]  /*11460*/  @P0 R2UR UR11, R17 ;  /* 0x00000000110b02ca */ /* 0x000fe200000e0000 */
[----:B------:R-:W-:Y:S01]  /*11470*/  UIADD3 UR16, UR24, 0xda00, URZ ;  /* 0x0000da0018107890 */ /* 0x000fe2000fffe03f */
[----:B------:R-:W-:Y:S01]  /*11480*/  @P0 IMAD.MOV.U32 R4, RZ, RZ, 0x9000 ;  /* 0x00009000ff040424 */ /* 0x000fe200078e00ff */
[----:B------:R-:W-:Y:S01]  /*11490*/  BAR.SYNC.DEFER_BLOCKING 0x8, 0x1a0 ;  /* 0x0206800000007b1d */ /* 0x000fe20000010000 */
[----:B------:R-:W-:-:S02]  /*114a0*/  UIADD3 UR17, UR24, 0x31c00, URZ ;  /* 0x00031c0018117890 */ /* 0x000fc4000fffe03f */
[----:B------:R-:W-:-:S03]  /*114b0*/  UIADD3 UR8, UR24, 0x10a00, URZ ;  /* 0x00010a0018087890 */ /* 0x000fc6000fffe03f */
[----:B------:R-:W-:Y:S01]  /*114c0*/  UMOV UR14, 0x0 ;  /* 0x00000000000e7882 */ /* 0x000fe20000000000 */
[----:B------:R-:W-:Y:S01]  /*114d0*/  UMOV UR15, 0x12f00000 ;  /* 0x12f00000000f7882 */ /* 0x000fe20000000000 */
[----:B------:R-:W-:Y:S01]  /*114e0*/  UMOV UR10, 0x20 ;  /* 0x00000020000a7882 */ /* 0x000fe20000000000 */
[----:B------:R-:W-:Y:S01]  /*114f0*/  UMOV UR9, UR17 ;  /* 0x0000001100097c82 */ /* 0x000fe20008000000 */
[----:B------:R-:W-:Y:S01]  /*11500*/  UMOV UR22, 0x0 ;  /* 0x0000000000167882 */ /* 0x000fe20000000000 */
[----:B------:R-:W-:Y:S01]  /*11510*/  UMOV UR23, 0x12f00000 ;  /* 0x12f0000000177882 */ /* 0x000fe20000000000 */
[----:B------:R-:W-:Y:S01]  /*11520*/  BSSY B0, `(.L_x_1730) ;  /* 0x0000013000007945 */ /* 0x000fe20003800000 */
[----:B------:R3:W-:Y:S01]  /*11530*/  @P0 SYNCS.ARRIVE.TRANS64 RZ, [R25+URZ+0x31c00], R4 ;  /* 0x031c000419ff09a7 */ /* 0x0007e2000800003f */
[----:B------:R-:W-:Y:S01]  /*11540*/  UTMALDG.4D [UR16], [UR4], desc[UR6] ;  /* 0x00000610040075b4 */ /* 0x000fe20008019000 */
[----:B------:R4:W-:Y:S02]  /*11550*/  UTMALDG.4D [UR8], [UR4], desc[UR14] ;  /* 0x00000e08040075b4 */ /* 0x0009e40008019000 */
[----:B----4-:R-:W-:Y:S01]  /*11560*/  @P0 R2UR UR13, R10 ;  /* 0x000000000a0d02ca */ /* 0x010fe200000e0000 */
[----:B------:R-:W-:Y:S01]  /*11570*/  UIADD3 UR8, UR24, 0x13a00, URZ ;  /* 0x00013a0018087890 */ /* 0x000fe2000fffe03f */
[----:B------:R-:W-:Y:S01]  /*11580*/  @P0 R2UR UR12, R18 ;  /* 0x00000000120c02ca */ /* 0x000fe200000e0000 */
[----:B------:R-:W-:Y:S01]  /*11590*/  UMOV UR10, 0x40 ;  /* 0x00000040000a7882 */ /* 0x000fe20000000000 */
[----:B------:R-:W-:Y:S01]  /*115a0*/  @P0 R2UR UR11, R17 ;  /* 0x00000000110b02ca */ /* 0x000fe200000e0000 */
[----:B------:R-:W-:-:S12]  /*115b0*/  UMOV UR9, UR17 ;  /* 0x0000001100097c82 */ /* 0x000fd80008000000 */
[----:B------:R4:W-:Y:S01]  /*115c0*/  UTMALDG.4D [UR8], [UR4], desc[UR22] ;  /* 0x00001608040075b4 */ /* 0x0009e20008019000 */
[----:B--2---:R-:W-:-:S05]  /*115d0*/  VIADD R5, R5, 0x1 ;  /* 0x0000000105057836 */ /* 0x004fca0000000000 */
[----:B---3--:R-:W-:Y:S01]  /*115e0*/  LEA.HI R4, R5, R5, RZ, 0x1 ;  /* 0x0000000505047211 */ /* 0x008fe200078f08ff */
[----:B------:R4:W-:Y:S03]  /*115f0*/  STL [R1+0x4], R5 ;  /* 0x0000040501007387 */ /* 0x0009e60000100800 */
[----:B------:R-:W-:-:S05]  /*11600*/  LOP3.LUT R4, R4, 0xfffffffe, RZ, 0xc0, !PT ;  /* 0xfffffffe04047812 */ /* 0x000fca00078ec0ff */
[----:B------:R-:W-:-:S05]  /*11610*/  IMAD.IADD R4, R5, 0x1, -R4 ;  /* 0x0000000105047824 */ /* 0x000fca00078e0a04 */
[----:B------:R-:W-:-:S04]  /*11620*/  SHF.L.U32 R4, R4, 0x1f, RZ ;  /* 0x0000001f04047819 */ /* 0x000fc800000006ff */
[----:B------:R-:W2:Y:S02]  /*11630*/  SYNCS.PHASECHK.TRANS64.TRYWAIT P0, [R25+URZ+0x31c20], R4 ;  /* 0x031c2004190075a7 */ /* 0x000ea4000800017f */
[----:B--2-4-:R-:W-:Y:S05]  /*11640*/  @!P0 BRA `(.L_x_1731) ;  /* 0x0000002c00a48947 */ /* 0x014fea0003800000 */
.L_x_1799:
[----:B------:R-:W-:Y:S05]  /*11650*/  BSYNC B0 ;  /* 0x0000000000007941 */ /* 0x000fea0003800000 */
.L_x_1730:
[----:B------:R-:W-:Y:S01]  /*11660*/  ISETP.GE.AND P0, PT, R28, 0x2, PT ;  /* 0x000000021c00780c */ /* 0x000fe20003f06270 */
[----:B------:R-:W-:-:S12]  /*11670*/  BSSY B0, `(.L_x_1732) ;  /* 0x0000166000007945 */ /* 0x000fd80003800000 */
[----:B------:R-:W-:Y:S05]  /*11680*/  @!P0 BRA `(.L_x_1733) ;  /* 0x0000001400908947 */ /* 0x000fea0003800000 */
[C---:B--2---:R-:W-:Y:S01]  /*11690*/  LOP3.LUT R4, R28.reuse, 0x1, RZ, 0xc0, !PT ;  /* 0x000000011c047812 */ /* 0x044fe200078ec0ff */
[----:B------:R-:W-:Y:S01]  /*116a0*/  VIADD R11, R28, 0xfffffffe ;  /* 0xfffffffe1c0b7836 */ /* 0x000fe20000000000 */
[----:B------:R-:W-:Y:S02]  /*116b0*/  BSSY B1, `(.L_x_1734) ;  /* 0x0000078000017945 */ /* 0x000fe40003800000 */
[----:B------:R-:W-:Y:S01]  /*116c0*/  ISETP.NE.U32.AND P0, PT, R4, 0x1, PT ;  /* 0x000000010400780c */ /* 0x000fe20003f05070 */
[----:B------:R-:W-:-:S12]  /*116d0*/  IMAD.MOV.U32 R10, RZ, RZ, R11 ;  /* 0x000000ffff0a7224 */ /* 0x000fd800078e000b */
[----:B------:R-:W-:Y:S05]  /*116e0*/  @!P0 BRA `(.L_x_1735) ;  /* 0x0000000400d08947 */ /* 0x000fea0003800000 */
        /* <DEDUP_REMOVED lines=8> */
[----:B------:R-:W-:Y:S02]  /*11770*/  IMAD.MOV.U32 R4, RZ, RZ, R8 ;  /* 0x000000ffff047224 */ /* 0x000fe400078e0008 */
[----:B------:R-:W-:Y:S01]  /*11780*/  IMAD.MOV.U32 R10, RZ, RZ, R11 ;  /* 0x000000ffff0a7224 */ /* 0x000fe200078e000b */
        /* <DEDUP_REMOVED lines=21> */
.L_x_1738:
[----:B0-----:R-:W-:Y:S01]  /*118e0*/  IMAD R3, R12, 0x8, R25 ;  /* 0x000000080c037824 */ /* 0x001fe200078e0219 */
[----:B------:R-:W-:-:S04]  /*118f0*/  SHF.L.U32 R2, R13, 0x1f, RZ ;  /* 0x0000001f0d027819 */ /* 0x000fc800000006ff */
[----:B------:R-:W0:Y:S02]  /*11900*/  SYNCS.PHASECHK.TRANS64.TRYWAIT P0, [R3+URZ+0x31c40], R2 ;  /* 0x031c4002030075a7 */ /* 0x000e24000800017f */
[----:B0-----:R-:W-:Y:S05]  /*11910*/  @!P0 BRA `(.L_x_1739) ;  /* 0x0000002c00048947 */ /* 0x001fea0003800000 */
.L_x_1800:
        /* <DEDUP_REMOVED lines=9> */
.L_x_1740:
        /* <DEDUP_REMOVED lines=31> */
.L_x_1801:
[----:B------:R-:W-:Y:S05]  /*11ba0*/  @P1 BRA `(.L_x_1742) ;  /* 0x0000000000181947 */ /* 0x000fea0003800000 */
[----:B------:R-:W-:Y:S01]  /*11bb0*/  ISETP.NE.AND P0, PT, R26, RZ, PT ;  /* 0x000000ff1a00720c */ /* 0x000fe20003f05270 */
[----:B0-----:R-:W-:Y:S02]  /*11bc0*/  IMAD R2, R22, 0x8, R25 ;  /* 0x0000000816027824 */ /* 0x001fe400078e0219 */
[----:B------:R-:W-:-:S04]  /*11bd0*/  IMAD.MOV.U32 R3, RZ, RZ, 0x6c00 ;  /* 0x00006c00ff037424 */ /* 0x000fc800078e00ff */
[----:B------:R2:W-:Y:S06]  /*11be0*/  SYNCS.ARRIVE.TRANS64 RZ, [R2+URZ+0x31c50], R3 ;  /* 0x031c500302ff79a7 */ /* 0x0005ec000800003f */
[----:B------:R-:W-:Y:S05]  /*11bf0*/  @!P0 BRA `(.L_x_1742) ;  /* 0x0000000000048947 */ /* 0x000fea0003800000 */
[----:B------:R-:W-:Y:S01]  /*11c00*/  BPT.TRAP 0x1 ;  /* 0x000000040000795c */ /* 0x000fe20000300000 */
.L_x_1742:
        /* <DEDUP_REMOVED lines=30> */
.L_x_1737:
[----:B------:R-:W-:Y:S05]  /*11df0*/  BSYNC B2 ;  /* 0x0000000000027941 */ /* 0x000fea0003800000 */
.L_x_1736:
[----:B------:R-:W-:Y:S02]  /*11e00*/  VIADD R10, R28, 0xfffffffd ;  /* 0xfffffffd1c0a7836 */ /* 0x000fe40000000000 */
[----:B------:R-:W-:Y:S02]  /*11e10*/  IMAD.MOV.U32 R22, RZ, RZ, R12 ;  /* 0x000000ffff167224 */ /* 0x000fe400078e000c */
[----:B------:R-:W-:-:S07]  /*11e20*/  IMAD.MOV.U32 R24, RZ, RZ, R13 ;  /* 0x000000ffff187224 */ /* 0x000fce00078e000d */
.L_x_1735:
[----:B------:R-:W-:Y:S05]  /*11e30*/  BSYNC B1 ;  /* 0x0000000000017941 */ /* 0x000fea0003800000 */
.L_x_1734:
[----:B------:R-:W-:-:S13]  /*11e40*/  ISETP.NE.AND P0, PT, R11, RZ, PT ;  /* 0x000000ff0b00720c */ /* 0x000fda0003f05270 */
[----:B------:R-:W-:Y:S05]  /*11e50*/  @!P0 BRA `(.L_x_1733) ;  /* 0x0000000c009c8947 */ /* 0x000fea0003800000 */
[----:B------:R-:W-:-:S07]  /*11e60*/  IMAD.MOV.U32 R4, RZ, RZ, R8 ;  /* 0x000000ffff047224 */ /* 0x000fce00078e0008 */
.L_x_1757:
[----:B------:R-:W-:Y:S01]  /*11e70*/  VIADD R11, R22, 0x1 ;  /* 0x00000001160b7836 */ /* 0x000fe20000000000 */
[----:B------:R-:W-:Y:S05]  /*11e80*/  YIELD ;  /* 0x0000000000007946 */ /* 0x000fea0003800000 */
[----:B------:R-:W-:Y:S01]  /*11e90*/  ISETP.NE.AND P0, PT, R11, 0x2, PT ;  /* 0x000000020b00780c */ /* 0x000fe20003f05270 */
[----:B------:R-:W-:Y:S03]  /*11ea0*/  BSSY B1, `(.L_x_1743) ;  /* 0x000006d000017945 */ /* 0x000fe60003800000 */
[----:B------:R-:W-:-:S02]  /*11eb0*/  SEL R3, RZ, 0x1, P0 ;  /* 0x00000001ff037807 */ /* 0x000fc40000000000 */
        /* <DEDUP_REMOVED lines=27> */
.L_x_1745:
[----:B------:R-:W-:Y:S01]  /*12070*/  IMAD R3, R11, 0x8, R25 ;  /* 0x000000080b037824 */ /* 0x000fe200078e0219 */
[----:B------:R-:W-:-:S04]  /*12080*/  SHF.L.U32 R2, R12, 0x1f, RZ ;  /* 0x0000001f0c027819 */ /* 0x000fc800000006ff */
[----:B------:R-:W2:Y:S02]  /*12090*/  SYNCS.PHASECHK.TRANS64.TRYWAIT P0, [R3+URZ+0x31c40], R2 ;  /* 0x031c4002030075a7 */ /* 0x000ea4000800017f */
[----:B--2---:R-:W-:Y:S05]  /*120a0*/  @!P0 BRA `(.L_x_1746) ;  /* 0x0000002400488947 */ /* 0x004fea0003800000 */
.L_x_1802:
        /* <DEDUP_REMOVED lines=9> */
.L_x_1747:
        /* <DEDUP_REMOVED lines=31> */
.L_x_1803:
[----:B------:R-:W-:Y:S05]  /*12330*/  @P0 BRA `(.L_x_1749) ;  /* 0x0000000000140947 */ /* 0x000fea0003800000 */
[----:B------:R-:W-:Y:S01]  /*12340*/  ISETP.NE.AND P1, PT, R26, RZ, PT ;  /* 0x000000ff1a00720c */ /* 0x000fe20003f25270 */
[----:B------:R-:W-:-:S04]  /*12350*/  IMAD.MOV.U32 R2, RZ, RZ, 0x6c00 ;  /* 0x00006c00ff027424 */ /* 0x000fc800078e00ff */
[----:B------:R2:W-:Y:S08]  /*12360*/  SYNCS.ARRIVE.TRANS64 RZ, [R3+URZ+0x50], R2 ;  /* 0x0000500203ff79a7 */ /* 0x0005f0000800003f */
[----:B------:R-:W-:Y:S05]  /*12370*/  @!P1 BRA `(.L_x_1749) ;  /* 0x0000000000049947 */ /* 0x000fea0003800000 */
[----:B------:R-:W-:Y:S01]  /*12380*/  BPT.TRAP 0x1 ;  /* 0x000000040000795c */ /* 0x000fe20000300000 */
.L_x_1749:
        /* <DEDUP_REMOVED lines=30> */
.L_x_1744:
[----:B------:R-:W-:Y:S05]  /*12570*/  BSYNC B1 ;  /* 0x0000000000017941 */ /* 0x000fea0003800000 */
.L_x_1743:
        /* <DEDUP_REMOVED lines=31> */
.L_x_1752:
[----:B------:R-:W-:Y:S01]  /*12770*/  IMAD R2, R22, 0x8, R25 ;  /* 0x0000000816027824 */ /* 0x000fe200078e0219 */
[----:B------:R-:W-:-:S04]  /*12780*/  SHF.L.U32 R3, R24, 0x1f, RZ ;  /* 0x0000001f18037819 */ /* 0x000fc800000006ff */
[----:B------:R-:W2:Y:S02]  /*12790*/  SYNCS.PHASECHK.TRANS64.TRYWAIT P0, [R2+URZ+0x31c40], R3 ;  /* 0x031c4003020075a7 */ /* 0x000ea4000800017f */
[----:B--2---:R-:W-:Y:S05]  /*127a0*/  @!P0 BRA `(.L_x_1753) ;  /* 0x0000001c00b08947 */ /* 0x004fea0003800000 */
.L_x_1804:
        /* <DEDUP_REMOVED lines=9> */
.L_x_1754:
        /* <DEDUP_REMOVED lines=33> */
.L_x_1805:
[----:B------:R-:W-:Y:S05]  /*12a50*/  @P0 BRA `(.L_x_1756) ;  /* 0x0000000000140947 */ /* 0x000fea0003800000 */
[----:B------:R-:W-:Y:S01]  /*12a60*/  ISETP.NE.AND P1, PT, R26, RZ, PT ;  /* 0x000000ff1a00720c */ /* 0x000fe20003f25270 */
[----:B0-----:R-:W-:-:S04]  /*12a70*/  IMAD.MOV.U32 R3, RZ, RZ, 0x6c00 ;  /* 0x00006c00ff037424 */ /* 0x001fc800078e00ff */
[----:B------:R2:W-:Y:S08]  /*12a80*/  SYNCS.ARRIVE.TRANS64 RZ, [R2+URZ+0x50], R3 ;  /* 0x0000500302ff79a7 */ /* 0x0005f0000800003f */
[----:B------:R-:W-:Y:S05]  /*12a90*/  @!P1 BRA `(.L_x_1756) ;  /* 0x0000000000049947 */ /* 0x000fea0003800000 */
[----:B------:R-:W-:Y:S01]  /*12aa0*/  BPT.TRAP 0x1 ;  /* 0x000000040000795c */ /* 0x000fe20000300000 */
.L_x_1756:
        /* <DEDUP_REMOVED lines=29> */
.L_x_1751:
[----:B------:R-:W-:Y:S05]  /*12c80*/  BSYNC B1 ;  /* 0x0000000000017941 */ /* 0x000fea0003800000 */
.L_x_1750:
[C---:B------:R-:W-:Y:S01]  /*12c90*/  ISETP.GT.AND P0, PT, R10.reuse, 0x1, PT ;  /* 0x000000010a00780c */ /* 0x040fe20003f04270 */
[----:B0-2---:R-:W-:-:S04]  /*12ca0*/  VIADD R2, R10, 0xfffffffe ;  /* 0xfffffffe0a027836 */ /* 0x005fc80000000000 */
[----:B------:R-:W-:-:S08]  /*12cb0*/  IMAD.MOV.U32 R10, RZ, RZ, R2 ;  /* 0x000000ffff0a7224 */ /* 0x000fd000078e0002 */
[----:B------:R-:W-:Y:S05]  /*12cc0*/  @P0 BRA `(.L_x_1757) ;  /* 0xfffffff000680947 */ /* 0x000fea000383ffff */
.L_x_1733:
[----:B------:R-:W-:Y:S05]  /*12cd0*/  BSYNC B0 ;  /* 0x0000000000007941 */ /* 0x000fea0003800000 */
.L_x_1732:
[----:B------:R-:W-:Y:S01]  /*12ce0*/  ISETP.NE.AND P0, PT, R26, RZ, PT ;  /* 0x000000ff1a00720c */ /* 0x000fe20003f05270 */
[----:B------:R-:W-:-:S12]  /*12cf0*/  BSSY B0, `(.L_x_1758) ;  /* 0x000000f000007945 */ /* 0x000fd80003800000 */
[----:B------:R-:W-:Y:S05]  /*12d00*/  @P0 BRA `(.L_x_1759) ;  /* 0x0000000000340947 */ /* 0x000fea0003800000 */
[----:B------:R-:W3:Y:S01]  /*12d10*/  S2R R9, SR_LANEID ;  /* 0x0000000000097919 */ /* 0x000ee20000000000 */
[----:B------:R-:W-:Y:S01]  /*12d20*/  VOTEU.ANY UR4, UPT, PT ;  /* 0x0000000000047886 */ /* 0x000fe200038e0100 */
[----:B------:R-:W4:Y:S01]  /*12d30*/  LDC.64 R2, c[0x0][0xc38] ;  /* 0x00030e00ff027b82 */ /* 0x000f220000000a00 */
[----:B--2---:R-:W3:Y:S01]  /*12d40*/  FLO.U32 R4, UR4 ;  /* 0x0000000400047d00 */ /* 0x004ee200080e0000 */
[----:B------:R-:W-:-:S07]  /*12d50*/  ULDC.64 UR6, c[0x0][0x208] ;  /* 0x0000820000067ab9 */ /* 0x000fce0000000a00 */
[----:B------:R-:W4:Y:S01]  /*12d60*/  POPC R5, UR4 ;  /* 0x0000000400057d09 */ /* 0x000f220008000000 */
[----:B---3--:R-:W-:-:S13]  /*12d70*/  ISETP.EQ.U32.AND P0, PT, R4, R9, PT ;  /* 0x000000090400720c */ /* 0x008fda0003f02070 */
[----:B----4-:R-:W2:Y:S01]  /*12d80*/  @P0 ATOMG.E.ADD.STRONG.GPU PT, R3, desc[UR6][R2.64], R5 ;  /* 0x00000005020309a8 */ /* 0x010ea200081ee1c6 */
[----:B------:R-:W3:Y:S02]  /*12d90*/  S2R R6, SR_LTMASK ;  /* 0x0000000000067919 */ /* 0x000ee40000003900 */
[----:B---3--:R-:W-:-:S04]  /*12da0*/  LOP3.LUT R6, R6, UR4, RZ, 0xc0, !PT ;  /* 0x0000000406067c12 */ /* 0x008fc8000f8ec0ff */
[----:B------:R-:W3:Y:S01]  /*12db0*/  POPC R9, R6 ;  /* 0x0000000600097309 */ /* 0x000ee20000000000 */
[----:B--2---:R-:W3:Y:S02]  /*12dc0*/  SHFL.IDX PT, R4, R3, R4, 0x1f ;  /* 0x00001f0403047589 */ /* 0x004ee400000e0000 */
[----:B---3--:R-:W-:-:S07]  /*12dd0*/  IADD3 R16, R4, UR38, R9 ;  /* 0x0000002604107c10 */ /* 0x008fce000fffe009 */
.L_x_1759:
[----:B------:R-:W-:Y:S05]  /*12de0*/  BSYNC B0 ;  /* 0x0000000000007941 */ /* 0x000fea0003800000 */
.L_x_1758:
[----:B------:R-:W-:Y:S04]  /*12df0*/  BSSY B0, `(.L_x_1760) ;  /* 0x000002b000007945 */ /* 0x000fe80003800000 */
[----:B------:R-:W-:Y:S05]  /*12e00*/  @!P6 BRA `(.L_x_1761) ;  /* 0x0000000000a4e947 */ /* 0x000fea0003800000 */
[----:B------:R-:W-:Y:S01]  /*12e10*/  IMAD R3, R22, 0x8, R25 ;  /* 0x0000000816037824 */ /* 0x000fe200078e0219 */
[----:B------:R-:W-:-:S04]  /*12e20*/  SHF.L.U32 R2, R24, 0x1f, RZ ;  /* 0x0000001f18027819 */ /* 0x000fc800000006ff */
[----:B------:R-:W3:Y:S02]  /*12e30*/  SYNCS.PHASECHK.TRANS64.TRYWAIT P0, [R3+URZ+0x31c60], R2 ;  /* 0x031c6002030075a7 */ /* 0x000ee4000800017f */
[----:B---3--:R-:W-:Y:S05]  /*12e40*/  @!P0 BRA `(.L_x_1762) ;  /* 0x0000001800308947 */ /* 0x008fea0003800000 */
.L_x_1806:
[----:B--2---:R-:W2:Y:S02]  /*12e50*/  S2R R4, SR_TID.X ;  /* 0x0000000000047919 */ /* 0x004ea40000002100 */
[----:B--2---:R-:W-:-:S04]  /*12e60*/  LOP3.LUT R4, R4, 0x7f, RZ, 0xc0, !PT ;  /* 0x0000007f04047812 */ /* 0x004fc800078ec0ff */
[----:B------:R-:W-:-:S13]  /*12e70*/  ISETP.NE.AND P0, PT, R4, RZ, PT ;  /* 0x000000ff0400720c */ /* 0x000fda0003f05270 */
[----:B------:R-:W-:Y:S05]  /*12e80*/  @P0 BRA `(.L_x_1763) ;  /* 0x0000000000140947 */ /* 0x000fea0003800000 */
[----:B------:R-:W-:Y:S01]  /*12e90*/  ISETP.NE.AND P1, PT, R26, RZ, PT ;  /* 0x000000ff1a00720c */ /* 0x000fe20003f25270 */
[----:B---3--:R-:W-:-:S04]  /*12ea0*/  IMAD.MOV.U32 R2, RZ, RZ, 0x6c00 ;  /* 0x00006c00ff027424 */ /* 0x008fc800078e00ff */
[----:B------:R2:W-:Y:S08]  /*12eb0*/  SYNCS.ARRIVE.TRANS64 RZ, [R3+URZ+0x31c50], R2 ;  /* 0x031c500203ff79a7 */ /* 0x0005f0000800003f */
[----:B------:R-:W-:Y:S05]  /*12ec0*/  @!P1 BRA `(.L_x_1763) ;  /* 0x0000000000049947 */ /* 0x000fea0003800000 */
[----:B------:R-:W-:Y:S01]  /*12ed0*/  BPT.TRAP 0x1 ;  /* 0x000000040000795c */ /* 0x000fe20000300000 */
.L_x_1763:
        /* <DEDUP_REMOVED lines=28> */
.L_x_1761:
[----:B------:R-:W-:Y:S05]  /*130a0*/  BSYNC B0 ;  /* 0x0000000000007941 */ /* 0x000fea0003800000 */
.L_x_1760:
[----:B------:R-:W-:-:S05]  /*130b0*/  VIADD R22, R22, 0x1 ;  /* 0x0000000116167836 */ /* 0x000fca0000000000 */
[----:B------:R-:W-:-:S04]  /*130c0*/  ISETP.NE.AND P0, PT, R22, 0x2, PT ;  /* 0x000000021600780c */ /* 0x000fc80003f05270 */
[----:B--23--:R-:W-:Y:S02]  /*130d0*/  SEL R3, RZ, 0x1, P0 ;  /* 0x00000001ff037807 */ /* 0x00cfe40000000000 */
[----:B------:R-:W-:Y:S02]  /*130e0*/  SEL R22, R22, RZ, P0 ;  /* 0x000000ff16167207 */ /* 0x000fe40000000000 */
[----:B------:R-:W-:-:S07]  /*130f0*/  LOP3.LUT R24, R24, R3, RZ, 0x3c, !PT ;  /* 0x0000000318187212 */ /* 0x000fce00078e3cff */
.L_x_1717:
[----:B------:R-:W-:Y:S05]  /*13100*/  BSYNC B6 ;  /* 0x0000000000067941 */ /* 0x000fea0003800000 */
.L_x_1715:
[----:B------:R-:W-:-:S03]  /*13110*/  UMOV UR4, 0xffffffff ;  /* 0xffffffff00047882 */ /* 0x000fc60000000000 */
[----:B------:R-:W-:Y:S05]  /*13120*/  BRA.DIV UR4, `(.L_x_1764) ;  /* 0x00000016048c7947 */ /* 0x000fea000b800000 */
[----:B------:R2:W3:Y:S04]  /*13130*/  SHFL.IDX PT, R4, R16, RZ, 0x1f ;  /* 0x00001fff10047589 */ /* 0x0004e800000e0000 */
[----:B------:R2:W4:Y:S02]  /*13140*/  SHFL.IDX PT, R5, R16, 0x1, 0x1f ;  /* 0x00201f0010057f89 */ /* 0x00052400000e0000 */
.L_x_1810:
        /* <DEDUP_REMOVED lines=8> */
[----:B------:R-:W0:Y:S01]  /*131d0*/  LDC.64 R2, c[0x0][0xc58] ;  /* 0x00031600ff027b82 */ /* 0x000e220000000a00 */
[----:B------:R-:W-:Y:S01]  /*131e0*/  ULDC.64 UR4, c[0x0][0x208] ;  /* 0x0000820000047ab9 */ /* 0x000fe20000000a00 */
[----:B0-----:R-:W-:-:S06]  /*131f0*/  IMAD.WIDE R2, R7, 0x4, R2 ;  /* 0x0000000407027825 */ /* 0x001fcc00078e0202 */
[----:B------:R0:W5:Y:S02]  /*13200*/  LDG.E R2, desc[UR4][R2.64] ;  /* 0x0000000402027981 */ /* 0x000164000c1e1900 */
.L_x_1766:
[----:B------:R-:W-:Y:S05]  /*13210*/  BSYNC B0 ;  /* 0x0000000000007941 */ /* 0x000fea0003800000 */
.L_x_1765:
        /* <DEDUP_REMOVED lines=23> */
.L_x_1818:
[----:B------:R-:W-:Y:S02]  /*13390*/  ULDC UR4, c[0x0][0xc10] ;  /* 0x0003040000047ab9 */ /* 0x000fe40000000800 */
[----:B------:R-:W-:-:S04]  /*133a0*/  IMAD.U32 R7, RZ, RZ, UR4 ;  /* 0x00000004ff077e24 */ /* 0x000fc8000f8e00ff */
[----:B0-----:R-:W-:-:S04]  /*133b0*/  IMAD R14, R14, R7, RZ ;  /* 0x000000070e0e7224 */ /* 0x001fc800078e02ff */
[----:B----4-:R-:W-:-:S05]  /*133c0*/  IMAD.IADD R5, R5, 0x1, R14 ;  /* 0x0000000105057824 */ /* 0x010fca00078e020e */
[----:B---3--:R-:W-:-:S13]  /*133d0*/  ISETP.GT.AND P0, PT, R5, R4, PT ;  /* 0x000000040500720c */ /* 0x008fda0003f04270 */
[----:B------:R-:W-:Y:S05]  /*133e0*/  @P0 BRA `(.L_x_1768) ;  /* 0x0000000000b00947 */ /* 0x000fea0003800000 */
[----:B------:R-:W0:Y:S02]  /*133f0*/  LDC R0, c[0x0][0xc14] ;  /* 0x00030500ff007b82 */ /* 0x000e240000000800 */
.L_x_1773:
        /* <DEDUP_REMOVED lines=9> */
[----:B------:R-:W0:Y:S01]  /*13490*/  LDC.64 R2, c[0x0][0xc58] ;  /* 0x00031600ff027b82 */ /* 0x000e220000000a00 */
[----:B------:R-:W-:Y:S01]  /*134a0*/  ULDC.64 UR4, c[0x0][0x208] ;  /* 0x0000820000047ab9 */ /* 0x000fe20000000a00 */
[----:B0-----:R-:W-:-:S06]  /*134b0*/  IMAD.WIDE R2, R7, 0x4, R2 ;  /* 0x0000000407027825 */ /* 0x001fcc00078e0202 */
[----:B------:R0:W5:Y:S02]  /*134c0*/  LDG.E R2, desc[UR4][R2.64] ;  /* 0x0000000402027981 */ /* 0x000164000c1e1900 */
.L_x_1771:
[----:B------:R-:W-:Y:S05]  /*134d0*/  BSYNC B0 ;  /* 0x0000000000007941 */ /* 0x000fea0003800000 */
.L_x_1770:
        /* <DEDUP_REMOVED lines=23> */
.L_x_1826:
[----:B------:R-:W-:Y:S02]  /*13650*/  ULDC UR4, c[0x0][0xc10] ;  /* 0x0003040000047ab9 */ /* 0x000fe40000000800 */
[----:B------:R-:W-:-:S04]  /*13660*/  IMAD.U32 R7, RZ, RZ, UR4 ;  /* 0x00000004ff077e24 */ /* 0x000fc8000f8e00ff */
[----:B---3--:R-:W-:-:S04]  /*13670*/  IMAD R14, R14, R7, RZ ;  /* 0x000000070e0e7224 */ /* 0x008fc800078e02ff */
[----:B------:R-:W-:-:S05]  /*13680*/  IMAD.IADD R5, R14, 0x1, R5 ;  /* 0x000000010e057824 */ /* 0x000fca00078e0205 */
[----:B------:R-:W-:-:S13]  /*13690*/  ISETP.GT.AND P0, PT, R5, R4, PT ;  /* 0x000000040500720c */ /* 0x000fda0003f04270 */
[----:B------:R-:W-:Y:S05]  /*136a0*/  @!P0 BRA `(.L_x_1773) ;  /* 0xfffffffc00548947 */ /* 0x000fea000383ffff */
.L_x_1768:
[----:B--2---:R-:W-:Y:S01]  /*136b0*/  IMAD.IADD R16, R5, 0x1, -R14 ;  /* 0x0000000105107824 */ /* 0x004fe200078e0a0e */
[----:B------:R-:W-:-:S03]  /*136c0*/  UMOV UR4, 0xffffffff ;  /* 0xffffffff00047882 */ /* 0x000fc60000000000 */
[----:B------:R-:W-:-:S05]  /*136d0*/  IMAD R3, R8, R7, R16 ;  /* 0x0000000708037224 */ /* 0x000fca00078e0210 */
[----:B------:R-:W-:Y:S01]  /*136e0*/  ISETP.GT.AND P6, PT, R3, R4, PT ;  /* 0x000000040300720c */ /* 0x000fe20003fc4270 */
[----:B------:R-:W-:-:S12]  /*136f0*/  BRA.DIV UR4, `(.L_x_1774) ;  /* 0x0000001a04047947 */ /* 0x000fd8000b800000 */
[----:B------:R-:W-:-:S04]  /*13700*/  VOTE.ANY R3, PT, !P6 ;  /* 0x0000000000037806 */ /* 0x000fc800070e0100 */
[----:B------:R-:W2:Y:S02]  /*13710*/  POPC R5, R3 ;  /* 0x0000000300057309 */ /* 0x000ea40000000000 */
[----:B--2---:R2:W3:Y:S02]  /*13720*/  SHFL.IDX PT, R17, R2, R5, 0x1f ;  /* 0x00001f0502117589 */ /* 0x0044e400000e0000 */
.L_x_1830:
[----:B------:R-:W-:Y:S01]  /*13730*/  ISETP.NE.AND P0, PT, R3, RZ, PT ;  /* 0x000000ff0300720c */ /* 0x000fe20003f05270 */
[----:B------:R-:W-:-:S12]  /*13740*/  IMAD.MOV.U32 R14, RZ, RZ, RZ ;  /* 0x000000ffff0e7224 */ /* 0x000fd800078e00ff */
[----:B------:R-:W-:Y:S05]  /*13750*/  @!P0 BRA `(.L_x_1775) ;  /* 0x0000000000108947 */ /* 0x000fea0003800000 */
[----:B------:R-:W-:Y:S01]  /*13760*/  UMOV UR4, 0xffffffff ;  /* 0xffffffff00047882 */ /* 0x000fe20000000000 */
[----:B------:R-:W-:Y:S02]  /*13770*/  VIADD R12, R5, 0xffffffff ;  /* 0xffffffff050c7836 */ /* 0x000fe40000000000 */
[----:B------:R-:W-:Y:S05]  /*13780*/  BRA.DIV UR4, `(.L_x_1776) ;  /* 0x0000001a04287947 */ /* 0x000fea000b800000 */
[----:B------:R4:W0:Y:S02]  /*13790*/  SHFL.IDX PT, R14, R8, R12, 0x1f ;  /* 0x00001f0c080e7589 */ /* 0x00082400000e0000 */
.L_x_1775:
[----:B--2---:R-:W2:Y:S01]  /*137a0*/  LDC.64 R2, c[0x0][0xc68] ;  /* 0x00031a00ff027b82 */ /* 0x004ea20000000a00 */
[----:B------:R-:W-:Y:S01]  /*137b0*/  IMAD.IADD R19, R5, 0x1, R19 ;  /* 0x0000000105137824 */ /* 0x000fe200078e0213 */
[----:B------:R-:W-:-:S03]  /*137c0*/  ULDC.64 UR4, c[0x0][0x208] ;  /* 0x0000820000047ab9 */ /* 0x000fc60000000a00 */
[----:B--2---:R-:W-:-:S05]  /*137d0*/  IMAD.WIDE R2, R19, 0x4, R2 ;  /* 0x0000000413027825 */ /* 0x004fca00078e0202 */
[----:B------:R2:W3:Y:S01]  /*137e0*/  LDG.E R6, desc[UR4][R2.64] ;  /* 0x0000000402067981 */ /* 0x0004e2000c1e1900 */
[----:B0-----:R-:W-:Y:S02]  /*137f0*/  IMAD R16, R14, R7, R16 ;  /* 0x000000070e107224 */ /* 0x001fe400078e0210 */
[----:B--2---:R-:W-:Y:S02]  /*13800*/  IMAD.MOV.U32 R2, RZ, RZ, RZ ;  /* 0x000000ffff027224 */ /* 0x004fe400078e00ff */
[----:B---3--:R-:W-:-:S05]  /*13810*/  IMAD R5, R17, R6, RZ ;  /* 0x0000000611057224 */ /* 0x008fca00078e02ff */
[----:B----4-:R-:W-:-:S04]  /*13820*/  IABS R8, R5 ;  /* 0x0000000500087213 */ /* 0x010fc80000000000 */
[----:B------:R-:W0:Y:S08]  /*13830*/  I2F.RP R9, R8 ;  /* 0x0000000800097306 */ /* 0x000e300000209400 */
[----:B0-----:R-:W0:Y:S02]  /*13840*/  MUFU.RCP R9, R9 ;  /* 0x0000000900097308 */ /* 0x001e240000001000 */
[----:B0-----:R-:W-:Y:S01]  /*13850*/  VIADD R10, R9, 0xffffffe ;  /* 0x0ffffffe090a7836 */ /* 0x001fe20000000000 */
[----:B------:R-:W-:-:S05]  /*13860*/  IABS R9, R5 ;  /* 0x0000000500097213 */ /* 0x000fca0000000000 */
[----:B------:R-:W0:Y:S01]  /*13870*/  F2I.FTZ.U32.TRUNC.NTZ R3, R10 ;  /* 0x0000000a00037305 */ /* 0x000e22000021f000 */
[----:B------:R-:W-:Y:S02]  /*13880*/  IMAD.MOV R9, RZ, RZ, -R9 ;  /* 0x000000ffff097224 */ /* 0x000fe400078e0a09 */
[----:B0-----:R-:W-:-:S04]  /*13890*/  IMAD.MOV R11, RZ, RZ, -R3 ;  /* 0x000000ffff0b7224 */ /* 0x001fc800078e0a03 */
[----:B------:R-:W-:-:S04]  /*138a0*/  IMAD R11, R11, R8, RZ ;  /* 0x000000080b0b7224 */ /* 0x000fc800078e02ff */
[----:B------:R-:W-:-:S04]  /*138b0*/  IMAD.HI.U32 R3, R3, R11, R2 ;  /* 0x0000000b03037227 */ /* 0x000fc800078e0002 */
[----:B------:R-:W-:-:S05]  /*138c0*/  IMAD.IADD R2, R4, 0x1, -R16 ;  /* 0x0000000104027824 */ /* 0x000fca00078e0a10 */
        /* <DEDUP_REMOVED lines=29> */
[----:B------:R-:W-:Y:S01]  /*13aa0*/  IMAD.HI.U32 R2, R3, R5, R2 ;  /* 0x0000000503027227 */ /* 0x000fe200078e0002 */
[----:B------:R-:W-:Y:S02]  /*13ab0*/  IABS R5, R9 ;  /* 0x0000000900057213 */ /* 0x000fe40000000000 */
[----:B------:R-:W-:-:S03]  /*13ac0*/  LOP3.LUT R3, R9, R6, RZ, 0x3c, !PT ;  /* 0x0000000609037212 */ /* 0x000fc600078e3cff */
[----:B------:R-:W-:-:S04]  /*13ad0*/  IMAD.HI.U32 R2, R2, R5, RZ ;  /* 0x0000000502027227 */ /* 0x000fc800078e00ff */
[----:B------:R-:W-:-:S05]  /*13ae0*/  IMAD R8, R2, R8, R5 ;  /* 0x0000000802087224 */ /* 0x000fca00078e0205 */
[----:B------:R-:W-:-:S13]  /*13af0*/  ISETP.GT.U32.AND P0, PT, R7, R8, PT ;  /* 0x000000080700720c */ /* 0x000fda0003f04070 */
[----:B------:R-:W-:Y:S02]  /*13b00*/  @!P0 IMAD.IADD R8, R8, 0x1, -R7 ;  /* 0x0000000108088824 */ /* 0x000fe400078e0a07 */
[----:B------:R-:W-:-:S03]  /*13b10*/  @!P0 VIADD R2, R2, 0x1 ;  /* 0x0000000102028836 */ /* 0x000fc60000000000 */
[----:B------:R-:W-:-:S13]  /*13b20*/  ISETP.GE.U32.AND P0, PT, R8, R7, PT ;  /* 0x000000070800720c */ /* 0x000fda0003f06070 */
        /* <DEDUP_REMOVED lines=11> */
.L_x_1769:
[----:B------:R-:W-:Y:S01]  /*13be0*/  UMOV UR4, URZ ;  /* 0x0000003f00047c82 */ /* 0x000fe20008000000 */
[----:B------:R-:W-:Y:S01]  /*13bf0*/  UMOV UR5, URZ ;  /* 0x0000003f00057c82 */ /* 0x000fe20008000000 */
[----:B------:R-:W-:Y:S01]  /*13c00*/  ULDC UR6, c[0x0][0xc14] ;  /* 0x0003050000067ab9 */ /* 0x000fe20000000800 */
[----:B--2---:R-:W-:Y:S02]  /*13c10*/  IMAD.MOV.U32 R16, RZ, RZ, R4 ;  /* 0x000000ffff107224 */ /* 0x004fe400078e0004 */
[----:B------:R-:W-:Y:S02]  /*13c20*/  IMAD.U32 R17, RZ, RZ, UR4 ;  /* 0x00000004ff117e24 */ /* 0x000fe4000f8e00ff */
[----:B------:R-:W-:Y:S02]  /*13c30*/  IMAD.U32 R18, RZ, RZ, UR5 ;  /* 0x00000005ff127e24 */ /* 0x000fe4000f8e00ff */
[----:B------:R-:W-:-:S07]  /*13c40*/  IMAD.U32 R19, RZ, RZ, UR6 ;  /* 0x00000006ff137e24 */ /* 0x000fce000f8e00ff */
.L_x_1777:
        /* <DEDUP_REMOVED lines=10> */
.L_x_1711:
        /* <DEDUP_REMOVED lines=12> */
.L_x_1833:
[----:B------:R-:W-:Y:S05]  /*13db0*/  BSYNC B0 ;  /* 0x0000000000007941 */ /* 0x000fea0003800000 */
.L_x_1779:
[----:B------:R-:W-:-:S03]  /*13dc0*/  UMOV UR4, 0xffffffff ;  /* 0xffffffff00047882 */ /* 0x000fc60000000000 */
[----:B------:R-:W-:Y:S05]  /*13dd0*/  BRA.DIV UR4, `(.L_x_1781) ;  /* 0x0000001204cc7947 */ /* 0x000fea000b800000 */
[----:B0-----:R-:W0:Y:S02]  /*13de0*/  S2R R0, SR_TID.X ;  /* 0x0000000000007919 */ /* 0x001e240000002100 */
[----:B0-----:R-:W-:-:S04]  /*13df0*/  SHF.R.U32.HI R0, RZ, 0x5, R0 ;  /* 0x00000005ff007819 */ /* 0x001fc80000011600 */
[----:B------:R-:W-:-:S05]  /*13e00*/  LOP3.LUT R0, R0, 0x3, RZ, 0xc0, !PT ;  /* 0x0000000300007812 */ /* 0x000fca00078ec0ff */
[----:B------:R0:W2:Y:S02]  /*13e10*/  SHFL.IDX PT, R14, R0, RZ, 0x1f ;  /* 0x00001fff000e7589 */ /* 0x0000a400000e0000 */
.L_x_1836:
[----:B--2---:R-:W-:Y:S01]  /*13e20*/  ISETP.NE.AND P0, PT, R14, RZ, PT ;  /* 0x000000ff0e00720c */ /* 0x004fe20003f05270 */
[----:B------:R-:W-:-:S12]  /*13e30*/  BSSY B0, `(.L_x_1782) ;  /* 0x0000026000007945 */ /* 0x000fd80003800000 */
[----:B------:R-:W-:Y:S05]  /*13e40*/  @P0 BRA `(.L_x_1783) ;  /* 0x0000000000900947 */ /* 0x000fea0003800000 */
[----:B------:R-:W-:-:S03]  /*13e50*/  UMOV UR4, 0xffffffff ;  /* 0xffffffff00047882 */ /* 0x000fc60000000000 */
[----:B------:R-:W-:Y:S05]  /*13e60*/  BRA.DIV UR4, `(.L_x_1784) ;  /* 0x0000001204dc7947 */ /* 0x000fea000b800000 */
[----:B------:R-:W-:-:S13]  /*13e70*/  ELECT P6, URZ, PT ;  /* 0x00000000003f782f */ /* 0x000fda00038c0000 */
.L_x_1839:
        /* <DEDUP_REMOVED lines=8> */
.L_x_1785:
        /* <DEDUP_REMOVED lines=12> */
.L_x_1840:
[----:B------:R-:W2:Y:S02]  /*13fc0*/  SYNCS.PHASECHK.TRANS64.TRYWAIT P0, [R3+URZ], R0 ;  /* 0x00000000030075a7 */ /* 0x000ea4000800017f */
[----:B--2---:R-:W-:Y:S05]  /*13fd0*/  @!P0 BRA `(.L_x_1787) ;  /* 0x0000001000b48947 */ /* 0x004fea0003800000 */
.L_x_1841:
[----:B------:R-:W-:Y:S05]  /*13fe0*/  @!P2 BRA `(.L_x_1788) ;  /* 0x000000000004a947 */ /* 0x000fea0003800000 */
[----:B------:R-:W-:Y:S01]  /*13ff0*/  BPT.TRAP 0x1 ;  /* 0x000000040000795c */ /* 0x000fe20000300000 */
.L_x_1788:
[----:B--2---:R-:W-:-:S04]  /*14000*/  VIADD R3, R9, 0x31c60 ;  /* 0x00031c6009037836 */ /* 0x004fc80000000000 */
[----:B------:R-:W-:-:S04]  /*14010*/  IMAD R5, R22, 0x8, R3 ;  /* 0x0000000816057824 */ /* 0x000fc800078e0203 */
[----:B------:R-:W2:Y:S02]  /*14020*/  SYNCS.PHASECHK.TRANS64.TRYWAIT P0, [R5+URZ], R2 ;  /* 0x00000002050075a7 */ /* 0x000ea4000800017f */
[----:B--2---:R-:W-:Y:S05]  /*14030*/  @!P0 BRA `(.L_x_1789) ;  /* 0x0000001000b08947 */ /* 0x004fea0003800000 */
.L_x_1842:
[----:B------:R-:W-:-:S07]  /*14040*/  IMAD R3, R4, 0x8, R3 ;  /* 0x0000000804037824 */ /* 0x000fce00078e0203 */
.L_x_1790:
[----:B---3--:R3:W4:Y:S02]  /*14050*/  SYNCS.PHASECHK.TRANS64.TRYWAIT P0, [R3+URZ], R0 ;  /* 0x00000000030075a7 */ /* 0x008724000800017f */
[----:B----4-:R-:W-:Y:S05]  /*14060*/  @!P0 NANOSLEEP.SYNCS 0x989680 ;  /* 0x009896800000895d */ /* 0x010fea0003900000 */
[----:B------:R-:W4:Y:S02]  /*14070*/  @!P0 SYNCS.PHASECHK.TRANS64 P0, [R3+URZ], R0 ;  /* 0x00000000030085a7 */ /* 0x000f24000800007f */
[----:B----4-:R-:W-:Y:S05]  /*14080*/  @!P0 BRA `(.L_x_1790) ;  /* 0xfffffffc00f08947 */ /* 0x010fea000383ffff */
.L_x_1783:
[----:B------:R-:W-:Y:S05]  /*14090*/  BSYNC B0 ;  /* 0x0000000000007941 */ /* 0x000fea0003800000 */
.L_x_1782:
[----:B------:R-:W-:Y:S05]  /*140a0*/  EXIT ;  /* 0x000000000000794d */ /* 0x000fea0003800000 */
.L_x_1663:
[----:B0-----:R-:W-:-:S04]  /*140b0*/  IMAD.U32 R3, RZ, RZ, UR37 ;  /* 0x00000025ff037e24 */ /* 0x001fc8000f8e00ff */
[----:B------:R0:W1:Y:S03]  /*140c0*/  SYNCS.PHASECHK.TRANS64.TRYWAIT P1, [R3+URZ+0x31c00], R0 ;  /* 0x031c0000030075a7 */ /* 0x000066000802017f */
[----:B-1----:R-:W-:Y:S05]  /*140d0*/  @!P1 NANOSLEEP.SYNCS 0x989680 ;  /* 0x009896800000995d */ /* 0x002fea0003900000 */
[----:B------:R-:W1:Y:S02]  /*140e0*/  @!P1 SYNCS.PHASECHK.TRANS64 P1, [R3+URZ+0x31c00], R0 ;  /* 0x031c0000030095a7 */ /* 0x000e64000802007f */
[----:B-1----:R-:W-:Y:S05]  /*140f0*/  @!P1 BRA `(.L_x_1663) ;  /* 0xfffffffc00ec9947 */ /* 0x002fea000383ffff */
[----:B------:R-:W-:Y:S05]  /*14100*/  BRA `(.L_x_1791) ;  /* 0xfffffed8004c7947 */ /* 0x000fea000383ffff */
.L_x_1667:
[----:B-1----:R1:W2:Y:S02]  /*14110*/  SYNCS.PHASECHK.TRANS64.TRYWAIT P2, [R3+URZ+0x31c30], R0 ;  /* 0x031c3000030075a7 */ /* 0x0022a4000804017f */
[----:B--2---:R-:W-:Y:S05]  /*14120*/  @!P2 NANOSLEEP.SYNCS 0x989680 ;  /* 0x009896800000a95d */ /* 0x004fea0003900000 */
[----:B------:R-:W2:Y:S02]  /*14130*/  @!P2 SYNCS.PHASECHK.TRANS64 P2, [R3+URZ+0x31c30], R0 ;  /* 0x031c30000300a5a7 */ /* 0x000ea4000804007f */
[----:B--2---:R-:W-:Y:S05]  /*14140*/  @!P2 BRA `(.L_x_1667) ;  /* 0xfffffffc00f0a947 */ /* 0x004fea000383ffff */
[----:B------:R-:W-:Y:S05]  /*14150*/  BRA `(.L_x_1666) ;  /* 0xfffffed800747947 */ /* 0x000fea000383ffff */
.L_x_1672:
[----:B--2---:R-:W-:-:S04]  /*14160*/  IMAD.U32 R9, RZ, RZ, UR4 ;  /* 0x00000004ff097e24 */ /* 0x004fc8000f8e00ff */
[----:B------:R2:W3:Y:S03]  /*14170*/  SYNCS.PHASECHK.TRANS64.TRYWAIT P2, [R9+URZ+0x31c30], R0 ;  /* 0x031c3000090075a7 */ /* 0x0004e6000804017f */
[----:B---3--:R-:W-:Y:S05]  /*14180*/  @!P2 NANOSLEEP.SYNCS 0x989680 ;  /* 0x009896800000a95d */ /* 0x008fea0003900000 */
[----:B------:R-:W3:Y:S02]  /*14190*/  @!P2 SYNCS.PHASECHK.TRANS64 P2, [R9+URZ+0x31c30], R0 ;  /* 0x031c30000900a5a7 */ /* 0x000ee4000804007f */
[----:B---3--:R-:W-:Y:S05]  /*141a0*/  @!P2 BRA `(.L_x_1672) ;  /* 0xfffffffc00eca947 */ /* 0x008fea000383ffff */
[----:B------:R-:W-:Y:S05]  /*141b0*/  BRA `(.L_x_1669) ;  /* 0xffffff1400687947 */ /* 0x000fea000383ffff */
.L_x_1676:
[----:B-1----:R-:W-:-:S04]  /*141c0*/  IMAD.U32 R9, RZ, RZ, UR4 ;  /* 0x00000004ff097e24 */ /* 0x002fc8000f8e00ff */
[----:B------:R1:W2:Y:S03]  /*141d0*/  SYNCS.PHASECHK.TRANS64.TRYWAIT P2, [R9+URZ+0x31c50], R0 ;  /* 0x031c5000090075a7 */ /* 0x0002a6000804017f */
[----:B--2---:R-:W-:Y:S05]  /*141e0*/  @!P2 NANOSLEEP.SYNCS 0x989680 ;  /* 0x009896800000a95d */ /* 0x004fea0003900000 */
[----:B------:R-:W2:Y:S02]  /*141f0*/  @!P2 SYNCS.PHASECHK.TRANS64 P2, [R9+URZ+0x31c50], R0 ;  /* 0x031c50000900a5a7 */ /* 0x000ea4000804007f */
[----:B--2---:R-:W-:Y:S05]  /*14200*/  @!P2 BRA `(.L_x_1676) ;  /* 0xfffffffc00eca947 */ /* 0x004fea000383ffff */
[----:B------:R-:W-:Y:S05]  /*14210*/  BRA `(.L_x_1673) ;  /* 0xffffff2c00047947 */ /* 0x000fea000383ffff */
.L_x_1682:
[----:B--2---:R-:W-:-:S04]  /*14220*/  IMAD.U32 R7, RZ, RZ, UR4 ;  /* 0x00000004ff077e24 */ /* 0x004fc8000f8e00ff */
[----:B------:R2:W3:Y:S03]  /*14230*/  SYNCS.PHASECHK.TRANS64.TRYWAIT P2, [R7+URZ+0x31c30], R0 ;  /* 0x031c3000070075a7 */ /* 0x0004e6000804017f */
[----:B---3--:R-:W-:Y:S05]  /*14240*/  @!P2 NANOSLEEP.SYNCS 0x989680 ;  /* 0x009896800000a95d */ /* 0x008fea0003900000 */
[----:B------:R-:W3:Y:S02]  /*14250*/  @!P2 SYNCS.PHASECHK.TRANS64 P2, [R7+URZ+0x31c30], R0 ;  /* 0x031c30000700a5a7 */ /* 0x000ee4000804007f */
[----:B---3--:R-:W-:Y:S05]  /*14260*/  @!P2 BRA `(.L_x_1682) ;  /* 0xfffffffc00eca947 */ /* 0x008fea000383ffff */
[----:B------:R-:W-:Y:S05]  /*14270*/  BRA `(.L_x_1679) ;  /* 0xffffff5400ac7947 */ /* 0x000fea000383ffff */
.L_x_1686:
[----:B-1----:R-:W-:-:S04]  /*14280*/  IMAD.U32 R7, RZ, RZ, UR4 ;  /* 0x00000004ff077e24 */ /* 0x002fc8000f8e00ff */
[----:B------:R1:W2:Y:S03]  /*14290*/  SYNCS.PHASECHK.TRANS64.TRYWAIT P2, [R7+URZ+0x31c50], R0 ;  /* 0x031c5000070075a7 */ /* 0x0002a6000804017f */
[----:B--2---:R-:W-:Y:S05]  /*142a0*/  @!P2 NANOSLEEP.SYNCS 0x989680 ;  /* 0x009896800000a95d */ /* 0x004fea0003900000 */
[----:B------:R-:W2:Y:S02]  /*142b0*/  @!P2 SYNCS.PHASECHK.TRANS64 P2, [R7+URZ+0x31c50], R0 ;  /* 0x031c50000700a5a7 */ /* 0x000ea4000804007f */
[----:B--2---:R-:W-:Y:S05]  /*142c0*/  @!P2 BRA `(.L_x_1686) ;  /* 0xfffffffc00eca947 */ /* 0x004fea000383ffff */
[----:B------:R-:W-:Y:S05]  /*142d0*/  BRA `(.L_x_1683) ;  /* 0xffffff6c00487947 */ /* 0x000fea000383ffff */
.L_x_1691:
[----:B--2---:R-:W-:-:S04]  /*142e0*/  IMAD.U32 R6, RZ, RZ, UR6 ;  /* 0x00000006ff067e24 */ /* 0x004fc8000f8e00ff */
[----:B------:R2:W3:Y:S03]  /*142f0*/  SYNCS.PHASECHK.TRANS64.TRYWAIT P0, [R6+URZ+0x31c50], R5 ;  /* 0x031c5005060075a7 */ /* 0x0004e6000800017f */
[----:B---3--:R-:W-:Y:S05]  /*14300*/  @!P0 NANOSLEEP.SYNCS 0x989680 ;  /* 0x009896800000895d */ /* 0x008fea0003900000 */
[----:B------:R-:W3:Y:S02]  /*14310*/  @!P0 SYNCS.PHASECHK.TRANS64 P0, [R6+URZ+0x31c50], R5 ;  /* 0x031c5005060085a7 */ /* 0x000ee4000800007f */
[----:B---3--:R-:W-:Y:S05]  /*14320*/  @!P0 BRA `(.L_x_1691) ;  /* 0xfffffffc00ec8947 */ /* 0x008fea000383ffff */
[----:B------:R-:W-:Y:S05]  /*14330*/  BRA `(.L_x_1690) ;  /* 0xffffff8c00287947 */ /* 0x000fea000383ffff */
.L_x_1724:
        /* <DEDUP_REMOVED lines=11> */
.L_x_1793:
[----:B------:R-:W-:Y:S05]  /*143f0*/  BSYNC B0 ;  /* 0x0000000000007941 */ /* 0x000fea0003800000 */
.L_x_1792:
[----:B------:R-:W-:Y:S05]  /*14400*/  BRA `(.L_x_1794) ;  /* 0xffffffc800cc7947 */ /* 0x000fea000383ffff */
.L_x_1725:
[----:B------:R-:W-:Y:S01]  /*14410*/  BSSY B0, `(.L_x_1795) ;  /* 0x0000006000007945 */ /* 0x000fe20003800000 */
[----:B------:R-:W-:-:S07]  /*14420*/  IMAD.MOV.U32 R15, RZ, RZ, -0x1 ;  /* 0xffffffffff0f7424 */ /* 0x000fce00078e00ff */
[----:B-1----:R-:W-:Y:S05]  /*14430*/  WARPSYNC.COLLECTIVE R15, `(.L_x_1796) ;  /* 0x000000000f0c7348 */ /* 0x002fea0003c00000 */
[----:B------:R-:W-:Y:S02]  /*14440*/  ELECT P6, UR62, PT ;  /* 0x00000000003e782f */ /* 0x000fe400038c0000 */
[----:B------:R-:W-:Y:S01]  /*14450*/  MOV R14, UR62 ;  /* 0x0000003e000e7c02 */ /* 0x000fe20008000f00 */
[----:B-1----:R-:W-:Y:S10]  /*14460*/  ENDCOLLECTIVE ;  /* 0x000000000000791b */ /* 0x002ff40003800000 */
.L_x_1796:
[----:B------:R-:W-:Y:S05]  /*14470*/  BSYNC B0 ;  /* 0x0000000000007941 */ /* 0x000fea0003800000 */
.L_x_1795:
[----:B------:R-:W-:Y:S05]  /*14480*/  BRA `(.L_x_1797) ;  /* 0xffffffc800bc7947 */ /* 0x000fea000383ffff */
.L_x_1728:
[----:B--2---:R2:W3:Y:S02]  /*14490*/  SYNCS.PHASECHK.TRANS64.TRYWAIT P0, [R5+URZ+0x31c40], R4 ;  /* 0x031c4004050075a7 */ /* 0x0044e4000800017f */
[----:B---3--:R-:W-:Y:S05]  /*144a0*/  @!P0 NANOSLEEP.SYNCS 0x989680 ;  /* 0x009896800000895d */ /* 0x008fea0003900000 */
[----:B------:R-:W3:Y:S02]  /*144b0*/  @!P0 SYNCS.PHASECHK.TRANS64 P0, [R5+URZ+0x31c40], R4 ;  /* 0x031c4004050085a7 */ /* 0x000ee4000800007f */
[----:B---3--:R-:W-:Y:S05]  /*144c0*/  @!P0 BRA `(.L_x_1728) ;  /* 0xfffffffc00f08947 */ /* 0x008fea000383ffff */
[----:B------:R-:W-:Y:S05]  /*144d0*/  BRA `(.L_x_1798) ;  /* 0xffffffcc00147947 */ /* 0x000fea000383ffff */
.L_x_1731:
[----:B--2---:R2:W3:Y:S02]  /*144e0*/  SYNCS.PHASECHK.TRANS64.TRYWAIT P0, [R25+URZ+0x31c20], R4 ;  /* 0x031c2004190075a7 */ /* 0x0044e4000800017f */
[----:B---3--:R-:W-:Y:S05]  /*144f0*/  @!P0 NANOSLEEP.SYNCS 0x989680 ;  /* 0x009896800000895d */ /* 0x008fea0003900000 */
[----:B------:R-:W3:Y:S02]  /*14500*/  @!P0 SYNCS.PHASECHK.TRANS64 P0, [R25+URZ+0x31c20], R4 ;  /* 0x031c2004190085a7 */ /* 0x000ee4000800007f */
[----:B---3--:R-:W-:Y:S05]  /*14510*/  @!P0 BRA `(.L_x_1731) ;  /* 0xfffffffc00f08947 */ /* 0x008fea000383ffff */
[----:B------:R-:W-:Y:S05]  /*14520*/  BRA `(.L_x_1799) ;  /* 0xffffffd000487947 */ /* 0x000fea000383ffff */
.L_x_1739:
[----:B0-----:R0:W2:Y:S02]  /*14530*/  SYNCS.PHASECHK.TRANS64.TRYWAIT P0, [R3+URZ+0x31c40], R2 ;  /* 0x031c4002030075a7 */ /* 0x0010a4000800017f */
[----:B--2---:R-:W-:Y:S05]  /*14540*/  @!P0 NANOSLEEP.SYNCS 0x989680 ;  /* 0x009896800000895d */ /* 0x004fea0003900000 */
[----:B------:R-:W2:Y:S02]  /*14550*/  @!P0 SYNCS.PHASECHK.TRANS64 P0, [R3+URZ+0x31c40], R2 ;  /* 0x031c4002030085a7 */ /* 0x000ea4000800007f */
[----:B--2---:R-:W-:Y:S05]  /*14560*/  @!P0 BRA `(.L_x_1739) ;  /* 0xfffffffc00f08947 */ /* 0x004fea000383ffff */
[----:B------:R-:W-:Y:S05]  /*14570*/  BRA `(.L_x_1800) ;  /* 0xffffffd000e87947 */ /* 0x000fea000383ffff */
.L_x_1741:
[----:B0-----:R0:W2:Y:S02]  /*14580*/  SYNCS.PHASECHK.TRANS64.TRYWAIT P0, [R2+URZ+0x60], R5 ;  /* 0x00006005020075a7 */ /* 0x0010a4000800017f */
[----:B--2---:R-:W-:Y:S05]  /*14590*/  @!P0 NANOSLEEP.SYNCS 0x989680 ;  /* 0x009896800000895d */ /* 0x004fea0003900000 */
[----:B------:R-:W2:Y:S02]  /*145a0*/  @!P0 SYNCS.PHASECHK.TRANS64 P0, [R2+URZ+0x60], R5 ;  /* 0x00006005020085a7 */ /* 0x000ea4000800007f */
[----:B--2---:R-:W-:Y:S05]  /*145b0*/  @!P0 BRA `(.L_x_1741) ;  /* 0xfffffffc00f08947 */ /* 0x004fea000383ffff */
[----:B------:R-:W-:Y:S05]  /*145c0*/  BRA `(.L_x_1801) ;  /* 0xffffffd400747947 */ /* 0x000fea000383ffff */
.L_x_1746:
[----:B--2---:R2:W3:Y:S02]  /*145d0*/  SYNCS.PHASECHK.TRANS64.TRYWAIT P0, [R3+URZ+0x31c40], R2 ;  /* 0x031c4002030075a7 */ /* 0x0044e4000800017f */
[----:B---3--:R-:W-:Y:S05]  /*145e0*/  @!P0 NANOSLEEP.SYNCS 0x989680 ;  /* 0x009896800000895d */ /* 0x008fea0003900000 */
[----:B------:R-:W3:Y:S02]  /*145f0*/  @!P0 SYNCS.PHASECHK.TRANS64 P0, [R3+URZ+0x31c40], R2 ;  /* 0x031c4002030085a7 */ /* 0x000ee4000800007f */
[----:B---3--:R-:W-:Y:S05]  /*14600*/  @!P0 BRA `(.L_x_1746) ;  /* 0xfffffffc00f08947 */ /* 0x008fea000383ffff */
[----:B------:R-:W-:Y:S05]  /*14610*/  BRA `(.L_x_1802) ;  /* 0xffffffd800a47947 */ /* 0x000fea000383ffff */
.L_x_1748:
[----:B0-----:R0:W2:Y:S02]  /*14620*/  SYNCS.PHASECHK.TRANS64.TRYWAIT P1, [R3+URZ+0x60], R24 ;  /* 0x00006018030075a7 */ /* 0x0010a4000802017f */
[----:B--2---:R-:W-:Y:S05]  /*14630*/  @!P1 NANOSLEEP.SYNCS 0x989680 ;  /* 0x009896800000995d */ /* 0x004fea0003900000 */
[----:B------:R-:W2:Y:S02]  /*14640*/  @!P1 SYNCS.PHASECHK.TRANS64 P1, [R3+URZ+0x60], R24 ;  /* 0x00006018030095a7 */ /* 0x000ea4000802007f */
[----:B--2---:R-:W-:Y:S05]  /*14650*/  @!P1 BRA `(.L_x_1748) ;  /* 0xfffffffc00f09947 */ /* 0x004fea000383ffff */
[----:B------:R-:W-:Y:S05]  /*14660*/  BRA `(.L_x_1803) ;  /* 0xffffffdc00307947 */ /* 0x000fea000383ffff */
.L_x_1753:
[----:B--2---:R2:W3:Y:S02]  /*14670*/  SYNCS.PHASECHK.TRANS64.TRYWAIT P0, [R2+URZ+0x31c40], R3 ;  /* 0x031c4003020075a7 */ /* 0x0044e4000800017f */
[----:B---3--:R-:W-:Y:S05]  /*14680*/  @!P0 NANOSLEEP.SYNCS 0x989680 ;  /* 0x009896800000895d */ /* 0x008fea0003900000 */
[----:B------:R-:W3:Y:S02]  /*14690*/  @!P0 SYNCS.PHASECHK.TRANS64 P0, [R2+URZ+0x31c40], R3 ;  /* 0x031c4003020085a7 */ /* 0x000ee4000800007f */
[----:B---3--:R-:W-:Y:S05]  /*146a0*/  @!P0 BRA `(.L_x_1753) ;  /* 0xfffffffc00f08947 */ /* 0x008fea000383ffff */
[----:B------:R-:W-:Y:S05]  /*146b0*/  BRA `(.L_x_1804) ;  /* 0xffffffe0003c7947 */ /* 0x000fea000383ffff */
.L_x_1755:
[----:B0-----:R0:W2:Y:S02]  /*146c0*/  SYNCS.PHASECHK.TRANS64.TRYWAIT P1, [R2+URZ+0x60], R3 ;  /* 0x00006003020075a7 */ /* 0x0010a4000802017f */
[----:B--2---:R-:W-:Y:S05]  /*146d0*/  @!P1 NANOSLEEP.SYNCS 0x989680 ;  /* 0x009896800000995d */ /* 0x004fea0003900000 */
[----:B------:R-:W2:Y:S02]  /*146e0*/  @!P1 SYNCS.PHASECHK.TRANS64 P1, [R2+URZ+0x60], R3 ;  /* 0x00006003020095a7 */ /* 0x000ea4000802007f */
[----:B--2---:R-:W-:Y:S05]  /*146f0*/  @!P1 BRA `(.L_x_1755) ;  /* 0xfffffffc00f09947 */ /* 0x004fea000383ffff */
[----:B------:R-:W-:Y:S05]  /*14700*/  BRA `(.L_x_1805) ;  /* 0xffffffe000d07947 */ /* 0x000fea000383ffff */
.L_x_1762:
[----:B---3--:R3:W4:Y:S02]  /*14710*/  SYNCS.PHASECHK.TRANS64.TRYWAIT P0, [R3+URZ+0x31c60], R2 ;  /* 0x031c6002030075a7 */ /* 0x008724000800017f */
[----:B----4-:R-:W-:Y:S05]  /*14720*/  @!P0 NANOSLEEP.SYNCS 0x989680 ;  /* 0x009896800000895d */ /* 0x010fea0003900000 */
[----:B------:R-:W4:Y:S02]  /*14730*/  @!P0 SYNCS.PHASECHK.TRANS64 P0, [R3+URZ+0x31c60], R2 ;  /* 0x031c6002030085a7 */ /* 0x000f24000800007f */
[----:B----4-:R-:W-:Y:S05]  /*14740*/  @!P0 BRA `(.L_x_1762) ;  /* 0xfffffffc00f08947 */ /* 0x010fea000383ffff */
[----:B------:R-:W-:Y:S05]  /*14750*/  BRA `(.L_x_1806) ;  /* 0xffffffe400bc7947 */ /* 0x000fea000383ffff */
.L_x_1764:
[----:B------:R-:W-:Y:S01]  /*14760*/  BSSY B0, `(.L_x_1807) ;  /* 0x0000008000007945 */ /* 0x000fe20003800000 */
[----:B0-----:R-:W-:Y:S02]  /*14770*/  IMAD.MOV.U32 R13, RZ, RZ, R16 ;  /* 0x000000ffff0d7224 */ /* 0x001fe400078e0010 */
[----:B------:R-:W-:Y:S02]  /*14780*/  IMAD.MOV.U32 R12, RZ, RZ, RZ ;  /* 0x000000ffff0c7224 */ /* 0x000fe400078e00ff */
[----:B------:R-:W-:Y:S02]  /*14790*/  IMAD.MOV.U32 R11, RZ, RZ, 0x1f ;  /* 0x0000001fff0b7424 */ /* 0x000fe400078e00ff */
[----:B------:R-:W-:-:S07]  /*147a0*/  IMAD.MOV.U32 R15, RZ, RZ, -0x1 ;  /* 0xffffffffff0f7424 */ /* 0x000fce00078e00ff */
[----:B-1----:R-:W-:Y:S05]  /*147b0*/  WARPSYNC.COLLECTIVE R15, `(.L_x_1808) ;  /* 0x000000000f087348 */ /* 0x002fea0003c00000 */
[----:B------:R0:W2:Y:S02]  /*147c0*/  SHFL.IDX P6, R14, R13, R12, R11 ;  /* 0x0000000c0d0e7389 */ /* 0x0000a400000c000b */
[----:B012---:R-:W-:Y:S01]  /*147d0*/  ENDCOLLECTIVE ;  /* 0x000000000000791b */ /* 0x007fe20003800000 */
.L_x_1808:
[----:B------:R-:W-:Y:S05]  /*147e0*/  BSYNC B0 ;  /* 0x0000000000007941 */ /* 0x000fea0003800000 */
.L_x_1807:
        /* <DEDUP_REMOVED lines=8> */
.L_x_1809:
[----:B------:R-:W-:Y:S01]  /*14870*/  IMAD.MOV.U32 R5, RZ, RZ, R14 ;  /* 0x000000ffff057224 */ /* 0x000fe200078e000e */
[----:B------:R-:W-:Y:S06]  /*14880*/  BRA `(.L_x_1810) ;  /* 0xffffffe800307947 */ /* 0x000fec000383ffff */
.L_x_1767:
[----:B------:R-:W-:Y:S01]  /*14890*/  BSSY B0, `(.L_x_1811) ;  /* 0x0000008000007945 */ /* 0x000fe20003800000 */
[----:B0----5:R-:W-:Y:S02]  /*148a0*/  IMAD.MOV.U32 R13, RZ, RZ, R2 ;  /* 0x000000ffff0d7224 */ /* 0x021fe400078e0002 */
[----:B------:R-:W-:Y:S02]  /*148b0*/  IMAD.MOV.U32 R12, RZ, RZ, 0x1 ;  /* 0x00000001ff0c7424 */ /* 0x000fe400078e00ff */
[----:B------:R-:W-:Y:S02]  /*148c0*/  IMAD.MOV.U32 R11, RZ, RZ, RZ ;  /* 0x000000ffff0b7224 */ /* 0x000fe400078e00ff */
[----:B------:R-:W-:-:S07]  /*148d0*/  IMAD.MOV.U32 R15, RZ, RZ, -0x1 ;  /* 0xffffffffff0f7424 */ /* 0x000fce00078e00ff */
[----:B-1234-:R-:W-:Y:S05]  /*148e0*/  WARPSYNC.COLLECTIVE R15, `(.L_x_1812) ;  /* 0x000000000f087348 */ /* 0x01efea0003c00000 */
[----:B------:R0:W0:Y:S02]  /*148f0*/  SHFL.UP P6, R14, R13, R12, R11 ;  /* 0x0400000c0d0e7389 */ /* 0x00002400000c000b */
[----:B01234-:R-:W-:Y:S01]  /*14900*/  ENDCOLLECTIVE ;  /* 0x000000000000791b */ /* 0x01ffe20003800000 */
.L_x_1812:
[----:B------:R-:W-:Y:S05]  /*14910*/  BSYNC B0 ;  /* 0x0000000000007941 */ /* 0x000fea0003800000 */
.L_x_1811:
        /* <DEDUP_REMOVED lines=10> */
.L_x_1813:
        /* <DEDUP_REMOVED lines=8> */
.L_x_1814:
        /* <DEDUP_REMOVED lines=8> */
.L_x_1815:
        /* <DEDUP_REMOVED lines=8> */
.L_x_1816:
        /* <DEDUP_REMOVED lines=8> */
.L_x_1817:
[----:B------:R-:W-:Y:S05]  /*14bc0*/  BRA `(.L_x_1818) ;  /* 0xffffffe400f07947 */ /* 0x000fea000383ffff */
.L_x_1772:
        /* <DEDUP_REMOVED lines=8> */
.L_x_1820:
[----:B------:R-:W-:Y:S05]  /*14c50*/  BSYNC B0 ;  /* 0x0000000000007941 */ /* 0x000fea0003800000 */
.L_x_1819:
        /* <DEDUP_REMOVED lines=10> */
.L_x_1821:
        /* <DEDUP_REMOVED lines=8> */
.L_x_1822:
        /* <DEDUP_REMOVED lines=8> */
.L_x_1823:
        /* <DEDUP_REMOVED lines=8> */
.L_x_1824:
        /* <DEDUP_REMOVED lines=8> */
.L_x_1825:
[----:B------:R-:W-:Y:S05]  /*14f00*/  BRA `(.L_x_1826) ;  /* 0xffffffe400d07947 */ /* 0x000fea000383ffff */
.L_x_1774:
[----:B------:R-:W-:Y:S01]  /*14f10*/  BSSY B0, `(.L_x_1827) ;  /* 0x0000006000007945 */ /* 0x000fe20003800000 */
[----:B------:R-:W-:Y:S01]  /*14f20*/  PLOP3.LUT P6, PT, P6, PT, PT, 0x8, 0x0 ;  /* 0x000000000000781c */ /* 0x000fe200037ce170 */
[----:B------:R-:W-:-:S12]  /*14f30*/  IMAD.MOV.U32 R15, RZ, RZ, -0x1 ;  /* 0xffffffffff0f7424 */ /* 0x000fd800078e00ff */
[----:B01----:R-:W-:Y:S05]  /*14f40*/  WARPSYNC.COLLECTIVE R15, `(.L_x_1828) ;  /* 0x000000000f087348 */ /* 0x003fea0003c00000 */
[----:B------:R-:W-:Y:S01]  /*14f50*/  VOTE.ANY R14, PT, P6 ;  /* 0x00000000000e7806 */ /* 0x000fe200030e0100 */
[----:B01----:R-:W-:Y:S06]  /*14f60*/  ENDCOLLECTIVE ;  /* 0x000000000000791b */ /* 0x003fec0003800000 */
.L_x_1828:
[----:B------:R-:W-:Y:S05]  /*14f70*/  BSYNC B0 ;  /* 0x0000000000007941 */ /* 0x000fea0003800000 */
.L_x_1827:
        /* <DEDUP_REMOVED lines=9> */
.L_x_1829:
[----:B------:R-:W-:Y:S01]  /*15010*/  IMAD.MOV.U32 R17, RZ, RZ, R14 ;  /* 0x000000ffff117224 */ /* 0x000fe200078e000e */
[----:B------:R-:W-:Y:S06]  /*15020*/  BRA `(.L_x_1830) ;  /* 0xffffffe400c07947 */ /* 0x000fec000383ffff */
.L_x_1776:
[----:B------:R-:W-:Y:S01]  /*15030*/  BSSY B0, `(.L_x_1831) ;  /* 0x0000007000007945 */ /* 0x000fe20003800000 */
[----:B------:R-:W-:Y:S02]  /*15040*/  IMAD.MOV.U32 R13, RZ, RZ, R8 ;  /* 0x000000ffff0d7224 */ /* 0x000fe400078e0008 */
[----:B------:R-:W-:Y:S02]  /*15050*/  IMAD.MOV.U32 R11, RZ, RZ, 0x1f ;  /* 0x0000001fff0b7424 */ /* 0x000fe400078e00ff */
[----:B------:R-:W-:-:S07]  /*15060*/  IMAD.MOV.U32 R15, RZ, RZ, -0x1 ;  /* 0xffffffffff0f7424 */ /* 0x000fce00078e00ff */
[----:B0123--:R-:W-:Y:S05]  /*15070*/  WARPSYNC.COLLECTIVE R15, `(.L_x_1832) ;  /* 0x000000000f087348 */ /* 0x00ffea0003c00000 */
[----:B------:R4:W0:Y:S02]  /*15080*/  SHFL.IDX P6, R14, R13, R12, R11 ;  /* 0x0000000c0d0e7389 */ /* 0x00082400000c000b */
[----:B01234-:R-:W-:Y:S01]  /*15090*/  ENDCOLLECTIVE ;  /* 0x000000000000791b */ /* 0x01ffe20003800000 */
.L_x_1832:
[----:B------:R-:W-:Y:S05]  /*150a0*/  BSYNC B0 ;  /* 0x0000000000007941 */ /* 0x000fea0003800000 */
.L_x_1831:
[----:B------:R-:W-:Y:S05]  /*150b0*/  BRA `(.L_x_1775) ;  /* 0xffffffe400b87947 */ /* 0x000fea000383ffff */
.L_x_1780:
[----:B0-----:R0:W2:Y:S02]  /*150c0*/  SYNCS.PHASECHK.TRANS64.TRYWAIT P0, [R9+URZ+0x31c20], R0 ;  /* 0x031c2000090075a7 */ /* 0x0010a4000800017f */
[----:B--2---:R-:W-:Y:S05]  /*150d0*/  @!P0 NANOSLEEP.SYNCS 0x989680 ;  /* 0x009896800000895d */ /* 0x004fea0003900000 */
[----:B------:R-:W2:Y:S02]  /*150e0*/  @!P0 SYNCS.PHASECHK.TRANS64 P0, [R9+URZ+0x31c20], R0 ;  /* 0x031c2000090085a7 */ /* 0x000ea4000800007f */
[----:B--2---:R-:W-:Y:S05]  /*150f0*/  @!P0 BRA `(.L_x_1780) ;  /* 0xfffffffc00f08947 */ /* 0x004fea000383ffff */
[----:B------:R-:W-:Y:S05]  /*15100*/  BRA `(.L_x_1833) ;  /* 0xffffffec00287947 */ /* 0x000fea000383ffff */
.L_x_1781:
        /* <DEDUP_REMOVED lines=11> */
.L_x_1835:
[----:B------:R-:W-:Y:S05]  /*151c0*/  BSYNC B0 ;  /* 0x0000000000007941 */ /* 0x000fea0003800000 */
.L_x_1834:
[----:B------:R-:W-:Y:S05]  /*151d0*/  BRA `(.L_x_1836) ;  /* 0xffffffec00107947 */ /* 0x000fea000383ffff */
.L_x_1784:
[----:B------:R-:W-:Y:S01]  /*151e0*/  BSSY B1, `(.L_x_1837) ;  /* 0x0000006000017945 */ /* 0x000fe20003800000 */
[----:B------:R-:W-:-:S07]  /*151f0*/  IMAD.MOV.U32 R15, RZ, RZ, -0x1 ;  /* 0xffffffffff0f7424 */ /* 0x000fce00078e00ff */
[----:B01----:R-:W-:Y:S05]  /*15200*/  WARPSYNC.COLLECTIVE R15, `(.L_x_1838) ;  /* 0x000000000f0c7348 */ /* 0x003fea0003c00000 */
[----:B------:R-:W-:Y:S02]  /*15210*/  ELECT P6, UR62, PT ;  /* 0x00000000003e782f */ /* 0x000fe400038c0000 */
[----:B------:R-:W-:Y:S01]  /*15220*/  MOV R14, UR62 ;  /* 0x0000003e000e7c02 */ /* 0x000fe20008000f00 */
[----:B01----:R-:W-:Y:S10]  /*15230*/  ENDCOLLECTIVE ;  /* 0x000000000000791b */ /* 0x003ff40003800000 */
.L_x_1838:
[----:B------:R-:W-:Y:S05]  /*15240*/  BSYNC B1 ;  /* 0x0000000000017941 */ /* 0x000fea0003800000 */
.L_x_1837:
[----:B------:R-:W-:Y:S05]  /*15250*/  BRA `(.L_x_1839) ;  /* 0xffffffec00087947 */ /* 0x000fea000383ffff */
.L_x_1786:
[----:B0-----:R0:W2:Y:S02]  /*15260*/  SYNCS.PHASECHK.TRANS64.TRYWAIT P0, [R7+URZ], R2 ;  /* 0x00000002070075a7 */ /* 0x0010a4000800017f */
[----:B--2---:R-:W-:Y:S05]  /*15270*/  @!P0 NANOSLEEP.SYNCS 0x989680 ;  /* 0x009896800000895d */ /* 0x004fea0003900000 */
[----:B------:R-:W2:Y:S02]  /*15280*/  @!P0 SYNCS.PHASECHK.TRANS64 P0, [R7+URZ], R2 ;  /* 0x00000002070085a7 */ /* 0x000ea4000800007f */
[----:B--2---:R-:W-:Y:S05]  /*15290*/  @!P0 BRA `(.L_x_1786) ;  /* 0xfffffffc00f08947 */ /* 0x004fea000383ffff */
[----:B------:R-:W-:Y:S05]  /*152a0*/  BRA `(.L_x_1840) ;  /* 0xffffffec00447947 */ /* 0x000fea000383ffff */
.L_x_1787:
[----:B--2---:R2:W3:Y:S02]  /*152b0*/  SYNCS.PHASECHK.TRANS64.TRYWAIT P0, [R3+URZ], R0 ;  /* 0x00000000030075a7 */ /* 0x0044e4000800017f */
[----:B---3--:R-:W-:Y:S05]  /*152c0*/  @!P0 NANOSLEEP.SYNCS 0x989680 ;  /* 0x009896800000895d */ /* 0x008fea0003900000 */
[----:B------:R-:W3:Y:S02]  /*152d0*/  @!P0 SYNCS.PHASECHK.TRANS64 P0, [R3+URZ], R0 ;  /* 0x00000000030085a7 */ /* 0x000ee4000800007f */
[----:B---3--:R-:W-:Y:S05]  /*152e0*/  @!P0 BRA `(.L_x_1787) ;  /* 0xfffffffc00f08947 */ /* 0x008fea000383ffff */
[----:B------:R-:W-:Y:S05]  /*152f0*/  BRA `(.L_x_1841) ;  /* 0xffffffec00387947 */ /* 0x000fea000383ffff */
.L_x_1789:
[----:B--2---:R2:W3:Y:S02]  /*15300*/  SYNCS.PHASECHK.TRANS64.TRYWAIT P0, [R5+URZ], R2 ;  /* 0x00000002050075a7 */ /* 0x0044e4000800017f */
[----:B---3--:R-:W-:Y:S05]  /*15310*/  @!P0 NANOSLEEP.SYNCS 0x989680 ;  /* 0x009896800000895d */ /* 0x008fea0003900000 */
[----:B------:R-:W3:Y:S02]  /*15320*/  @!P0 SYNCS.PHASECHK.TRANS64 P0, [R5+URZ], R2 ;  /* 0x00000002050085a7 */ /* 0x000ee4000800007f */
[----:B---3--:R-:W-:Y:S05]  /*15330*/  @!P0 BRA `(.L_x_1789) ;  /* 0xfffffffc00f08947 */ /* 0x008fea000383ffff */
[----:B------:R-:W-:Y:S05]  /*15340*/  BRA `(.L_x_1842) ;  /* 0xffffffec003c7947 */ /* 0x000fea000383ffff */
.L_x_1843:
        /* <DEDUP_REMOVED lines=11> */
.L_x_2214:


//--------------------- .text._ZN7cutlass13device_kernelIN5flash11enable_sm90INS1_16FlashAttnFwdSm90INS1_25CollectiveMainloopFwdSm90ILi2EN4cute5tupleIJNS5_1CILi1EEES8_S8_EEENS6_IJNS7_ILi192EEENS7_ILi144EEENS7_ILi96EEEEEELi96ENS_6half_tEfNS_4arch4Sm90ELb1ELb0ELb0ELb1ELb0ELb1ELb0ELb0ELb1ELb0ELb0ELb0EEENS1_21CollectiveEpilogueFwdINS6_IJSA_SC_SB_EEES9_SE_SG_Li384ELb1ELb0ELb0ELb0EEENS1_36VarlenDynamicPersistentTileSchedulerILi192ELi144ELi384ELi32ELb0ELb0ELb1ELb1ELb1ELb1EEEEEEEEEvNT_6ParamsE --------------------------
	.section	.text._ZN7cutlass13device_kernelIN5flash11enable_sm90INS1_16FlashAttnFwdSm90INS1_25CollectiveMainloopFwdSm90ILi2EN4cute5tupleIJNS5_1CILi1EEES8_S8_EEENS6_IJNS7_ILi192EEENS7_ILi144EEENS7_ILi96EEEEEELi96ENS_6half_tEfNS_4arch4Sm90ELb1ELb0ELb0ELb1ELb0ELb1ELb0ELb0ELb1ELb0ELb0ELb0EEENS1_21CollectiveEpilogueFwdINS6_IJSA_SC_SB_EEES9_SE_SG_Li384ELb1ELb0ELb0ELb0EEENS1_36VarlenDynamicPersistentTileSchedulerILi192ELi144ELi384ELi32ELb0ELb0ELb1ELb1ELb1ELb1EEEEEEEEEvNT_6ParamsE,"ax",@progbits
	.align	128
.text._ZN7cutlass13device_kernelIN5flash11enable_sm90INS1_16FlashAttnFwdSm90INS1_25CollectiveMainloopFwdSm90ILi2EN4cute5tupleIJNS5_1CILi1EEES8_S8_EEENS6_IJNS7_ILi192EEENS7_ILi144EEENS7_ILi96EEEEEELi96ENS_6half_tEfNS_4arch4Sm90ELb1ELb0ELb0ELb1ELb0ELb1ELb0ELb0ELb1ELb0ELb0ELb0EEENS1_21CollectiveEpilogueFwdINS6_IJSA_SC_SB_EEES9_SE_SG_Li384ELb1ELb0ELb0ELb0EEENS1_36VarlenDynamicPersistentTileSchedulerILi192ELi144ELi384ELi32ELb0ELb0ELb1ELb1ELb1ELb1EEEEEEEEEvNT_6ParamsE:
        .type           _ZN7cutlass13device_kernelIN5flash11enable_sm90INS1_16FlashAttnFwdSm90INS1_25CollectiveMainloopFwdSm90ILi2EN4cute5tupleIJNS5_1CILi1EEES8_S8_EEENS6_IJNS7_ILi192EEENS7_ILi144EEENS7_ILi96EEEEEELi96ENS_6half_tEfNS_4arch4Sm90ELb1ELb0ELb0ELb1ELb0ELb1ELb0ELb0ELb1ELb0ELb0ELb0EEENS1_21CollectiveEpilogueFwdINS6_IJSA_SC_SB_EEES9_SE_SG_Li384ELb1ELb0ELb0ELb0EEENS1_36VarlenDynamicPersistentTileSchedulerILi192ELi144ELi384ELi32ELb0ELb0ELb1ELb1ELb1ELb1EEEEEEEEEvNT_6ParamsE,@function
        .size           _ZN7cutlass13device_kernelIN5flash11enable_sm90INS1_16FlashAttnFwdSm90INS1_25CollectiveMainloopFwdSm90ILi2EN4cute5tupleIJNS5_1CILi1EEES8_S8_EEENS6_IJNS7_ILi192EEENS7_ILi144EEENS7_ILi96EEEEEELi96ENS_6half_tEfNS_4arch4Sm90ELb1ELb0ELb0ELb1ELb0ELb1ELb0ELb0ELb1ELb0ELb0ELb0EEENS1_21CollectiveEpilogueFwdINS6_IJSA_SC_SB_EEES9_SE_SG_Li384ELb1ELb0ELb0ELb0EEENS1_36VarlenDynamicPersistentTileSchedulerILi192ELi144ELi384ELi32ELb0ELb0ELb1ELb1ELb1ELb1EEEEEEEEEvNT_6ParamsE,(.L_x_2215 - _ZN7cutlass13device_kernelIN5flash11enable_sm90INS1_16FlashAttnFwdSm90INS1_25CollectiveMainloopFwdSm90ILi2EN4cute5tupleIJNS5_1CILi1EEES8_S8_EEENS6_IJNS7_ILi192EEENS7_ILi144EEENS7_ILi96EEEEEELi96ENS_6half_tEfNS_4arch4Sm90ELb1ELb0ELb0ELb1ELb0ELb1ELb0ELb0ELb1ELb0ELb0ELb0EEENS1_21CollectiveEpilogueFwdINS6_IJSA_SC_SB_EEES9_SE_SG_Li384ELb1ELb0ELb0ELb0EEENS1_36VarlenDynamicPersistentTileSchedulerILi192ELi144ELi384ELi32ELb0ELb0ELb1ELb1ELb1ELb1EEEEEEEEEvNT_6ParamsE)
        .other          _ZN7cutlass13device_kernelIN5flash11enable_sm90INS1_16FlashAttnFwdSm90INS1_25CollectiveMainloopFwdSm90ILi2EN4cute5tupleIJNS5_1CILi1EEES8_S8_EEENS6_IJNS7_ILi192EEENS7_ILi144EEENS7_ILi96EEEEEELi96ENS_6half_tEfNS_4arch4Sm90ELb1ELb0ELb0ELb1ELb0ELb1ELb0ELb0ELb1ELb0ELb0ELb0EEENS1_21CollectiveEpilogueFwdINS6_IJSA_SC_SB_EEES9_SE_SG_Li384ELb1ELb0ELb0ELb0EEENS1_36VarlenDynamicPersistentTileSchedulerILi192ELi144ELi384ELi32ELb0ELb0ELb1ELb1ELb1ELb1EEEEEEEEEvNT_6ParamsE,@"STO_CUDA_ENTRY STV_DEFAULT"
_ZN7cutlass13device_kernelIN5flash11enable_sm90INS1_16FlashAttnFwdSm90INS1_25CollectiveMainloopFwdSm90ILi2EN4cute5tupleIJNS5_1CILi1EEES8_S8_EEENS6_IJNS7_ILi192EEENS7_ILi144EEENS7_ILi96EEEEEELi96ENS_6half_tEfNS_4arch4Sm90ELb1ELb0ELb0ELb1ELb0ELb1ELb0ELb0ELb1ELb0ELb0ELb0EEENS1_21CollectiveEpilogueFwdINS6_IJSA_SC_SB_EEES9_SE_SG_Li384ELb1ELb0ELb0ELb0EEENS1_36VarlenDynamicPersistentTileSchedulerILi192ELi144ELi384ELi32ELb0ELb0ELb1ELb1ELb1ELb1EEEEEEEEEvNT_6ParamsE:
        /* <DEDUP_REMOVED lines=27> */
.L_x_1845:
[----:B------:R-:W-:Y:S05]  /*01b0*/  BSYNC B0 ;  /* 0x0000000000007941 */ /* 0x000fea0003800000 */
.L_x_1844:
        /* <DEDUP_REMOVED lines=41> */
.L_x_1846:
        /* <DEDUP_REMOVED lines=22> */
.L_x_1847:
        /* <DEDUP_REMOVED lines=18> */
.L_x_1848:
        /* <DEDUP_REMOVED lines=22> */
.L_x_1849:
        /* <DEDUP_REMOVED lines=22> */
.L_x_1850:
[----:B------:R-:W-:Y:S01]  /*0990*/  PLOP3.LUT P0, PT, PT, PT, UP0, 0x80, 0x0 ;  /* 0x000000000000781c */ /* 0x000fe20003f0f008 */
[----:B------:R-:W-:Y:S01]  /*09a0*/  UMOV UR60, 0x1 ;  /* 0x00000001003c7882 */ /* 0x000fe20000000000 */
[----:B------:R-:W-:Y:S01]  /*09b0*/  NOP ;  /* 0x0000000000007918 */ /* 0x000fe20000000000 */
[----:B------:R-:W-:Y:S01]  /*09c0*/  USEL UR60, UR60, 0x2, !UP0 ;  /* 0x000000023c3c7887 */ /* 0x000fe2000c000000 */
[----:B------:R-:W-:Y:S01]  /*09d0*/  BSSY B7, `(.L_x_1851) ;  /* 0x000204e000077945 */ /* 0x000fe20003800000 */
[----:B012-4-:R-:W-:Y:S08]  /*09e0*/  BAR.SYNC.DEFER_BLOCKING 0x0 ;  /* 0x0000000000007b1d */ /* 0x017ff00000010000 */
[----:B------:R-:W-:Y:S05]  /*09f0*/  @!P0 BRA `(.L_x_1852) ;  /* 0x000001a800788947 */ /* 0x000fea0003800000 */
.L_x_1853:
[----:B------:R-:W-:-:S08]  /*0a00*/  NOP ;  /* 0x0000000000007918 */ /* 0x000fd00000000000 */
[----:B------:R-:W0:Y:S02]  /*0a10*/  USETMAXREG.TRY_ALLOC.CTAPOOL UP0, 0xa0 ;  /* 0x000000a0000079c8 */ /* 0x000e240008000600 */
[----:B0-----:R-:W-:-:S13]  /*0a20*/  PLOP3.LUT P0, PT, PT, PT, UP0, 0x80, 0x0 ;  /* 0x000000000000781c */ /* 0x001fda0003f0f008 */
[----:B------:R-:W-:Y:S05]  /*0a30*/  @!P0 BRA `(.L_x_1853) ;  /* 0xfffffffc00f08947 */ /* 0x000fea000383ffff */
[----:B------:R-:W2:Y:S01]  /*0a40*/  LDL.LU R0, [R1] ;  /* 0x0000000001007983 */ /* 0x000ea20000300800 */
[----:B------:R-:W0:Y:S01]  /*0a50*/  S2R R2, SR_TID.X ;  /* 0x0000000000027919 */ /* 0x000e220000002100 */
        /* <DEDUP_REMOVED lines=14> */
[----:B------:R1:W-:Y:S01]  /*0b40*/  STL [R1], R0 ;  /* 0x0000000001007387 */ /* 0x0003e20000100800 */
[----:B0-----:R-:W-:-:S13]  /*0b50*/  ISETP.GE.AND P0, PT, R11, UR4, PT ;  /* 0x000000040b007c0c */ /* 0x001fda000bf06270 */
[----:B-1----:R-:W-:Y:S05]  /*0b60*/  @P0 BRA `(.L_x_1854) ;  /* 0x0000020000d00947 */ /* 0x002fea0003800000 */
[----:B------:R-:W0:Y:S01]  /*0b70*/  S2R R0, SR_TID.X ;  /* 0x0000000000007919 */ /* 0x000e220000002100 */
[----:B------:R-:W-:Y:S01]  /*0b80*/  ULOP3.LUT UR4, UR60, 0x1, URZ, 0xfc, !UPT ;  /* 0x000000013c047892 */ /* 0x000fe2000f8efc3f */
[----:B------:R-:W-:Y:S01]  /*0b90*/  R2UR UR61, R22 ;  /* 0x00000000163d72ca */ /* 0x000fe200000e0000 */
[----:B------:R-:W-:Y:S02]  /*0ba0*/  IMAD.MOV.U32 R145, RZ, RZ, RZ ;  /* 0x000000ffff917224 */ /* 0x000fe400078e00ff */
[----:B------:R-:W-:-:S10]  /*0bb0*/  IMAD.MOV.U32 R146, RZ, RZ, RZ ;  /* 0x000000ffff927224 */ /* 0x000fd400078e00ff */
[----:B------:R-:W-:Y:S01]  /*0bc0*/  UIADD3 UR61, UR61, 0xda00, URZ ;  /* 0x0000da003d3d7890 */ /* 0x000fe2000fffe03f */
[----:B0-----:R-:W-:-:S05]  /*0bd0*/  VIADD R18, R0, 0xffffff80 ;  /* 0xffffff8000127836 */ /* 0x001fca0000000000 */
[----:B------:R-:W-:Y:S02]  /*0be0*/  SHF.R.S32.HI R0, RZ, 0x1f, R18 ;  /* 0x0000001fff007819 */ /* 0x000fe40000011412 */
[-C--:B------:R-:W-:Y:S02]  /*0bf0*/  LEA.HI R19, R18, R18.reuse, RZ, 0x1 ;  /* 0x0000001212137211 */ /* 0x080fe400078f08ff */
[CC--:B------:R-:W-:Y:S02]  /*0c00*/  LEA.HI R2, R0.reuse, R18.reuse, RZ, 0x7 ;  /* 0x0000001200027211 */ /* 0x0c0fe400078f38ff */
[CC--:B------:R-:W-:Y:S02]  /*0c10*/  LEA.HI R4, R0.reuse, R18.reuse, RZ, 0x4 ;  /* 0x0000001200047211 */ /* 0x0c0fe400078f20ff */
[----:B------:R-:W-:Y:S02]  /*0c20*/  SHF.R.S32.HI R3, RZ, 0x7, R2 ;  /* 0x00000007ff037819 */ /* 0x000fe40000011402 */
[----:B------:R-:W-:-:S02]  /*0c30*/  LEA.HI R6, R0, R18, RZ, 0x5 ;  /* 0x0000001200067211 */ /* 0x000fc400078f28ff */
[----:B------:R-:W-:Y:S01]  /*0c40*/  SHF.R.S32.HI R148, RZ, 0x1, R19 ;  /* 0x00000001ff947819 */ /* 0x000fe20000011413 */
[----:B------:R-:W-:Y:S01]  /*0c50*/  IMAD.HI R5, R3, 0x55555556, RZ ;  /* 0x5555555603057827 */ /* 0x000fe200078e02ff */
[----:B------:R-:W-:Y:S02]  /*0c60*/  SHF.R.S32.HI R7, RZ, 0x4, R4 ;  /* 0x00000004ff077819 */ /* 0x000fe40000011404 */
[----:B------:R-:W-:Y:S02]  /*0c70*/  LEA.HI R14, R19, R148, RZ, 0x1 ;  /* 0x00000094130e7211 */ /* 0x000fe400078f08ff */
[----:B------:R-:W-:Y:S02]  /*0c80*/  LEA.HI R8, R5, R5, RZ, 0x1 ;  /* 0x0000000505087211 */ /* 0x000fe400078f08ff */
[C---:B------:R-:W-:Y:S02]  /*0c90*/  LOP3.LUT R5, R4.reuse, 0xfffffff0, RZ, 0xc0, !PT ;  /* 0xfffffff004057812 */ /* 0x040fe400078ec0ff */
[----:B------:R-:W-:Y:S01]  /*0ca0*/  LEA.HI R4, R4, R7, RZ, 0x1 ;  /* 0x0000000704047211 */ /* 0x000fe200078f08ff */
[----:B------:R-:W-:Y:S01]  /*0cb0*/  IMAD R13, R8, -0x3, R3 ;  /* 0xfffffffd080d7824 */ /* 0x000fe200078e0203 */
[----:B------:R-:W-:Y:S01]  /*0cc0*/  LOP3.LUT R3, R2, 0xffffff80, RZ, 0xc0, !PT ;  /* 0xffffff8002037812 */ /* 0x000fe200078ec0ff */
[----:B------:R-:W-:Y:S01]  /*0cd0*/  IMAD.IADD R5, R18, 0x1, -R5 ;  /* 0x0000000112057824 */ /* 0x000fe200078e0a05 */
[----:B------:R-:W-:-:S02]  /*0ce0*/  SHF.R.S32.HI R8, RZ, 0x5, R6 ;  /* 0x00000005ff087819 */ /* 0x000fc40000011406 */
[----:B------:R-:W-:Y:S01]  /*0cf0*/  LOP3.LUT R21, R14, 0x7fffffe, RZ, 0xc0, !PT ;  /* 0x07fffffe0e157812 */ /* 0x000fe200078ec0ff */
[----:B------:R-:W-:Y:S01]  /*0d00*/  IMAD.IADD R12, R18, 0x1, -R3 ;  /* 0x00000001120c7824 */ /* 0x000fe200078e0a03 */
[--C-:B------:R-:W-:Y:S01]  /*0d10*/  SHF.R.S32.HI R2, RZ, 0x1f, R5.reuse ;  /* 0x0000001fff027819 */ /* 0x100fe20000011405 */
[----:B------:R-:W-:Y:S01]  /*0d20*/  IMAD R23, R8, 0x10, R5 ;  /* 0x0000001008177824 */ /* 0x000fe200078e0205 */
[----:B------:R-:W-:Y:S02]  /*0d30*/  LOP3.LUT R4, R4, 0x1ffffffe, RZ, 0xc0, !PT ;  /* 0x1ffffffe04047812 */ /* 0x000fe400078ec0ff */
[CC--:B------:R-:W-:Y:S02]  /*0d40*/  LEA.HI R6, R2.reuse, R5.reuse, RZ, 0x3 ;  /* 0x0000000502067211 */ /* 0x0c0fe400078f18ff */
[----:B------:R-:W-:Y:S01]  /*0d50*/  LEA.HI R3, R2, R5, RZ, 0x2 ;  /* 0x0000000502037211 */ /* 0x000fe200078f10ff */
[----:B------:R-:W-:Y:S01]  /*0d60*/  IMAD.IADD R4, R7, 0x1, -R4 ;  /* 0x0000000107047824 */ /* 0x000fe200078e0a04 */
[----:B------:R-:W-:Y:S01]  /*0d70*/  SHF.R.S32.HI R15, RZ, 0x1f, R12 ;  /* 0x0000001fff0f7819 */ /* 0x000fe2000001140c */
[----:B------:R-:W-:Y:S01]  /*0d80*/  IMAD.SHL.U32 R6, R6, 0x10, RZ ;  /* 0x0000001006067824 */ /* 0x000fe200078e00ff */
[----:B------:R-:W-:Y:S01]  /*0d90*/  LOP3.LUT R2, R3, 0x7fffffc, RZ, 0xc0, !PT ;  /* 0x07fffffc03027812 */ /* 0x000fe200078ec0ff */
[----:B------:R-:W-:Y:S01]  /*0da0*/  IMAD.SHL.U32 R4, R4, 0x8, RZ ;  /* 0x0000000804047824 */ /* 0x000fe200078e00ff */
[----:B------:R-:W-:-:S02]  /*0db0*/  LEA.HI R14, R15, R12, RZ, 0x2 ;  /* 0x0000000c0f0e7211 */ /* 0x000fc400078f10ff */
[----:B------:R-:W-:Y:S01]  /*0dc0*/  SHF.R.S32.HI R3, RZ, 0x2, R3 ;  /* 0x00000002ff037819 */ /* 0x000fe20000011403 */
[----:B------:R-:W-:Y:S01]  /*0dd0*/  IMAD.IADD R2, R5, 0x1, -R2 ;  /* 0x0000000105027824 */ /* 0x000fe200078e0a02 */
[----:B------:R-:W-:Y:S02]  /*0de0*/  LOP3.LUT R6, R6, 0x7fffff80, RZ, 0xc0, !PT ;  /* 0x7fffff8006067812 */ /* 0x000fe400078ec0ff */
[--C-:B------:R-:W-:Y:S01]  /*0df0*/  SHF.R.S32.HI R16, RZ, 0x2, R14.reuse ;  /* 0x00000002ff107819 */ /* 0x100fe2000001140e */
[----:B------:R-:W-:Y:S01]  /*0e00*/  IMAD.SHL.U32 R3, R3, 0x40, RZ ;  /* 0x0000004003037824 */ /* 0x000fe200078e00ff */
[----:B------:R-:W-:Y:S01]  /*0e10*/  SHF.R.S32.HI R17, RZ, 0x1f, R14 ;  /* 0x0000001fff117819 */ /* 0x000fe2000001140e */
[----:B------:R-:W-:Y:S01]  /*0e20*/  IMAD R5, R8, 0x100, R6 ;  /* 0x0000010008057824 */ /* 0x000fe200078e0206 */
[----:B------:R-:W-:Y:S01]  /*0e30*/  LEA.HI R0, R0, R18, RZ, 0x2 ;  /* 0x0000001200007211 */ /* 0x000fe200078f10ff */
[----:B------:R-:W-:Y:S01]  /*0e40*/  IMAD.IADD R6, R148, 0x1, -R21 ;  /* 0x0000000194067824 */ /* 0x000fe200078e0a15 */
[----:B------:R-:W-:Y:S01]  /*0e50*/  LEA.HI R17, R17, R16, RZ, 0x3 ;  /* 0x0000001011117211 */ /* 0x000fe200078f18ff */
[----:B------:R-:W-:Y:S01]  /*0e60*/  IMAD R2, R2, 0x10, R5 ;  /* 0x0000001002027824 */ /* 0x000fe200078e0205 */
[----:B------:R-:W-:Y:S01]  /*0e70*/  LOP3.LUT R3, R3, 0x40, RZ, 0xc0, !PT ;  /* 0x0000004003037812 */ /* 0x000fe200078ec0ff */
[----:B------:R-:W-:Y:S01]  /*0e80*/  IMAD.U32 R5, R23, 0x20, R4 ;  /* 0x0000002017057824 */ /* 0x000fe200078e0004 */
[----:B------:R-:W-:Y:S01]  /*0e90*/  SHF.R.S32.HI R24, RZ, 0x2, R0 ;  /* 0x00000002ff187819 */ /* 0x000fe20000011400 */
[----:B------:R-:W-:Y:S01]  /*0ea0*/  IMAD R6, R7, 0x8, R6 ;  /* 0x0000000807067824 */ /* 0x000fe200078e0206 */
[----:B------:R-:W-:-:S02]  /*0eb0*/  LOP3.LUT R17, R17, 0xfffffff8, RZ, 0xc0, !PT ;  /* 0xfffffff811117812 */ /* 0x000fc400078ec0ff */
[----:B------:R-:W-:Y:S01]  /*0ec0*/  LEA.HI R15, R15, R12, RZ, 0x5 ;  /* 0x0000000c0f0f7211 */ /* 0x000fe200078f28ff */
[----:B------:R-:W-:Y:S01]  /*0ed0*/  STL [R1+0x60], R24 ;  /* 0x0000601801007387 */ /* 0x000fe20000100800 */
[----:B------:R-:W-:Y:S01]  /*0ee0*/  LOP3.LUT R4, R3, 0x8, R4, 0xf8, !PT ;  /* 0x0000000803047812 */ /* 0x000fe200078ef804 */
[----:B------:R-:W-:Y:S01]  /*0ef0*/  IMAD.IADD R16, R16, 0x1, -R17 ;  /* 0x0000000110107824 */ /* 0x000fe200078e0a11 */
[----:B------:R-:W-:Y:S01]  /*0f00*/  SHF.R.U32.HI R3, RZ, 0x3, R3 ;  /* 0x00000003ff037819 */ /* 0x000fe20000011603 */
[----:B------:R0:W-:Y:S01]  /*0f10*/  STL [R1+0x7c], R5 ;  /* 0x00007c0501007387 */ /* 0x0001e20000100800 */
[----:B------:R-:W-:Y:S02]  /*0f20*/  SHF.R.S32.HI R0, RZ, 0x1f, R0 ;  /* 0x0000001fff007819 */ /* 0x000fe40000011400 */
[----:B------:R-:W-:Y:S02]  /*0f30*/  SHF.R.S32.HI R15, RZ, 0x5, R15 ;  /* 0x00000005ff0f7819 */ /* 0x000fe4000001140f */
[----:B------:R-:W-:-:S02]  /*0f40*/  LOP3.LUT R3, R4, R3, RZ, 0x3c, !PT ;  /* 0x0000000304037212 */ /* 0x000fc400078e3cff */
[----:B------:R-:W-:Y:S01]  /*0f50*/  LEA.HI R0, R0, R24, RZ, 0x2 ;  /* 0x0000001800007211 */ /* 0x000fe200078f10ff */
[----:B------:R-:W-:Y:S01]  /*0f60*/  IMAD R16, R15, 0x10, R16 ;  /* 0x000000100f107824 */ /* 0x000fe200078e0210 */
[----:B------:R-:W-:Y:S01]  /*0f70*/  LOP3.LUT R19, R19, 0xfffffffe, RZ, 0xc0, !PT ;  /* 0xfffffffe13137812 */ /* 0x000fe200078ec0ff */
[----:B------:R-:W-:Y:S01]  /*0f80*/  IMAD.IADD R3, R3, 0x1, R2 ;  /* 0x0000000103037824 */ /* 0x000fe200078e0202 */
[----:B0-----:R-:W-:Y:S01]  /*0f90*/  LOP3.LUT R5, R14, 0x7ffffffc, RZ, 0xc0, !PT ;  /* 0x7ffffffc0e057812 */ /* 0x001fe200078ec0ff */
[----:B------:R-:W-:Y:S01]  /*0fa0*/  IMAD R2, R13, 0x40, R16 ;  /* 0x000000400d027824 */ /* 0x000fe200078e0210 */
[----:B------:R-:W-:Y:S01]  /*0fb0*/  LOP3.LUT R0, R0, 0xfffffffc, RZ, 0xc0, !PT ;  /* 0xfffffffc00007812 */ /* 0x000fe200078ec0ff */
[----:B------:R-:W-:Y:S02]  /*0fc0*/  IMAD.IADD R19, R18, 0x1, -R19 ;  /* 0x0000000112137824 */ /* 0x000fe400078e0a13 */
[----:B------:R-:W-:Y:S01]  /*0fd0*/  IMAD.IADD R4, R12, 0x1, -R5 ;  /* 0x000000010c047824 */ /* 0x000fe200078e0a05 */
[----:B------:R-:W-:Y:S01]  /*0fe0*/  SHF.R.S32.HI R5, RZ, 0x1f, R148 ;  /* 0x0000001fff057819 */ /* 0x000fe20000011494 */
[----:B------:R-:W-:-:S02]  /*0ff0*/  IMAD.IADD R0, R24, 0x1, -R0 ;  /* 0x0000000118007824 */ /* 0x000fc400078e0a00 */
[C---:B------:R-:W-:Y:S01]  /*1000*/  IMAD.SHL.U32 R147, R19.reuse, 0x8, RZ ;  /* 0x0000000813937824 */ /* 0x040fe200078e00ff */
[----:B------:R-:W-:Y:S01]  /*1010*/  STL [R1+0x54], R4 ;  /* 0x0000540401007387 */ /* 0x000fe20000100800 */
[----:B------:R-:W-:Y:S02]  /*1020*/  IMAD.SHL.U32 R144, R19, 0x4, RZ ;  /* 0x0000000413907824 */ /* 0x000fe400078e00ff */
[----:B------:R-:W-:Y:S01]  /*1030*/  VIADD R5, R147, 0x10 ;  /* 0x0000001093057836 */ /* 0x000fe20000000000 */
[----:B------:R-:W-:Y:S01]  /*1040*/  STL [R1+0x3c], R9 ;  /* 0x00003c0901007387 */ /* 0x000fe20000100800 */
[----:B------:R-:W-:-:S03]  /*1050*/  IMAD R23, R3, 0x2, R22 ;  /* 0x0000000203177824 */ /* 0x000fc600078e0216 */
[----:B------:R0:W-:Y:S04]  /*1060*/  STL [R1+0x58], R2 ;  /* 0x0000580201007387 */ /* 0x0001e80000100800 */
[----:B------:R-:W-:Y:S04]  /*1070*/  STL [R1+0x40], R10 ;  /* 0x0000400a01007387 */ /* 0x000fe80000100800 */
[----:B------:R-:W-:Y:S01]  /*1080*/  STL [R1+0x44], R11 ;  /* 0x0000440b01007387 */ /* 0x000fe20000100800 */
[----:B0-----:R-:W-:-:S03]  /*1090*/  IMAD.U32 R2, RZ, RZ, UR4 ;  /* 0x00000004ff027e24 */ /* 0x001fc6000f8e00ff */
[----:B------:R0:W-:Y:S04]  /*10a0*/  STL [R1+0x78], R0 ;  /* 0x0000780001007387 */ /* 0x0001e80000100800 */
[----:B------:R-:W-:Y:S04]  /*10b0*/  STL [R1+0x70], RZ ;  /* 0x000070ff01007387 */ /* 0x000fe80000100800 */
[----:B------:R-:W-:Y:S01]  /*10c0*/  STL [R1+0x24], RZ ;  /* 0x000024ff01007387 */ /* 0x000fe20000100800 */
[----:B0-----:R-:W-:-:S03]  /*10d0*/  IMAD.SHL.U32 R0, R0, 0x40, RZ ;  /* 0x0000004000007824 */ /* 0x001fc600078e00ff */
[----:B------:R-:W-:Y:S02]  /*10e0*/  STL [R1+0x20], RZ ;  /* 0x000020ff01007387 */ /* 0x000fe40000100800 */
[----:B------:R-:W-:-:S04]  /*10f0*/  LOP3.LUT R2, R0, 0xc0, RZ, 0xc0, !PT ;  /* 0x000000c000027812 */ /* 0x000fc800078ec0ff */
[----:B------:R-:W-:Y:S01]  /*1100*/  LOP3.LUT R0, R2, 0x8, R147, 0xf8, !PT ;  /* 0x0000000802007812 */ /* 0x000fe200078ef893 */
[----:B------:R0:W-:Y:S01]  /*1110*/  STL [R1+0x28], R2 ;  /* 0x0000280201007387 */ /* 0x0001e20000100800 */
[----:B------:R-:W-:-:S04]  /*1120*/  SHF.R.U32.HI R4, RZ, 0x3, R2 ;  /* 0x00000003ff047819 */ /* 0x000fc80000011602 */
[----:B------:R-:W-:Y:S01]  /*1130*/  LOP3.LUT R0, R0, R4, RZ, 0x3c, !PT ;  /* 0x0000000400007212 */ /* 0x000fe200078e3cff */
[----:B------:R1:W-:Y:S01]  /*1140*/  STL [R1+0x2c], R4 ;  /* 0x00002c0401007387 */ /* 0x0003e20000100800 */
[----:B0-----:R-:W-:-:S04]  /*1150*/  IMAD.SHL.U32 R2, R6, 0x20, RZ ;  /* 0x0000002006027824 */ /* 0x001fc800078e00ff */
[----:B------:R-:W-:Y:S01]  /*1160*/  IMAD.IADD R0, R2, 0x1, R0 ;  /* 0x0000000102007824 */ /* 0x000fe200078e0200 */
[----:B------:R0:W-:Y:S01]  /*1170*/  STL [R1+0x30], R2 ;  /* 0x0000300201007387 */ /* 0x0001e20000100800 */
[----:B-1----:R-:W-:-:S03]  /*1180*/  VIADD R4, R147, 0x20 ;  /* 0x0000002093047836 */ /* 0x002fc60000000000 */
[----:B------:R0:W-:Y:S04]  /*1190*/  STL [R1+0x50], R0 ;  /* 0x0000500001007387 */ /* 0x0001e80000100800 */
.L_x_2006:
[----:B0-2---:R-:W2:Y:S01]  /*11a0*/  LDL.LU R0, [R1+0x44] ;  /* 0x0000440001007983 */ /* 0x005ea20000300800 */
[----:B------:R-:W2:Y:S01]  /*11b0*/  LDC.64 R2, c[0x0][0xc60] ;  /* 0x00031800ff027b82 */ /* 0x000ea20000000a00 */
[----:B------:R-:W-:Y:S01]  /*11c0*/  ULDC.64 UR4, c[0x0][0x208] ;  /* 0x0000820000047ab9 */ /* 0x000fe20000000a00 */
[----:B--2---:R-:W-:-:S05]  /*11d0*/  IMAD.WIDE R2, R0, 0x4, R2 ;  /* 0x0000000400027825 */ /* 0x004fca00078e0202 */
[----:B-----5:R0:W2:Y:S01]  /*11e0*/  LDG.E R11, desc[UR4][R2.64] ;  /* 0x00000004020b7981 */ /* 0x0200a2000c1e1900 */
[----:B------:R-:W-:Y:S05]  /*11f0*/  YIELD ;  /* 0x0000000000007946 */ /* 0x000fea0003800000 */
[----:B------:R-:W-:Y:S01]  /*1200*/  ULDC.64 UR4, c[0x0][0xa28] ;  /* 0x00028a0000047ab9 */ /* 0x000fe20000000a00 */
[----:B------:R-:W-:Y:S01]  /*1210*/  ULDC.64 UR8, c[0x0][0xa18] ;  /* 0x0002860000087ab9 */ /* 0x000fe20000000a00 */
[----:B------:R-:W-:Y:S01]  /*1220*/  ISETP.NE.U32.AND P1, PT, RZ, UR4, PT ;  /* 0x00000004ff007c0c */ /* 0x000fe2000bf25070 */
[----:B------:R-:W-:Y:S01]  /*1230*/  ULDC.64 UR10, c[0x0][0x208] ;  /* 0x00008200000a7ab9 */ /* 0x000fe20000000a00 */
[----:B0-----:R-:W-:Y:S01]  /*1240*/  IMAD.MOV.U32 R3, RZ, RZ, RZ ;  /* 0x000000ffff037224 */ /* 0x001fe200078e00ff */
[----:B------:R-:W-:Y:S01]  /*1250*/  ULDC.64 UR6, c[0x0][0xa08] ;  /* 0x0002820000067ab9 */ /* 0x000fe20000000a00 */
[----:B------:R-:W-:Y:S01]  /*1260*/  ISETP.NE.AND.EX P1, PT, RZ, UR5, PT, P1 ;  /* 0x00000005ff007c0c */ /* 0x000fe2000bf25310 */
[----:B------:R-:W-:Y:S01]  /*1270*/  IMAD.MOV.U32 R73, RZ, RZ, RZ ;  /* 0x000000ffff497224 */ /* 0x000fe200078e00ff */
[----:B------:R-:W-:-:S04]  /*1280*/  ISETP.NE.U32.AND P0, PT, RZ, UR6, PT ;  /* 0x00000006ff007c0c */ /* 0x000fc8000bf05070 */
[----:B------:R-:W-:Y:S02]  /*1290*/  ISETP.NE.AND.EX P0, PT, RZ, UR7, PT, P0 ;  /* 0x00000007ff007c0c */ /* 0x000fe4000bf05300 */
[----:B--2---:R-:W-:Y:S01]  /*12a0*/  SHF.R.S32.HI R0, RZ, 0x1f, R11 ;  /* 0x0000001fff007819 */ /* 0x004fe2000001140b */
[----:B-1----:R-:W-:-:S04]  /*12b0*/  IMAD.SHL.U32 R25, R11, 0x4, RZ ;  /* 0x000000040b197824 */ /* 0x002fc800078e00ff */
        /* <DEDUP_REMOVED lines=10> */
[----:B------:R-:W-:Y:S01]  /*1360*/  ULDC.64 UR4, c[0x0][0x3f8] ;  /* 0x0000fe0000047ab9 */ /* 0x000fe20000000a00 */
[----:B------:R-:W-:-:S10]  /*1370*/  IADD3.X R9, R26, UR7, RZ, P3, !PT ;  /* 0x000000071a097c10 */ /* 0x000fd40009ffe4ff */
[----:B------:R-:W-:Y:S01]  /*1380*/  @P2 IADD3 R6, P1, R25, UR8, RZ ;  /* 0x0000000819062c10 */ /* 0x000fe2000ff3e0ff */
[----:B------:R-:W-:Y:S01]  /*1390*/  UISETP.NE.U32.AND UP0, UPT, UR4, URZ, UPT ;  /* 0x0000003f0400728c */ /* 0x000fe2000bf05070 */
[----:B------:R0:W5:Y:S02]  /*13a0*/  @P0 LDG.E R73, desc[UR10][R8.64] ;  /* 0x0000000a08490981 */ /* 0x000164000c1e1900 */
[----:B------:R-:W-:Y:S01]  /*13b0*/  @P2 IADD3.X R7, R26, UR9, RZ, P1, !PT ;  /* 0x000000091a072c10 */ /* 0x000fe20008ffe4ff */
[----:B------:R-:W-:-:S04]  /*13c0*/  ULDC UR4, c[0x0][0x404] ;  /* 0x0001010000047ab9 */ /* 0x000fc80000000800 */
[----:B------:R-:W2:Y:S01]  /*13d0*/  @P2 LDG.E R10, desc[UR10][R6.64] ;  /* 0x0000000a060a2981 */ /* 0x000ea2000c1e1900 */
        /* <DEDUP_REMOVED lines=8> */
[----:B--2---:R0:W-:Y:S01]  /*1460*/  STL [R1+0x48], R10 ;  /* 0x0000480a01007387 */ /* 0x0041e20000100800 */
[----:B------:R-:W-:Y:S05]  /*1470*/  @P2 BRA `(.L_x_1855) ;  /* 0x00000000002c2947 */ /* 0x000fea0003800000 */
[----:B------:R-:W-:Y:S02]  /*1480*/  ULDC.64 UR4, c[0x0][0xa00] ;  /* 0x0002800000047ab9 */ /* 0x000fe40000000a00 */
[----:B------:R-:W-:-:S04]  /*1490*/  ISETP.NE.U32.AND P1, PT, RZ, UR4, PT ;  /* 0x00000004ff007c0c */ /* 0x000fc8000bf25070 */
[----:B------:R-:W-:-:S13]  /*14a0*/  ISETP.NE.AND.EX P1, PT, RZ, UR5, PT, P1 ;  /* 0x00000005ff007c0c */ /* 0x000fda000bf25310 */
[----:B------:R-:W-:Y:S05]  /*14b0*/  @!P1 BRA `(.L_x_1855) ;  /* 0x00000000001c9947 */ /* 0x000fea0003800000 */
[----:B0-----:R-:W0:Y:S01]  /*14c0*/  LDC.64 R4, c[0x0][0xa00] ;  /* 0x00028000ff047b82 */ /* 0x001e220000000a00 */
[----:B------:R-:W-:Y:S01]  /*14d0*/  ULDC.64 UR4, c[0x0][0x208] ;  /* 0x0000820000047ab9 */ /* 0x000fe20000000a00 */
[----:B0-----:R-:W-:-:S05]  /*14e0*/  IMAD.WIDE R4, R19, 0x4, R4 ;  /* 0x0000000413047825 */ /* 0x001fca00078e0204 */
[----:B------:R-:W2:Y:S04]  /*14f0*/  LDG.E R0, desc[UR4][R4.64] ;  /* 0x0000000404007981 */ /* 0x000ea8000c1e1900 */
[----:B------:R-:W2:Y:S02]  /*1500*/  LDG.E R7, desc[UR4][R4.64+0x4] ;  /* 0x0000040404077981 */ /* 0x000ea4000c1e1900 */
[----:B--2---:R-:W-:-:S05]  /*1510*/  IMAD.IADD R10, R7, 0x1, -R0 ;  /* 0x00000001070a7824 */ /* 0x004fca00078e0a00 */
[----:B------:R1:W-:Y:S02]  /*1520*/  STL [R1+0x48], R10 ;  /* 0x0000480a01007387 */ /* 0x0003e40000100800 */
.L_x_1855:
[----:B0-----:R-:W2:Y:S01]  /*1530*/  LDL R11, [R1+0x3c] ;  /* 0x00003c00010b7983 */ /* 0x001ea20000100800 */
[----:B------:R-:W-:-:S03]  /*1540*/  ULDC.64 UR4, c[0x0][0xa20] ;  /* 0x0002880000047ab9 */ /* 0x000fc60000000a00 */
[----:B------:R-:W3:Y:S01]  /*1550*/  LDL R28, [R1+0x40] ;  /* 0x00004000011c7983 */ /* 0x000ee20000100800 */
[----:B------:R-:W-:-:S04]  /*1560*/  ISETP.NE.U32.AND P1, PT, RZ, UR4, PT ;  /* 0x00000004ff007c0c */ /* 0x000fc8000bf25070 */
[----:B------:R-:W-:Y:S01]  /*1570*/  ISETP.NE.AND.EX P1, PT, RZ, UR5, PT, P1 ;  /* 0x00000005ff007c0c */ /* 0x000fe2000bf25310 */
[----:B--2---:R0:W-:Y:S04]  /*1580*/  STL [R1+0x74], R11 ;  /* 0x0000740b01007387 */ /* 0x0041e80000100800 */
[----:B---3--:R0:W-:Y:S08]  /*1590*/  STL [R1+0x6c], R28 ;  /* 0x00006c1c01007387 */ /* 0x0081f00000100800 */
[----:B------:R-:W-:Y:S05]  /*15a0*/  @!P1 BRA `(.L_x_1856) ;  /* 0x0000000000149947 */ /* 0x000fea0003800000 */
[----:B------:R-:W-:Y:S01]  /*15b0*/  IADD3 R4, P0, R25, UR4, RZ ;  /* 0x0000000419047c10 */ /* 0x000fe2000ff1e0ff */
[----:B------:R-:W-:-:S03]  /*15c0*/  ULDC.64 UR6, c[0x0][0x208] ;  /* 0x0000820000067ab9 */ /* 0x000fc60000000a00 */
[----:B------:R-:W-:-:S05]  /*15d0*/  IADD3.X R5, R26, UR5, RZ, P0, !PT ;  /* 0x000000051a057c10 */ /* 0x000fca00087fe4ff */
[----:B------:R2:W5:Y:S01]  /*15e0*/  LDG.E R24, desc[UR6][R4.64] ;  /* 0x0000000604187981 */ /* 0x000562000c1e1900 */
[----:B------:R-:W-:Y:S05]  /*15f0*/  BRA `(.L_x_1857) ;  /* 0x0000000000147947 */ /* 0x000fea0003800000 */
.L_x_1856:
[----:B------:R-:W-:Y:S05]  /*1600*/  @!P0 BRA `(.L_x_1857) ;  /* 0x0000000000108947 */ /* 0x000fea0003800000 */
[----:B------:R-:W-:Y:S02]  /*1610*/  ULDC.64 UR4, c[0x0][0x208] ;  /* 0x0000820000047ab9 */ /* 0x000fe40000000a00 */
[----:B------:R-:W2:Y:S04]  /*1620*/  LDG.E R5, desc[UR4][R8.64] ;  /* 0x0000000408057981 */ /* 0x000ea8000c1e1900 */
[----:B------:R-:W2:Y:S02]  /*1630*/  LDG.E R24, desc[UR4][R8.64+0x4] ;  /* 0x0000040408187981 */ /* 0x000ea4000c1e1900 */
[----:B--2---:R-:W-:-:S07]  /*1640*/  IMAD.IADD R24, R24, 0x1, -R5 ;  /* 0x0000000118187824 */ /* 0x004fce00078e0a05 */
.L_x_1857:
[----:B------:R-:W-:Y:S01]  /*1650*/  ULDC.64 UR4, c[0x0][0xa10] ;  /* 0x0002840000047ab9 */ /* 0x000fe20000000a00 */
[----:B------:R-:W-:Y:S01]  /*1660*/  ULDC.64 UR6, c[0x0][0x208] ;  /* 0x0000820000067ab9 */ /* 0x000fe20000000a00 */
[----:B------:R-:W-:-:S04]  /*1670*/  ISETP.NE.U32.AND P0, PT, RZ, UR4, PT ;  /* 0x00000004ff007c0c */ /* 0x000fc8000bf05070 */
[----:B------:R-:W-:Y:S01]  /*1680*/  ISETP.NE.AND.EX P0, PT, RZ, UR5, PT, P0 ;  /* 0x00000005ff007c0c */ /* 0x000fe2000bf05300 */
[----:B------:R-:W-:Y:S01]  /*1690*/  IMAD.MOV.U32 R8, RZ, RZ, 0xc0 ;  /* 0x000000c0ff087424 */ /* 0x000fe200078e00ff */
[----:B------:R-:W-:-:S11]  /*16a0*/  ULDC.64 UR4, c[0x0][0xa30] ;  /* 0x00028c0000047ab9 */ /* 0x000fd60000000a00 */
[----:B--2---:R-:W2:Y:S02]  /*16b0*/  @P0 LDC.64 R4, c[0x0][0xa10] ;  /* 0x00028400ff040b82 */ /* 0x004ea40000000a00 */
[----:B--2---:R-:W-:-:S05]  /*16c0*/  @P0 IMAD.WIDE R4, R19, 0x4, R4 ;  /* 0x0000000413040825 */ /* 0x004fca00078e0204 */
[----:B------:R-:W2:Y:S04]  /*16d0*/  @P0 LDG.E R0, desc[UR6][R4.64] ;  /* 0x0000000604000981 */ /* 0x000ea8000c1e1900 */
[----:B------:R-:W2:Y:S01]  /*16e0*/  @P0 LDG.E R9, desc[UR6][R4.64+0x4] ;  /* 0x0000040604090981 */ /* 0x000ea2000c1e1900 */
[----:B------:R-:W-:Y:S01]  /*16f0*/  ISETP.NE.U32.AND P1, PT, RZ, UR4, PT ;  /* 0x00000004ff007c0c */ /* 0x000fe2000bf25070 */
[----:B-----5:R-:W-:-:S03]  /*1700*/  IMAD.MOV.U32 R102, RZ, RZ, R24 ;  /* 0x000000ffff667224 */ /* 0x020fc600078e0018 */
[----:B------:R-:W-:-:S13]  /*1710*/  ISETP.NE.AND.EX P1, PT, RZ, UR5, PT, P1 ;  /* 0x00000005ff007c0c */ /* 0x000fda000bf25310 */
[----:B------:R-:W-:-:S04]  /*1720*/  @P1 IADD3 R6, P2, R25, UR4, RZ ;  /* 0x0000000419061c10 */ /* 0x000fc8000ff5e0ff */
[----:B------:R-:W-:-:S05]  /*1730*/  @P1 IADD3.X R7, R26, UR5, RZ, P2, !PT ;  /* 0x000000051a071c10 */ /* 0x000fca00097fe4ff */
[----:B------:R3:W5:Y:S01]  /*1740*/  @P1 LDG.E R102, desc[UR6][R6.64] ;  /* 0x0000000606661981 */ /* 0x000762000c1e1900 */
[----:B--2---:R-:W-:Y:S02]  /*1750*/  @P0 IMAD.IADD R2, R9, 0x1, -R0 ;  /* 0x0000000109020824 */ /* 0x004fe400078e0a00 */
[----:B------:R-:W-:Y:S02]  /*1760*/  IMAD.IADD R9, R24, 0x1, -R3 ;  /* 0x0000000118097824 */ /* 0x000fe400078e0a03 */
[----:B------:R-:W-:Y:S02]  /*1770*/  IMAD R3, R11, R8, 0x14f ;  /* 0x0000014f0b037424 */ /* 0x000fe400078e0208 */
[----:B------:R-:W-:Y:S02]  /*1780*/  IMAD.IADD R4, R9, 0x1, R2 ;  /* 0x0000000109047824 */ /* 0x000fe400078e0202 */
[----:B------:R-:W-:Y:S02]  /*1790*/  IMAD.MOV R16, RZ, RZ, -R9 ;  /* 0x000000ffff107224 */ /* 0x000fe400078e0a09 */
[C---:B------:R-:W-:Y:S01]  /*17a0*/  VIADD R0, R4.reuse, 0x8f ;  /* 0x0000008f04007836 */ /* 0x040fe20000000000 */
[----:B------:R-:W-:Y:S01]  /*17b0*/  IADD3 R3, R4, R3, -R10 ;  /* 0x0000000304037210 */ /* 0x000fe20007ffe80a */
[----:B------:R2:W-:Y:S01]  /*17c0*/  STL [R1+0x4c], R4 ;  /* 0x00004c0401007387 */ /* 0x0005e20000100800 */
[----:B------:R-:W-:Y:S01]  /*17d0*/  VIMNMX R16, RZ, R16, !PT ;  /* 0x00000010ff107248 */ /* 0x000fe20007fe0100 */
[----:B------:R-:W-:-:S04]  /*17e0*/  IMAD.HI R0, R0, 0x38e38e39, RZ ;  /* 0x38e38e3900007827 */ /* 0x000fc800078e02ff */
[----:B--2---:R-:W-:Y:S01]  /*17f0*/  IMAD.HI R4, R3, 0x38e38e39, RZ ;  /* 0x38e38e3903047827 */ /* 0x004fe200078e02ff */
[----:B------:R-:W-:-:S04]  /*1800*/  SHF.R.U32.HI R3, RZ, 0x1f, R0 ;  /* 0x0000001fff037819 */ /* 0x000fc80000011600 */
[----:B------:R-:W-:Y:S02]  /*1810*/  SHF.R.U32.HI R5, RZ, 0x1f, R4 ;  /* 0x0000001fff057819 */ /* 0x000fe40000011604 */
[----:B------:R-:W-:Y:S02]  /*1820*/  LEA.HI.SX32 R3, R0, R3, 0x1b ;  /* 0x0000000300037211 */ /* 0x000fe400078fdaff */
[----:B------:R-:W-:-:S04]  /*1830*/  LEA.HI.SX32 R104, R4, R5, 0x1b ;  /* 0x0000000504687211 */ /* 0x000fc800078fdaff */
[----:B------:R-:W-:-:S05]  /*1840*/  VIMNMX R104, R3, R104, PT ;  /* 0x0000006803687248 */ /* 0x000fca0003fe0100 */
        /* <DEDUP_REMOVED lines=12> */
[----:B---3--:R-:W-:Y:S05]  /*1910*/  @!P1 BRA `(.L_x_1858) ;  /* 0x00000050007c9947 */ /* 0x008fea0003800000 */
        /* <DEDUP_REMOVED lines=8> */
[----:B------:R2:W3:Y:S01]  /*19a0*/  LDC.64 R14, c[0x4][R0] ;  /* 0x01000000000e7b82 */ /* 0x0004e20000000a00 */
[----:B------:R-:W-:Y:S01]  /*19b0*/  IMAD.U32 R5, RZ, RZ, UR5 ;  /* 0x00000005ff057e24 */ /* 0x000fe2000f8e00ff */
[----:B------:R-:W-:Y:S01]  /*19c0*/  ULDC.64 UR4, c[0x4][0xb0] ;  /* 0x01002c0000047ab9 */ /* 0x000fe20000000a00 */
[----:B-1----:R-:W-:Y:S02]  /*19d0*/  IMAD.U32 R10, RZ, RZ, UR6 ;  /* 0x00000006ff0a7e24 */ /* 0x002fe4000f8e00ff */
[----:B------:R-:W-:Y:S02]  /*19e0*/  IMAD.U32 R6, RZ, RZ, UR4 ;  /* 0x00000004ff067e24 */ /* 0x000fe4000f8e00ff */
[----:B------:R-:W-:-:S02]  /*19f0*/  IMAD.U32 R7, RZ, RZ, UR5 ;  /* 0x00000005ff077e24 */ /* 0x000fc4000f8e00ff */
[----:B0-----:R-:W-:Y:S02]  /*1a00*/  IMAD.U32 R11, RZ, RZ, UR7 ;  /* 0x00000007ff0b7e24 */ /* 0x001fe4000f8e00ff */
[----:B------:R-:W-:Y:S02]  /*1a10*/  IMAD.MOV.U32 R8, RZ, RZ, 0x70 ;  /* 0x00000070ff087424 */ /* 0x000fe400078e00ff */
[----:B------:R-:W-:Y:S02]  /*1a20*/  IMAD.MOV.U32 R12, RZ, RZ, 0x1 ;  /* 0x00000001ff0c7424 */ /* 0x000fe400078e00ff */
[----:B--2---:R-:W-:-:S07]  /*1a30*/  IMAD.MOV.U32 R13, RZ, RZ, RZ ;  /* 0x000000ffff0d7224 */ /* 0x004fce00078e00ff */
[----:B------:R-:W-:-:S07]  /*1a40*/  LEPC R20, `(.L_x_1860) ;  /* 0x000000001014794e */ /* 0x000fce0000000000 */
[----:B---3-5:R-:W-:Y:S05]  /*1a50*/  CALL.ABS.NOINC R14 ;  /* 0x000000000e007343 */ /* 0x028fea0003c00000 */
.L_x_1860:
[----:B------:R-:W-:Y:S05]  /*1a60*/  BSYNC B6 ;  /* 0x0000000000067941 */ /* 0x000fea0003800000 */
.L_x_1859:
        /* <DEDUP_REMOVED lines=20> */
.L_x_1862:
[----:B------:R-:W-:Y:S05]  /*1bb0*/  BSYNC B6 ;  /* 0x0000000000067941 */ /* 0x000fea0003800000 */
.L_x_1861:
[----:B------:R-:W-:Y:S01]  /*1bc0*/  ULDC.64 UR4, c[0x0][0x9f8] ;  /* 0x00027e0000047ab9 */ /* 0x000fe20000000a00 */
[----:B------:R-:W-:Y:S01]  /*1bd0*/  ULDC.64 UR6, c[0x0][0x208] ;  /* 0x0000820000067ab9 */ /* 0x000fe20000000a00 */
[----:B------:R-:W-:Y:S01]  /*1be0*/  ISETP.NE.U32.AND P0, PT, RZ, UR4, PT ;  /* 0x00000004ff007c0c */ /* 0x000fe2000bf05070 */
[----:B------:R-:W2:Y:S01]  /*1bf0*/  LDC R0, c[0x0][0x428] ;  /* 0x00010a00ff007b82 */ /* 0x000ea20000000800 */
[----:B------:R-:W-:Y:S01]  /*1c00*/  IMAD.MOV.U32 R3, RZ, RZ, R28 ;  /* 0x000000ffff037224 */ /* 0x000fe200078e001c */
[----:B------:R-:W3:Y:S01]  /*1c10*/  LDL R34, [R1+0x28] ;  /* 0x0000280001227983 */ /* 0x000ee20000100800 */
[----:B------:R-:W-:Y:S01]  /*1c20*/  ISETP.NE.AND.EX P0, PT, RZ, UR5, PT, P0 ;  /* 0x00000005ff007c0c */ /* 0x000fe2000bf05300 */
[----:B------:R-:W-:Y:S02]  /*1c30*/  IMAD.IADD R73, R73, 0x1, R24 ;  /* 0x0000000149497824 */ /* 0x000fe400078e0218 */
[----:B------:R-:W4:Y:S02]  /*1c40*/  LDL R33, [R1+0x30] ;  /* 0x0000300001217983 */ /* 0x000f240000100800 */
[----:B------:R-:W1:Y:S02]  /*1c50*/  LDC R101, c[0x0][0x3d4] ;  /* 0x0000f500ff657b82 */ /* 0x000e640000000800 */
[----:B------:R-:W4:Y:S06]  /*1c60*/  LDL R32, [R1+0x2c] ;  /* 0x00002c0001207983 */ /* 0x000f2c0000100800 */
[----:B------:R-:W-:Y:S01]  /*1c70*/  @P0 IADD3 R4, P1, R25, UR4, RZ ;  /* 0x0000000419040c10 */ /* 0x000fe2000ff3e0ff */
[----:B------:R-:W1:Y:S01]  /*1c80*/  LDC.64 R64, c[0x0][0x3e8] ;  /* 0x0000fa00ff407b82 */ /* 0x000e620000000a00 */
[----:B------:R-:W-:-:S07]  /*1c90*/  SHF.R.S32.HI R7, RZ, 0x1f, R73 ;  /* 0x0000001fff077819 */ /* 0x000fce0000011449 */
[----:B------:R-:W1:Y:S01]  /*1ca0*/  LDC.64 R70, c[0x0][0x3d8] ;  /* 0x0000f600ff467b82 */ /* 0x000e620000000a00 */
[----:B------:R-:W-:Y:S01]  /*1cb0*/  @P0 IADD3.X R5, R26, UR5, RZ, P1, !PT ;  /* 0x000000051a050c10 */ /* 0x000fe20008ffe4ff */
[----:B------:R-:W-:Y:S01]  /*1cc0*/  ULDC.64 UR4, c[0x0][0x2f8] ;  /* 0x0000be0000047ab9 */ /* 0x000fe20000000a00 */
[----:B------:R-:W-:Y:S01]  /*1cd0*/  VIADD R35, R147, 0x10 ;  /* 0x0000001093237836 */ /* 0x000fe20000000000 */
[----:B------:R-:W3:Y:S04]  /*1ce0*/  LDL.LU R30, [R1] ;  /* 0x00000000011e7983 */ /* 0x000ee80000300800 */
[----:B------:R0:W4:Y:S01]  /*1cf0*/  @P0 LDG.E R19, desc[UR6][R4.64] ;  /* 0x0000000604130981 */ /* 0x000122000c1e1900 */
[----:B--2---:R-:W-:Y:S01]  /*1d00*/  ISETP.NE.AND P0, PT, R0, 0x1, PT ;  /* 0x000000010000780c */ /* 0x004fe20003f05270 */
[----:B------:R-:W2:Y:S01]  /*1d10*/  LDC.64 R26, c[0x0][0x2f0] ;  /* 0x0000bc00ff1a7b82 */ /* 0x000ea20000000a00 */
[----:B------:R-:W-:-:S11]  /*1d20*/  ULDC.64 UR6, c[0x0][0xa08] ;  /* 0x0002820000067ab9 */ /* 0x000fd60000000a00 */
[----:B------:R-:W1:Y:S08]  /*1d30*/  @P0 LDC R0, c[0x0][0x42c] ;  /* 0x00010b00ff000b82 */ /* 0x000e700000000800 */
[----:B------:R-:W1:Y:S01]  /*1d40*/  @P0 LDC R9, c[0x0][0x430] ;  /* 0x00010c00ff090b82 */ /* 0x000e620000000800 */
[-C--:B--2---:R-:W-:Y:S02]  /*1d50*/  IMAD R6, R7, R26.reuse, RZ ;  /* 0x0000001a07067224 */ /* 0x084fe400078e02ff */
[----:B0-----:R-:W-:-:S04]  /*1d60*/  IMAD.WIDE.U32 R4, R73, R26, RZ ;  /* 0x0000001a49047225 */ /* 0x001fc800078e00ff */
[----:B-1----:R-:W-:Y:S02]  /*1d70*/  @P0 IMAD.HI.U32 R0, R28, R0, RZ ;  /* 0x000000001c000227 */ /* 0x002fe400078e00ff */
[----:B------:R-:W0:Y:S03]  /*1d80*/  S2R R28, SR_TID.X ;  /* 0x00000000001c7919 */ /* 0x000e260000002100 */
[----:B------:R-:W-:Y:S01]  /*1d90*/  @P0 SHF.R.U32.HI R3, RZ, R9, R0 ;  /* 0x00000009ff030219 */ /* 0x000fe20000011600 */
        /* <DEDUP_REMOVED lines=8> */
[----:B------:R-:W-:Y:S01]  /*1e20*/  ULDC.64 UR4, c[0x0][0x300] ;  /* 0x0000c00000047ab9 */ /* 0x000fe20000000a00 */
[----:B0-----:R-:W-:Y:S02]  /*1e30*/  SHF.R.U32.HI R29, RZ, 0x7, R28 ;  /* 0x00000007ff1d7819 */ /* 0x001fe4000001161c */
[----:B------:R-:W-:Y:S02]  /*1e40*/  IMAD.IADD R21, R5, 0x1, R21 ;  /* 0x0000000105157824 */ /* 0x000fe400078e0215 */
[----:B------:R-:W-:Y:S01]  /*1e50*/  ISETP.NE.AND P6, PT, R29, 0x1, PT ;  /* 0x000000011d00780c */ /* 0x000fe20003fc5270 */
[----:B------:R-:W-:Y:S01]  /*1e60*/  IMAD.MOV.U32 R20, RZ, RZ, R4 ;  /* 0x000000ffff147224 */ /* 0x000fe200078e0004 */
[--C-:B------:R-:W-:Y:S01]  /*1e70*/  SHF.R.S32.HI R5, RZ, 0x1f, R147.reuse ;  /* 0x0000001fff057819 */ /* 0x100fe20000011493 */
[----:B------:R-:W-:Y:S01]  /*1e80*/  IMAD.MOV.U32 R4, RZ, RZ, R147 ;  /* 0x000000ffff047224 */ /* 0x000fe200078e0093 */
[----:B------:R-:W-:Y:S01]  /*1e90*/  SHF.R.S32.HI R28, RZ, 0x1f, R148 ;  /* 0x0000001fff1c7819 */ /* 0x000fe20000011494 */
[----:B------:R-:W-:-:S02]  /*1ea0*/  VIADD R31, R147, 0x20 ;  /* 0x00000020931f7836 */ /* 0x000fc40000000000 */
[----:B------:R-:W-:-:S03]  /*1eb0*/  IMAD.WIDE.U32 R60, R148, R64, R4 ;  /* 0x00000040943c7225 */ /* 0x000fc600078e0004 */
[----:B------:R-:W-:Y:S01]  /*1ec0*/  ISETP.GE.AND P2, PT, R31, R101, PT ;  /* 0x000000651f00720c */ /* 0x000fe20003f46270 */
[----:B------:R-:W-:Y:S01]  /*1ed0*/  IMAD.WIDE.U32 R66, R148, R70, R4 ;  /* 0x0000004694427225 */ /* 0x000fe200078e0004 */
[----:B----4-:R-:W-:-:S04]  /*1ee0*/  SHF.R.S32.HI R0, RZ, 0x1f, R19 ;  /* 0x0000001fff007819 */ /* 0x010fc80000011413 */
[----:B------:R-:W-:Y:S02]  /*1ef0*/  SEL R14, R0, RZ, !P0 ;  /* 0x000000ff000e7207 */ /* 0x000fe40004000000 */
[----:B------:R-:W-:-:S03]  /*1f00*/  SEL R25, R19, RZ, !P0 ;  /* 0x000000ff13197207 */ /* 0x000fc60004000000 */
[----:B------:R-:W-:Y:S02]  /*1f10*/  IMAD R0, R14, UR4, RZ ;  /* 0x000000040e007c24 */ /* 0x000fe4000f8e02ff */
[----:B------:R-:W-:-:S04]  /*1f20*/  IMAD.WIDE.U32 R20, R25, UR4, R20 ;  /* 0x0000000419147c25 */ /* 0x000fc8000f8e0014 */
[----:B------:R-:W-:Y:S01]  /*1f30*/  IMAD R13, R25, UR5, R0 ;  /* 0x00000005190d7c24 */ /* 0x000fe2000f8e0200 */
[----:B------:R-:W-:Y:S05]  /*1f40*/  @!P6 WARPSYNC.ALL ;  /* 0x000000000000e948 */ /* 0x000fea0003800000 */
[----:B------:R-:W-:Y:S01]  /*1f50*/  ULDC.64 UR4, c[0x0][0x320] ;  /* 0x0000c80000047ab9 */ /* 0x000fe20000000a00 */
[----:B------:R-:W-:Y:S01]  /*1f60*/  ULDC.64 UR6, c[0x0][0x328] ;  /* 0x0000ca0000067ab9 */ /* 0x000fe20000000a00 */
[----:B------:R-:W-:Y:S02]  /*1f70*/  IMAD R0, R8, UR4, RZ ;  /* 0x0000000408007c24 */ /* 0x000fe4000f8e02ff */
[----:B------:R-:W-:Y:S01]  /*1f80*/  IMAD.WIDE.U32 R10, R3, UR4, R4 ;  /* 0x00000004030a7c25 */ /* 0x000fe2000f8e0004 */
[----:B------:R-:W-:-:S03]  /*1f90*/  ULDC UR4, c[0x0][0x2e4] ;  /* 0x0000b90000047ab9 */ /* 0x000fc60000000800 */
[----:B------:R-:W-:Y:S01]  /*1fa0*/  IMAD R3, R3, UR5, R0 ;  /* 0x0000000503037c24 */ /* 0x000fe2000f8e0200 */
[----:B------:R-:W-:Y:S01]  /*1fb0*/  ISETP.GE.AND P1, PT, R35, UR4, PT ;  /* 0x0000000423007c0c */ /* 0x000fe2000bf26270 */
[-C--:B------:R-:W-:Y:S02]  /*1fc0*/  IMAD R0, R28, R26.reuse, RZ ;  /* 0x0000001a1c007224 */ /* 0x080fe400078e02ff */
[----:B------:R-:W-:Y:S01]  /*1fd0*/  IMAD.WIDE.U32 R8, R148, R26, R4 ;  /* 0x0000001a94087225 */ /* 0x000fe200078e0004 */
[----:B------:R-:W-:-:S03]  /*1fe0*/  SEL R6, RZ, 0xffffffff, P1 ;  /* 0xffffffffff067807 */ /* 0x000fc60000800000 */
[----:B------:R-:W-:Y:S01]  /*1ff0*/  IMAD R15, R148, R27, R0 ;  /* 0x0000001b940f7224 */ /* 0x000fe200078e0200 */
[----:B------:R-:W-:Y:S01]  /*2000*/  IADD3 R81, P1, R20, R8, RZ ;  /* 0x0000000814517210 */ /* 0x000fe20007f3e0ff */
[----:B------:R-:W-:Y:S01]  /*2010*/  IMAD.IADD R0, R21, 0x1, R13 ;  /* 0x0000000115007824 */ /* 0x000fe200078e020d */
[----:B------:R-:W-:Y:S01]  /*2020*/  ISETP.GE.AND P0, PT, R147, UR4, PT ;  /* 0x0000000493007c0c */ /* 0x000fe2000bf06270 */
[----:B------:R-:W-:Y:S01]  /*2030*/  IMAD.IADD R11, R11, 0x1, R3 ;  /* 0x000000010b0b7824 */ /* 0x000fe200078e0203 */
[----:B------:R-:W-:Y:S02]  /*2040*/  SEL R5, R101, RZ, P2 ;  /* 0x000000ff65057207 */ /* 0x000fe40001000000 */
[----:B------:R-:W-:Y:S01]  /*2050*/  IADD3.X R80, R0, R9, R15, P1, !PT ;  /* 0x0000000900507210 */ /* 0x000fe20000ffe40f */
[----:B------:R-:W-:Y:S01]  /*2060*/  IMAD R9, R14, UR6, RZ ;  /* 0x000000060e097c24 */ /* 0x000fe2000f8e02ff */
[----:B------:R-:W-:-:S03]  /*2070*/  SEL R3, RZ, 0x1, P0 ;  /* 0x00000001ff037807 */ /* 0x000fc60000000000 */
[----:B------:R-:W-:Y:S01]  /*2080*/  IMAD R9, R25, UR7, R9 ;  /* 0x0000000719097c24 */ /* 0x000fe2000f8e0209 */
[----:B------:R-:W-:Y:S01]  /*2090*/  ISETP.GE.AND P0, PT, R31, UR4, PT ;  /* 0x000000041f007c0c */ /* 0x000fe2000bf06270 */
[----:B------:R-:W-:-:S04]  /*20a0*/  IMAD.WIDE.U32 R24, R25, UR6, R10 ;  /* 0x0000000619187c25 */ /* 0x000fc8000f8e000a */
[----:B------:R-:W-:Y:S02]  /*20b0*/  IMAD.IADD R10, R31, 0x1, R5 ;  /* 0x000000011f0a7824 */ /* 0x000fe400078e0205 */
[----:B------:R-:W2:Y:S01]  /*20c0*/  LDL R31, [R1+0x78] ;  /* 0x00007800011f7983 */ /* 0x000ea20000100800 */
[----:B------:R-:W-:Y:S02]  /*20d0*/  IMAD.SHL.U32 R6, R6, 0x2, RZ ;  /* 0x0000000206067824 */ /* 0x000fe400078e00ff */
[----:B------:R-:W-:-:S03]  /*20e0*/  VIADD R100, R147, 0x30 ;  /* 0x0000003093647836 */ /* 0x000fc60000000000 */
[----:B------:R-:W-:Y:S01]  /*20f0*/  LOP3.LUT R3, R6, 0x2, R3, 0xe2, !PT ;  /* 0x0000000206037812 */ /* 0x000fe200078ee203 */
[----:B------:R-:W-:Y:S01]  /*2100*/  IMAD R6, R28, R64, RZ ;  /* 0x000000401c067224 */ /* 0x000fe200078e02ff */
[----:B------:R-:W-:Y:S01]  /*2110*/  ISETP.GE.AND P1, PT, R100, UR4, PT ;  /* 0x0000000464007c0c */ /* 0x000fe2000bf26270 */
[----:B------:R-:W-:Y:S02]  /*2120*/  VIADD R98, R147, 0x40 ;  /* 0x0000004093627836 */ /* 0x000fe40000000000 */
[----:B------:R-:W-:Y:S01]  /*2130*/  IMAD R15, R148, R65, R6 ;  /* 0x00000041940f7224 */ /* 0x000fe200078e0206 */
[----:B------:R-:W-:Y:S02]  /*2140*/  SEL R6, RZ, 0x4, P0 ;  /* 0x00000004ff067807 */ /* 0x000fe40000000000 */
[----:B------:R-:W-:Y:S02]  /*2150*/  SEL R8, RZ, 0x8, P1 ;  /* 0x00000008ff087807 */ /* 0x000fe40000800000 */
[----:B------:R-:W-:Y:S01]  /*2160*/  ISETP.GE.AND P0, PT, R98, UR4, PT ;  /* 0x0000000462007c0c */ /* 0x000fe2000bf06270 */
[--C-:B------:R-:W-:Y:S01]  /*2170*/  IMAD.MOV.U32 R12, RZ, RZ, R144.reuse ;  /* 0x000000ffff0c7224 */ /* 0x100fe200078e0090 */
[----:B------:R-:W-:-:S02]  /*2180*/  SHF.R.S32.HI R13, RZ, 0x1f, R144 ;  /* 0x0000001fff0d7819 */ /* 0x000fc40000011490 */
[----:B------:R-:W-:Y:S02]  /*2190*/  LOP3.LUT R3, R8, R3, R6, 0xfe, !PT ;  /* 0x0000000308037212 */ /* 0x000fe400078efe06 */
[----:B------:R-:W-:Y:S01]  /*21a0*/  SEL R6, RZ, 0x10, P0 ;  /* 0x00000010ff067807 */ /* 0x000fe20000000000 */
[----:B------:R-:W-:Y:S01]  /*21b0*/  IMAD.WIDE.U32 R62, R148, R64, R12 ;  /* 0x00000040943e7225 */ /* 0x000fe200078e000c */
[-C--:B------:R-:W-:Y:S02]  /*21c0*/  ISETP.GE.AND P0, PT, R147, R101.reuse, PT ;  /* 0x000000659300720c */ /* 0x080fe40003f06270 */
[----:B------:R-:W-:Y:S01]  /*21d0*/  LOP3.LUT R11, R3, R6, RZ, 0xfc, !PT ;  /* 0x00000006030b7212 */ /* 0x000fe200078efcff */
[----:B------:R-:W-:Y:S01]  /*21e0*/  IMAD R3, R28, R70, RZ ;  /* 0x000000461c037224 */ /* 0x000fe200078e02ff */
[----:B------:R-:W-:Y:S01]  /*21f0*/  ISETP.GE.AND P1, PT, R35, R101, PT ;  /* 0x000000652300720c */ /* 0x000fe20003f26270 */
[----:B------:R-:W-:Y:S01]  /*2200*/  IMAD.IADD R61, R61, 0x1, R15 ;  /* 0x000000013d3d7824 */ /* 0x000fe200078e020f */
[----:B---3--:R-:W-:Y:S01]  /*2210*/  LOP3.LUT R30, R30, 0xfffffffe, RZ, 0xc0, !PT ;  /* 0xfffffffe1e1e7812 */ /* 0x008fe200078ec0ff */
[----:B------:R-:W-:Y:S01]  /*2220*/  IMAD.IADD R63, R15, 0x1, R63 ;  /* 0x000000010f3f7824 */ /* 0x000fe200078e023f */
[C---:B------:R-:W-:Y:S01]  /*2230*/  SEL R4, R101.reuse, RZ, P0 ;  /* 0x000000ff65047207 */ /* 0x040fe20000000000 */
[----:B------:R-:W-:Y:S01]  /*2240*/  IMAD R15, R148, R71, R3 ;  /* 0x00000047940f7224 */ /* 0x000fe200078e0203 */
[----:B------:R-:W-:-:S02]  /*2250*/  SEL R3, R101, RZ, P1 ;  /* 0x000000ff65037207 */ /* 0x000fc40000800000 */
[----:B------:R-:W-:Y:S01]  /*2260*/  @P2 LOP3.LUT R30, R30, 0x1, RZ, 0xfc, !PT ;  /* 0x000000011e1e2812 */ /* 0x000fe200078efcff */
[----:B------:R-:W-:Y:S02]  /*2270*/  IMAD.IADD R4, R147, 0x1, R4 ;  /* 0x0000000193047824 */ /* 0x000fe400078e0204 */
[----:B------:R-:W-:Y:S01]  /*2280*/  IMAD.WIDE.U32 R68, R148, R70, R12 ;  /* 0x0000004694447225 */ /* 0x000fe200078e000c */
[----:B------:R-:W-:-:S03]  /*2290*/  LOP3.LUT R30, R30, 0xfffffffd, RZ, 0xc0, !PT ;  /* 0xfffffffd1e1e7812 */ /* 0x000fc600078ec0ff */
[----:B------:R-:W-:Y:S01]  /*22a0*/  IMAD.IADD R8, R35, 0x1, R3 ;  /* 0x0000000123087824 */ /* 0x000fe200078e0203 */
[----:B------:R-:W-:Y:S01]  /*22b0*/  SHF.R.S32.HI R5, RZ, 0x1f, R4 ;  /* 0x0000001fff057819 */ /* 0x000fe20000011404 */
[----:B------:R-:W-:Y:S02]  /*22c0*/  IMAD.IADD R67, R67, 0x1, R15 ;  /* 0x0000000143437824 */ /* 0x000fe400078e020f */
[----:B------:R-:W-:Y:S01]  /*22d0*/  IMAD.IADD R69, R15, 0x1, R69 ;  /* 0x000000010f457824 */ /* 0x000fe200078e0245 */
[----:B------:R-:W-:Y:S02]  /*22e0*/  SHF.R.S32.HI R13, RZ, 0x1f, R8 ;  /* 0x0000001fff0d7819 */ /* 0x000fe40000011408 */
[----:B------:R-:W-:Y:S02]  /*22f0*/  SHF.R.S32.HI R15, RZ, 0x1f, R10 ;  /* 0x0000001fff0f7819 */ /* 0x000fe4000001140a */
[CC--:B------:R-:W-:Y:S02]  /*2300*/  LEA.HI R6, R5.reuse, R4.reuse, RZ, 0x5 ;  /* 0x0000000405067211 */ /* 0x0c0fe400078f28ff */
[----:B------:R-:W-:-:S02]  /*2310*/  LEA.HI R3, R5, R4, RZ, 0x3 ;  /* 0x0000000405037211 */ /* 0x000fc400078f18ff */
[----:B------:R-:W-:Y:S02]  /*2320*/  LEA.HI R4, R13, R8, RZ, 0x3 ;  /* 0x000000080d047211 */ /* 0x000fe400078f18ff */
[----:B------:R-:W-:Y:S01]  /*2330*/  LEA.HI R5, R15, R10, RZ, 0x3 ;  /* 0x0000000a0f057211 */ /* 0x000fe200078f18ff */
[----:B------:R-:W-:Y:S01]  /*2340*/  VIADD R97, R147, 0x50 ;  /* 0x0000005093617836 */ /* 0x000fe20000000000 */
[----:B------:R-:W-:Y:S02]  /*2350*/  LEA.HI R13, R13, R8, RZ, 0x5 ;  /* 0x000000080d0d7211 */ /* 0x000fe400078f28ff */
[----:B------:R-:W-:Y:S02]  /*2360*/  LEA.HI R10, R15, R10, RZ, 0x5 ;  /* 0x0000000a0f0a7211 */ /* 0x000fe400078f28ff */
[----:B------:R-:W-:Y:S02]  /*2370*/  IADD3 R72, P2, R148, R73, RZ ;  /* 0x0000004994487210 */ /* 0x000fe40007f5e0ff */
[----:B------:R-:W-:-:S02]  /*2380*/  SHF.R.S32.HI R8, RZ, 0x5, R6 ;  /* 0x00000005ff087819 */ /* 0x000fc40000011406 */
[----:B------:R-:W-:Y:S01]  /*2390*/  LOP3.LUT R6, R34, 0x18, R3, 0xf8, !PT ;  /* 0x0000001822067812 */ /* 0x000fe200078ef803 */
[----:B------:R-:W-:Y:S01]  /*23a0*/  IMAD.X R73, R28, 0x1, R7, P2 ;  /* 0x000000011c497824 */ /* 0x000fe200010e0607 */
[----:B-----5:R-:W-:Y:S02]  /*23b0*/  SHF.R.S32.HI R19, RZ, 0x1f, R102 ;  /* 0x0000001fff137819 */ /* 0x020fe40000011466 */
[----:B------:R-:W-:Y:S02]  /*23c0*/  SHF.R.S32.HI R15, RZ, 0x5, R10 ;  /* 0x00000005ff0f7819 */ /* 0x000fe4000001140a */
[C---:B------:R-:W-:Y:S02]  /*23d0*/  LOP3.LUT R14, R34.reuse, 0x18, R5, 0xf8, !PT ;  /* 0x00000018220e7812 */ /* 0x040fe400078ef805 */
[----:B------:R-:W-:Y:S02]  /*23e0*/  SHF.R.S32.HI R12, RZ, 0x5, R13 ;  /* 0x00000005ff0c7819 */ /* 0x000fe4000001140d */
[----:B------:R-:W-:Y:S01]  /*23f0*/  LOP3.LUT R10, R34, 0x18, R4, 0xf8, !PT ;  /* 0x00000018220a7812 */ /* 0x000fe200078ef804 */
[----:B------:R-:W-:Y:S01]  /*2400*/  IMAD R8, R8, 0x1200, R33 ;  /* 0x0000120008087824 */ /* 0x000fe200078e0221 */
[----:B------:R-:W-:-:S02]  /*2410*/  LOP3.LUT R13, R6, R32, RZ, 0x3c, !PT ;  /* 0x00000020060d7212 */ /* 0x000fc400078e3cff */
[----:B------:R-:W-:Y:S01]  /*2420*/  ISETP.GE.AND P2, PT, R97, UR4, PT ;  /* 0x0000000461007c0c */ /* 0x000fe2000bf46270 */
[----:B------:R-:W-:Y:S01]  /*2430*/  IMAD R15, R15, 0x1200, R33 ;  /* 0x000012000f0f7824 */ /* 0x000fe200078e0221 */
[----:B------:R-:W-:Y:S01]  /*2440*/  LOP3.LUT R14, R14, R32, RZ, 0x3c, !PT ;  /* 0x000000200e0e7212 */ /* 0x000fe200078e3cff */
[C---:B------:R-:W-:Y:S01]  /*2450*/  IMAD R6, R19.reuse, R64, RZ ;  /* 0x0000004013067224 */ /* 0x040fe200078e02ff */
[----:B------:R-:W-:Y:S01]  /*2460*/  LOP3.LUT R95, R10, R32, RZ, 0x3c, !PT ;  /* 0x000000200a5f7212 */ /* 0x000fe200078e3cff */
[----:B------:R-:W-:Y:S01]  /*2470*/  IMAD R19, R19, R70, RZ ;  /* 0x0000004613137224 */ /* 0x000fe200078e02ff */
[----:B------:R-:W-:Y:S01]  /*2480*/  SEL R10, RZ, 0x20, P2 ;  /* 0x00000020ff0a7807 */ /* 0x000fe20001000000 */
[----:B------:R-:W-:Y:S02]  /*2490*/  IMAD.IADD R96, R8, 0x1, R13 ;  /* 0x0000000108607824 */ /* 0x000fe400078e020d */
[----:B------:R-:W-:Y:S02]  /*24a0*/  IMAD R13, R27, 0x90, RZ ;  /* 0x000000901b0d7824 */ /* 0x000fe400078e02ff */
[----:B------:R-:W-:-:S02]  /*24b0*/  IMAD R12, R12, 0x1200, R33 ;  /* 0x000012000c0c7824 */ /* 0x000fc400078e0221 */
[----:B------:R-:W-:Y:S01]  /*24c0*/  IMAD.IADD R94, R15, 0x1, R14 ;  /* 0x000000010f5e7824 */ /* 0x000fe200078e020e */
[----:B------:R-:W-:Y:S01]  /*24d0*/  LOP3.LUT R14, R11, R10, RZ, 0xfc, !PT ;  /* 0x0000000a0b0e7212 */ /* 0x000fe200078efcff */
[----:B------:R-:W-:Y:S01]  /*24e0*/  IMAD.WIDE.U32 R26, R26, 0x90, RZ ;  /* 0x000000901a1a7825 */ /* 0x000fe200078e00ff */
[----:B------:R-:W-:Y:S02]  /*24f0*/  LOP3.LUT R7, R4, 0xfffffff8, RZ, 0xc0, !PT ;  /* 0xfffffff804077812 */ /* 0x000fe400078ec0ff */
[----:B------:R-:W-:Y:S01]  /*2500*/  LOP3.LUT R8, R5, 0xfffffff8, RZ, 0xc0, !PT ;  /* 0xfffffff805087812 */ /* 0x000fe200078ec0ff */
[C---:B------:R-:W-:Y:S01]  /*2510*/  IMAD R75, R102.reuse, R65, R6 ;  /* 0x00000041664b7224 */ /* 0x040fe200078e0206 */
[----:B------:R-:W-:Y:S01]  /*2520*/  LOP3.LUT R6, R3, 0xfffffff8, RZ, 0xc0, !PT ;  /* 0xfffffff803067812 */ /* 0x000fe200078ec0ff */
[----:B------:R-:W-:Y:S02]  /*2530*/  IMAD R83, R65, 0x90, RZ ;  /* 0x0000009041537824 */ /* 0x000fe400078e02ff */
[----:B------:R-:W-:-:S04]  /*2540*/  IMAD.WIDE.U32 R60, R102, R64, R60 ;  /* 0x00000040663c7225 */ /* 0x000fc800078e003c */
[----:B------:R-:W-:-:S04]  /*2550*/  IMAD.WIDE.U32 R62, R102, R64, R62 ;  /* 0x00000040663e7225 */ /* 0x000fc800078e003e */
[C---:B------:R-:W-:Y:S02]  /*2560*/  IMAD R19, R102.reuse, R71, R19 ;  /* 0x0000004766137224 */ /* 0x040fe400078e0213 */
[----:B------:R-:W-:Y:S02]  /*2570*/  IMAD R15, R71, 0x90, RZ ;  /* 0x00000090470f7824 */ /* 0x000fe400078e02ff */
[----:B------:R-:W-:-:S04]  /*2580*/  IMAD.WIDE.U32 R66, R102, R70, R66 ;  /* 0x0000004666427225 */ /* 0x000fc800078e0042 */
[----:B------:R-:W-:Y:S01]  /*2590*/  IMAD.WIDE.U32 R68, R102, R70, R68 ;  /* 0x0000004666447225 */ /* 0x000fe200078e0044 */
[----:B------:R-:W-:-:S03]  /*25a0*/  LOP3.LUT R10, R14, 0x2, RZ, 0xc0, !PT ;  /* 0x000000020e0a7812 */ /* 0x000fc600078ec0ff */
[----:B------:R-:W-:-:S04]  /*25b0*/  IMAD.WIDE.U32 R64, R64, 0x90, RZ ;  /* 0x0000009040407825 */ /* 0x000fc800078e00ff */
[----:B------:R-:W-:Y:S01]  /*25c0*/  IMAD.WIDE.U32 R70, R70, 0x90, RZ ;  /* 0x0000009046467825 */ /* 0x000fe200078e00ff */
[----:B------:R-:W-:-:S03]  /*25d0*/  SHF.R.S32.HI R93, RZ, 0x1f, R6 ;  /* 0x0000001fff5d7819 */ /* 0x000fc60000011406 */
[----:B------:R-:W-:Y:S01]  /*25e0*/  IMAD.IADD R78, R25, 0x1, R9 ;  /* 0x00000001194e7824 */ /* 0x000fe200078e0209 */
[----:B------:R-:W-:Y:S01]  /*25f0*/  LOP3.LUT R9, R11, 0x1, RZ, 0xc0, !PT ;  /* 0x000000010b097812 */ /* 0x000fe200078ec0ff */
[----:B------:R-:W-:Y:S01]  /*2600*/  IMAD.IADD R95, R12, 0x1, R95 ;  /* 0x000000010c5f7824 */ /* 0x000fe200078e025f */
[C---:B------:R-:W-:Y:S01]  /*2610*/  LOP3.LUT R11, R14.reuse, 0x4, RZ, 0xc0, !PT ;  /* 0x000000040e0b7812 */ /* 0x040fe200078ec0ff */
[----:B------:R-:W-:Y:S01]  /*2620*/  IMAD.IADD R82, R27, 0x1, R13 ;  /* 0x000000011b527824 */ /* 0x000fe200078e020d */
[C---:B------:R-:W-:Y:S01]  /*2630*/  LOP3.LUT R12, R14.reuse, 0x8, RZ, 0xc0, !PT ;  /* 0x000000080e0c7812 */ /* 0x040fe200078ec0ff */
[----:B------:R-:W-:Y:S01]  /*2640*/  IMAD.IADD R77, R61, 0x1, R75 ;  /* 0x000000013d4d7824 */ /* 0x000fe200078e024b */
[C---:B------:R-:W-:Y:S01]  /*2650*/  LOP3.LUT R13, R14.reuse, 0x10, RZ, 0xc0, !PT ;  /* 0x000000100e0d7812 */ /* 0x040fe200078ec0ff */
[----:B------:R-:W-:Y:S01]  /*2660*/  VIADD R105, R29, 0x8 ;  /* 0x000000081d697836 */ /* 0x000fe20000000000 */
[----:B------:R-:W-:Y:S01]  /*2670*/  SHF.R.S32.HI R92, RZ, 0x1f, R7 ;  /* 0x0000001fff5c7819 */ /* 0x000fe20000011407 */
[----:B------:R-:W-:Y:S01]  /*2680*/  IMAD.SHL.U32 R103, R101, 0x2, RZ ;  /* 0x0000000265677824 */ /* 0x000fe200078e00ff */
[----:B------:R-:W-:Y:S01]  /*2690*/  SHF.R.S32.HI R87, RZ, 0x1f, R8 ;  /* 0x0000001fff577819 */ /* 0x000fe20000011408 */
[----:B------:R-:W-:Y:S01]  /*26a0*/  IMAD.IADD R83, R65, 0x1, R83 ;  /* 0x0000000141537824 */ /* 0x000fe200078e0253 */
[----:B------:R-:W-:Y:S01]  /*26b0*/  LOP3.LUT R14, R14, 0x20, RZ, 0xc0, !PT ;  /* 0x000000200e0e7812 */ /* 0x000fe200078ec0ff */
[----:B------:R-:W-:-:S02]  /*26c0*/  IMAD.IADD R84, R71, 0x1, R15 ;  /* 0x0000000147547824 */ /* 0x000fc400078e020f */
[----:B------:R-:W-:Y:S02]  /*26d0*/  IMAD.IADD R75, R75, 0x1, R63 ;  /* 0x000000014b4b7824 */ /* 0x000fe400078e023f */
[----:B------:R-:W-:Y:S02]  /*26e0*/  IMAD.IADD R76, R67, 0x1, R19 ;  /* 0x00000001434c7824 */ /* 0x000fe400078e0213 */
[----:B------:R-:W-:Y:S01]  /*26f0*/  IMAD.IADD R74, R19, 0x1, R69 ;  /* 0x00000001134a7824 */ /* 0x000fe200078e0245 */
[----:B------:R-:W-:Y:S01]  /*2700*/  @!P6 BAR.SYNC.DEFER_BLOCKING 0x9, 0x100 ;  /* 0x024400000000eb1d */ /* 0x000fe20000010000 */
[----:B--2---:R-:W-:-:S13]  /*2710*/  LOP3.LUT P3, RZ, R31, 0x2, RZ, 0xc0, !PT ;  /* 0x000000021fff7812 */ /* 0x004fda000786c0ff */
[----:B------:R-:W-:-:S05]  /*2720*/  @P3 LOP3.LUT R30, R30, 0x2, RZ, 0xfc, !PT ;  /* 0x000000021e1e3812 */ /* 0x000fca00078efcff */
[----:B------:R0:W-:Y:S02]  /*2730*/  STL [R1], R30 ;  /* 0x0000001e01007387 */ /* 0x0001e40000100800 */
.L_x_1918:
[----:B--2---:R-:W2:Y:S01]  /*2740*/  LDL R15, [R1] ;  /* 0x00000000010f7983 */ /* 0x004ea20000100800 */
[----:B-1----:R-:W1:Y:S03]  /*2750*/  LDC.64 R88, c[0x0][0x2d8] ;  /* 0x0000b600ff587b82 */ /* 0x002e660000000a00 */
[----:B---3--:R-:W3:Y:S01]  /*2760*/  LDL R19, [R1+0x50] ;  /* 0x0000500001137983 */ /* 0x008ee20000100800 */
[----:B------:R-:W-:Y:S01]  /*2770*/  VIADD R17, R17, 0xffffffff ;  /* 0xffffffff11117836 */ /* 0x000fe20000000000 */
[----:B------:R-:W-:Y:S05]  /*2780*/  YIELD ;  /* 0x0000000000007946 */ /* 0x000fea0003800000 */
[----:B------:R-:W4:Y:S01]  /*2790*/  LDC R99, c[0x0][0x3d4] ;  /* 0x0000f500ff637b82 */ /* 0x000f220000000800 */
[----:B0-----:R-:W-:Y:S01]  /*27a0*/  SHF.R.S32.HI R30, RZ, 0x1f, R17 ;  /* 0x0000001fff1e7819 */ /* 0x001fe20000011411 */
[----:B------:R-:W-:Y:S01]  /*27b0*/  IMAD.WIDE.U32 R56, R26, R17, RZ ;  /* 0x000000111a387225 */ /* 0x000fe200078e00ff */
[----:B------:R-:W-:Y:S01]  /*27c0*/  BSSY B0, `(.L_x_1863) ;  /* 0x00003e2000007945 */ /* 0x000fe20003800000 */
[----:B--2---:R-:W-:-:S02]  /*27d0*/  LOP3.LUT P4, RZ, R15, 0x2, RZ, 0xc0, !PT ;  /* 0x000000020fff7812 */ /* 0x004fc4000788c0ff */
[----:B------:R-:W-:Y:S02]  /*27e0*/  IMAD R15, R82, R17, RZ ;  /* 0x00000011520f7224 */ /* 0x000fe400078e02ff */
[----:B---3--:R-:W-:Y:S02]  /*27f0*/  IMAD R79, R145, 0x3600, R19 ;  /* 0x00003600914f7824 */ /* 0x008fe400078e0213 */
[----:B------:R-:W-:Y:S01]  /*2800*/  IMAD R91, R30, R26, R15 ;  /* 0x0000001a1e5b7224 */ /* 0x000fe200078e020f */
[----:B------:R-:W-:Y:S01]  /*2810*/  IADD3 R15, P2, R81, R56, RZ ;  /* 0x00000038510f7210 */ /* 0x000fe20007f5e0ff */
[----:B------:R-:W-:Y:S02]  /*2820*/  VIADD R19, R79, 0x10 ;  /* 0x000000104f137836 */ /* 0x000fe40000000000 */
[----:B------:R-:W-:Y:S01]  /*2830*/  IMAD.IADD R91, R57, 0x1, R91 ;  /* 0x00000001395b7824 */ /* 0x000fe200078e025b */
[----:B-1----:R-:W-:Y:S02]  /*2840*/  LEA R32, P3, R15, R88, 0x1 ;  /* 0x000000580f207211 */ /* 0x002fe400078608ff */
[----:B------:R-:W-:-:S02]  /*2850*/  @P4 VIADD R19, R79, 0xfffffff0 ;  /* 0xfffffff04f134836 */ /* 0x000fc40000000000 */
[----:B------:R-:W-:Y:S01]  /*2860*/  IMAD.X R28, R91, 0x1, R80, P2 ;  /* 0x000000015b1c7824 */ /* 0x000fe200010e0650 */
[----:B------:R-:W-:Y:S01]  /*2870*/  ISETP.GT.AND P2, PT, R17, R16, PT ;  /* 0x000000101100720c */ /* 0x000fe20003f44270 */
[--C-:B------:R-:W-:Y:S02]  /*2880*/  IMAD R79, R79, 0x2, R18.reuse ;  /* 0x000000024f4f7824 */ /* 0x100fe400078e0212 */
[----:B------:R-:W-:Y:S01]  /*2890*/  IMAD R19, R19, 0x2, R18 ;  /* 0x0000000213137824 */ /* 0x000fe200078e0212 */
[----:B------:R-:W-:Y:S02]  /*28a0*/  LEA.HI.X R33, R15, R89, R28, 0x1, P3 ;  /* 0x000000590f217211 */ /* 0x000fe400018f0c1c */
[----:B----4-:R-:W-:-:S13]  /*28b0*/  ISETP.GE.AND P3, PT, R99, 0x1, PT ;  /* 0x000000016300780c */ /* 0x010fda0003f66270 */
        /* <DEDUP_REMOVED lines=33> */
[----:B------:R-:W-:Y:S01]  /*2ad0*/  ULDC.64 UR6, c[0x0][0x208] ;  /* 0x0000820000067ab9 */ /* 0x000fe20000000a00 */
        /* <DEDUP_REMOVED lines=41> */
.L_x_1867:
[----:B------:R-:W-:Y:S05]  /*2d70*/  BSYNC B1 ;  /* 0x0000000000017941 */ /* 0x000fea0003800000 */
.L_x_1866:
[----:B-----5:R-:W-:Y:S01]  /*2d80*/  IMAD.MOV.U32 R15, RZ, RZ, R34 ;  /* 0x000000ffff0f7224 */ /* 0x020fe200078e0022 */
[----:B------:R-:W-:Y:S01]  /*2d90*/  ULOP3.LUT UR4, UR60, 0x1, URZ, 0xfc, !UPT ;  /* 0x000000013c047892 */ /* 0x000fe2000f8efc3f */
[----:B0-----:R-:W-:Y:S02]  /*2da0*/  IMAD.MOV.U32 R28, RZ, RZ, R35 ;  /* 0x000000ffff1c7224 */ /* 0x001fe400078e0023 */
[----:B------:R-:W-:Y:S01]  /*2db0*/  IMAD.MOV.U32 R29, RZ, RZ, R38 ;  /* 0x000000ffff1d7224 */ /* 0x000fe200078e0026 */
[----:B------:R-:W-:Y:S01]  /*2dc0*/  UISETP.NE.AND UP0, UPT, UR4, 0x3, UPT ;  /* 0x000000030400788c */ /* 0x000fe2000bf05270 */
[----:B------:R-:W-:Y:S01]  /*2dd0*/  IMAD.MOV.U32 R30, RZ, RZ, R39 ;  /* 0x000000ffff1e7224 */ /* 0x000fe200078e0027 */
[----:B------:R-:W-:Y:S01]  /*2de0*/  PRMT R53, R28, 0x5410, R15 ;  /* 0x000054101c357816 */ /* 0x000fe2000000000f */
[----:B------:R-:W-:Y:S02]  /*2df0*/  IMAD.MOV.U32 R15, RZ, RZ, R42 ;  /* 0x000000ffff0f7224 */ /* 0x000fe400078e002a */
[----:B------:R-:W-:Y:S01]  /*2e00*/  IMAD.MOV.U32 R28, RZ, RZ, R43 ;  /* 0x000000ffff1c7224 */ /* 0x000fe200078e002b */
[----:B------:R-:W-:Y:S01]  /*2e10*/  PRMT R106, R30, 0x5410, R29 ;  /* 0x000054101e6a7816 */ /* 0x000fe2000000001d */
[----:B------:R-:W-:Y:S01]  /*2e20*/  IMAD.MOV.U32 R29, RZ, RZ, R46 ;  /* 0x000000ffff1d7224 */ /* 0x000fe200078e002e */
[----:B------:R-:W-:Y:S01]  /*2e30*/  PLOP3.LUT P3, PT, PT, PT, UP0, 0x80, 0x0 ;  /* 0x000000000000781c */ /* 0x000fe20003f6f008 */
        /* <DEDUP_REMOVED lines=27> */
[----:B------:R-:W-:Y:S02]  /*2ff0*/  PRMT R116, R116, 0x5410, R28 ;  /* 0x0000541074747816 */ /* 0x000fe4000000001c */
[----:B------:R-:W-:Y:S02]  /*3000*/  PRMT R109, R29, 0x7610, R109 ;  /* 0x000076101d6d7816 */ /* 0x000fe4000000006d */
[----:B------:R-:W-:Y:S01]  /*3010*/  PRMT R111, R30, 0x7610, R111 ;  /* 0x000076101e6f7816 */ /* 0x000fe2000000006f */
[----:B------:R-:W-:Y:S06]  /*3020*/  @!P3 BRA `(.L_x_1868) ;  /* 0x000000000004b947 */ /* 0x000fec0003800000 */
[----:B------:R-:W-:Y:S01]  /*3030*/  BPT.TRAP 0x1 ;  /* 0x000000040000795c */ /* 0x000fe20000300000 */
.L_x_1868:
[----:B------:R-:W2:Y:S01]  /*3040*/  LDL R28, [R1+0x24] ;  /* 0x00002400011c7983 */ /* 0x000ea20000100800 */
[----:B------:R-:W-:Y:S01]  /*3050*/  IMAD R15, R145, 0x8, R22 ;  /* 0x00000008910f7824 */ /* 0x000fe200078e0216 */
[----:B------:R-:W-:Y:S01]  /*3060*/  BSSY B1, `(.L_x_1869) ;  /* 0x0000004000017945 */ /* 0x000fe20003800000 */
[----:B--2---:R-:W-:-:S04]  /*3070*/  SHF.L.U32 R86, R28, 0x1f, RZ ;  /* 0x0000001f1c567819 */ /* 0x004fc800000006ff */
[----:B------:R-:W0:Y:S02]  /*3080*/  SYNCS.PHASECHK.TRANS64.TRYWAIT P5, [R15+URZ+0x31c90], R86 ;  /* 0x031c90560f0075a7 */ /* 0x000e2400080a017f */
[----:B0-----:R-:W-:Y:S05]  /*3090*/  @!P5 BRA `(.L_x_1870) ;  /* 0x000001dc008cd947 */ /* 0x001fea0003800000 */
.L_x_2111:
[----:B------:R-:W-:Y:S05]  /*30a0*/  BSYNC B1 ;  /* 0x0000000000017941 */ /* 0x000fea0003800000 */
.L_x_1869:
        /* <DEDUP_REMOVED lines=9> */
[----:B------:R-:W-:Y:S01]  /*3140*/  HADD2.F32 R109, -RZ, R109.H0_H0 ;  /* 0x2000006dff6d7230 */ /* 0x000fe20000004100 */
[----:B------:R-:W-:Y:S02]  /*3150*/  SHF.R.U64 R55, R88, 0x10, R89 ;  /* 0x0000001058377819 */ /* 0x000fe40000001259 */
[----:B------:R-:W-:Y:S01]  /*3160*/  SHF.R.U32.HI R58, RZ, 0x10, R59 ;  /* 0x00000010ff3a7819 */ /* 0x000fe2000001163b */
[----:B--2---:R-:W-:Y:S01]  /*3170*/  IMAD.MOV.U32 R59, RZ, RZ, R31 ;  /* 0x000000ffff3b7224 */ /* 0x004fe200078e001f */
[----:B------:R-:W-:Y:S01]  /*3180*/  SHF.R.U32.HI R88, RZ, 0x10, R89 ;  /* 0x00000010ff587819 */ /* 0x000fe20000011659 */
[----:B------:R-:W-:Y:S02]  /*3190*/  HADD2.F32 R90, -RZ, R55.H0_H0 ;  /* 0x20000037ff5a7230 */ /* 0x000fe40000004100 */
[--C-:B------:R-:W-:Y:S02]  /*31a0*/  HADD2.F32 R31, -RZ, R29.reuse.H1_H1 ;  /* 0x3000001dff1f7230 */ /* 0x100fe40000004100 */
[----:B------:R-:W-:-:S02]  /*31b0*/  HADD2.F32 R29, -RZ, R29.H0_H0 ;  /* 0x2000001dff1d7230 */ /* 0x000fc40000004100 */
[----:B------:R-:W-:Y:S02]  /*31c0*/  HADD2.F32 R88, -RZ, R88.H0_H0 ;  /* 0x20000058ff587230 */ /* 0x000fe40000004100 */
[-C--:B------:R-:W-:Y:S01]  /*31d0*/  FMUL.FTZ R108, R31, R90.reuse ;  /* 0x0000005a1f6c7220 */ /* 0x080fe20000410000 */
[--C-:B------:R-:W-:Y:S02]  /*31e0*/  HADD2.F32 R55, -RZ, R59.reuse.H1_H1 ;  /* 0x3000003bff377230 */ /* 0x100fe40000004100 */
[----:B------:R-:W-:Y:S01]  /*31f0*/  FMUL.FTZ R110, R29, R90 ;  /* 0x0000005a1d6e7220 */ /* 0x000fe20000410000 */
[----:B------:R-:W-:Y:S02]  /*3200*/  HADD2.F32 R59, -RZ, R59.H0_H0 ;  /* 0x2000003bff3b7230 */ /* 0x000fe40000004100 */
[----:B------:R-:W-:Y:S02]  /*3210*/  HADD2.F32 R52, -RZ, R52.H0_H0 ;  /* 0x20000034ff347230 */ /* 0x000fe40000004100 */
[----:B------:R-:W-:Y:S01]  /*3220*/  FMUL.FTZ R90, R55, R88 ;  /* 0x00000058375a7220 */ /* 0x000fe20000410000 */
[----:B------:R-:W-:-:S02]  /*3230*/  HADD2.F32 R58, -RZ, R58.H0_H0 ;  /* 0x2000003aff3a7230 */ /* 0x000fc40000004100 */
[----:B------:R-:W-:Y:S01]  /*3240*/  FMUL.FTZ R88, R59, R88 ;  /* 0x000000583b587220 */ /* 0x000fe20000410000 */
[--C-:B------:R-:W-:Y:S02]  /*3250*/  HADD2.F32 R89, -RZ, R107.reuse.H1_H1 ;  /* 0x3000006bff597230 */ /* 0x100fe40000004100 */
[-C--:B------:R-:W-:Y:S01]  /*3260*/  FFMA.FTZ R29, R29, R52.reuse, -R108 ;  /* 0x000000341d1d7223 */ /* 0x080fe2000001086c */
[----:B------:R-:W-:Y:S01]  /*3270*/  FFMA.FTZ R52, R31, R52, R110 ;  /* 0x000000341f347223 */ /* 0x000fe2000001006e */
[-C--:B------:R-:W-:Y:S01]  /*3280*/  FFMA.FTZ R31, R59, R58.reuse, -R90 ;  /* 0x0000003a3b1f7223 */ /* 0x080fe2000001085a */
[----:B------:R-:W-:Y:S01]  /*3290*/  FFMA.FTZ R58, R55, R58, R88 ;  /* 0x0000003a373a7223 */ /* 0x000fe20000010058 */
[--C-:B------:R-:W-:Y:S02]  /*32a0*/  HADD2.F32 R88, -RZ, R28.reuse.H1_H1 ;  /* 0x3000001cff587230 */ /* 0x100fe40000004100 */
[----:B------:R-:W-:Y:S01]  /*32b0*/  HADD2.F32 R90, -RZ, R28.H0_H0 ;  /* 0x2000001cff5a7230 */ /* 0x000fe20000004100 */
[----:B------:R-:W-:Y:S01]  /*32c0*/  F2FP.F16.F32.PACK_AB R29, R52, R29 ;  /* 0x0000001d341d723e */ /* 0x000fe200000000ff */
[----:B------:R-:W-:-:S02]  /*32d0*/  HADD2.F32 R55, -RZ, R107.H0_H0 ;  /* 0x2000006bff377230 */ /* 0x000fc40000004100 */
[-C--:B------:R-:W-:Y:S01]  /*32e0*/  FMUL.FTZ R107, R88, R109.reuse ;  /* 0x0000006d586b7220 */ /* 0x080fe20000410000 */
[----:B------:R-:W-:Y:S02]  /*32f0*/  HADD2.F32 R59, -RZ, R111.H0_H0 ;  /* 0x2000006fff3b7230 */ /* 0x000fe40000004100 */
[C---:B------:R-:W-:Y:S01]  /*3300*/  FMUL.FTZ R109, R90.reuse, R109 ;  /* 0x0000006d5a6d7220 */ /* 0x040fe20000410000 */
[--C-:B------:R-:W-:Y:S02]  /*3310*/  HADD2.F32 R28, -RZ, R30.reuse.H1_H1 ;  /* 0x3000001eff1c7230 */ /* 0x100fe40000004100 */
[-C--:B------:R-:W-:Y:S01]  /*3320*/  FFMA.FTZ R107, R90, R55.reuse, -R107 ;  /* 0x000000375a6b7223 */ /* 0x080fe2000001086b */
[----:B------:R-:W-:Y:S02]  /*3330*/  HADD2.F32 R30, -RZ, R30.H0_H0 ;  /* 0x2000001eff1e7230 */ /* 0x000fe40000004100 */
[----:B------:R-:W-:Y:S01]  /*3340*/  FFMA.FTZ R88, R88, R55, R109 ;  /* 0x0000003758587223 */ /* 0x000fe2000001006d */
[----:B------:R-:W-:Y:S01]  /*3350*/  F2FP.F16.F32.PACK_AB R31, R58, R31 ;  /* 0x0000001f3a1f723e */ /* 0x000fe200000000ff */
[-C--:B------:R-:W-:Y:S01]  /*3360*/  FMUL.FTZ R111, R28, R59.reuse ;  /* 0x0000003b1c6f7220 */ /* 0x080fe20000410000 */
[----:B------:R-:W-:-:S02]  /*3370*/  FMUL.FTZ R59, R30, R59 ;  /* 0x0000003b1e3b7220 */ /* 0x000fc40000410000 */
[----:B------:R-:W-:Y:S01]  /*3380*/  F2FP.F16.F32.PACK_AB R88, R88, R107 ;  /* 0x0000006b5858723e */ /* 0x000fe200000000ff */
[-C--:B------:R-:W-:Y:S01]  /*3390*/  FFMA.FTZ R111, R30, R89.reuse, -R111 ;  /* 0x000000591e6f7223 */ /* 0x080fe2000001086f */
[----:B------:R-:W-:-:S05]  /*33a0*/  FFMA.FTZ R28, R28, R89, R59 ;  /* 0x000000591c1c7223 */ /* 0x000fca000001003b */
[----:B------:R-:W-:Y:S01]  /*33b0*/  F2FP.F16.F32.PACK_AB R30, R28, R111 ;  /* 0x0000006f1c1e723e */ /* 0x000fe200000000ff */
[----:B------:R-:W-:-:S07]  /*33c0*/  IMAD.MOV.U32 R28, RZ, RZ, R88 ;  /* 0x000000ffff1c7224 */ /* 0x000fce00078e0058 */
.L_x_1875:
[----:B------:R-:W-:Y:S05]  /*33d0*/  BSYNC B2 ;  /* 0x0000000000027941 */ /* 0x000fea0003800000 */
.L_x_1874:
[----:B------:R-:W-:Y:S02]  /*33e0*/  ULDC.64 UR4, c[0x0][0x208] ;  /* 0x0000820000047ab9 */ /* 0x000fe40000000a00 */
[----:B--2---:R1:W-:Y:S03]  /*33f0*/  STG.E.128 desc[UR4][R32.64], R28 ;  /* 0x0000001c20007986 */ /* 0x0043e6000c101d04 */
.L_x_1873:
[----:B------:R-:W-:Y:S05]  /*3400*/  BSYNC B1 ;  /* 0x0000000000017941 */ /* 0x000fea0003800000 */
.L_x_1872:
        /* <DEDUP_REMOVED lines=8> */
[----:B------:R-:W-:Y:S02]  /*3490*/  SHF.R.U64 R52, R50, 0x10, R51 ;  /* 0x0000001032347819 */ /* 0x000fe40000001233 */
[----:B------:R-:W-:Y:S02]  /*34a0*/  SHF.R.U64 R58, R56, 0x10, R57 ;  /* 0x00000010383a7819 */ /* 0x000fe40000001239 */
[----:B------:R-:W-:Y:S01]  /*34b0*/  SHF.R.U32.HI R50, RZ, 0x10, R51 ;  /* 0x00000010ff327819 */ /* 0x000fe20000011633 */
[----:B--2---:R-:W-:Y:S01]  /*34c0*/  IMAD.MOV.U32 R51, RZ, RZ, R31 ;  /* 0x000000ffff337224 */ /* 0x004fe200078e001f */
[----:B------:R-:W-:Y:S01]  /*34d0*/  SHF.R.U32.HI R57, RZ, 0x10, R57 ;  /* 0x00000010ff397819 */ /* 0x000fe20000011639 */
[----:B------:R-:W-:Y:S02]  /*34e0*/  HADD2.F32 R58, -RZ, R58.H0_H0 ;  /* 0x2000003aff3a7230 */ /* 0x000fe40000004100 */
[----:B------:R-:W-:Y:S02]  /*34f0*/  HADD2.F32 R31, -RZ, R29.H1_H1 ;  /* 0x3000001dff1f7230 */ /* 0x000fe40000004100 */
[----:B------:R-:W-:-:S02]  /*3500*/  HADD2.F32 R56, -RZ, R52.H0_H0 ;  /* 0x20000034ff387230 */ /* 0x000fc40000004100 */
[----:B------:R-:W-:Y:S02]  /*3510*/  HADD2.F32 R29, -RZ, R29.H0_H0 ;  /* 0x2000001dff1d7230 */ /* 0x000fe40000004100 */
[----:B------:R-:W-:Y:S02]  /*3520*/  HADD2.F32 R57, -RZ, R57.H0_H0 ;  /* 0x20000039ff397230 */ /* 0x000fe40000004100 */
[--C-:B------:R-:W-:Y:S02]  /*3530*/  HADD2.F32 R52, -RZ, R51.reuse.H1_H1 ;  /* 0x30000033ff347230 */ /* 0x100fe40000004100 */
[----:B------:R-:W-:Y:S02]  /*3540*/  HADD2.F32 R51, -RZ, R51.H0_H0 ;  /* 0x20000033ff337230 */ /* 0x000fe40000004100 */
[----:B------:R-:W-:Y:S02]  /*3550*/  HADD2.F32 R55, -RZ, R50.H0_H0 ;  /* 0x20000032ff377230 */ /* 0x000fe40000004100 */
[-C--:B------:R-:W-:Y:S01]  /*3560*/  FMUL.FTZ R50, R31, R58.reuse ;  /* 0x0000003a1f327220 */ /* 0x080fe20000410000 */
[----:B------:R-:W-:Y:S01]  /*3570*/  FMUL.FTZ R58, R29, R58 ;  /* 0x0000003a1d3a7220 */ /* 0x000fe20000410000 */
[CC--:B------:R-:W-:Y:S01]  /*3580*/  FMUL.FTZ R88, R52.reuse, R57.reuse ;  /* 0x0000003934587220 */ /* 0x0c0fe20000410000 */
[----:B------:R-:W-:Y:S01]  /*3590*/  FMUL.FTZ R57, R51, R57 ;  /* 0x0000003933397220 */ /* 0x000fe20000410000 */
[-C--:B------:R-:W-:Y:S01]  /*35a0*/  FFMA.FTZ R29, R29, R56.reuse, -R50 ;  /* 0x000000381d1d7223 */ /* 0x080fe20000010832 */
[----:B------:R-:W-:Y:S01]  /*35b0*/  FFMA.FTZ R50, R31, R56, R58 ;  /* 0x000000381f327223 */ /* 0x000fe2000001003a */
[-C--:B------:R-:W-:Y:S01]  /*35c0*/  FFMA.FTZ R31, R51, R55.reuse, -R88 ;  /* 0x00000037331f7223 */ /* 0x080fe20000010858 */
[----:B------:R-:W-:Y:S01]  /*35d0*/  FFMA.FTZ R52, R52, R55, R57 ;  /* 0x0000003734347223 */ /* 0x000fe20000010039 */
[----:B------:R-:W-:-:S02]  /*35e0*/  HADD2.F32 R51, -RZ, R117.H1_H1 ;  /* 0x30000075ff337230 */ /* 0x000fc40000004100 */
[----:B------:R-:W-:Y:S01]  /*35f0*/  HADD2.F32 R117, -RZ, R117.H0_H0 ;  /* 0x20000075ff757230 */ /* 0x000fe20000004100 */
[----:B------:R-:W-:Y:S01]  /*3600*/  F2FP.F16.F32.PACK_AB R29, R50, R29 ;  /* 0x0000001d321d723e */ /* 0x000fe200000000ff */
[----:B------:R-:W-:Y:S01]  /*3610*/  HADD2.F32 R56, -RZ, R28.H1_H1 ;  /* 0x3000001cff387230 */ /* 0x000fe20000004100 */
[----:B------:R-:W-:Y:S01]  /*3620*/  F2FP.F16.F32.PACK_AB R31, R52, R31 ;  /* 0x0000001f341f723e */ /* 0x000fe200000000ff */
[----:B------:R-:W-:Y:S02]  /*3630*/  HADD2.F32 R55, -RZ, R30.H1_H1 ;  /* 0x3000001eff377230 */ /* 0x000fe40000004100 */
[----:B------:R-:W-:Y:S02]  /*3640*/  HADD2.F32 R57, -RZ, R116.H1_H1 ;  /* 0x30000074ff397230 */ /* 0x000fe40000004100 */
[----:B------:R-:W-:Y:S01]  /*3650*/  FMUL.FTZ R59, R56, R117 ;  /* 0x00000075383b7220 */ /* 0x000fe20000410000 */
[----:B------:R-:W-:Y:S02]  /*3660*/  HADD2.F32 R28, -RZ, R28.H0_H0 ;  /* 0x2000001cff1c7230 */ /* 0x000fe40000004100 */
[----:B------:R-:W-:-:S02]  /*3670*/  HADD2.F32 R30, -RZ, R30.H0_H0 ;  /* 0x2000001eff1e7230 */ /* 0x000fc40000004100 */
[C---:B------:R-:W-:Y:S01]  /*3680*/  FMUL.FTZ R89, R55.reuse, R57 ;  /* 0x0000003937597220 */ /* 0x040fe20000410000 */
[----:B------:R-:W-:Y:S02]  /*3690*/  HADD2.F32 R116, -RZ, R116.H0_H0 ;  /* 0x20000074ff747230 */ /* 0x000fe40000004100 */
[C---:B------:R-:W-:Y:S01]  /*36a0*/  FMUL.FTZ R117, R28.reuse, R117 ;  /* 0x000000751c757220 */ /* 0x040fe20000410000 */
[----:B------:R-:W-:Y:S01]  /*36b0*/  FFMA.FTZ R59, R28, R51, -R59 ;  /* 0x000000331c3b7223 */ /* 0x000fe2000001083b */
[----:B------:R-:W-:Y:S02]  /*36c0*/  FMUL.FTZ R58, R30, R57 ;  /* 0x000000391e3a7220 */ /* 0x000fe40000410000 */
[----:B------:R-:W-:Y:S01]  /*36d0*/  FFMA.FTZ R56, R56, R51, R117 ;  /* 0x0000003338387223 */ /* 0x000fe20000010075 */
[-C--:B------:R-:W-:Y:S01]  /*36e0*/  FFMA.FTZ R89, R30, R116.reuse, -R89 ;  /* 0x000000741e597223 */ /* 0x080fe20000010859 */
[----:B------:R-:W-:-:S03]  /*36f0*/  FFMA.FTZ R58, R55, R116, R58 ;  /* 0x00000074373a7223 */ /* 0x000fc6000001003a */
[----:B------:R-:W-:Y:S02]  /*3700*/  F2FP.F16.F32.PACK_AB R28, R56, R59 ;  /* 0x0000003b381c723e */ /* 0x000fe400000000ff */
[----:B------:R-:W-:-:S07]  /*3710*/  F2FP.F16.F32.PACK_AB R30, R58, R89 ;  /* 0x000000593a1e723e */ /* 0x000fce00000000ff */
.L_x_1879:
[----:B------:R-:W-:Y:S05]  /*3720*/  BSYNC B2 ;  /* 0x0000000000027941 */ /* 0x000fea0003800000 */
.L_x_1878:
[----:B------:R-:W-:Y:S02]  /*3730*/  ULDC.64 UR4, c[0x0][0x208] ;  /* 0x0000820000047ab9 */ /* 0x000fe40000000a00 */
[----:B--2---:R2:W-:Y:S03]  /*3740*/  STG.E.128 desc[UR4][R32.64+0x20], R28 ;  /* 0x0000201c20007986 */ /* 0x0045e6000c101d04 */
.L_x_1877:
[----:B------:R-:W-:Y:S05]  /*3750*/  BSYNC B1 ;  /* 0x0000000000017941 */ /* 0x000fea0003800000 */
.L_x_1876:
        /* <DEDUP_REMOVED lines=8> */
[--C-:B------:R-:W-:Y:S01]  /*37e0*/  SHF.R.U64 R55, R46, 0x10, R47.reuse ;  /* 0x000000102e377819 */ /* 0x100fe2000000122f */
[----:B--2---:R-:W-:Y:S01]  /*37f0*/  IMAD.MOV.U32 R46, RZ, RZ, R28 ;  /* 0x000000ffff2e7224 */ /* 0x004fe200078e001c */
[----:B------:R-:W-:Y:S01]  /*3800*/  SHF.R.U32.HI R50, RZ, 0x10, R47 ;  /* 0x00000010ff327819 */ /* 0x000fe2000001162f */
[----:B------:R-:W-:Y:S01]  /*3810*/  IMAD.MOV.U32 R47, RZ, RZ, R31 ;  /* 0x000000ffff2f7224 */ /* 0x000fe200078e001f */
[--C-:B------:R-:W-:Y:S01]  /*3820*/  SHF.R.U64 R51, R48, 0x10, R49.reuse ;  /* 0x0000001030337819 */ /* 0x100fe20000001231 */
[--C-:B------:R-:W-:Y:S01]  /*3830*/  HADD2.F32 R31, -RZ, R29.reuse.H1_H1 ;  /* 0x3000001dff1f7230 */ /* 0x100fe20000004100 */
[----:B------:R-:W-:Y:S01]  /*3840*/  SHF.R.U32.HI R52, RZ, 0x10, R49 ;  /* 0x00000010ff347819 */ /* 0x000fe20000011631 */
[----:B------:R-:W-:Y:S02]  /*3850*/  HADD2.F32 R28, -RZ, R29.H0_H0 ;  /* 0x2000001dff1c7230 */ /* 0x000fe40000004100 */
[----:B------:R-:W-:Y:S02]  /*3860*/  HADD2.F32 R51, -RZ, R51.H0_H0 ;  /* 0x20000033ff337230 */ /* 0x000fe40000004100 */
[----:B------:R-:W-:-:S02]  /*3870*/  HADD2.F32 R48, -RZ, R47.H1_H1 ;  /* 0x3000002fff307230 */ /* 0x000fc40000004100 */
[----:B------:R-:W-:Y:S02]  /*3880*/  HADD2.F32 R52, -RZ, R52.H0_H0 ;  /* 0x20000034ff347230 */ /* 0x000fe40000004100 */
[-C--:B------:R-:W-:Y:S01]  /*3890*/  FMUL.FTZ R29, R31, R51.reuse ;  /* 0x000000331f1d7220 */ /* 0x080fe20000410000 */
[----:B------:R-:W-:Y:S02]  /*38a0*/  HADD2.F32 R47, -RZ, R47.H0_H0 ;  /* 0x2000002fff2f7230 */ /* 0x000fe40000004100 */
[----:B------:R-:W-:Y:S01]  /*38b0*/  FMUL.FTZ R56, R28, R51 ;  /* 0x000000331c387220 */ /* 0x000fe20000410000 */
[----:B------:R-:W-:Y:S02]  /*38c0*/  HADD2.F32 R49, -RZ, R55.H0_H0 ;  /* 0x20000037ff317230 */ /* 0x000fe40000004100 */
[-C--:B------:R-:W-:Y:S01]  /*38d0*/  FMUL.FTZ R58, R48, R52.reuse ;  /* 0x00000034303a7220 */ /* 0x080fe20000410000 */
[----:B------:R-:W-:Y:S02]  /*38e0*/  HADD2.F32 R50, -RZ, R50.H0_H0 ;  /* 0x20000032ff327230 */ /* 0x000fe40000004100 */
[----:B------:R-:W-:Y:S01]  /*38f0*/  FMUL.FTZ R51, R47, R52 ;  /* 0x000000342f337220 */ /* 0x000fe20000410000 */
[-C--:B------:R-:W-:Y:S01]  /*3900*/  FFMA.FTZ R28, R28, R49.reuse, -R29 ;  /* 0x000000311c1c7223 */ /* 0x080fe2000001081d */
[----:B------:R-:W-:Y:S01]  /*3910*/  FFMA.FTZ R29, R31, R49, R56 ;  /* 0x000000311f1d7223 */ /* 0x000fe20000010038 */
[-C--:B------:R-:W-:Y:S01]  /*3920*/  FFMA.FTZ R31, R47, R50.reuse, -R58 ;  /* 0x000000322f1f7223 */ /* 0x080fe2000001083a */
        /* <DEDUP_REMOVED lines=8> */
[----:B------:R-:W-:Y:S01]  /*39b0*/  FMUL.FTZ R55, R47, R50 ;  /* 0x000000322f377220 */ /* 0x000fe20000410000 */
[----:B------:R-:W-:Y:S02]  /*39c0*/  HADD2.F32 R30, -RZ, R30.H0_H0 ;  /* 0x2000001eff1e7230 */ /* 0x000fe40000004100 */
[----:B------:R-:W-:Y:S01]  /*39d0*/  FMUL.FTZ R57, R48, R115 ;  /* 0x0000007330397220 */ /* 0x000fe20000410000 */
[----:B------:R-:W-:-:S02]  /*39e0*/  HADD2.F32 R49, -RZ, R114.H0_H0 ;  /* 0x20000072ff317230 */ /* 0x000fc40000004100 */
[----:B------:R-:W-:Y:S01]  /*39f0*/  FMUL.FTZ R50, R46, R50 ;  /* 0x000000322e327220 */ /* 0x000fe20000410000 */
        /* <DEDUP_REMOVED lines=8> */
.L_x_1883:
[----:B------:R-:W-:Y:S05]  /*3a80*/  BSYNC B2 ;  /* 0x0000000000027941 */ /* 0x000fea0003800000 */
.L_x_1882:
[----:B------:R-:W-:Y:S02]  /*3a90*/  ULDC.64 UR4, c[0x0][0x208] ;  /* 0x0000820000047ab9 */ /* 0x000fe40000000a00 */
[----:B--2---:R3:W-:Y:S03]  /*3aa0*/  STG.E.128 desc[UR4][R32.64+0x40], R28 ;  /* 0x0000401c20007986 */ /* 0x0047e6000c101d04 */
.L_x_1881:
[----:B------:R-:W-:Y:S05]  /*3ab0*/  BSYNC B1 ;  /* 0x0000000000017941 */ /* 0x000fea0003800000 */
.L_x_1880:
        /* <DEDUP_REMOVED lines=49> */
.L_x_1887:
[----:B------:R-:W-:Y:S05]  /*3dd0*/  BSYNC B2 ;  /* 0x0000000000027941 */ /* 0x000fea0003800000 */
.L_x_1886:
[----:B------:R-:W-:Y:S02]  /*3de0*/  ULDC.64 UR4, c[0x0][0x208] ;  /* 0x0000820000047ab9 */ /* 0x000fe40000000a00 */
[----:B--2---:R4:W-:Y:S03]  /*3df0*/  STG.E.128 desc[UR4][R32.64+0x60], R28 ;  /* 0x0000601c20007986 */ /* 0x0049e6000c101d04 */
.L_x_1885:
[----:B------:R-:W-:Y:S05]  /*3e00*/  BSYNC B1 ;  /* 0x0000000000017941 */ /* 0x000fea0003800000 */
.L_x_1884:
        /* <DEDUP_REMOVED lines=26> */
[----:B------:R-:W-:-:S02]  /*3fb0*/  HADD2.F32 R40, -RZ, R91.H1_H1 ;  /* 0x3000005bff287230 */ /* 0x000fc40000004100 */
[C---:B------:R-:W-:Y:S01]  /*3fc0*/  FMUL.FTZ R44, R31.reuse, R44 ;  /* 0x0000002c1f2c7220 */ /* 0x040fe20000410000 */
[----:B------:R-:W-:Y:S02]  /*3fd0*/  HADD2.F32 R91, -RZ, R91.H0_H0 ;  /* 0x2000005bff5b7230 */ /* 0x000fe40000004100 */
        /* <DEDUP_REMOVED lines=20> */
.L_x_1891:
[----:B------:R-:W-:Y:S05]  /*4120*/  BSYNC B2 ;  /* 0x0000000000027941 */ /* 0x000fea0003800000 */
.L_x_1890:
[----:B------:R-:W-:Y:S02]  /*4130*/  ULDC.64 UR4, c[0x0][0x208] ;  /* 0x0000820000047ab9 */ /* 0x000fe40000000a00 */
[----:B--2---:R1:W-:Y:S03]  /*4140*/  STG.E.128 desc[UR4][R32.64+0x80], R28 ;  /* 0x0000801c20007986 */ /* 0x0043e6000c101d04 */
.L_x_1889:
[----:B------:R-:W-:Y:S05]  /*4150*/  BSYNC B1 ;  /* 0x0000000000017941 */ /* 0x000fea0003800000 */
.L_x_1888:
        /* <DEDUP_REMOVED lines=48> */
.L_x_1893:
[----:B------:R-:W-:Y:S05]  /*4460*/  BSYNC B1 ;  /* 0x0000000000017941 */ /* 0x000fea0003800000 */
.L_x_1892:
[----:B------:R-:W-:Y:S02]  /*4470*/  ULDC.64 UR4, c[0x0][0x208] ;  /* 0x0000820000047ab9 */ /* 0x000fe40000000a00 */
[----:B--2---:R1:W-:Y:S01]  /*4480*/  STG.E.128 desc[UR4][R32.64+0xa0], R28 ;  /* 0x0000a01c20007986 */ /* 0x0043e2000c101d04 */
[----:B------:R-:W-:Y:S05]  /*4490*/  BRA `(.L_x_1871) ;  /* 0x0000002000507947 */ /* 0x000fea0003800000 */
.L_x_1865:
        /* <DEDUP_REMOVED lines=22> */
[----:B------:R-:W-:Y:S01]  /*4600*/  CS2R R48, SRZ ;  /* 0x0000000000307805 */ /* 0x000fe2000001ff00 */
[----:B------:R-:W-:-:S02]  /*4610*/  ULDC.64 UR6, c[0x0][0x208] ;  /* 0x0000820000067ab9 */ /* 0x000fc40000000a00 */
        /* <DEDUP_REMOVED lines=25> */
.L_x_1895:
[----:B------:R-:W-:Y:S05]  /*47b0*/  BSYNC B1 ;  /* 0x0000000000017941 */ /* 0x000fea0003800000 */
.L_x_1894:
        /* <DEDUP_REMOVED lines=44> */
[----:B------:R-:W-:Y:S02]  /*4a80*/  PRMT R120, R53, 0x7610, R120 ;  /* 0x0000761035787816 */ /* 0x000fe40000000078 */
[----:B------:R-:W-:Y:S01]  /*4a90*/  PRMT R112, R54, 0x7610, R112 ;  /* 0x0000761036707816 */ /* 0x000fe20000000070 */
[----:B------:R-:W-:Y:S06]  /*4aa0*/  @!P3 BRA `(.L_x_1896) ;  /* 0x000000000004b947 */ /* 0x000fec0003800000 */
[----:B------:R-:W-:Y:S01]  /*4ab0*/  BPT.TRAP 0x1 ;  /* 0x000000040000795c */ /* 0x000fe20000300000 */
.L_x_1896:
[----:B------:R-:W2:Y:S01]  /*4ac0*/  LDL R52, [R1+0x24] ;  /* 0x0000240001347983 */ /* 0x000ea20000100800 */
[----:B------:R-:W-:Y:S01]  /*4ad0*/  IMAD R15, R145, 0x8, R22 ;  /* 0x00000008910f7824 */ /* 0x000fe200078e0216 */
[----:B------:R-:W-:Y:S01]  /*4ae0*/  BSSY B1, `(.L_x_1897) ;  /* 0x0000004000017945 */ /* 0x000fe20003800000 */
[----:B--2---:R-:W-:-:S04]  /*4af0*/  SHF.L.U32 R86, R52, 0x1f, RZ ;  /* 0x0000001f34567819 */ /* 0x004fc800000006ff */
[----:B------:R-:W0:Y:S02]  /*4b00*/  SYNCS.PHASECHK.TRANS64.TRYWAIT P5, [R15+URZ+0x31c90], R86 ;  /* 0x031c90560f0075a7 */ /* 0x000e2400080a017f */
[----:B0-----:R-:W-:Y:S05]  /*4b10*/  @!P5 BRA `(.L_x_1898) ;  /* 0x000001c40000d947 */ /* 0x001fea0003800000 */
.L_x_2112:
[----:B------:R-:W-:Y:S05]  /*4b20*/  BSYNC B1 ;  /* 0x0000000000017941 */ /* 0x000fea0003800000 */
.L_x_1897:
        /* <DEDUP_REMOVED lines=41> */
[----:B------:R-:W-:Y:S01]  /*4dc0*/  SHF.R.U64 R48, R48, 0x10, R49 ;  /* 0x0000001030307819 */ /* 0x000fe20000001231 */
[----:B------:R-:W-:Y:S01]  /*4dd0*/  HADD2.F32 R112, -RZ, R112.H0_H0 ;  /* 0x20000070ff707230 */ /* 0x000fe20000004100 */
[----:B------:R-:W-:Y:S01]  /*4de0*/  SHF.R.U32.HI R37, RZ, 0x10, R37 ;  /* 0x00000010ff257819 */ /* 0x000fe20000011625 */
[----:B------:R-:W-:Y:S01]  /*4df0*/  HADD2.F32 R53, -RZ, R111.H0_H0 ;  /* 0x2000006fff357230 */ /* 0x000fe20000004100 */
[----:B------:R-:W-:Y:S01]  /*4e00*/  SHF.R.U64 R38, R38, 0x10, R39 ;  /* 0x0000001026267819 */ /* 0x000fe20000001227 */
[----:B------:R-:W-:Y:S02]  /*4e10*/  HADD2.F32 R121, -RZ, R110.H0_H0 ;  /* 0x2000006eff797230 */ /* 0x000fe40000004100 */
[----:B------:R-:W-:-:S02]  /*4e20*/  HADD2.F32 R114, -RZ, R114.H0_H0 ;  /* 0x20000072ff727230 */ /* 0x000fc40000004100 */
[-C--:B------:R-:W-:Y:S01]  /*4e30*/  FMUL.FTZ R116, R53, R112.reuse ;  /* 0x0000007035747220 */ /* 0x080fe20000410000 */
[----:B------:R-:W-:Y:S02]  /*4e40*/  HADD2.F32 R120, -RZ, R120.H0_H0 ;  /* 0x20000078ff787230 */ /* 0x000fe40000004100 */
[C---:B------:R-:W-:Y:S01]  /*4e50*/  FMUL.FTZ R112, R121.reuse, R112 ;  /* 0x0000007079707220 */ /* 0x040fe20000410000 */
[----:B------:R-:W-:Y:S02]  /*4e60*/  HADD2.F32 R48, -RZ, R48.H0_H0 ;  /* 0x20000030ff307230 */ /* 0x000fe40000004100 */
[-C--:B------:R-:W-:Y:S01]  /*4e70*/  FFMA.FTZ R57, R121, R114.reuse, -R116 ;  /* 0x0000007279397223 */ /* 0x080fe20000010874 */
[----:B------:R-:W-:Y:S02]  /*4e80*/  HADD2.F32 R116, -RZ, R118.H1_H1 ;  /* 0x30000076ff747230 */ /* 0x000fe40000004100 */
[----:B------:R-:W-:Y:S01]  /*4e90*/  FFMA.FTZ R53, R53, R114, R112 ;  /* 0x0000007235357223 */ /* 0x000fe20000010070 */
[----:B------:R-:W-:Y:S01]  /*4ea0*/  SHF.R.U32.HI R112, RZ, 0x10, R49 ;  /* 0x00000010ff707819 */ /* 0x000fe20000011631 */
[----:B------:R-:W-:-:S02]  /*4eb0*/  HADD2.F32 R49, -RZ, R111.H1_H1 ;  /* 0x3000006fff317230 */ /* 0x000fc40000004100 */
[----:B------:R-:W-:Y:S02]  /*4ec0*/  HADD2.F32 R111, -RZ, R110.H1_H1 ;  /* 0x3000006eff6f7230 */ /* 0x000fe40000004100 */
[----:B------:R-:W-:Y:S02]  /*4ed0*/  HADD2.F32 R112, -RZ, R112.H0_H0 ;  /* 0x20000070ff707230 */ /* 0x000fe40000004100 */
[----:B------:R-:W-:Y:S02]  /*4ee0*/  HADD2.F32 R114, -RZ, R37.H0_H0 ;  /* 0x20000025ff727230 */ /* 0x000fe40000004100 */
[----:B------:R-:W-:Y:S02]  /*4ef0*/  HADD2.F32 R36, -RZ, R36.H0_H0 ;  /* 0x20000024ff247230 */ /* 0x000fe40000004100 */
[-C--:B------:R-:W-:Y:S01]  /*4f00*/  FMUL.FTZ R110, R49, R112.reuse ;  /* 0x00000070316e7220 */ /* 0x080fe20000410000 */
[----:B------:R-:W-:Y:S01]  /*4f10*/  FMUL.FTZ R112, R111, R112 ;  /* 0x000000706f707220 */ /* 0x000fe20000410000 */
[----:B------:R-:W-:-:S02]  /*4f20*/  HADD2.F32 R121, -RZ, R127.H0_H0 ;  /* 0x2000007fff797230 */ /* 0x000fc40000004100 */
[-C--:B------:R-:W-:Y:S01]  /*4f30*/  FFMA.FTZ R110, R111, R114.reuse, -R110 ;  /* 0x000000726f6e7223 */ /* 0x080fe2000001086e */
[----:B------:R-:W-:Y:S01]  /*4f40*/  FFMA.FTZ R112, R49, R114, R112 ;  /* 0x0000007231707223 */ /* 0x000fe20000010070 */
[----:B------:R-:W-:Y:S02]  /*4f50*/  HADD2.F32 R49, -RZ, R59.H0_H0 ;  /* 0x2000003bff317230 */ /* 0x000fe40000004100 */
[----:B------:R-:W-:Y:S01]  /*4f60*/  HADD2.F32 R114, -RZ, R118.H0_H0 ;  /* 0x20000076ff727230 */ /* 0x000fe20000004100 */
[----:B------:R-:W-:Y:S01]  /*4f70*/  F2FP.F16.F32.PACK_AB R57, R110, R57 ;  /* 0x000000396e39723e */ /* 0x000fe200000000ff */
[----:B------:R-:W-:Y:S02]  /*4f80*/  HADD2.F32 R111, -RZ, R55.H0_H0 ;  /* 0x20000037ff6f7230 */ /* 0x000fe40000004100 */
[----:B------:R-:W-:Y:S01]  /*4f90*/  FMUL.FTZ R118, R49, R116 ;  /* 0x0000007431767220 */ /* 0x000fe20000410000 */
[----:B------:R-:W-:Y:S01]  /*4fa0*/  F2FP.F16.F32.PACK_AB R112, R112, R53 ;  /* 0x000000357070723e */ /* 0x000fe200000000ff */
[----:B------:R-:W-:-:S02]  /*4fb0*/  IMAD.MOV.U32 R53, RZ, RZ, R57 ;  /* 0x000000ffff357224 */ /* 0x000fc400078e0039 */
[C---:B------:R-:W-:Y:S01]  /*4fc0*/  FFMA.FTZ R37, R111.reuse, R114, -R118 ;  /* 0x000000726f257223 */ /* 0x040fe20000010876 */
[----:B------:R-:W-:Y:S01]  /*4fd0*/  FMUL.FTZ R116, R111, R116 ;  /* 0x000000746f747220 */ /* 0x000fe20000410000 */
[----:B------:R-:W-:Y:S01]  /*4fe0*/  SHF.R.U32.HI R111, RZ, 0x10, R39 ;  /* 0x00000010ff6f7819 */ /* 0x000fe20000011627 */
[----:B------:R-:W-:Y:S01]  /*4ff0*/  IMAD.MOV.U32 R57, RZ, RZ, R112 ;  /* 0x000000ffff397224 */ /* 0x000fe200078e0070 */
[--C-:B------:R-:W-:Y:S01]  /*5000*/  SHF.R.U64 R39, R50, 0x10, R51.reuse ;  /* 0x0000001032277819 */ /* 0x100fe20000001233 */
[----:B------:R-:W-:Y:S01]  /*5010*/  FFMA.FTZ R49, R49, R114, R116 ;  /* 0x0000007231317223 */ /* 0x000fe20000010074 */
[----:B------:R-:W-:Y:S01]  /*5020*/  SHF.R.U32.HI R51, RZ, 0x10, R51 ;  /* 0x00000010ff337819 */ /* 0x000fe20000011633 */
[----:B------:R-:W-:Y:S02]  /*5030*/  HADD2.F32 R50, -RZ, R59.H1_H1 ;  /* 0x3000003bff327230 */ /* 0x000fe40000004100 */
[----:B------:R-:W-:Y:S02]  /*5040*/  HADD2.F32 R114, -RZ, R55.H1_H1 ;  /* 0x30000037ff727230 */ /* 0x000fe40000004100 */
[----:B------:R-:W-:-:S02]  /*5050*/  HADD2.F32 R51, -RZ, R51.H0_H0 ;  /* 0x20000033ff337230 */ /* 0x000fc40000004100 */
[----:B------:R-:W-:Y:S02]  /*5060*/  HADD2.F32 R111, -RZ, R111.H0_H0 ;  /* 0x2000006fff6f7230 */ /* 0x000fe40000004100 */
[----:B------:R-:W-:Y:S02]  /*5070*/  HADD2.F32 R59, -RZ, R125.H0_H0 ;  /* 0x2000007dff3b7230 */ /* 0x000fe40000004100 */
[-C--:B------:R-:W-:Y:S01]  /*5080*/  FMUL.FTZ R55, R50, R51.reuse ;  /* 0x0000003332377220 */ /* 0x080fe20000410000 */
[C---:B------:R-:W-:Y:S01]  /*5090*/  FMUL.FTZ R51, R114.reuse, R51 ;  /* 0x0000003372337220 */ /* 0x040fe20000410000 */
[----:B------:R-:W-:Y:S02]  /*50a0*/  HADD2.F32 R39, -RZ, R39.H0_H0 ;  /* 0x20000027ff277230 */ /* 0x000fe40000004100 */
[-C--:B------:R-:W-:Y:S01]  /*50b0*/  FFMA.FTZ R116, R114, R111.reuse, -R55 ;  /* 0x0000006f72747223 */ /* 0x080fe20000010837 */
[----:B------:R-:W-:Y:S01]  /*50c0*/  FFMA.FTZ R50, R50, R111, R51 ;  /* 0x0000006f32327223 */ /* 0x000fe20000010033 */
[----:B------:R-:W-:-:S02]  /*50d0*/  HADD2.F32 R51, -RZ, R56.H0_H0 ;  /* 0x20000038ff337230 */ /* 0x000fc40000004100 */
[----:B------:R-:W-:Y:S01]  /*50e0*/  HADD2.F32 R55, -RZ, R52.H0_H0 ;  /* 0x20000034ff377230 */ /* 0x000fe20000004100 */
[----:B------:R-:W-:Y:S01]  /*50f0*/  F2FP.F16.F32.PACK_AB R37, R116, R37 ;  /* 0x000000257425723e */ /* 0x000fe200000000ff */
[----:B------:R-:W-:Y:S02]  /*5100*/  HADD2.F32 R114, -RZ, R125.H1_H1 ;  /* 0x3000007dff727230 */ /* 0x000fe40000004100 */
[-C--:B------:R-:W-:Y:S01]  /*5110*/  FMUL.FTZ R118, R51, R120.reuse ;  /* 0x0000007833767220 */ /* 0x080fe20000410000 */
[----:B------:R-:W-:-:S03]  /*5120*/  FMUL.FTZ R120, R55, R120 ;  /* 0x0000007837787220 */ /* 0x000fc60000410000 */
[-C--:B------:R-:W-:Y:S01]  /*5130*/  FFMA.FTZ R118, R55, R114.reuse, -R118 ;  /* 0x0000007237767223 */ /* 0x080fe20000010876 */
[----:B------:R-:W-:Y:S02]  /*5140*/  HADD2.F32 R55, -RZ, R56.H1_H1 ;  /* 0x30000038ff377230 */ /* 0x000fe40000004100 */
[----:B------:R-:W-:Y:S01]  /*5150*/  FFMA.FTZ R120, R51, R114, R120 ;  /* 0x0000007233787223 */ /* 0x000fe20000010078 */
[----:B------:R-:W-:Y:S02]  /*5160*/  HADD2.F32 R51, -RZ, R52.H1_H1 ;  /* 0x30000034ff337230 */ /* 0x000fe40000004100 */
[----:B------:R-:W-:-:S03]  /*5170*/  FMUL.FTZ R52, R55, R48 ;  /* 0x0000003037347220 */ /* 0x000fc60000410000 */
[C---:B------:R-:W-:Y:S01]  /*5180*/  FMUL.FTZ R48, R51.reuse, R48 ;  /* 0x0000003033307220 */ /* 0x040fe20000410000 */
[----:B------:R-:W-:-:S03]  /*5190*/  FFMA.FTZ R51, R51, R36, -R52 ;  /* 0x0000002433337223 */ /* 0x000fc60000010834 */
        /* <DEDUP_REMOVED lines=8> */
[----:B------:R-:W-:Y:S01]  /*5220*/  F2FP.F16.F32.PACK_AB R56, R55, R120 ;  /* 0x000000783738723e */ /* 0x000fe200000000ff */
[----:B------:R-:W-:Y:S01]  /*5230*/  FFMA.FTZ R111, R48, R59, -R111 ;  /* 0x0000003b306f7223 */ /* 0x000fe2000001086f */
[----:B------:R-:W-:Y:S01]  /*5240*/  FMUL.FTZ R125, R58, R39 ;  /* 0x000000273a7d7220 */ /* 0x000fe20000410000 */
[----:B------:R-:W-:Y:S01]  /*5250*/  FFMA.FTZ R121, R36, R59, R121 ;  /* 0x0000003b24797223 */ /* 0x000fe20000010079 */
[----:B------:R-:W-:-:S02]  /*5260*/  HADD2.F32 R59, -RZ, R38.H0_H0 ;  /* 0x20000026ff3b7230 */ /* 0x000fc40000004100 */
[C---:B------:R-:W-:Y:S01]  /*5270*/  FMUL.FTZ R39, R54.reuse, R39 ;  /* 0x0000002736277220 */ /* 0x040fe20000410000 */
[----:B------:R-:W-:Y:S02]  /*5280*/  IMAD.MOV.U32 R55, RZ, RZ, R37 ;  /* 0x000000ffff377224 */ /* 0x000fe400078e0025 */
[-C--:B------:R-:W-:Y:S01]  /*5290*/  FFMA.FTZ R54, R54, R59.reuse, -R125 ;  /* 0x0000003b36367223 */ /* 0x080fe2000001087d */
[----:B------:R-:W-:Y:S01]  /*52a0*/  FFMA.FTZ R58, R58, R59, R39 ;  /* 0x0000003b3a3a7223 */ /* 0x000fe20000010027 */
[----:B------:R-:W-:-:S03]  /*52b0*/  F2FP.F16.F32.PACK_AB R59, R50, R49 ;  /* 0x00000031323b723e */ /* 0x000fc600000000ff */
[----:B------:R-:W-:Y:S02]  /*52c0*/  F2FP.F16.F32.PACK_AB R54, R54, R111 ;  /* 0x0000006f3636723e */ /* 0x000fe400000000ff */
[----:B------:R-:W-:-:S07]  /*52d0*/  F2FP.F16.F32.PACK_AB R58, R58, R121 ;  /* 0x000000793a3a723e */ /* 0x000fce00000000ff */
.L_x_1902:
[----:B------:R-:W-:Y:S05]  /*52e0*/  BSYNC B2 ;  /* 0x0000000000027941 */ /* 0x000fea0003800000 */
.L_x_1901:
[----:B------:R-:W-:Y:S01]  /*52f0*/  IADD3 R37, P4, P5, R20, R90, R6 ;  /* 0x0000005a14257210 */ /* 0x000fe20007d9e006 */
[----:B------:R-:W-:-:S03]  /*5300*/  ULDC.64 UR4, c[0x0][0x208] ;  /* 0x0000820000047ab9 */ /* 0x000fc60000000a00 */
        /* <DEDUP_REMOVED lines=11> */
.L_x_1900:
[----:B------:R-:W-:Y:S05]  /*53c0*/  BSYNC B1 ;  /* 0x0000000000017941 */ /* 0x000fea0003800000 */
.L_x_1899:
[----:B------:R-:W-:Y:S01]  /*53d0*/  ISETP.NE.AND P4, PT, R10, RZ, PT ;  /* 0x000000ff0a00720c */ /* 0x000fe20003f85270 */
[----:B------:R-:W-:-:S12]  /*53e0*/  BSSY B1, `(.L_x_1903) ;  /* 0x000007b000017945 */ /* 0x000fd80003800000 */
[----:B------:R-:W-:Y:S05]  /*53f0*/  @!P4 BRA `(.L_x_1904) ;  /* 0x0000000400e4c947 */ /* 0x000fea0003800000 */
[----:B------:R-:W2:Y:S04]  /*5400*/  LDL R48, [R1+0x28] ;  /* 0x0000280001307983 */ /* 0x000ea80000100800 */
[----:B-1----:R-:W3:Y:S04]  /*5410*/  LDL R38, [R1+0x2c] ;  /* 0x00002c0001267983 */ /* 0x002ee80000100800 */
[----:B------:R-:W4:Y:S01]  /*5420*/  LDL R39, [R1+0x30] ;  /* 0x0000300001277983 */ /* 0x000f220000100800 */
        /* <DEDUP_REMOVED lines=8> */
[----:B------:R-:W-:Y:S01]  /*54b0*/  SHF.R.S32.HI R37, RZ, 0x2, R36 ;  /* 0x00000002ff257819 */ /* 0x000fe20000011424 */
[----:B------:R-:W-:Y:S01]  /*54c0*/  VIADD R54, R147, 0x10 ;  /* 0x0000001093367836 */ /* 0x000fe20000000000 */
[----:B------:R-:W-:-:S04]  /*54d0*/  IADD3 R52, P4, P5, R20, R90, R7 ;  /* 0x0000005a14347210 */ /* 0x000fc80007d9e007 */
[----:B------:R-:W-:Y:S02]  /*54e0*/  IADD3.X R53, R0, R107, R92, P4, P5 ;  /* 0x0000006b00357210 */ /* 0x000fe400027ea45c */
        /* <DEDUP_REMOVED lines=13> */
[--C-:B------:R-:W-:Y:S01]  /*55c0*/  SHF.R.U64 R32, R32, 0x10, R33.reuse ;  /* 0x0000001020207819 */ /* 0x100fe20000001221 */
[----:B--2---:R-:W-:Y:S01]  /*55d0*/  HADD2.F32 R56, -RZ, R49.H0_H0 ;  /* 0x20000031ff387230 */ /* 0x004fe20000004100 */
[----:B------:R-:W-:Y:S01]  /*55e0*/  SHF.R.U32.HI R54, RZ, 0x10, R33 ;  /* 0x00000010ff367819 */ /* 0x000fe20000011621 */
[----:B-1----:R-:W-:Y:S01]  /*55f0*/  HADD2.F32 R58, -RZ, R37.H0_H0 ;  /* 0x20000025ff3a7230 */ /* 0x002fe20000004100 */
[--C-:B------:R-:W-:Y:S01]  /*5600*/  SHF.R.U64 R33, R44, 0x10, R45.reuse ;  /* 0x000000102c217819 */ /* 0x100fe2000000122d */
[----:B------:R-:W-:Y:S01]  /*5610*/  HADD2.F32 R49, -RZ, R49.H1_H1 ;  /* 0x30000031ff317230 */ /* 0x000fe20000004100 */
[----:B------:R-:W-:Y:S01]  /*5620*/  SHF.R.U32.HI R44, RZ, 0x10, R45 ;  /* 0x00000010ff2c7819 */ /* 0x000fe2000001162d */
[----:B------:R-:W-:Y:S01]  /*5630*/  HADD2.F32 R37, -RZ, R37.H1_H1 ;  /* 0x30000025ff257230 */ /* 0x000fe20000004100 */
[--C-:B------:R-:W-:Y:S01]  /*5640*/  SHF.R.U64 R45, R46, 0x10, R47.reuse ;  /* 0x000000102e2d7819 */ /* 0x100fe2000000122f */
[----:B------:R-:W-:Y:S01]  /*5650*/  HADD2.F32 R54, -RZ, R54.H0_H0 ;  /* 0x20000036ff367230 */ /* 0x000fe20000004100 */
[----:B------:R-:W-:Y:S01]  /*5660*/  SHF.R.U32.HI R46, RZ, 0x10, R47 ;  /* 0x00000010ff2e7819 */ /* 0x000fe2000001162f */
[----:B------:R-:W-:Y:S01]  /*5670*/  HADD2.F32 R44, -RZ, R44.H0_H0 ;  /* 0x2000002cff2c7230 */ /* 0x000fe20000004100 */
[--C-:B------:R-:W-:Y:S01]  /*5680*/  SHF.R.U64 R34, R34, 0x10, R35.reuse ;  /* 0x0000001022227819 */ /* 0x100fe20000001223 */
[--C-:B------:R-:W-:Y:S01]  /*5690*/  HADD2.F32 R47, -RZ, R126.reuse.H1_H1 ;  /* 0x3000007eff2f7230 */ /* 0x100fe20000004100 */
[----:B------:R-:W-:Y:S01]  /*56a0*/  SHF.R.U32.HI R35, RZ, 0x10, R35 ;  /* 0x00000010ff237819 */ /* 0x000fe20000011623 */
[----:B------:R-:W-:-:S02]  /*56b0*/  HADD2.F32 R57, -RZ, R126.H0_H0 ;  /* 0x2000007eff397230 */ /* 0x000fc40000004100 */
[-C--:B------:R-:W-:Y:S01]  /*56c0*/  FMUL.FTZ R110, R49, R44.reuse ;  /* 0x0000002c316e7220 */ /* 0x080fe20000410000 */
[C---:B------:R-:W-:Y:S01]  /*56d0*/  FMUL.FTZ R44, R37.reuse, R44 ;  /* 0x0000002c252c7220 */ /* 0x040fe20000410000 */
[-C--:B------:R-:W-:Y:S01]  /*56e0*/  FMUL.FTZ R59, R56, R47.reuse ;  /* 0x0000002f383b7220 */ /* 0x080fe20000410000 */
[----:B------:R-:W-:Y:S01]  /*56f0*/  FMUL.FTZ R47, R58, R47 ;  /* 0x0000002f3a2f7220 */ /* 0x000fe20000410000 */
[-C--:B------:R-:W-:Y:S01]  /*5700*/  FFMA.FTZ R37, R37, R54.reuse, -R110 ;  /* 0x0000003625257223 */ /* 0x080fe2000001086e */
[----:B------:R-:W-:Y:S01]  /*5710*/  FFMA.FTZ R49, R49, R54, R44 ;  /* 0x0000003631317223 */ /* 0x000fe2000001002c */
[--C-:B------:R-:W-:Y:S02]  /*5720*/  HADD2.F32 R44, -RZ, R124.reuse.H1_H1 ;  /* 0x3000007cff2c7230 */ /* 0x100fe40000004100 */
[-C--:B------:R-:W-:Y:S01]  /*5730*/  FFMA.FTZ R56, R56, R57.reuse, R47 ;  /* 0x0000003938387223 */ /* 0x080fe2000001002f */
[----:B------:R-:W-:Y:S01]  /*5740*/  FFMA.FTZ R58, R58, R57, -R59 ;  /* 0x000000393a3a7223 */ /* 0x000fe2000001083b */
[----:B------:R-:W-:-:S02]  /*5750*/  HADD2.F32 R124, -RZ, R124.H0_H0 ;  /* 0x2000007cff7c7230 */ /* 0x000fc40000004100 */
[----:B------:R-:W-:Y:S01]  /*5760*/  HADD2.F32 R47, -RZ, R51.H0_H0 ;  /* 0x20000033ff2f7230 */ /* 0x000fe20000004100 */
[----:B------:R-:W-:Y:S01]  /*5770*/  F2FP.F16.F32.PACK_AB R49, R49, R56 ;  /* 0x000000383131723e */ /* 0x000fe200000000ff */
[----:B------:R-:W-:Y:S01]  /*5780*/  HADD2.F32 R59, -RZ, R39.H0_H0 ;  /* 0x20000027ff3b7230 */ /* 0x000fe20000004100 */
[----:B------:R-:W-:Y:S01]  /*5790*/  F2FP.F16.F32.PACK_AB R37, R37, R58 ;  /* 0x0000003a2525723e */ /* 0x000fe200000000ff */
[----:B------:R-:W-:Y:S02]  /*57a0*/  HADD2.F32 R51, -RZ, R51.H1_H1 ;  /* 0x30000033ff337230 */ /* 0x000fe40000004100 */
[-C--:B------:R-:W-:Y:S01]  /*57b0*/  FMUL.FTZ R110, R47, R124.reuse ;  /* 0x0000007c2f6e7220 */ /* 0x080fe20000410000 */
[----:B------:R-:W-:Y:S02]  /*57c0*/  HADD2.F32 R54, -RZ, R46.H0_H0 ;  /* 0x2000002eff367230 */ /* 0x000fe40000004100 */
[----:B------:R-:W-:Y:S01]  /*57d0*/  FMUL.FTZ R124, R59, R124 ;  /* 0x0000007c3b7c7220 */ /* 0x000fe20000410000 */
[----:B------:R-:W-:-:S02]  /*57e0*/  HADD2.F32 R57, -RZ, R39.H1_H1 ;  /* 0x30000027ff397230 */ /* 0x000fc40000004100 */
[----:B------:R-:W-:Y:S02]  /*57f0*/  HADD2.F32 R46, -RZ, R35.H0_H0 ;  /* 0x20000023ff2e7230 */ /* 0x000fe40000004100 */
[----:B------:R-:W-:Y:S01]  /*5800*/  FMUL.FTZ R112, R51, R54 ;  /* 0x0000003633707220 */ /* 0x000fe20000410000 */
[----:B------:R-:W-:Y:S01]  /*5810*/  FFMA.FTZ R35, R59, R44, -R110 ;  /* 0x0000002c3b237223 */ /* 0x000fe2000001086e */
[----:B------:R-:W-:Y:S01]  /*5820*/  FMUL.FTZ R54, R57, R54 ;  /* 0x0000003639367220 */ /* 0x000fe20000410000 */
[----:B------:R-:W-:Y:S01]  /*5830*/  FFMA.FTZ R39, R47, R44, R124 ;  /* 0x0000002c2f277223 */ /* 0x000fe2000001007c */
[-C--:B------:R-:W-:Y:S01]  /*5840*/  FFMA.FTZ R44, R57, R46.reuse, -R112 ;  /* 0x0000002e392c7223 */ /* 0x080fe20000010870 */
[--C-:B------:R-:W-:Y:S02]  /*5850*/  HADD2.F32 R47, -RZ, R123.reuse.H0_H0 ;  /* 0x2000007bff2f7230 */ /* 0x100fe40000004100 */
[----:B------:R-:W-:Y:S01]  /*5860*/  FFMA.FTZ R46, R51, R46, R54 ;  /* 0x0000002e332e7223 */ /* 0x000fe20000010036 */
[----:B------:R-:W-:-:S02]  /*5870*/  HADD2.F32 R123, -RZ, R123.H1_H1 ;  /* 0x3000007bff7b7230 */ /* 0x000fc40000004100 */
[----:B------:R-:W-:Y:S01]  /*5880*/  HADD2.F32 R54, -RZ, R48.H0_H0 ;  /* 0x20000030ff367230 */ /* 0x000fe20000004100 */
[----:B------:R-:W-:Y:S01]  /*5890*/  F2FP.F16.F32.PACK_AB R35, R44, R35 ;  /* 0x000000232c23723e */ /* 0x000fe200000000ff */
[----:B------:R-:W-:Y:S02]  /*58a0*/  HADD2.F32 R110, -RZ, R36.H0_H0 ;  /* 0x20000024ff6e7230 */ /* 0x000fe40000004100 */
[----:B------:R-:W-:Y:S02]  /*58b0*/  HADD2.F32 R33, -RZ, R33.H0_H0 ;  /* 0x20000021ff217230 */ /* 0x000fe40000004100 */
[-C--:B------:R-:W-:Y:S01]  /*58c0*/  FMUL.FTZ R57, R54, R123.reuse ;  /* 0x0000007b36397220 */ /* 0x080fe20000410000 */
[----:B------:R-:W-:Y:S02]  /*58d0*/  HADD2.F32 R48, -RZ, R48.H1_H1 ;  /* 0x30000030ff307230 */ /* 0x000fe40000004100 */
        /* <DEDUP_REMOVED lines=8> */
[----:B------:R-:W-:Y:S02]  /*5960*/  HADD2.F32 R36, -RZ, R122.H0_H0 ;  /* 0x2000007aff247230 */ /* 0x000fe40000004100 */
[----:B------:R-:W-:Y:S01]  /*5970*/  FFMA.FTZ R48, R48, R51, R109 ;  /* 0x0000003330307223 */ /* 0x000fe2000001006d */
[----:B------:R-:W-:-:S02]  /*5980*/  HADD2.F32 R59, -RZ, R45.H0_H0 ;  /* 0x2000002dff3b7230 */ /* 0x000fc40000004100 */
[----:B------:R-:W-:Y:S02]  /*5990*/  HADD2.F32 R51, -RZ, R50.H0_H0 ;  /* 0x20000032ff337230 */ /* 0x000fe40000004100 */
[----:B------:R-:W-:Y:S01]  /*59a0*/  HADD2.F32 R122, -RZ, R122.H1_H1 ;  /* 0x3000007aff7a7230 */ /* 0x000fe20000004100 */
[----:B------:R-:W-:Y:S01]  /*59b0*/  F2FP.F16.F32.PACK_AB R48, R48, R33 ;  /* 0x000000213030723e */ /* 0x000fe200000000ff */
[----:B------:R-:W-:Y:S02]  /*59c0*/  HADD2.F32 R45, -RZ, R38.H0_H0 ;  /* 0x20000026ff2d7230 */ /* 0x000fe40000004100 */
[----:B------:R-:W-:Y:S02]  /*59d0*/  HADD2.F32 R50, -RZ, R50.H1_H1 ;  /* 0x30000032ff327230 */ /* 0x000fe40000004100 */
[----:B------:R-:W-:Y:S02]  /*59e0*/  HADD2.F32 R38, -RZ, R38.H1_H1 ;  /* 0x30000026ff267230 */ /* 0x000fe40000004100 */
[----:B------:R-:W-:-:S02]  /*59f0*/  HADD2.F32 R57, -RZ, R34.H0_H0 ;  /* 0x20000022ff397230 */ /* 0x000fc40000004100 */
[-C--:B------:R-:W-:Y:S01]  /*5a00*/  FMUL.FTZ R34, R51, R122.reuse ;  /* 0x0000007a33227220 */ /* 0x080fe20000410000 */
[-C--:B------:R-:W-:Y:S01]  /*5a10*/  FMUL.FTZ R109, R50, R59.reuse ;  /* 0x0000003b326d7220 */ /* 0x080fe20000410000 */
[C---:B------:R-:W-:Y:S01]  /*5a20*/  FMUL.FTZ R122, R45.reuse, R122 ;  /* 0x0000007a2d7a7220 */ /* 0x040fe20000410000 */
[C---:B------:R-:W-:Y:S01]  /*5a30*/  FMUL.FTZ R59, R38.reuse, R59 ;  /* 0x0000003b263b7220 */ /* 0x040fe20000410000 */
[-C--:B------:R-:W-:Y:S01]  /*5a40*/  FFMA.FTZ R34, R45, R36.reuse, -R34 ;  /* 0x000000242d227223 */ /* 0x080fe20000010822 */
[-C--:B------:R-:W-:Y:S01]  /*5a50*/  FFMA.FTZ R109, R38, R57.reuse, -R109 ;  /* 0x00000039266d7223 */ /* 0x080fe2000001086d */
[----:B------:R-:W-:Y:S01]  /*5a60*/  FFMA.FTZ R122, R51, R36, R122 ;  /* 0x00000024337a7223 */ /* 0x000fe2000001007a */
[----:B------:R-:W-:Y:S01]  /*5a70*/  FFMA.FTZ R59, R50, R57, R59 ;  /* 0x00000039323b7223 */ /* 0x000fe2000001003b */
[----:B------:R-:W-:Y:S01]  /*5a80*/  F2FP.F16.F32.PACK_AB R51, R46, R39 ;  /* 0x000000272e33723e */ /* 0x000fe200000000ff */
[----:B------:R-:W-:Y:S01]  /*5a90*/  IMAD.MOV.U32 R39, RZ, RZ, R35 ;  /* 0x000000ffff277224 */ /* 0x000fe200078e0023 */
[----:B------:R-:W-:-:S02]  /*5aa0*/  F2FP.F16.F32.PACK_AB R36, R47, R32 ;  /* 0x000000202f24723e */ /* 0x000fc400000000ff */
[----:B------:R-:W-:Y:S02]  /*5ab0*/  F2FP.F16.F32.PACK_AB R38, R109, R34 ;  /* 0x000000226d26723e */ /* 0x000fe400000000ff */
[----:B------:R-:W-:-:S07]  /*5ac0*/  F2FP.F16.F32.PACK_AB R50, R59, R122 ;  /* 0x0000007a3b32723e */ /* 0x000fce00000000ff */
.L_x_1906:
[----:B------:R-:W-:Y:S05]  /*5ad0*/  BSYNC B2 ;  /* 0x0000000000027941 */ /* 0x000fea0003800000 */
.L_x_1905:
[----:B------:R-:W-:Y:S01]  /*5ae0*/  ISETP.GE.AND P4, PT, R55, R106, PT ;  /* 0x0000006a3700720c */ /* 0x000fe20003f86270 */
[----:B------:R-:W-:-:S12]  /*5af0*/  ULDC.64 UR4, c[0x0][0x208] ;  /* 0x0000820000047ab9 */ /* 0x000fd80000000a00 */
        /* <DEDUP_REMOVED lines=9> */
.L_x_1904:
[----:B------:R-:W-:Y:S05]  /*5b90*/  BSYNC B1 ;  /* 0x0000000000017941 */ /* 0x000fea0003800000 */
.L_x_1903:
[----:B------:R-:W-:-:S13]  /*5ba0*/  ISETP.NE.AND P4, PT, R11, RZ, PT ;  /* 0x000000ff0b00720c */ /* 0x000fda0003f85270 */
[----:B------:R-:W-:Y:S05]  /*5bb0*/  @!P4 BRA `(.L_x_1871) ;  /* 0x000000080088c947 */ /* 0x000fea0003800000 */
[----:B-1-3--:R-:W2:Y:S04]  /*5bc0*/  LDL R36, [R1+0x28] ;  /* 0x0000280001247983 */ /* 0x00aea80000100800 */
[----:B------:R-:W3:Y:S04]  /*5bd0*/  LDL R34, [R1+0x2c] ;  /* 0x00002c0001227983 */ /* 0x000ee80000100800 */
[----:B------:R-:W4:Y:S01]  /*5be0*/  LDL R35, [R1+0x30] ;  /* 0x0000300001237983 */ /* 0x000f220000100800 */
[----:B------:R-:W-:Y:S01]  /*5bf0*/  VIADD R46, R147, 0x20 ;  /* 0x00000020932e7836 */ /* 0x000fe20000000000 */
[----:B------:R-:W-:-:S04]  /*5c00*/  IADD3 R32, P4, P5, R20, R90, R8 ;  /* 0x0000005a14207210 */ /* 0x000fc80007d9e008 */
[----:B------:R-:W-:Y:S02]  /*5c10*/  ISETP.GE.AND P6, PT, R46, R101, PT ;  /* 0x000000652e00720c */ /* 0x000fe40003fc6270 */
[----:B------:R-:W-:Y:S02]  /*5c20*/  IADD3.X R33, R0, R107, R87, P4, P5 ;  /* 0x0000006b00217210 */ /* 0x000fe400027ea457 */
[C---:B------:R-:W-:Y:S02]  /*5c30*/  LEA R44, P4, R32.reuse, R88, 0x1 ;  /* 0x00000058202c7211 */ /* 0x040fe400078808ff */
[----:B------:R-:W-:Y:S02]  /*5c40*/  SEL R108, R103, R108, !P6 ;  /* 0x0000006c676c7207 */ /* 0x000fe40007000000 */
[----:B------:R-:W-:Y:S02]  /*5c50*/  LEA.HI.X R45, R32, R89, R33, 0x1, P4 ;  /* 0x00000059202d7211 */ /* 0x000fe400020f0c21 */
        /* <DEDUP_REMOVED lines=21> */
[----:B------:R-:W-:Y:S01]  /*5db0*/  SHF.R.U64 R28, R28, 0x10, R29 ;  /* 0x000000101c1c7819 */ /* 0x000fe2000000121d */
[----:B--2---:R-:W-:Y:S01]  /*5dc0*/  IMAD.MOV.U32 R48, RZ, RZ, R39 ;  /* 0x000000ffff307224 */ /* 0x004fe200078e0027 */
[----:B------:R-:W-:Y:S01]  /*5dd0*/  SHF.R.U32.HI R49, RZ, 0x10, R29 ;  /* 0x00000010ff317819 */ /* 0x000fe2000001161d */
[----:B------:R-:W-:Y:S01]  /*5de0*/  HADD2.F32 R50, -RZ, R119.H1_H1 ;  /* 0x30000077ff327230 */ /* 0x000fe20000004100 */
[--C-:B------:R-:W-:Y:S01]  /*5df0*/  SHF.R.U64 R40, R40, 0x10, R41.reuse ;  /* 0x0000001028287819 */ /* 0x100fe20000001229 */
[----:B------:R-:W-:Y:S01]  /*5e00*/  HADD2.F32 R39, -RZ, R37.H0_H0 ;  /* 0x20000025ff277230 */ /* 0x000fe20000004100 */
[----:B------:R-:W-:Y:S01]  /*5e10*/  SHF.R.U32.HI R51, RZ, 0x10, R41 ;  /* 0x00000010ff337819 */ /* 0x000fe20000011629 */
[----:B------:R-:W-:Y:S01]  /*5e20*/  HADD2.F32 R46, -RZ, R115.H1_H1 ;  /* 0x30000073ff2e7230 */ /* 0x000fe20000004100 */
[--C-:B------:R-:W-:Y:S01]  /*5e30*/  SHF.R.U64 R29, R30, 0x10, R31.reuse ;  /* 0x000000101e1d7819 */ /* 0x100fe2000000121f */
[----:B------:R-:W-:Y:S01]  /*5e40*/  HADD2.F32 R37, -RZ, R37.H1_H1 ;  /* 0x30000025ff257230 */ /* 0x000fe20000004100 */
[----:B------:R-:W-:Y:S01]  /*5e50*/  SHF.R.U32.HI R41, RZ, 0x10, R31 ;  /* 0x00000010ff297819 */ /* 0x000fe2000001161f */
[----:B-1----:R-:W-:Y:S01]  /*5e60*/  HADD2.F32 R31, -RZ, R33.H0_H0 ;  /* 0x20000021ff1f7230 */ /* 0x002fe20000004100 */
[----:B------:R-:W-:Y:S01]  /*5e70*/  SHF.R.U64 R30, R42, 0x10, R43 ;  /* 0x000000102a1e7819 */ /* 0x000fe2000000122b */
[----:B------:R-:W-:-:S02]  /*5e80*/  HADD2.F32 R51, -RZ, R51.H0_H0 ;  /* 0x20000033ff337230 */ /* 0x000fc40000004100 */
[-C--:B------:R-:W-:Y:S01]  /*5e90*/  FMUL.FTZ R52, R39, R50.reuse ;  /* 0x0000003227347220 */ /* 0x080fe20000410000 */
[----:B------:R-:W-:Y:S01]  /*5ea0*/  HADD2.F32 R42, -RZ, R33.H1_H1 ;  /* 0x30000021ff2a7230 */ /* 0x000fe20000004100 */
[----:B------:R-:W-:Y:S01]  /*5eb0*/  SHF.R.U32.HI R43, RZ, 0x10, R43 ;  /* 0x00000010ff2b7819 */ /* 0x000fe2000001162b */
[----:B------:R-:W-:Y:S01]  /*5ec0*/  FMUL.FTZ R50, R31, R50 ;  /* 0x000000321f327220 */ /* 0x000fe20000410000 */
[----:B------:R-:W-:Y:S02]  /*5ed0*/  HADD2.F32 R49, -RZ, R49.H0_H0 ;  /* 0x20000031ff317230 */ /* 0x000fe40000004100 */
[-C--:B------:R-:W-:Y:S01]  /*5ee0*/  FMUL.FTZ R53, R37, R51.reuse ;  /* 0x0000003325357220 */ /* 0x080fe20000410000 */
[----:B------:R-:W-:Y:S01]  /*5ef0*/  FMUL.FTZ R54, R42, R51 ;  /* 0x000000332a367220 */ /* 0x000fe20000410000 */
[-C--:B------:R-:W-:Y:S01]  /*5f00*/  FFMA.FTZ R33, R39, R46.reuse, R50 ;  /* 0x0000002e27217223 */ /* 0x080fe20000010032 */
[--C-:B------:R-:W-:Y:S02]  /*5f10*/  HADD2.F32 R39, -RZ, R48.reuse.H0_H0 ;  /* 0x20000030ff277230 */ /* 0x100fe40000004100 */
[----:B------:R-:W-:Y:S01]  /*5f20*/  FFMA.FTZ R31, R31, R46, -R52 ;  /* 0x0000002e1f1f7223 */ /* 0x000fe20000010834 */
[----:B------:R-:W-:-:S02]  /*5f30*/  HADD2.F32 R50, -RZ, R48.H1_H1 ;  /* 0x30000030ff327230 */ /* 0x000fc40000004100 */
[-C--:B------:R-:W-:Y:S01]  /*5f40*/  FFMA.FTZ R46, R37, R49.reuse, R54 ;  /* 0x00000031252e7223 */ /* 0x080fe20000010036 */
[----:B------:R-:W-:Y:S02]  /*5f50*/  HADD2.F32 R43, -RZ, R43.H0_H0 ;  /* 0x2000002bff2b7230 */ /* 0x000fe40000004100 */
[----:B------:R-:W-:Y:S01]  /*5f60*/  FFMA.FTZ R42, R42, R49, -R53 ;  /* 0x000000312a2a7223 */ /* 0x000fe20000010835 */
[----:B------:R-:W-:Y:S02]  /*5f70*/  HADD2.F32 R48, -RZ, R35.H1_H1 ;  /* 0x30000023ff307230 */ /* 0x000fe40000004100 */
[----:B------:R-:W-:Y:S02]  /*5f80*/  HADD2.F32 R54, -RZ, R117.H1_H1 ;  /* 0x30000075ff367230 */ /* 0x000fe40000004100 */
[-C--:B------:R-:W-:Y:S01]  /*5f90*/  FMUL.FTZ R49, R50, R43.reuse ;  /* 0x0000002b32317220 */ /* 0x080fe20000410000 */
[----:B------:R-:W-:Y:S02]  /*5fa0*/  HADD2.F32 R37, -RZ, R35.H0_H0 ;  /* 0x20000023ff257230 */ /* 0x000fe40000004100 */
[----:B------:R-:W-:Y:S01]  /*5fb0*/  FMUL.FTZ R43, R48, R43 ;  /* 0x0000002b302b7220 */ /* 0x000fe20000410000 */
[----:B------:R-:W-:-:S02]  /*5fc0*/  HADD2.F32 R41, -RZ, R41.H0_H0 ;  /* 0x20000029ff297230 */ /* 0x000fc40000004100 */
[-C--:B------:R-:W-:Y:S01]  /*5fd0*/  FMUL.FTZ R56, R39, R54.reuse ;  /* 0x0000003627387220 */ /* 0x080fe20000410000 */
[----:B------:R-:W-:Y:S02]  /*5fe0*/  HADD2.F32 R52, -RZ, R113.H1_H1 ;  /* 0x30000071ff347230 */ /* 0x000fe40000004100 */
[C---:B------:R-:W-:Y:S01]  /*5ff0*/  FMUL.FTZ R54, R37.reuse, R54 ;  /* 0x0000003625367220 */ /* 0x040fe20000410000 */
[----:B------:R-:W-:Y:S02]  /*6000*/  HADD2.F32 R119, -RZ, R119.H0_H0 ;  /* 0x20000077ff777230 */ /* 0x000fe40000004100 */
[----:B------:R-:W-:Y:S01]  /*6010*/  FFMA.FTZ R50, R50, R41, R43 ;  /* 0x0000002932327223 */ /* 0x000fe2000001002b */
[----:B------:R-:W-:Y:S02]  /*6020*/  HADD2.F32 R43, -RZ, R40.H0_H0 ;  /* 0x20000028ff2b7230 */ /* 0x000fe40000004100 */
[----:B------:R-:W-:Y:S01]  /*6030*/  FFMA.FTZ R35, R37, R52, -R56 ;  /* 0x0000003425237223 */ /* 0x000fe20000010838 */
[----:B------:R-:W-:-:S02]  /*6040*/  HADD2.F32 R40, -RZ, R36.H0_H0 ;  /* 0x20000024ff287230 */ /* 0x000fc40000004100 */
[----:B------:R-:W-:Y:S01]  /*6050*/  FFMA.FTZ R37, R39, R52, R54 ;  /* 0x0000003427257223 */ /* 0x000fe20000010036 */
[----:B------:R-:W-:Y:S02]  /*6060*/  HADD2.F32 R39, -RZ, R32.H0_H0 ;  /* 0x20000020ff277230 */ /* 0x000fe40000004100 */
[----:B------:R-:W-:Y:S01]  /*6070*/  FFMA.FTZ R48, R48, R41, -R49 ;  /* 0x0000002930307223 */ /* 0x000fe20000010831 */
[----:B------:R-:W-:Y:S01]  /*6080*/  HADD2.F32 R36, -RZ, R36.H1_H1 ;  /* 0x30000024ff247230 */ /* 0x000fe20000004100 */
[----:B------:R-:W-:Y:S01]  /*6090*/  F2FP.F16.F32.PACK_AB R31, R42, R31 ;  /* 0x0000001f2a1f723e */ /* 0x000fe200000000ff */
[----:B------:R-:W-:Y:S01]  /*60a0*/  HADD2.F32 R32, -RZ, R32.H1_H1 ;  /* 0x30000020ff207230 */ /* 0x000fe20000004100 */
[----:B------:R-:W-:Y:S01]  /*60b0*/  F2FP.F16.F32.PACK_AB R46, R46, R33 ;  /* 0x000000212e2e723e */ /* 0x000fe200000000ff */
[----:B------:R-:W-:Y:S02]  /*60c0*/  HADD2.F32 R115, -RZ, R115.H0_H0 ;  /* 0x20000073ff737230 */ /* 0x000fe40000004100 */
[----:B------:R-:W-:Y:S01]  /*60d0*/  FMUL.FTZ R49, R36, R43 ;  /* 0x0000002b24317220 */ /* 0x000fe20000410000 */
[----:B------:R-:W-:-:S02]  /*60e0*/  HADD2.F32 R41, -RZ, R28.H0_H0 ;  /* 0x2000001cff297230 */ /* 0x000fc40000004100 */
[----:B------:R-:W-:Y:S01]  /*60f0*/  FMUL.FTZ R28, R40, R119 ;  /* 0x00000077281c7220 */ /* 0x000fe20000410000 */
[C---:B------:R-:W-:Y:S01]  /*6100*/  FMUL.FTZ R51, R32.reuse, R43 ;  /* 0x0000002b20337220 */ /* 0x040fe20000410000 */
[C---:B------:R-:W-:Y:S01]  /*6110*/  FMUL.FTZ R119, R39.reuse, R119 ;  /* 0x0000007727777220 */ /* 0x040fe20000410000 */
[----:B------:R-:W-:Y:S02]  /*6120*/  HADD2.F32 R117, -RZ, R117.H0_H0 ;  /* 0x20000075ff757230 */ /* 0x000fe40000004100 */
[----:B------:R-:W-:Y:S01]  /*6130*/  FFMA.FTZ R43, R39, R115, -R28 ;  /* 0x00000073272b7223 */ /* 0x000fe2000001081c */
[----:B------:R-:W-:Y:S02]  /*6140*/  HADD2.F32 R39, -RZ, R30.H0_H0 ;  /* 0x2000001eff277230 */ /* 0x000fe40000004100 */
[-C--:B------:R-:W-:Y:S01]  /*6150*/  FFMA.FTZ R32, R32, R41.reuse, -R49 ;  /* 0x0000002920207223 */ /* 0x080fe20000010831 */
[----:B------:R-:W-:Y:S02]  /*6160*/  HADD2.F32 R30, -RZ, R38.H0_H0 ;  /* 0x20000026ff1e7230 */ /* 0x000fe40000004100 */
[----:B------:R-:W-:Y:S01]  /*6170*/  FFMA.FTZ R36, R36, R41, R51 ;  /* 0x0000002924247223 */ /* 0x000fe20000010033 */
[----:B------:R-:W-:-:S02]  /*6180*/  HADD2.F32 R28, -RZ, R34.H0_H0 ;  /* 0x20000022ff1c7230 */ /* 0x000fc40000004100 */
[----:B------:R-:W-:Y:S01]  /*6190*/  FFMA.FTZ R119, R40, R115, R119 ;  /* 0x0000007328777223 */ /* 0x000fe20000010077 */
[----:B------:R-:W-:Y:S02]  /*61a0*/  HADD2.F32 R38, -RZ, R38.H1_H1 ;  /* 0x30000026ff267230 */ /* 0x000fe40000004100 */
[-C--:B------:R-:W-:Y:S01]  /*61b0*/  FMUL.FTZ R41, R30, R117.reuse ;  /* 0x000000751e297220 */ /* 0x080fe20000410000 */
[----:B------:R-:W-:Y:S02]  /*61c0*/  HADD2.F32 R34, -RZ, R34.H1_H1 ;  /* 0x30000022ff227230 */ /* 0x000fe40000004100 */
[----:B------:R-:W-:Y:S01]  /*61d0*/  FMUL.FTZ R117, R28, R117 ;  /* 0x000000751c757220 */ /* 0x000fe20000410000 */
[----:B------:R-:W-:Y:S02]  /*61e0*/  HADD2.F32 R113, -RZ, R113.H0_H0 ;  /* 0x20000071ff717230 */ /* 0x000fe40000004100 */
[----:B------:R-:W-:Y:S01]  /*61f0*/  FMUL.FTZ R49, R38, R39 ;  /* 0x0000002726317220 */ /* 0x000fe20000410000 */
[----:B------:R-:W-:-:S02]  /*6200*/  HADD2.F32 R29, -RZ, R29.H0_H0 ;  /* 0x2000001dff1d7230 */ /* 0x000fc40000004100 */
        /* <DEDUP_REMOVED lines=11> */
[----:B------:R-:W-:Y:S02]  /*62c0*/  F2FP.F16.F32.PACK_AB R34, R34, R41 ;  /* 0x000000292222723e */ /* 0x000fe400000000ff */
[----:B------:R-:W-:-:S07]  /*62d0*/  F2FP.F16.F32.PACK_AB R38, R38, R117 ;  /* 0x000000752626723e */ /* 0x000fce00000000ff */
.L_x_1908:
[----:B------:R-:W-:Y:S05]  /*62e0*/  BSYNC B1 ;  /* 0x0000000000017941 */ /* 0x000fea0003800000 */
.L_x_1907:
[----:B------:R-:W-:Y:S01]  /*62f0*/  ISETP.GE.AND P4, PT, R47, R106, PT ;  /* 0x0000006a2f00720c */ /* 0x000fe20003f86270 */
[----:B------:R-:W-:Y:S02]  /*6300*/  ULDC.64 UR4, c[0x0][0x208] ;  /* 0x0000820000047ab9 */ /* 0x000fe40000000a00 */
[----:B-1----:R4:W-:Y:S10]  /*6310*/  STG.E.128 desc[UR4][R44.64], R32 ;  /* 0x000000202c007986 */ /* 0x0029f4000c101d04 */
[----:B------:R-:W-:Y:S05]  /*6320*/  @P4 BRA `(.L_x_1871) ;  /* 0x0000000000ac4947 */ /* 0x000fea0003800000 */
[--C-:B------:R-:W-:Y:S01]  /*6330*/  SHF.R.S32.HI R28, RZ, 0x1f, R47.reuse ;  /* 0x0000001fff1c7819 */ /* 0x100fe2000001142f */
[----:B------:R-:W-:Y:S01]  /*6340*/  ULDC.64 UR4, c[0x0][0x208] ;  /* 0x0000820000047ab9 */ /* 0x000fe20000000a00 */
[----:B------:R-:W-:-:S04]  /*6350*/  IADD3 R47, P4, P5, R20, R90, R47 ;  /* 0x0000005a142f7210 */ /* 0x000fc80007d9e02f */
[----:B------:R-:W-:Y:S02]  /*6360*/  IADD3.X R28, R0, R107, R28, P4, P5 ;  /* 0x0000006b001c7210 */ /* 0x000fe400027ea41c */
[----:B------:R-:W-:-:S04]  /*6370*/  LEA R88, P4, R47, R88, 0x1 ;  /* 0x000000582f587211 */ /* 0x000fc800078808ff */
[----:B------:R-:W-:-:S05]  /*6380*/  LEA.HI.X R89, R47, R89, R28, 0x1, P4 ;  /* 0x000000592f597211 */ /* 0x000fca00020f0c1c */
[----:B--2---:R1:W-:Y:S01]  /*6390*/  STG.E.128 desc[UR4][R88.64], R36 ;  /* 0x0000002458007986 */ /* 0x0043e2000c101d04 */
[----:B------:R-:W-:Y:S05]  /*63a0*/  BRA `(.L_x_1871) ;  /* 0x00000000008c7947 */ /* 0x000fea0003800000 */
.L_x_1864:
[----:B------:R-:W-:-:S04]  /*63b0*/  ULOP3.LUT UR4, UR60, 0x1, URZ, 0xfc, !UPT ;  /* 0x000000013c047892 */ /* 0x000fc8000f8efc3f */
[----:B------:R-:W-:-:S06]  /*63c0*/  UISETP.NE.AND UP0, UPT, UR4, 0x3, UPT ;  /* 0x000000030400788c */ /* 0x000fcc000bf05270 */
[----:B------:R-:W-:-:S13]  /*63d0*/  PLOP3.LUT P3, PT, PT, PT, UP0, 0x80, 0x0 ;  /* 0x000000000000781c */ /* 0x000fda0003f6f008 */
[----:B------:R-:W-:Y:S05]  /*63e0*/  @!P3 BRA `(.L_x_1909) ;  /* 0x000000000004b947 */ /* 0x000fea0003800000 */
[----:B------:R-:W-:Y:S01]  /*63f0*/  BPT.TRAP 0x1 ;  /* 0x000000040000795c */ /* 0x000fe20000300000 */
.L_x_1909:
        /* <DEDUP_REMOVED lines=8> */
.L_x_2113:
[----:B------:R-:W-:Y:S05]  /*6480*/  BSYNC B1 ;  /* 0x0000000000017941 */ /* 0x000fea0003800000 */
.L_x_1910:
[----:B------:R-:W-:-:S13]  /*6490*/  ISETP.GE.AND P4, PT, R148, R85, PT ;  /* 0x000000559400720c */ /* 0x000fda0003f86270 */
[----:B------:R-:W-:Y:S05]  /*64a0*/  @P4 BRA `(.L_x_1871) ;  /* 0x00000000004c4947 */ /* 0x000fea0003800000 */
[----:B------:R-:W-:Y:S01]  /*64b0*/  ISETP.NE.AND P4, PT, R9, RZ, PT ;  /* 0x000000ff0900720c */ /* 0x000fe20003f85270 */
[----:B------:R-:W-:-:S12]  /*64c0*/  ULDC.64 UR4, c[0x0][0x208] ;  /* 0x0000820000047ab9 */ /* 0x000fd80000000a00 */
        /* <DEDUP_REMOVED lines=17> */
.L_x_1871:
[----:B------:R-:W-:Y:S05]  /*65e0*/  BSYNC B0 ;  /* 0x0000000000007941 */ /* 0x000fea0003800000 */
.L_x_1863:
        /* <DEDUP_REMOVED lines=17> */
.L_x_1913:
[----:B------:R-:W-:Y:S05]  /*6700*/  BSYNC B0 ;  /* 0x0000000000007941 */ /* 0x000fea0003800000 */
.L_x_1912:
[----:B------:R-:W2:Y:S01]  /*6710*/  SYNCS.PHASECHK.TRANS64.TRYWAIT P3, [R15+URZ+0x31cb0], R86 ;  /* 0x031cb0560f0075a7 */ /* 0x000ea2000806017f */
[----:B------:R-:W-:Y:S04]  /*6720*/  BSSY B0, `(.L_x_1914) ;  /* 0x0000002000007945 */ /* 0x000fe80003800000 */
[----:B--2---:R-:W-:Y:S05]  /*6730*/  @!P3 BRA `(.L_x_1915) ;  /* 0x000001a80020b947 */ /* 0x004fea0003800000 */
.L_x_2114:
[----:B------:R-:W-:Y:S05]  /*6740*/  BSYNC B0 ;  /* 0x0000000000007941 */ /* 0x000fea0003800000 */
.L_x_1914:
[----:B------:R-:W-:Y:S01]  /*6750*/  ISETP.GE.AND P3, PT, R148, R85, PT ;  /* 0x000000559400720c */ /* 0x000fe20003f66270 */
[----:B------:R-:W-:-:S12]  /*6760*/  BSSY B0, `(.L_x_1916) ;  /* 0x0000023000007945 */ /* 0x000fd80003800000 */
[----:B------:R-:W-:Y:S05]  /*6770*/  @P3 BRA `(.L_x_1917) ;  /* 0x0000000000843947 */ /* 0x000fea0003800000 */
[----:B------:R-:W-:Y:S01]  /*6780*/  IMAD.WIDE R30, R17, 0x90, R72 ;  /* 0x00000090111e7825 */ /* 0x000fe200078e0248 */
[----:B------:R-:W-:Y:S01]  /*6790*/  ULDC.64 UR4, c[0x0][0x318] ;  /* 0x0000c60000047ab9 */ /* 0x000fe20000000a00 */
[----:B------:R-:W-:Y:S02]  /*67a0*/  ULDC.64 UR6, c[0x0][0x208] ;  /* 0x0000820000067ab9 */ /* 0x000fe40000000a00 */
[----:B------:R-:W-:Y:S02]  /*67b0*/  IMAD R31, R31, UR4, RZ ;  /* 0x000000041f1f7c24 */ /* 0x000fe4000f8e02ff */
[----:B-1----:R-:W-:Y:S02]  /*67c0*/  IMAD.MOV.U32 R28, RZ, RZ, R24 ;  /* 0x000000ffff1c7224 */ /* 0x002fe400078e0018 */
[----:B------:R-:W-:Y:S02]  /*67d0*/  IMAD.MOV.U32 R29, RZ, RZ, R78 ;  /* 0x000000ffff1d7224 */ /* 0x000fe400078e004e */
[----:B------:R-:W-:-:S02]  /*67e0*/  IMAD R31, R30, UR5, R31 ;  /* 0x000000051e1f7c24 */ /* 0x000fc4000f8e021f */
        /* <DEDUP_REMOVED lines=26> */
.L_x_1917:
[----:B------:R-:W-:Y:S05]  /*6990*/  BSYNC B0 ;  /* 0x0000000000007941 */ /* 0x000fea0003800000 */
.L_x_1916:
        /* <DEDUP_REMOVED lines=14> */
[----:B0-----:R-:W-:-:S04]  /*6a80*/  SEL R15, RZ, 0x1, P3 ;  /* 0x00000001ff0f7807 */ /* 0x001fc80001800000 */
[----:B----4-:R-:W-:-:S05]  /*6a90*/  LOP3.LUT R19, R19, R15, RZ, 0x3c, !PT ;  /* 0x0000000f13137212 */ /* 0x010fca00078e3cff */
[----:B------:R2:W-:Y:S01]  /*6aa0*/  STL [R1+0x24], R19 ;  /* 0x0000241301007387 */ /* 0x0005e20000100800 */
[----:B------:R-:W-:Y:S05]  /*6ab0*/  @P2 BRA `(.L_x_1918) ;  /* 0xffffffbc00202947 */ /* 0x000fea000383ffff */
[----:B--2---:R-:W0:Y:S01]  /*6ac0*/  S2R R19, SR_TID.X ;  /* 0x0000000000137919 */ /* 0x004e220000002100 */
[----:B------:R-:W-:Y:S02]  /*6ad0*/  PLOP3.LUT P0, PT, PT, PT, PT, 0x8, 0x0 ;  /* 0x000000000000781c */ /* 0x000fe40003f0e170 */
[----:B0-----:R-:W-:-:S04]  /*6ae0*/  SHF.R.U32.HI R19, RZ, 0x7, R19 ;  /* 0x00000007ff137819 */ /* 0x001fc80000011613 */
[----:B------:R-:W-:-:S13]  /*6af0*/  ISETP.NE.AND P5, PT, R19, 0x1, PT ;  /* 0x000000011300780c */ /* 0x000fda0003fa5270 */
[----:B------:R-:W-:Y:S06]  /*6b00*/  @!P5 BAR.ARV 0x9, 0x100 ;  /* 0x024400000000db1d */ /* 0x000fec0000002000 */
.L_x_1858:
[----:B------:R-:W-:Y:S02]  /*6b10*/  ISETP.GE.AND P2, PT, R104, 0x1, PT ;  /* 0x000000016800780c */ /* 0x000fe40003f46270 */
[----:B------:R-:W-:Y:S02]  /*6b20*/  CS2R R72, SRZ ;  /* 0x0000000000487805 */ /* 0x000fe4000001ff00 */
[----:B------:R-:W-:Y:S02]  /*6b30*/  PLOP3.LUT P1, PT, PT, PT, PT, 0x80, 0x0 ;  /* 0x000000000000781c */ /* 0x000fe40003f2f070 */
[----:B------:R-:W-:Y:S02]  /*6b40*/  CS2R R20, SRZ ;  /* 0x0000000000147805 */ /* 0x000fe4000001ff00 */
[----:B------:R-:W-:Y:S02]  /*6b50*/  CS2R R38, SRZ ;  /* 0x0000000000267805 */ /* 0x000fe4000001ff00 */
[----:B---3--:R-:W-:-:S02]  /*6b60*/  CS2R R30, SRZ ;  /* 0x00000000001e7805 */ /* 0x008fc4000001ff00 */
[----:B------:R-:W-:Y:S02]  /*6b70*/  CS2R R40, SRZ ;  /* 0x0000000000287805 */ /* 0x000fe4000001ff00 */
[----:B------:R-:W-:Y:S01]  /*6b80*/  CS2R R36, SRZ ;  /* 0x0000000000247805 */ /* 0x000fe2000001ff00 */
[----:B------:R-:W-:Y:S01]  /*6b90*/  IMAD.MOV.U32 R35, RZ, RZ, RZ ;  /* 0x000000ffff237224 */ /* 0x000fe200078e00ff */
[----:B------:R-:W-:Y:S02]  /*6ba0*/  CS2R R52, SRZ ;  /* 0x0000000000347805 */ /* 0x000fe4000001ff00 */
[----:B------:R-:W-:Y:S02]  /*6bb0*/  CS2R R44, SRZ ;  /* 0x00000000002c7805 */ /* 0x000fe4000001ff00 */
[----:B------:R-:W-:Y:S01]  /*6bc0*/  CS2R R32, SRZ ;  /* 0x0000000000207805 */ /* 0x000fe2000001ff00 */
[----:B------:R-:W-:Y:S01]  /*6bd0*/  IMAD.MOV.U32 R51, RZ, RZ, RZ ;  /* 0x000000ffff337224 */ /* 0x000fe200078e00ff */
[----:B------:R-:W-:Y:S01]  /*6be0*/  CS2R R42, SRZ ;  /* 0x00000000002a7805 */ /* 0x000fe2000001ff00 */
[----:B------:R-:W-:Y:S01]  /*6bf0*/  IMAD.MOV.U32 R54, RZ, RZ, RZ ;  /* 0x000000ffff367224 */ /* 0x000fe200078e00ff */
[----:B------:R-:W-:-:S02]  /*6c00*/  CS2R R48, SRZ ;  /* 0x0000000000307805 */ /* 0x000fc4000001ff00 */
[----:B01----:R-:W-:Y:S01]  /*6c10*/  CS2R R28, SRZ ;  /* 0x00000000001c7805 */ /* 0x003fe2000001ff00 */
[----:B------:R-:W-:Y:S01]  /*6c20*/  IMAD.MOV.U32 R46, RZ, RZ, RZ ;  /* 0x000000ffff2e7224 */ /* 0x000fe200078e00ff */
        /* <DEDUP_REMOVED lines=15> */
.L_x_1919:
[----:B------:R-:W-:Y:S01]  /*6d20*/  CS2R R12, SRZ ;  /* 0x00000000000c7805 */ /* 0x000fe2000001ff00 */
[----:B------:R-:W-:Y:S06]  /*6d30*/  @!P2 BRA `(.L_x_1920) ;  /* 0x0000012c0064a947 */ /* 0x000fec0003800000 */
[----:B------:R-:W0:Y:S01]  /*6d40*/  S2R R2, SR_TID.X ;  /* 0x0000000000027919 */ /* 0x000e220000002100 */
[----:B------:R-:W-:Y:S01]  /*6d50*/  UMOV UR4, 0xffffffff ;  /* 0xffffffff00047882 */ /* 0x000fe20000000000 */
[----:B0-----:R-:W-:-:S05]  /*6d60*/  VIADD R2, R2, 0xffffff80 ;  /* 0xffffff8002027836 */ /* 0x001fca0000000000 */
[----:B------:R-:W-:-:S04]  /*6d70*/  SHF.R.S32.HI R0, RZ, 0x1f, R2 ;  /* 0x0000001fff007819 */ /* 0x000fc80000011402 */
[----:B------:R-:W-:-:S04]  /*6d80*/  LEA.HI R0, R0, R2, RZ, 0x7 ;  /* 0x0000000200007211 */ /* 0x000fc800078f38ff */
[----:B------:R-:W-:Y:S01]  /*6d90*/  SHF.R.S32.HI R13, RZ, 0x7, R0 ;  /* 0x00000007ff0d7819 */ /* 0x000fe20000011400 */
[----:B------:R-:W-:Y:S06]  /*6da0*/  BRA.DIV UR4, `(.L_x_1921) ;  /* 0x000001a204987947 */ /* 0x000fec000b800000 */
[----:B------:R-:W0:Y:S04]  /*6db0*/  SHFL.IDX PT, R0, R13, RZ, 0x1f ;  /* 0x00001fff0d007589 */ /* 0x000e2800000e0000 */
[----:B0-----:R1:W-:Y:S02]  /*6dc0*/  STL [R1+0x34], R0 ;  /* 0x0000340001007387 */ /* 0x0013e40000100800 */
.L_x_2117:
[----:B------:R-:W1:Y:S01]  /*6dd0*/  LDL R3, [R1+0x34] ;  /* 0x0000340001037983 */ /* 0x000e620000100800 */
[----:B------:R-:W-:Y:S01]  /*6de0*/  BSSY B6, `(.L_x_1922) ;  /* 0x000001b000067945 */ /* 0x000fe20003800000 */
[----:B-1----:R-:W-:-:S05]  /*6df0*/  IMAD.HI R0, R3, 0x55555556, RZ ;  /* 0x5555555603007827 */ /* 0x002fca00078e02ff */
[----:B------:R-:W-:-:S05]  /*6e00*/  LEA.HI R2, R0, R0, RZ, 0x1 ;  /* 0x0000000000027211 */ /* 0x000fca00078f08ff */
[----:B------:R-:W-:Y:S02]  /*6e10*/  IMAD R2, R2, -0x3, R3 ;  /* 0xfffffffd02027824 */ /* 0x000fe400078e0203 */
[----:B------:R-:W-:-:S04]  /*6e20*/  VIADD R3, R22, 0x24300 ;  /* 0x0002430016037836 */ /* 0x000fc80000000000 */
[----:B------:R-:W-:Y:S01]  /*6e30*/  IMAD R0, R2, 0x800, R3 ;  /* 0x0000080002007824 */ /* 0x000fe200078e0203 */
[----:B------:R-:W-:-:S04]  /*6e40*/  LOP3.LUT P0, RZ, R3, 0x9f, RZ, 0xc0, !PT ;  /* 0x0000009f03ff7812 */ /* 0x000fc8000780c0ff */
[----:B------:R-:W-:-:S04]  /*6e50*/  SHF.R.U32.HI R0, RZ, 0x4, R0 ;  /* 0x00000004ff007819 */ /* 0x000fc80000011600 */
[----:B------:R-:W-:-:S05]  /*6e60*/  LOP3.LUT R0, R0, 0x3fff, RZ, 0xc0, !PT ;  /* 0x00003fff00007812 */ /* 0x000fca00078ec0ff */
[----:B------:R1:W-:Y:S01]  /*6e70*/  STL [R1+0x40], R0 ;  /* 0x0000400001007387 */ /* 0x0003e20000100800 */
[----:B------:R-:W-:Y:S05]  /*6e80*/  @!P0 BRA `(.L_x_1923) ;  /* 0x0000000000408947 */ /* 0x000fea0003800000 */
[----:B-1----:R-:W-:Y:S01]  /*6e90*/  MOV R0, 0x0 ;  /* 0x0000000000007802 */ /* 0x002fe20000000f00 */
        /* <DEDUP_REMOVED lines=15> */
.L_x_1923:
[----:B------:R-:W-:Y:S05]  /*6f90*/  BSYNC B6 ;  /* 0x0000000000067941 */ /* 0x000fea0003800000 */
.L_x_1922:
[----:B------:R-:W-:Y:S02]  /*6fa0*/  ULDC UR4, c[0x0][0x3d4] ;  /* 0x0000f50000047ab9 */ /* 0x000fe40000000800 */
[----:B------:R-:W-:-:S13]  /*6fb0*/  ISETP.LT.AND P0, PT, RZ, UR4, PT ;  /* 0x00000004ff007c0c */ /* 0x000fda000bf01270 */
[----:B------:R-:W-:Y:S05]  /*6fc0*/  @P0 BRA `(.L_x_1924) ;  /* 0x0000000000400947 */ /* 0x000fea0003800000 */
[----:B------:R-:W1:Y:S02]  /*6fd0*/  LDL R16, [R1+0x70] ;  /* 0x0000700001107983 */ /* 0x000e640000100800 */
[----:B-1----:R-:W-:-:S04]  /*6fe0*/  LEA.HI R0, R16, R16, RZ, 0x1 ;  /* 0x0000001010007211 */ /* 0x002fc800078f08ff */
        /* <DEDUP_REMOVED lines=8> */
.L_x_1927:
[----:B--2---:R2:W3:Y:S02]  /*7070*/  SYNCS.PHASECHK.TRANS64.TRYWAIT P0, [R22+URZ+0x31c00], R3 ;  /* 0x031c0003160075a7 */ /* 0x0044e4000800017f */
[----:B---3--:R-:W-:Y:S05]  /*7080*/  @!P0 NANOSLEEP.SYNCS 0x989680 ;  /* 0x009896800000895d */ /* 0x008fea0003900000 */
[----:B------:R-:W3:Y:S02]  /*7090*/  @!P0 SYNCS.PHASECHK.TRANS64 P0, [R22+URZ+0x31c00], R3 ;  /* 0x031c0003160085a7 */ /* 0x000ee4000800007f */
[----:B---3--:R-:W-:Y:S05]  /*70a0*/  @!P0 BRA `(.L_x_1927) ;  /* 0xfffffffc00f08947 */ /* 0x008fea000383ffff */
.L_x_1926:
[----:B------:R-:W-:Y:S05]  /*70b0*/  BSYNC B0 ;  /* 0x0000000000007941 */ /* 0x000fea0003800000 */
.L_x_1925:
[----:B------:R-:W-:Y:S05]  /*70c0*/  BRA `(.L_x_1928) ;  /* 0x0000003c005c7947 */ /* 0x000fea0003800000 */
.L_x_1924:
[----:B------:R-:W-:Y:S01]  /*70d0*/  ULOP3.LUT UP0, URZ, UR61, 0x1bf, URZ, 0xc0, !UPT ;  /* 0x000001bf3d3f7892 */ /* 0x000fe2000f80c03f */
[----:B-1---5:R-:W-:Y:S01]  /*70e0*/  SHF.R.S32.HI R0, RZ, 0x1f, R102 ;  /* 0x0000001fff007819 */ /* 0x022fe20000011466 */
[----:B------:R-:W-:Y:S01]  /*70f0*/  ULDC.64 UR4, c[0x0][0x3d8] ;  /* 0x0000f60000047ab9 */ /* 0x000fe20000000a00 */
[----:B------:R-:W-:Y:S01]  /*7100*/  ULDC.64 UR6, c[0x0][0x3e8] ;  /* 0x0000fa0000067ab9 */ /* 0x000fe20000000a00 */
[----:B------:R-:W-:Y:S01]  /*7110*/  IMAD.WIDE.U32 R40, R102, UR4, RZ ;  /* 0x0000000466287c25 */ /* 0x000fe2000f8e00ff */
[----:B------:R-:W-:Y:S02]  /*7120*/  SHF.R.S32.HI R51, RZ, 0x1f, R144 ;  /* 0x0000001fff337819 */ /* 0x000fe40000011490 */
[----:B------:R-:W-:Y:S01]  /*7130*/  PLOP3.LUT P0, PT, PT, PT, UP0, 0x80, 0x0 ;  /* 0x000000000000781c */ /* 0x000fe20003f0f008 */
[C---:B------:R-:W-:Y:S01]  /*7140*/  IMAD R3, R0.reuse, UR4, RZ ;  /* 0x0000000400037c24 */ /* 0x040fe2000f8e02ff */
[----:B------:R-:W-:Y:S01]  /*7150*/  SHF.R.S32.HI R50, RZ, 0x1f, R147 ;  /* 0x0000001fff327819 */ /* 0x000fe20000011493 */
[----:B------:R-:W-:-:S02]  /*7160*/  IMAD R5, R0, UR6, RZ ;  /* 0x0000000600057c24 */ /* 0x000fc4000f8e02ff */
[C---:B------:R-:W-:Y:S02]  /*7170*/  IMAD R3, R102.reuse, UR5, R3 ;  /* 0x0000000566037c24 */ /* 0x040fe4000f8e0203 */
[C---:B------:R-:W-:Y:S02]  /*7180*/  IMAD R5, R102.reuse, UR7, R5 ;  /* 0x0000000766057c24 */ /* 0x040fe4000f8e0205 */
[----:B------:R-:W-:-:S04]  /*7190*/  IMAD.WIDE.U32 R102, R102, UR6, RZ ;  /* 0x0000000666667c25 */ /* 0x000fc8000f8e00ff */
[----:B------:R-:W-:Y:S02]  /*71a0*/  IMAD.IADD R47, R3, 0x1, R41 ;  /* 0x00000001032f7824 */ /* 0x000fe400078e0229 */
[----:B------:R-:W-:Y:S01]  /*71b0*/  IMAD.IADD R45, R5, 0x1, R103 ;  /* 0x00000001052d7824 */ /* 0x000fe200078e0267 */
[----:B------:R-:W-:Y:S06]  /*71c0*/  @!P0 BRA `(.L_x_1929) ;  /* 0x0000000000408947 */ /* 0x000fec0003800000 */
        /* <DEDUP_REMOVED lines=16> */
.L_x_1929:
[----:B------:R-:W2:Y:S01]  /*72d0*/  LDL R46, [R1+0x3c] ;  /* 0x00003c00012e7983 */ /* 0x000ea20000100800 */
[----:B------:R-:W1:Y:S01]  /*72e0*/  LDC.64 R10, c[0x0][0x3d8] ;  /* 0x0000f600ff0a7b82 */ /* 0x000e620000000a00 */
[----:B------:R-:W-:Y:S02]  /*72f0*/  ULDC.U8 UR4, c[0x0][0x3f0] ;  /* 0x0000fc0000047ab9 */ /* 0x000fe40000000000 */
[----:B------:R-:W3:Y:S05]  /*7300*/  LDL R16, [R1+0x48] ;  /* 0x0000480001107983 */ /* 0x000eea0000100800 */
[----:B------:R-:W4:Y:S01]  /*7310*/  LDC.64 R12, c[0x0][0x3e8] ;  /* 0x0000fa00ff0c7b82 */ /* 0x000f220000000a00 */
[----:B------:R-:W-:Y:S01]  /*7320*/  ISETP.NE.AND P0, PT, RZ, UR4, PT ;  /* 0x00000004ff007c0c */ /* 0x000fe2000bf05270 */
[----:B------:R-:W-:Y:S01]  /*7330*/  BSSY B0, `(.L_x_1930) ;  /* 0x00003a8000007945 */ /* 0x000fe20003800000 */
[----:B--2---:R-:W-:Y:S01]  /*7340*/  SHF.R.S32.HI R3, RZ, 0x1f, R46 ;  /* 0x0000001fff037819 */ /* 0x004fe2000001142e */
[----:B-1----:R-:W-:-:S04]  /*7350*/  IMAD.WIDE.U32 R42, R46, R10, RZ ;  /* 0x0000000a2e2a7225 */ /* 0x002fc800078e00ff */
[C---:B------:R-:W-:Y:S02]  /*7360*/  IMAD R4, R3.reuse, R10, RZ ;  /* 0x0000000a03047224 */ /* 0x040fe400078e02ff */
[-C--:B----4-:R-:W-:Y:S02]  /*7370*/  IMAD R6, R3, R12.reuse, RZ ;  /* 0x0000000c03067224 */ /* 0x090fe400078e02ff */
[C---:B---3--:R-:W-:Y:S02]  /*7380*/  IMAD R0, R46.reuse, -0xc0, R16 ;  /* 0xffffff402e007824 */ /* 0x048fe400078e0210 */
[----:B0-----:R-:W-:-:S04]  /*7390*/  IMAD.WIDE.U32 R14, R46, R12, RZ ;  /* 0x0000000c2e0e7225 */ /* 0x001fc800078e00ff */
        /* <DEDUP_REMOVED lines=27> */
[-C--:B------:R-:W-:Y:S01]  /*7550*/  IMAD R0, R52, R10.reuse, RZ ;  /* 0x0000000a34007224 */ /* 0x080fe200078e02ff */
[----:B------:R-:W-:Y:S01]  /*7560*/  ULDC.64 UR6, c[0x0][0x3c8] ;  /* 0x0000f20000067ab9 */ /* 0x000fe20000000a00 */
[--C-:B------:R-:W-:Y:S01]  /*7570*/  IMAD.WIDE.U32 R6, R148, R10, R4.reuse ;  /* 0x0000000a94067225 */ /* 0x100fe200078e0004 */
[----:B------:R-:W-:Y:S01]  /*7580*/  ULDC.64 UR8, c[0x0][0x3e0] ;  /* 0x0000f80000087ab9 */ /* 0x000fe20000000a00 */
[----:B------:R-:W-:Y:S02]  /*7590*/  CS2R R36, SRZ ;  /* 0x0000000000247805 */ /* 0x000fe4000001ff00 */
[----:B------:R-:W-:Y:S01]  /*75a0*/  CS2R R38, SRZ ;  /* 0x0000000000267805 */ /* 0x000fe2000001ff00 */
[-C--:B------:R-:W-:Y:S01]  /*75b0*/  IMAD R3, R52, R12.reuse, RZ ;  /* 0x0000000c34037224 */ /* 0x080fe200078e02ff */
[----:B------:R-:W-:Y:S01]  /*75c0*/  ULDC.64 UR10, c[0x0][0x208] ;  /* 0x00008200000a7ab9 */ /* 0x000fe20000000a00 */
[----:B------:R-:W-:Y:S01]  /*75d0*/  IMAD.WIDE.U32 R8, R148, R12, R4 ;  /* 0x0000000c94087225 */ /* 0x000fe200078e0004 */
[----:B------:R-:W-:-:S03]  /*75e0*/  IADD3 R4, P1, R6, R40, RZ ;  /* 0x0000002806047210 */ /* 0x000fc60007f3e0ff */
[----:B------:R-:W-:Y:S01]  /*75f0*/  IMAD R0, R148, R11, R0 ;  /* 0x0000000b94007224 */ /* 0x000fe200078e0200 */
[----:B------:R-:W-:Y:S01]  /*7600*/  IADD3 R6, P2, R8, R102, RZ ;  /* 0x0000006608067210 */ /* 0x000fe20007f5e0ff */
[----:B------:R-:W-:Y:S02]  /*7610*/  IMAD R3, R148, R13, R3 ;  /* 0x0000000d94037224 */ /* 0x000fe400078e0203 */
[C---:B------:R-:W-:Y:S01]  /*7620*/  VIADD R8, R144.reuse, 0x10 ;  /* 0x0000001090087836 */ /* 0x040fe20000000000 */
[----:B------:R-:W-:Y:S01]  /*7630*/  IADD3.X R5, R47, R0, R7, P1, !PT ;  /* 0x000000002f057210 */ /* 0x000fe20000ffe407 */
[----:B------:R-:W-:Y:S01]  /*7640*/  VIADD R0, R144, 0x8 ;  /* 0x0000000890007836 */ /* 0x000fe20000000000 */
[----:B------:R-:W-:Y:S01]  /*7650*/  IADD3.X R7, R45, R3, R9, P2, !PT ;  /* 0x000000032d077210 */ /* 0x000fe200017fe409 */
[----:B------:R-:W-:Y:S01]  /*7660*/  IMAD R3, R49, 0xc0, RZ ;  /* 0x000000c031037824 */ /* 0x000fe200078e02ff */
[----:B------:R-:W-:Y:S01]  /*7670*/  ISETP.GE.AND P3, PT, R8, UR4, PT ;  /* 0x0000000408007c0c */ /* 0x000fe2000bf66270 */
[----:B------:R-:W-:Y:S01]  /*7680*/  IMAD.WIDE.U32 R42, R42, 0xc0, R4 ;  /* 0x000000c02a2a7825 */ /* 0x000fe200078e0004 */
[----:B------:R-:W-:-:S03]  /*7690*/  ISETP.GE.AND P1, PT, R0, UR4, PT ;  /* 0x0000000400007c0c */ /* 0x000fc6000bf26270 */
[----:B------:R-:W-:Y:S01]  /*76a0*/  IMAD R5, R48, 0xc0, RZ ;  /* 0x000000c030057824 */ /* 0x000fe200078e02ff */
[----:B------:R-:W-:Y:S01]  /*76b0*/  LEA R4, P2, R42, UR6, 0x1 ;  /* 0x000000062a047c11 */ /* 0x000fe2000f8408ff */
[----:B------:R-:W-:-:S04]  /*76c0*/  IMAD.WIDE.U32 R14, R14, 0xc0, R6 ;  /* 0x000000c00e0e7825 */ /* 0x000fc800078e0006 */
[----:B------:R-:W-:Y:S01]  /*76d0*/  IMAD.IADD R5, R43, 0x1, R5 ;  /* 0x000000012b057824 */ /* 0x000fe200078e0205 */
[----:B------:R-:W-:Y:S01]  /*76e0*/  LEA R6, P5, R14, UR8, 0x1 ;  /* 0x000000080e067c11 */ /* 0x000fe2000f8a08ff */
        /* <DEDUP_REMOVED lines=31> */
.L_x_1933:
[----:B------:R-:W-:Y:S05]  /*78e0*/  BSYNC B1 ;  /* 0x0000000000017941 */ /* 0x000fea0003800000 */
.L_x_1932:
        /* <DEDUP_REMOVED lines=16> */
[----:B------:R-:W-:Y:S01]  /*79f0*/  IMAD.MOV.U32 R44, RZ, RZ, R102 ;  /* 0x000000ffff2c7224 */ /* 0x000fe200078e0066 */
[----:B------:R-:W-:Y:S01]  /*7a00*/  PRMT R52, R4, 0x5410, R6 ;  /* 0x0000541004347816 */ /* 0x000fe20000000006 */
[C---:B------:R-:W-:Y:S02]  /*7a10*/  IMAD R0, R5.reuse, R10, RZ ;  /* 0x0000000a05007224 */ /* 0x040fe400078e02ff */
[----:B------:R-:W-:Y:S01]  /*7a20*/  IMAD R4, R5, R12, RZ ;  /* 0x0000000c05047224 */ /* 0x000fe200078e02ff */
[----:B------:R-:W-:Y:S01]  /*7a30*/  PRMT R41, R41, 0x5410, R7 ;  /* 0x0000541029297816 */ /* 0x000fe20000000007 */
[----:B------:R-:W-:-:S04]  /*7a40*/  IMAD.WIDE.U32 R6, R3, R10, R46 ;  /* 0x0000000a03067225 */ /* 0x000fc800078e002e */
        /* <DEDUP_REMOVED lines=16> */
.L_x_2120:
[----:B------:R-:W-:Y:S01]  /*7b50*/  UMOV UR4, 0xffffffff ;  /* 0xffffffff00047882 */ /* 0x000fe20000000000 */
[----:B------:R-:W-:Y:S02]  /*7b60*/  LOP3.LUT R5, R5, 0xfffffffe, RZ, 0xc0, !PT ;  /* 0xfffffffe05057812 */ /* 0x000fe400078ec0ff */
[----:B------:R-:W-:Y:S05]  /*7b70*/  BRA.DIV UR4, `(.L_x_1935) ;  /* 0x0000019604707947 */ /* 0x000fea000b800000 */
.L_x_2123:
[----:B------:R-:W-:Y:S01]  /*7b80*/  UMOV UR4, 0xffffffff ;  /* 0xffffffff00047882 */ /* 0x000fe20000000000 */
[----:B------:R-:W-:Y:S02]  /*7b90*/  IMAD.IADD R5, R42, 0x1, -R5 ;  /* 0x000000012a057824 */ /* 0x000fe400078e0a05 */
[----:B------:R-:W-:Y:S05]  /*7ba0*/  BRA.DIV UR4, `(.L_x_1936) ;  /* 0x00000196048c7947 */ /* 0x000fea000b800000 */
.L_x_2126:
[----:B------:R-:W-:Y:S01]  /*7bb0*/  UMOV UR4, 0xffffffff ;  /* 0xffffffff00047882 */ /* 0x000fe20000000000 */
[----:B------:R-:W-:Y:S02]  /*7bc0*/  SHF.L.U32 R3, R5, 0x1f, RZ ;  /* 0x0000001f05037819 */ /* 0x000fe400000006ff */
[----:B------:R-:W-:Y:S05]  /*7bd0*/  BRA.DIV UR4, `(.L_x_1937) ;  /* 0x0000019604a87947 */ /* 0x000fea000b800000 */
.L_x_2129:
        /* <DEDUP_REMOVED lines=30> */
[----:B0-----:R-:W-:Y:S06]  /*7dc0*/  @!P1 BRA `(.L_x_1939) ;  /* 0x0000019400549947 */ /* 0x001fec0003800000 */
.L_x_2130:
[----:B------:R-:W-:Y:S05]  /*7dd0*/  BSYNC B1 ;  /* 0x0000000000017941 */ /* 0x000fea0003800000 */
.L_x_1938:
        /* <DEDUP_REMOVED lines=42> */
[--C-:B------:R-:W-:Y:S02]  /*8080*/  HADD2.F32 R6, -RZ, R5.reuse.H0_H0 ;  /* 0x20000005ff067230 */ /* 0x100fe40000004100 */
[----:B------:R-:W-:Y:S01]  /*8090*/  FFMA.FTZ R47, R38, R43, -R47 ;  /* 0x0000002b262f7223 */ /* 0x000fe2000001082f */
[----:B------:R-:W-:Y:S02]  /*80a0*/  HADD2.F32 R42, -RZ, R52.H0_H0 ;  /* 0x20000034ff2a7230 */ /* 0x000fe40000004100 */
        /* <DEDUP_REMOVED lines=18> */
.L_x_1942:
[----:B------:R-:W-:Y:S05]  /*81d0*/  BSYNC B1 ;  /* 0x0000000000017941 */ /* 0x000fea0003800000 */
.L_x_1941:
        /* <DEDUP_REMOVED lines=45> */
.L_x_1944:
[----:B------:R-:W-:Y:S05]  /*84b0*/  BSYNC B1 ;  /* 0x0000000000017941 */ /* 0x000fea0003800000 */
.L_x_1943:
[----:B------:R-:W-:Y:S04]  /*84c0*/  BSSY B1, `(.L_x_1945) ;  /* 0x000002c000017945 */ /* 0x000fe80003800000 */
[----:B------:R-:W-:Y:S05]  /*84d0*/  @P1 BRA `(.L_x_1946) ;  /* 0x0000000000a81947 */ /* 0x000fea0003800000 */
[----:B01----:R-:W0:Y:S01]  /*84e0*/  LDS.128 R4, [R3+0x10a00] ;  /* 0x010a000003047984 */ /* 0x003e220000000c00 */
[----:B------:R-:W-:Y:S01]  /*84f0*/  SHF.R.U32.HI R34, RZ, 0x10, R31 ;  /* 0x00000010ff227819 */ /* 0x000fe2000001161f */
[----:B------:R-:W-:Y:S01]  /*8500*/  HADD2.F32 R32, -RZ, R54.H1_H1 ;  /* 0x30000036ff207230 */ /* 0x000fe20000004100 */
[----:B------:R-:W-:Y:S01]  /*8510*/  SHF.R.U32.HI R33, RZ, 0x10, R29 ;  /* 0x00000010ff217819 */ /* 0x000fe2000001161d */
        /* <DEDUP_REMOVED lines=8> */
[CC--:B------:R-:W-:Y:S01]  /*85a0*/  FMUL.FTZ R35, R31.reuse, R34.reuse ;  /* 0x000000221f237220 */ /* 0x0c0fe20000410000 */
[----:B------:R-:W-:Y:S01]  /*85b0*/  FMUL.FTZ R31, R31, R33 ;  /* 0x000000211f1f7220 */ /* 0x000fe20000410000 */
[----:B------:R-:W-:Y:S02]  /*85c0*/  HADD2.F32 R4, -RZ, R4.H1_H1 ;  /* 0x30000004ff047230 */ /* 0x000fe40000004100 */
[--C-:B------:R-:W-:Y:S02]  /*85d0*/  HADD2.F32 R28, -RZ, R6.reuse.H0_H0 ;  /* 0x20000006ff1c7230 */ /* 0x100fe40000004100 */
[----:B------:R-:W-:Y:S01]  /*85e0*/  FFMA.FTZ R38, R30, R34, R31 ;  /* 0x000000221e267223 */ /* 0x000fe2000001001f */
[----:B------:R-:W-:-:S02]  /*85f0*/  HADD2.F32 R29, -RZ, R6.H1_H1 ;  /* 0x30000006ff1d7230 */ /* 0x000fc40000004100 */
[----:B------:R-:W-:Y:S01]  /*8600*/  FMUL.FTZ R36, R4, R41 ;  /* 0x0000002904247220 */ /* 0x000fe20000410000 */
[--C-:B------:R-:W-:Y:S02]  /*8610*/  HADD2.F32 R31, -RZ, R40.reuse.H0_H0 ;  /* 0x20000028ff1f7230 */ /* 0x100fe40000004100 */
[----:B------:R-:W-:Y:S01]  /*8620*/  FFMA.FTZ R35, R30, R33, -R35 ;  /* 0x000000211e237223 */ /* 0x000fe20000010823 */
        /* <DEDUP_REMOVED lines=21> */
.L_x_1946:
[----:B------:R-:W-:Y:S05]  /*8780*/  BSYNC B1 ;  /* 0x0000000000017941 */ /* 0x000fea0003800000 */
.L_x_1945:
        /* <DEDUP_REMOVED lines=44> */
.L_x_1948:
[----:B------:R-:W-:Y:S05]  /*8a50*/  BSYNC B1 ;  /* 0x0000000000017941 */ /* 0x000fea0003800000 */
.L_x_1947:
        /* <DEDUP_REMOVED lines=44> */
.L_x_1950:
[----:B------:R-:W-:Y:S05]  /*8d20*/  BSYNC B1 ;  /* 0x0000000000017941 */ /* 0x000fea0003800000 */
.L_x_1949:
        /* <DEDUP_REMOVED lines=44> */
.L_x_1931:
        /* <DEDUP_REMOVED lines=18> */
[----:B0-----:R-:W-:-:S13]  /*9110*/  ISETP.NE.AND P1, PT, R0, 0x1, PT ;  /* 0x000000010000780c */ /* 0x001fda0003f25270 */
[----:B------:R-:W0:Y:S08]  /*9120*/  @P1 LDC R0, c[0x0][0x42c] ;  /* 0x00010b00ff001b82 */ /* 0x000e300000000800 */
[----:B------:R-:W1:Y:S01]  /*9130*/  @P1 LDC R51, c[0x0][0x430] ;  /* 0x00010c00ff331b82 */ /* 0x000e620000000800 */
[----:B--2---:R-:W-:-:S04]  /*9140*/  IMAD R3, R3, 0xc0, R148 ;  /* 0x000000c003037824 */ /* 0x004fc800078e0294 */
[----:B0-----:R-:W-:Y:S01]  /*9150*/  @P1 IMAD.HI.U32 R0, R3, R0, RZ ;  /* 0x0000000003001227 */ /* 0x001fe200078e00ff */
[----:B-1----:R-:W-:Y:S06]  /*9160*/  @P0 BRA `(.L_x_1952) ;  /* 0x0000000000c80947 */ /* 0x002fec0003800000 */
[----:B------:R-:W-:Y:S01]  /*9170*/  SHF.R.S32.HI R9, RZ, 0x1f, R148 ;  /* 0x0000001fff097819 */ /* 0x000fe20000011494 */
[----:B------:R-:W-:Y:S01]  /*9180*/  IMAD.MOV.U32 R4, RZ, RZ, R147 ;  /* 0x000000ffff047224 */ /* 0x000fe200078e0093 */
[----:B------:R-:W-:Y:S01]  /*9190*/  ULDC.64 UR4, c[0x0][0x3c8] ;  /* 0x0000f20000047ab9 */ /* 0x000fe20000000a00 */
[----:B------:R-:W-:Y:S01]  /*91a0*/  IMAD.MOV.U32 R5, RZ, RZ, R50 ;  /* 0x000000ffff057224 */ /* 0x000fe200078e0032 */
[----:B------:R-:W-:Y:S01]  /*91b0*/  ULDC.64 UR6, c[0x0][0x3e0] ;  /* 0x0000f80000067ab9 */ /* 0x000fe20000000a00 */
[-C--:B------:R-:W-:Y:S01]  /*91c0*/  IMAD R8, R9, R10.reuse, RZ ;  /* 0x0000000a09087224 */ /* 0x080fe200078e02ff */
[----:B------:R-:W-:Y:S01]  /*91d0*/  CS2R R28, SRZ ;  /* 0x00000000001c7805 */ /* 0x000fe2000001ff00 */
[----:B------:R-:W-:Y:S01]  /*91e0*/  IMAD.WIDE.U32 R6, R148, R10, R4 ;  /* 0x0000000a94067225 */ /* 0x000fe200078e0004 */
[----:B------:R-:W-:Y:S02]  /*91f0*/  CS2R R30, SRZ ;  /* 0x00000000001e7805 */ /* 0x000fe4000001ff00 */
[----:B------:R-:W-:-:S02]  /*9200*/  CS2R R32, SRZ ;  /* 0x0000000000207805 */ /* 0x000fc4000001ff00 */
[----:B------:R-:W-:Y:S01]  /*9210*/  CS2R R34, SRZ ;  /* 0x0000000000227805 */ /* 0x000fe2000001ff00 */
[----:B------:R-:W-:Y:S01]  /*9220*/  IMAD R9, R9, R12, RZ ;  /* 0x0000000c09097224 */ /* 0x000fe200078e02ff */
[----:B------:R-:W-:Y:S01]  /*9230*/  IADD3 R40, P2, R6, R40, RZ ;  /* 0x0000002806287210 */ /* 0x000fe20007f5e0ff */
[C---:B------:R-:W-:Y:S01]  /*9240*/  IMAD.WIDE.U32 R4, R148.reuse, R12, R4 ;  /* 0x0000000c94047225 */ /* 0x040fe200078e0004 */
[----:B------:R-:W-:Y:S02]  /*9250*/  CS2R R36, SRZ ;  /* 0x0000000000247805 */ /* 0x000fe4000001ff00 */
[----:B------:R-:W-:Y:S02]  /*9260*/  CS2R R38, SRZ ;  /* 0x0000000000267805 */ /* 0x000fe4000001ff00 */
[----:B------:R-:W-:Y:S01]  /*9270*/  CS2R R16, SRZ ;  /* 0x0000000000107805 */ /* 0x000fe2000001ff00 */
[----:B------:R-:W-:Y:S01]  /*9280*/  IMAD R6, R148, R11, R8 ;  /* 0x0000000b94067224 */ /* 0x000fe200078e0208 */
        /* <DEDUP_REMOVED lines=9> */
[----:B------:R-:W-:Y:S01]  /*9320*/  IMAD.WIDE.U32 R42, R42, 0xc0, R40 ;  /* 0x000000c02a2a7825 */ /* 0x000fe200078e0028 */
[----:B------:R-:W-:Y:S01]  /*9330*/  CS2R R26, SRZ ;  /* 0x00000000001a7805 */ /* 0x000fe2000001ff00 */
[----:B------:R-:W-:-:S02]  /*9340*/  ULDC.64 UR8, c[0x0][0x208] ;  /* 0x0000820000087ab9 */ /* 0x000fc40000000a00 */
[----:B------:R-:W-:Y:S01]  /*9350*/  IMAD.WIDE.U32 R14, R14, 0xc0, R102 ;  /* 0x000000c00e0e7825 */ /* 0x000fe200078e0066 */
[----:B------:R-:W-:Y:S01]  /*9360*/  LEA R8, P2, R42, UR4, 0x1 ;  /* 0x000000042a087c11 */ /* 0x000fe2000f8408ff */
[----:B------:R-:W-:Y:S02]  /*9370*/  ULDC UR4, c[0x0][0x3d4] ;  /* 0x0000f50000047ab9 */ /* 0x000fe40000000800 */
[----:B------:R-:W-:Y:S01]  /*9380*/  IMAD.IADD R7, R7, 0x1, R43 ;  /* 0x0000000107077824 */ /* 0x000fe200078e022b */
[----:B------:R-:W-:Y:S01]  /*9390*/  LEA R20, P3, R14, UR6, 0x1 ;  /* 0x000000060e147c11 */ /* 0x000fe2000f8608ff */
[----:B------:R-:W-:Y:S02]  /*93a0*/  IMAD.IADD R5, R5, 0x1, R15 ;  /* 0x0000000105057824 */ /* 0x000fe400078e020f */
[----:B------:R-:W-:Y:S01]  /*93b0*/  VIADD R52, R147, 0x20 ;  /* 0x0000002093347836 */ /* 0x000fe20000000000 */
[----:B------:R-:W-:Y:S02]  /*93c0*/  LEA.HI.X R9, R42, UR5, R7, 0x1, P2 ;  /* 0x000000052a097c11 */ /* 0x000fe400090f0c07 */
[----:B------:R-:W-:-:S02]  /*93d0*/  CS2R R6, SRZ ;  /* 0x0000000000067805 */ /* 0x000fc4000001ff00 */
[----:B------:R-:W-:Y:S02]  /*93e0*/  LEA.HI.X R21, R14, UR7, R5, 0x1, P3 ;  /* 0x000000070e157c11 */ /* 0x000fe400098f0c05 */
[----:B------:R-:W-:Y:S02]  /*93f0*/  CS2R R4, SRZ ;  /* 0x0000000000047805 */ /* 0x000fe4000001ff00 */
[----:B------:R-:W-:Y:S02]  /*9400*/  ISETP.GE.AND P2, PT, R147, UR4, PT ;  /* 0x0000000493007c0c */ /* 0x000fe4000bf46270 */
[----:B------:R-:W-:Y:S02]  /*9410*/  ISETP.GE.AND P3, PT, R53, UR4, PT ;  /* 0x0000000435007c0c */ /* 0x000fe4000bf66270 */
[----:B------:R-:W-:-:S09]  /*9420*/  ISETP.GE.AND P4, PT, R52, UR4, PT ;  /* 0x0000000434007c0c */ /* 0x000fd2000bf86270 */
[----:B------:R0:W5:Y:S04]  /*9430*/  @!P2 LDG.E.128 R28, desc[UR8][R8.64] ;  /* 0x00000008081ca981 */ /* 0x000168000c1e1d00 */
[----:B------:R0:W5:Y:S04]  /*9440*/  @!P3 LDG.E.128 R32, desc[UR8][R8.64+0x20] ;  /* 0x000020080820b981 */ /* 0x000168000c1e1d00 */
[----:B------:R0:W5:Y:S04]  /*9450*/  @!P4 LDG.E.128 R36, desc[UR8][R8.64+0x40] ;  /* 0x000040080824c981 */ /* 0x000168000c1e1d00 */
[----:B------:R0:W5:Y:S04]  /*9460*/  @!P2 LDG.E.128 R4, desc[UR8][R20.64] ;  /* 0x000000081404a981 */ /* 0x000168000c1e1d00 */
[----:B------:R0:W5:Y:S04]  /*9470*/  @!P3 LDG.E.128 R16, desc[UR8][R20.64+0x20] ;  /* 0x000020081410b981 */ /* 0x000168000c1e1d00 */
[----:B------:R0:W5:Y:S02]  /*9480*/  @!P4 LDG.E.128 R24, desc[UR8][R20.64+0x40] ;  /* 0x000040081418c981 */ /* 0x000164000c1e1d00 */
.L_x_1952:
[----:B------:R-:W-:Y:S05]  /*9490*/  BSYNC B1 ;  /* 0x0000000000017941 */ /* 0x000fea0003800000 */
.L_x_1951:
[----:B0-----:R-:W2:Y:S01]  /*94a0*/  LDL R20, [R1+0x70] ;  /* 0x0000700001147983 */ /* 0x001ea20000100800 */
[----:B------:R-:W-:Y:S01]  /*94b0*/  @P1 SHF.R.U32.HI R3, RZ, R51, R0 ;  /* 0x00000033ff031219 */ /* 0x000fe20000011600 */
[----:B-----5:R-:W-:Y:S01]  /*94c0*/  IMAD.MOV.U32 R0, RZ, RZ, R4 ;  /* 0x000000ffff007224 */ /* 0x020fe200078e0004 */
[----:B------:R-:W-:Y:S01]  /*94d0*/  ULDC.64 UR4, c[0x0][0x3c8] ;  /* 0x0000f20000047ab9 */ /* 0x000fe20000000a00 */
[----:B------:R-:W-:Y:S01]  /*94e0*/  IMAD.MOV.U32 R8, RZ, RZ, R5 ;  /* 0x000000ffff087224 */ /* 0x000fe200078e0005 */
[----:B------:R-:W-:Y:S01]  /*94f0*/  SHF.R.S32.HI R9, RZ, 0x1f, R3 ;  /* 0x0000001fff097819 */ /* 0x000fe20000011403 */
[-C--:B------:R-:W-:Y:S01]  /*9500*/  IMAD.WIDE.U32 R46, R3, R10.reuse, R46 ;  /* 0x0000000a032e7225 */ /* 0x080fe200078e002e */
[----:B------:R-:W-:Y:S01]  /*9510*/  PRMT R53, R0, 0x7610, R53 ;  /* 0x0000761000357816 */ /* 0x000fe20000000035 */
[----:B------:R-:W-:Y:S01]  /*9520*/  ULDC.64 UR6, c[0x0][0x3e0] ;  /* 0x0000f80000067ab9 */ /* 0x000fe20000000a00 */
        /* <DEDUP_REMOVED lines=21> */
.L_x_2133:
[----:B------:R-:W-:Y:S01]  /*9680*/  UMOV UR4, 0xffffffff ;  /* 0xffffffff00047882 */ /* 0x000fe20000000000 */
[----:B------:R-:W-:Y:S02]  /*9690*/  LOP3.LUT R9, R9, 0xfffffffe, RZ, 0xc0, !PT ;  /* 0xfffffffe09097812 */ /* 0x000fe400078ec0ff */
[----:B------:R-:W-:Y:S05]  /*96a0*/  BRA.DIV UR4, `(.L_x_1954) ;  /* 0x0000017e04547947 */ /* 0x000fea000b800000 */
.L_x_2136:
[----:B------:R-:W-:Y:S01]  /*96b0*/  UMOV UR4, 0xffffffff ;  /* 0xffffffff00047882 */ /* 0x000fe20000000000 */
[----:B------:R-:W-:Y:S02]  /*96c0*/  IMAD.IADD R9, R20, 0x1, -R9 ;  /* 0x0000000114097824 */ /* 0x000fe400078e0a09 */
[----:B------:R-:W-:Y:S05]  /*96d0*/  BRA.DIV UR4, `(.L_x_1955) ;  /* 0x0000017e04707947 */ /* 0x000fea000b800000 */
.L_x_2139:
[----:B------:R-:W-:Y:S01]  /*96e0*/  UMOV UR4, 0xffffffff ;  /* 0xffffffff00047882 */ /* 0x000fe20000000000 */
[----:B------:R-:W-:Y:S02]  /*96f0*/  SHF.L.U32 R3, R9, 0x1f, RZ ;  /* 0x0000001f09037819 */ /* 0x000fe400000006ff */
[----:B------:R-:W-:Y:S05]  /*9700*/  BRA.DIV UR4, `(.L_x_1956) ;  /* 0x0000017e048c7947 */ /* 0x000fea000b800000 */
.L_x_2142:
[----:B------:R-:W0:Y:S01]  /*9710*/  SYNCS.PHASECHK.TRANS64.TRYWAIT P1, [R22+URZ+0x31c00], R3 ;  /* 0x031c0003160075a7 */ /* 0x000e22000802017f */
[----:B------:R-:W-:Y:S01]  /*9720*/  IMAD.MOV.U32 R0, RZ, RZ, R18 ;  /* 0x000000ffff007224 */ /* 0x000fe200078e0012 */
[----:B------:R-:W-:Y:S01]  /*9730*/  BSSY B1, `(.L_x_1957) ;  /* 0x000001e000017945 */ /* 0x000fe20003800000 */
[----:B------:R-:W-:Y:S02]  /*9740*/  IMAD.MOV.U32 R8, RZ, RZ, R19 ;  /* 0x000000ffff087224 */ /* 0x000fe400078e0013 */
        /* <DEDUP_REMOVED lines=28> */
.L_x_2143:
[----:B------:R-:W-:Y:S05]  /*9910*/  BSYNC B1 ;  /* 0x0000000000017941 */ /* 0x000fea0003800000 */
.L_x_1957:
[----:B------:R-:W-:Y:S01]  /*9920*/  PRMT R42, R0, 0x5410, R8 ;  /* 0x00005410002a7816 */ /* 0x000fe20000000008 */
[----:B------:R-:W-:Y:S06]  /*9930*/  @P0 BRA `(.L_x_1940) ;  /* 0x00000014001c0947 */ /* 0x000fec0003800000 */
[----:B------:R1:W5:Y:S01]  /*9940*/  LDL R65, [R1+0x28] ;  /* 0x0000280001417983 */ /* 0x0003620000100800 */
[----:B------:R-:W2:Y:S03]  /*9950*/  LDC R0, c[0x0][0x3d4] ;  /* 0x0000f500ff007b82 */ /* 0x000ea60000000800 */
        /* <DEDUP_REMOVED lines=9> */
[----:B------:R-:W1:Y:S01]  /*99f0*/  S2R R9, SR_TID.X ;  /* 0x0000000000097919 */ /* 0x000e620000002100 */
[--C-:B------:R-:W-:Y:S01]  /*9a00*/  SHF.R.U64 R28, R28, 0x10, R29.reuse ;  /* 0x000000101c1c7819 */ /* 0x100fe2000000121d */
[----:B------:R-:W-:Y:S01]  /*9a10*/  HADD2.F32 R50, -RZ, R50.H0_H0 ;  /* 0x20000032ff327230 */ /* 0x000fe20000004100 */
[----:B------:R-:W-:Y:S01]  /*9a20*/  SHF.R.U32.HI R49, RZ, 0x10, R29 ;  /* 0x00000010ff317819 */ /* 0x000fe2000001161d */
[----:B------:R-:W-:Y:S01]  /*9a30*/  HADD2.F32 R52, -RZ, R52.H0_H0 ;  /* 0x20000034ff347230 */ /* 0x000fe20000004100 */
[--C-:B------:R-:W-:Y:S02]  /*9a40*/  SHF.R.U64 R59, R4, 0x10, R5.reuse ;  /* 0x00000010043b7819 */ /* 0x100fe40000001205 */
[----:B------:R-:W-:Y:S02]  /*9a50*/  SHF.R.U32.HI R51, RZ, 0x10, R5 ;  /* 0x00000010ff337819 */ /* 0x000fe40000011605 */
[--C-:B------:R-:W-:Y:S02]  /*9a60*/  SHF.R.U64 R61, R30, 0x10, R31.reuse ;  /* 0x000000101e3d7819 */ /* 0x100fe4000000121f */
[----:B------:R-:W-:Y:S01]  /*9a70*/  SHF.R.U32.HI R60, RZ, 0x10, R31 ;  /* 0x00000010ff3c7819 */ /* 0x000fe2000001161f */
[----:B------:R-:W-:Y:S01]  /*9a80*/  HADD2.F32 R51, -RZ, R51.H0_H0 ;  /* 0x20000033ff337230 */ /* 0x000fe20000004100 */
[----:B------:R-:W-:-:S02]  /*9a90*/  SHF.R.U32.HI R57, RZ, 0x10, R7 ;  /* 0x00000010ff397819 */ /* 0x000fc40000011607 */
[----:B------:R-:W-:Y:S01]  /*9aa0*/  SHF.R.U64 R58, R6, 0x10, R7 ;  /* 0x00000010063a7819 */ /* 0x000fe20000001207 */
[----:B-1----:R-:W-:-:S05]  /*9ab0*/  VIADD R9, R9, 0xffffff80 ;  /* 0xffffff8009097836 */ /* 0x002fca0000000000 */
[----:B0-----:R-:W-:-:S04]  /*9ac0*/  LEA.HI R3, R9, R9, RZ, 0x1 ;  /* 0x0000000909037211 */ /* 0x001fc800078f08ff */
[----:B------:R-:W-:-:S05]  /*9ad0*/  LOP3.LUT R3, R3, 0xfffffffe, RZ, 0xc0, !PT ;  /* 0xfffffffe03037812 */ /* 0x000fca00078ec0ff */
[----:B------:R-:W-:Y:S01]  /*9ae0*/  IMAD.IADD R3, R9, 0x1, -R3 ;  /* 0x0000000109037824 */ /* 0x000fe200078e0a03 */
[----:B-----5:R-:W-:-:S04]  /*9af0*/  LOP3.LUT R9, R65, 0x18, R147, 0xf8, !PT ;  /* 0x0000001841097812 */ /* 0x020fc800078ef893 */
[----:B------:R-:W-:Y:S02]  /*9b00*/  LEA.HI R3, R0, R3, RZ, 0x1d ;  /* 0x0000000300037211 */ /* 0x000fe400078fe8ff */
[----:B------:R-:W-:Y:S02]  /*9b10*/  LOP3.LUT R9, R9, R63, RZ, 0x3c, !PT ;  /* 0x0000003f09097212 */ /* 0x000fe400078e3cff */
[----:B------:R-:W-:-:S03]  /*9b20*/  SHF.R.S32.HI R8, RZ, 0x1f, R3 ;  /* 0x0000001fff087819 */ /* 0x000fc60000011403 */
[----:B------:R-:W-:Y:S01]  /*9b30*/  IMAD.IADD R10, R64, 0x1, R9 ;  /* 0x00000001400a7824 */ /* 0x000fe200078e0209 */
[----:B------:R-:W-:Y:S01]  /*9b40*/  LEA.HI R8, R8, R3, RZ, 0x2 ;  /* 0x0000000308087211 */ /* 0x000fe200078f10ff */
[----:B------:R-:W-:-:S03]  /*9b50*/  IMAD.SHL.U32 R3, R3, 0x8, RZ ;  /* 0x0000000803037824 */ /* 0x000fc600078e00ff */
[----:B------:R-:W-:Y:S02]  /*9b60*/  SHF.R.S32.HI R9, RZ, 0x2, R8 ;  /* 0x00000002ff097819 */ /* 0x000fe40000011408 */
[----:B------:R-:W-:Y:S02]  /*9b70*/  LOP3.LUT R8, R65, 0x18, R3, 0xf8, !PT ;  /* 0x0000001841087812 */ /* 0x000fe400078ef803 */
[----:B------:R-:W-:Y:S01]  /*9b80*/  LEA R3, R10, UR61, 0x1 ;  /* 0x0000003d0a037c11 */ /* 0x000fe2000f8e08ff */
[----:B------:R-:W-:Y:S01]  /*9b90*/  IMAD R12, R9, 0x1800, R64 ;  /* 0x00001800090c7824 */ /* 0x000fe200078e0240 */
[----:B------:R-:W-:-:S03]  /*9ba0*/  LOP3.LUT R13, R8, R63, RZ, 0x3c, !PT ;  /* 0x0000003f080d7212 */ /* 0x000fc600078e3cff */
[----:B------:R-:W0:Y:S02]  /*9bb0*/  LDS.128 R8, [R3] ;  /* 0x0000000003087984 */ /* 0x000e240000000c00 */
        /* <DEDUP_REMOVED lines=13> */
[-C--:B------:R-:W-:Y:S01]  /*9c90*/  FMUL.FTZ R56, R29, R50.reuse ;  /* 0x000000321d387220 */ /* 0x080fe20000410000 */
[----:B------:R-:W-:Y:S02]  /*9ca0*/  HADD2.F32 R29, -RZ, R49.H0_H0 ;  /* 0x20000031ff1d7230 */ /* 0x000fe40000004100 */
[----:B------:R-:W-:Y:S01]  /*9cb0*/  FFMA.FTZ R54, R5, R50, -R54 ;  /* 0x0000003205367223 */ /* 0x000fe20000010836 */
[----:B------:R-:W-:-:S02]  /*9cc0*/  HADD2.F32 R49, -RZ, R53.H0_H0 ;  /* 0x20000035ff317230 */ /* 0x000fc40000004100 */
[----:B------:R-:W-:Y:S01]  /*9cd0*/  FFMA.FTZ R56, R5, R52, R56 ;  /* 0x0000003405387223 */ /* 0x000fe20000010038 */
[----:B------:R-:W-:Y:S02]  /*9ce0*/  HADD2.F32 R5, -RZ, R53.H1_H1 ;  /* 0x30000035ff057230 */ /* 0x000fe40000004100 */
[C---:B------:R-:W-:Y:S01]  /*9cf0*/  FMUL.FTZ R50, R30.reuse, R51 ;  /* 0x000000331e327220 */ /* 0x040fe20000410000 */
[----:B------:R-:W-:Y:S01]  /*9d00*/  FMUL.FTZ R52, R30, R29 ;  /* 0x0000001d1e347220 */ /* 0x000fe20000410000 */
[C---:B------:R-:W-:Y:S01]  /*9d10*/  FMUL.FTZ R53, R13.reuse, R49 ;  /* 0x000000310d357220 */ /* 0x040fe20000410000 */
[----:B------:R-:W-:Y:S02]  /*9d20*/  HADD2.F32 R31, -RZ, R14.H0_H0 ;  /* 0x2000000eff1f7230 */ /* 0x000fe40000004100 */
[----:B------:R-:W-:Y:S01]  /*9d30*/  FMUL.FTZ R30, R13, R5 ;  /* 0x000000050d1e7220 */ /* 0x000fe20000410000 */
[----:B------:R-:W-:Y:S01]  /*9d40*/  FFMA.FTZ R55, R9, R29, -R50 ;  /* 0x0000001d09377223 */ /* 0x000fe20000010832 */
[----:B------:R-:W-:-:S02]  /*9d50*/  HADD2.F32 R29, -RZ, R48.H1_H1 ;  /* 0x30000030ff1d7230 */ /* 0x000fc40000004100 */
[C---:B------:R-:W-:Y:S01]  /*9d60*/  FFMA.FTZ R53, R4.reuse, R5, -R53 ;  /* 0x0000000504357223 */ /* 0x040fe20000010835 */
[----:B------:R-:W-:Y:S02]  /*9d70*/  HADD2.F32 R47, -RZ, R15.H0_H0 ;  /* 0x2000000fff2f7230 */ /* 0x000fe40000004100 */
[----:B------:R-:W-:Y:S01]  /*9d80*/  FFMA.FTZ R49, R4, R49, R30 ;  /* 0x0000003104317223 */ /* 0x000fe2000001001e */
[----:B------:R-:W-:Y:S02]  /*9d90*/  HADD2.F32 R5, -RZ, R62.H0_H0 ;  /* 0x2000003eff057230 */ /* 0x000fe40000004100 */
[----:B------:R-:W-:Y:S01]  /*9da0*/  FFMA.FTZ R51, R9, R51, R52 ;  /* 0x0000003309337223 */ /* 0x000fe20000010034 */
[----:B------:R-:W-:Y:S02]  /*9db0*/  HADD2.F32 R48, -RZ, R48.H0_H0 ;  /* 0x20000030ff307230 */ /* 0x000fe40000004100 */
[----:B------:R-:W-:Y:S01]  /*9dc0*/  FMUL.FTZ R9, R31, R29 ;  /* 0x0000001d1f097220 */ /* 0x000fe20000410000 */
[----:B------:R-:W-:-:S02]  /*9dd0*/  HADD2.F32 R4, -RZ, R62.H1_H1 ;  /* 0x3000003eff047230 */ /* 0x000fc40000004100 */
[-C--:B------:R-:W-:Y:S01]  /*9de0*/  FMUL.FTZ R13, R31, R5.reuse ;  /* 0x000000051f0d7220 */ /* 0x080fe20000410000 */
[----:B------:R-:W-:Y:S02]  /*9df0*/  HADD2.F32 R15, -RZ, R15.H1_H1 ;  /* 0x3000000fff0f7230 */ /* 0x000fe40000004100 */
[C---:B------:R-:W-:Y:S01]  /*9e00*/  FMUL.FTZ R52, R47.reuse, R48 ;  /* 0x000000302f347220 */ /* 0x040fe20000410000 */
[----:B------:R-:W-:Y:S02]  /*9e10*/  HADD2.F32 R50, -RZ, R57.H0_H0 ;  /* 0x20000039ff327230 */ /* 0x000fe40000004100 */
[-C--:B------:R-:W-:Y:S01]  /*9e20*/  FMUL.FTZ R47, R47, R4.reuse ;  /* 0x000000042f2f7220 */ /* 0x080fe20000410000 */
[----:B------:R-:W-:Y:S02]  /*9e30*/  HADD2.F32 R30, -RZ, R60.H0_H0 ;  /* 0x2000003cff1e7230 */ /* 0x000fe40000004100 */
[C---:B------:R-:W-:Y:S01]  /*9e40*/  FFMA.FTZ R31, R6.reuse, R5, -R9 ;  /* 0x00000005061f7223 */ /* 0x040fe20000010809 */
[----:B------:R-:W-:Y:S01]  /*9e50*/  FFMA.FTZ R29, R6, R29, R13 ;  /* 0x0000001d061d7223 */ /* 0x000fe2000001000d */
[----:B------:R-:W-:Y:S01]  /*9e60*/  FFMA.FTZ R52, R7, R4, -R52 ;  /* 0x0000000407347223 */ /* 0x000fe20000010834 */
[----:B------:R-:W-:-:S02]  /*9e70*/  HADD2.F32 R12, -RZ, R12.H1_H1 ;  /* 0x3000000cff0c7230 */ /* 0x000fc40000004100 */
[----:B------:R-:W-:Y:S01]  /*9e80*/  FMUL.FTZ R6, R15, R50 ;  /* 0x000000320f067220 */ /* 0x000fe20000410000 */
[----:B------:R-:W-:Y:S02]  /*9e90*/  HADD2.F32 R14, -RZ, R14.H1_H1 ;  /* 0x3000000eff0e7230 */ /* 0x000fe40000004100 */
[----:B------:R-:W-:Y:S01]  /*9ea0*/  FFMA.FTZ R47, R7, R48, R47 ;  /* 0x00000030072f7223 */ /* 0x000fe2000001002f */
[-C--:B------:R-:W-:Y:S01]  /*9eb0*/  FMUL.FTZ R4, R15, R30.reuse ;  /* 0x0000001e0f047220 */ /* 0x080fe20000410000 */
        /* <DEDUP_REMOVED lines=10> */
[----:B------:R-:W-:Y:S02]  /*9f60*/  HADD2.F32 R10, -RZ, R10.H1_H1 ;  /* 0x3000000aff0a7230 */ /* 0x000fe40000004100 */
        /* <DEDUP_REMOVED lines=15> */
.L_x_1960:
[----:B------:R-:W-:Y:S05]  /*a060*/  BSYNC B1 ;  /* 0x0000000000017941 */ /* 0x000fea0003800000 */
.L_x_1959:
[----:B------:R-:W-:Y:S04]  /*a070*/  BSSY B1, `(.L_x_1961) ;  /* 0x000006a000017945 */ /* 0x000fe80003800000 */
[----:B------:R-:W-:Y:S05]  /*a080*/  @P1 BRA `(.L_x_1962) ;  /* 0x0000000400a01947 */ /* 0x000fea0003800000 */
[----:B01----:R-:W-:Y:S01]  /*a090*/  SHF.R.S32.HI R3, RZ, 0x1f, R67 ;  /* 0x0000001fff037819 */ /* 0x003fe20000011443 */
[--C-:B------:R-:W-:Y:S01]  /*a0a0*/  HADD2.F32 R28, -RZ, R46.reuse.H1_H1 ;  /* 0x3000002eff1c7230 */ /* 0x100fe20000004100 */
[----:B------:R-:W-:Y:S01]  /*a0b0*/  SHF.R.U64 R48, R16, 0x10, R17 ;  /* 0x0000001010307819 */ /* 0x000fe20000001211 */
[----:B------:R-:W-:Y:S01]  /*a0c0*/  HADD2.F32 R30, -RZ, R43.H1_H1 ;  /* 0x3000002bff1e7230 */ /* 0x000fe20000004100 */
[CC--:B------:R-:W-:Y:S01]  /*a0d0*/  LEA.HI R4, R3.reuse, R67.reuse, RZ, 0x3 ;  /* 0x0000004303047211 */ /* 0x0c0fe200078f18ff */
[----:B------:R-:W-:Y:S01]  /*a0e0*/  HADD2.F32 R46, -RZ, R46.H0_H0 ;  /* 0x2000002eff2e7230 */ /* 0x000fe20000004100 */
[----:B------:R-:W-:Y:S02]  /*a0f0*/  LEA.HI R5, R3, R67, RZ, 0x5 ;  /* 0x0000004303057211 */ /* 0x000fe400078f28ff */
[----:B------:R-:W-:Y:S02]  /*a100*/  SHF.R.S32.HI R7, RZ, 0x3, R4 ;  /* 0x00000003ff077819 */ /* 0x000fe40000011404 */
[----:B------:R-:W-:-:S02]  /*a110*/  SHF.R.S32.HI R6, RZ, 0x5, R5 ;  /* 0x00000005ff067819 */ /* 0x000fc40000011405 */
[----:B------:R-:W-:Y:S02]  /*a120*/  LEA.HI R3, R0, R7, RZ, 0x1d ;  /* 0x0000000700037211 */ /* 0x000fe400078fe8ff */
[----:B-----5:R-:W-:Y:S01]  /*a130*/  LOP3.LUT R5, R65, 0x18, R4, 0xf8, !PT ;  /* 0x0000001841057812 */ /* 0x020fe200078ef804 */
[----:B------:R-:W-:Y:S01]  /*a140*/  IMAD R6, R6, 0x1800, R64 ;  /* 0x0000180006067824 */ /* 0x000fe200078e0240 */
[----:B------:R-:W-:Y:S02]  /*a150*/  SHF.R.S32.HI R4, RZ, 0x1f, R3 ;  /* 0x0000001fff047819 */ /* 0x000fe40000011403 */
[----:B------:R-:W-:Y:S02]  /*a160*/  LOP3.LUT R5, R5, R63, RZ, 0x3c, !PT ;  /* 0x0000003f05057212 */ /* 0x000fe400078e3cff */
[----:B------:R-:W-:Y:S01]  /*a170*/  LEA.HI R4, R4, R3, RZ, 0x2 ;  /* 0x0000000304047211 */ /* 0x000fe200078f10ff */
[----:B------:R-:W-:Y:S01]  /*a180*/  IMAD.SHL.U32 R3, R3, 0x8, RZ ;  /* 0x0000000803037824 */ /* 0x000fe200078e00ff */
[----:B------:R-:W-:Y:S01]  /*a190*/  SHF.R.U32.HI R29, RZ, 0x10, R17 ;  /* 0x00000010ff1d7819 */ /* 0x000fe20000011611 */
[----:B------:R-:W-:Y:S01]  /*a1a0*/  IMAD.IADD R6, R6, 0x1, R5 ;  /* 0x0000000106067824 */ /* 0x000fe200078e0205 */
[----:B------:R-:W-:-:S02]  /*a1b0*/  SHF.R.S32.HI R5, RZ, 0x2, R4 ;  /* 0x00000002ff057819 */ /* 0x000fc40000011404 */
[----:B------:R-:W-:Y:S01]  /*a1c0*/  LOP3.LUT R4, R65, 0x18, R3, 0xf8, !PT ;  /* 0x0000001841047812 */ /* 0x000fe200078ef803 */
[----:B------:R-:W-:Y:S01]  /*a1d0*/  HADD2.F32 R29, -RZ, R29.H0_H0 ;  /* 0x2000001dff1d7230 */ /* 0x000fe20000004100 */
[----:B------:R-:W-:Y:S01]  /*a1e0*/  LEA R3, R6, UR61, 0x1 ;  /* 0x0000003d06037c11 */ /* 0x000fe2000f8e08ff */
[----:B------:R-:W-:Y:S01]  /*a1f0*/  IMAD R8, R5, 0x1800, R64 ;  /* 0x0000180005087824 */ /* 0x000fe200078e0240 */
[----:B------:R-:W-:Y:S02]  /*a200*/  LOP3.LUT R9, R4, R63, RZ, 0x3c, !PT ;  /* 0x0000003f04097212 */ /* 0x000fe400078e3cff */
[--C-:B------:R-:W-:Y:S01]  /*a210*/  SHF.R.U32.HI R31, RZ, 0x10, R33.reuse ;  /* 0x00000010ff1f7819 */ /* 0x100fe20000011621 */
[----:B------:R-:W0:Y:S01]  /*a220*/  LDS.128 R4, [R3] ;  /* 0x0000000003047984 */ /* 0x000e220000000c00 */
[----:B------:R-:W-:Y:S01]  /*a230*/  SHF.R.U64 R50, R32, 0x10, R33 ;  /* 0x0000001020327819 */ /* 0x000fe20000001221 */
[----:B------:R-:W-:Y:S01]  /*a240*/  IMAD.IADD R9, R8, 0x1, R9 ;  /* 0x0000000108097824 */ /* 0x000fe200078e0209 */
[----:B------:R-:W-:-:S02]  /*a250*/  SHF.R.U64 R49, R34, 0x10, R35 ;  /* 0x0000001022317819 */ /* 0x000fc40000001223 */
[--C-:B------:R-:W-:Y:S01]  /*a260*/  SHF.R.U64 R47, R18, 0x10, R19.reuse ;  /* 0x00000010122f7819 */ /* 0x100fe20000001213 */
[----:B------:R-:W-:Y:S01]  /*a270*/  IMAD R12, R9, 0x2, R22 ;  /* 0x00000002090c7824 */ /* 0x000fe200078e0216 */
[----:B------:R-:W-:Y:S02]  /*a280*/  SHF.R.U32.HI R33, RZ, 0x10, R19 ;  /* 0x00000010ff217819 */ /* 0x000fe40000011613 */
[----:B------:R-:W-:Y:S02]  /*a290*/  SHF.R.U32.HI R35, RZ, 0x10, R35 ;  /* 0x00000010ff237819 */ /* 0x000fe40000011623 */
[----:B------:R-:W1:Y:S01]  /*a2a0*/  LDS.128 R8, [R12+0xda00] ;  /* 0x00da00000c087984 */ /* 0x000e620000000c00 */
[--C-:B0-----:R-:W-:Y:S02]  /*a2b0*/  HADD2.F32 R13, -RZ, R5.reuse.H0_H0 ;  /* 0x20000005ff0d7230 */ /* 0x101fe40000004100 */
[----:B------:R-:W-:Y:S02]  /*a2c0*/  HADD2.F32 R14, -RZ, R5.H1_H1 ;  /* 0x30000005ff0e7230 */ /* 0x000fe40000004100 */
[----:B------:R-:W-:-:S02]  /*a2d0*/  HADD2.F32 R15, -RZ, R7.H0_H0 ;  /* 0x20000007ff0f7230 */ /* 0x000fc40000004100 */
[----:B------:R-:W-:Y:S02]  /*a2e0*/  HADD2.F32 R16, -RZ, R7.H1_H1 ;  /* 0x30000007ff107230 */ /* 0x000fe40000004100 */
[----:B------:R-:W-:Y:S02]  /*a2f0*/  HADD2.F32 R5, -RZ, R4.H0_H0 ;  /* 0x20000004ff057230 */ /* 0x000fe40000004100 */
[----:B------:R-:W-:Y:S02]  /*a300*/  HADD2.F32 R7, -RZ, R6.H0_H0 ;  /* 0x20000006ff077230 */ /* 0x000fe40000004100 */
[--C-:B-1----:R-:W-:Y:S02]  /*a310*/  HADD2.F32 R17, -RZ, R9.reuse.H0_H0 ;  /* 0x20000009ff117230 */ /* 0x102fe40000004100 */
[----:B------:R-:W-:Y:S02]  /*a320*/  HADD2.F32 R18, -RZ, R9.H1_H1 ;  /* 0x30000009ff127230 */ /* 0x000fe40000004100 */
[----:B------:R-:W-:-:S02]  /*a330*/  HADD2.F32 R19, -RZ, R11.H0_H0 ;  /* 0x2000000bff137230 */ /* 0x000fc40000004100 */
[C---:B------:R-:W-:Y:S01]  /*a340*/  FMUL.FTZ R32, R17.reuse, R30 ;  /* 0x0000001e11207220 */ /* 0x040fe20000410000 */
[-C--:B------:R-:W-:Y:S01]  /*a350*/  FMUL.FTZ R34, R17, R28.reuse ;  /* 0x0000001c11227220 */ /* 0x080fe20000410000 */
[----:B------:R-:W-:Y:S02]  /*a360*/  HADD2.F32 R17, -RZ, R31.H0_H0 ;  /* 0x2000001fff117230 */ /* 0x000fe40000004100 */
[C---:B------:R-:W-:Y:S01]  /*a370*/  FMUL.FTZ R31, R18.reuse, R29 ;  /* 0x0000001d121f7220 */ /* 0x040fe20000410000 */
[C---:B------:R-:W-:Y:S01]  /*a380*/  FFMA.FTZ R32, R13.reuse, R28, -R32 ;  /* 0x0000001c0d207223 */ /* 0x040fe20000010820 */
[----:B------:R-:W-:Y:S01]  /*a390*/  FFMA.FTZ R34, R13, R30, R34 ;  /* 0x0000001e0d227223 */ /* 0x000fe20000010022 */
[----:B------:R-:W-:Y:S02]  /*a3a0*/  HADD2.F32 R28, -RZ, R45.H0_H0 ;  /* 0x2000002dff1c7230 */ /* 0x000fe40000004100 */
[-C--:B------:R-:W-:Y:S01]  /*a3b0*/  FMUL.FTZ R13, R18, R17.reuse ;  /* 0x00000011120d7220 */ /* 0x080fe20000410000 */
[----:B------:R-:W-:Y:S01]  /*a3c0*/  FMUL.FTZ R18, R19, R46 ;  /* 0x0000002e13127220 */ /* 0x000fe20000410000 */
[----:B------:R-:W-:Y:S01]  /*a3d0*/  FFMA.FTZ R31, R14, R17, -R31 ;  /* 0x000000110e1f7223 */ /* 0x000fe2000001081f */
[----:B------:R-:W-:-:S02]  /*a3e0*/  HADD2.F32 R20, -RZ, R11.H1_H1 ;  /* 0x3000000bff147230 */ /* 0x000fc40000004100 */
[----:B------:R-:W-:Y:S01]  /*a3f0*/  FFMA.FTZ R29, R14, R29, R13 ;  /* 0x0000001d0e1d7223 */ /* 0x000fe2000001000d */
[----:B------:R-:W-:Y:S02]  /*a400*/  HADD2.F32 R17, -RZ, R33.H0_H0 ;  /* 0x20000021ff117230 */ /* 0x000fe40000004100 */
[-C--:B------:R-:W-:Y:S01]  /*a410*/  FMUL.FTZ R19, R19, R28.reuse ;  /* 0x0000001c13137220 */ /* 0x080fe20000410000 */
[C---:B------:R-:W-:Y:S01]  /*a420*/  FFMA.FTZ R30, R15.reuse, R28, -R18 ;  /* 0x0000001c0f1e7223 */ /* 0x040fe20000010812 */
[----:B------:R-:W-:Y:S02]  /*a430*/  HADD2.F32 R13, -RZ, R35.H0_H0 ;  /* 0x20000023ff0d7230 */ /* 0x000fe40000004100 */
[----:B------:R-:W-:Y:S02]  /*a440*/  HADD2.F32 R9, -RZ, R8.H0_H0 ;  /* 0x20000008ff097230 */ /* 0x000fe40000004100 */
[----:B------:R-:W-:Y:S01]  /*a450*/  FFMA.FTZ R46, R15, R46, R19 ;  /* 0x0000002e0f2e7223 */ /* 0x000fe20000010013 */
[----:B------:R-:W-:-:S02]  /*a460*/  HADD2.F32 R28, -RZ, R43.H0_H0 ;  /* 0x2000002bff1c7230 */ /* 0x000fc40000004100 */
[C---:B------:R-:W-:Y:S01]  /*a470*/  FMUL.FTZ R15, R20.reuse, R17 ;  /* 0x00000011140f7220 */ /* 0x040fe20000410000 */
[----:B------:R-:W-:Y:S02]  /*a480*/  HADD2.F32 R14, -RZ, R44.H1_H1 ;  /* 0x3000002cff0e7230 */ /* 0x000fe40000004100 */
[----:B------:R-:W-:Y:S01]  /*a490*/  FMUL.FTZ R19, R20, R13 ;  /* 0x0000000d14137220 */ /* 0x000fe20000410000 */
[----:B------:R-:W-:Y:S02]  /*a4a0*/  HADD2.F32 R11, -RZ, R10.H0_H0 ;  /* 0x2000000aff0b7230 */ /* 0x000fe40000004100 */
[C---:B------:R-:W-:Y:S01]  /*a4b0*/  FMUL.FTZ R20, R9.reuse, R28 ;  /* 0x0000001c09147220 */ /* 0x040fe20000410000 */
[----:B------:R-:W-:Y:S02]  /*a4c0*/  HADD2.F32 R44, -RZ, R44.H0_H0 ;  /* 0x2000002cff2c7230 */ /* 0x000fe40000004100 */
[----:B------:R-:W-:Y:S01]  /*a4d0*/  FMUL.FTZ R9, R9, R14 ;  /* 0x0000000e09097220 */ /* 0x000fe20000410000 */
[----:B------:R-:W-:-:S02]  /*a4e0*/  HADD2.F32 R18, -RZ, R45.H1_H1 ;  /* 0x3000002dff127230 */ /* 0x000fc40000004100 */
[C---:B------:R-:W-:Y:S01]  /*a4f0*/  FFMA.FTZ R33, R16.reuse, R13, -R15 ;  /* 0x0000000d10217223 */ /* 0x040fe2000001080f */
[----:B------:R-:W-:Y:S01]  /*a500*/  FFMA.FTZ R35, R16, R17, R19 ;  /* 0x0000001110237223 */ /* 0x000fe20000010013 */
[----:B------:R-:W-:Y:S01]  /*a510*/  FFMA.FTZ R20, R5, R14, -R20 ;  /* 0x0000000e05147223 */ /* 0x000fe20000010814 */
[C---:B------:R-:W-:Y:S01]  /*a520*/  FMUL.FTZ R16, R11.reuse, R44 ;  /* 0x0000002c0b107220 */ /* 0x040fe20000410000 */
[----:B------:R-:W-:Y:S01]  /*a530*/  FMUL.FTZ R14, R11, R18 ;  /* 0x000000120b0e7220 */ /* 0x000fe20000410000 */
[----:B------:R-:W-:Y:S02]  /*a540*/  HADD2.F32 R8, -RZ, R8.H1_H1 ;  /* 0x30000008ff087230 */ /* 0x000fe40000004100 */
[----:B------:R-:W-:Y:S01]  /*a550*/  FFMA.FTZ R28, R5, R28, R9 ;  /* 0x0000001c051c7223 */ /* 0x000fe20000010009 */
[----:B------:R-:W-:Y:S02]  /*a560*/  HADD2.F32 R10, -RZ, R10.H1_H1 ;  /* 0x3000000aff0a7230 */ /* 0x000fe40000004100 */
[----:B------:R-:W-:Y:S01]  /*a570*/  FFMA.FTZ R16, R7, R18, -R16 ;  /* 0x0000001207107223 */ /* 0x000fe20000010810 */
[----:B------:R-:W-:-:S02]  /*a580*/  HADD2.F32 R11, -RZ, R48.H0_H0 ;  /* 0x20000030ff0b7230 */ /* 0x000fc40000004100 */
[----:B------:R-:W-:Y:S01]  /*a590*/  FFMA.FTZ R14, R7, R44, R14 ;  /* 0x0000002c070e7223 */ /* 0x000fe2000001000e */
[----:B------:R-:W-:Y:S02]  /*a5a0*/  HADD2.F32 R13, -RZ, R47.H0_H0 ;  /* 0x2000002fff0d7230 */ /* 0x000fe40000004100 */
[----:B------:R-:W-:Y:S02]  /*a5b0*/  HADD2.F32 R5, -RZ, R50.H0_H0 ;  /* 0x20000032ff057230 */ /* 0x000fe40000004100 */
[----:B------:R-:W-:Y:S01]  /*a5c0*/  FMUL.FTZ R7, R8, R11 ;  /* 0x0000000b08077220 */ /* 0x000fe20000410000 */
[----:B------:R-:W-:Y:S02]  /*a5d0*/  HADD2.F32 R9, -RZ, R49.H0_H0 ;  /* 0x20000031ff097230 */ /* 0x000fe40000004100 */
[----:B------:R-:W-:Y:S01]  /*a5e0*/  FMUL.FTZ R19, R10, R13 ;  /* 0x0000000d0a137220 */ /* 0x000fe20000410000 */
[----:B------:R-:W-:Y:S02]  /*a5f0*/  HADD2.F32 R4, -RZ, R4.H1_H1 ;  /* 0x30000004ff047230 */ /* 0x000fe40000004100 */
[----:B------:R-:W-:Y:S01]  /*a600*/  FMUL.FTZ R8, R8, R5 ;  /* 0x0000000508087220 */ /* 0x000fe20000410000 */
[----:B------:R-:W-:-:S02]  /*a610*/  HADD2.F32 R6, -RZ, R6.H1_H1 ;  /* 0x30000006ff067230 */ /* 0x000fc40000004100 */
        /* <DEDUP_REMOVED lines=8> */
[----:B------:R-:W-:-:S02]  /*a6a0*/  F2FP.F16.F32.PACK_AB R6, R19, R16 ;  /* 0x000000101306723e */ /* 0x000fc400000000ff */
[----:B------:R-:W-:Y:S02]  /*a6b0*/  F2FP.F16.F32.PACK_AB R9, R29, R34 ;  /* 0x000000221d09723e */ /* 0x000fe400000000ff */
[----:B------:R-:W-:Y:S01]  /*a6c0*/  F2FP.F16.F32.PACK_AB R11, R35, R46 ;  /* 0x0000002e230b723e */ /* 0x000fe200000000ff */
[----:B------:R2:W-:Y:S01]  /*a6d0*/  STS.128 [R3], R4 ;  /* 0x0000000403007388 */ /* 0x0005e20000000c00 */
[----:B------:R-:W-:Y:S02]  /*a6e0*/  F2FP.F16.F32.PACK_AB R8, R17, R28 ;  /* 0x0000001c1108723e */ /* 0x000fe400000000ff */
[----:B------:R-:W-:-:S05]  /*a6f0*/  F2FP.F16.F32.PACK_AB R10, R13, R14 ;  /* 0x0000000e0d0a723e */ /* 0x000fca00000000ff */
[----:B------:R2:W-:Y:S02]  /*a700*/  STS.128 [R12+0xda00], R8 ;  /* 0x00da00080c007388 */ /* 0x0005e40000000c00 */
.L_x_1962:
[----:B------:R-:W-:Y:S05]  /*a710*/  BSYNC B1 ;  /* 0x0000000000017941 */ /* 0x000fea0003800000 */
.L_x_1961:
[----:B------:R-:W-:Y:S05]  /*a720*/  @P2 BRA `(.L_x_1940) ;  /* 0x0000000400a02947 */ /* 0x000fea0003800000 */
[----:B012---:R-:W-:Y:S01]  /*a730*/  SHF.R.S32.HI R3, RZ, 0x1f, R66 ;  /* 0x0000001fff037819 */ /* 0x007fe20000011442 */
[----:B------:R-:W-:Y:S01]  /*a740*/  HADD2.F32 R19, -RZ, R41.H1_H1 ;  /* 0x30000029ff137230 */ /* 0x000fe20000004100 */
[----:B------:R-:W-:Y:S01]  /*a750*/  SHF.R.U64 R31, R24, 0x10, R25 ;  /* 0x00000010181f7819 */ /* 0x000fe20000001219 */
[----:B------:R-:W-:Y:S01]  /*a760*/  HADD2.F32 R20, -RZ, R21.H1_H1 ;  /* 0x30000015ff147230 */ /* 0x000fe20000004100 */
[CC--:B------:R-:W-:Y:S01]  /*a770*/  LEA.HI R4, R3.reuse, R66.reuse, RZ, 0x3 ;  /* 0x0000004203047211 */ /* 0x0c0fe200078f18ff */
[----:B------:R-:W-:Y:S01]  /*a780*/  HADD2.F32 R41, -RZ, R41.H0_H0 ;  /* 0x20000029ff297230 */ /* 0x000fe20000004100 */
[----:B------:R-:W-:Y:S01]  /*a790*/  LEA.HI R3, R3, R66, RZ, 0x5 ;  /* 0x0000004203037211 */ /* 0x000fe200078f28ff */
[----:B------:R-:W-:Y:S01]  /*a7a0*/  HADD2.F32 R21, -RZ, R21.H0_H0 ;  /* 0x20000015ff157230 */ /* 0x000fe20000004100 */
[--C-:B------:R-:W-:Y:S02]  /*a7b0*/  SHF.R.S32.HI R5, RZ, 0x3, R4.reuse ;  /* 0x00000003ff057819 */ /* 0x100fe40000011404 */
[----:B-----5:R-:W-:-:S02]  /*a7c0*/  LOP3.LUT R4, R65, 0x18, R4, 0xf8, !PT ;  /* 0x0000001841047812 */ /* 0x020fc400078ef804 */
[----:B------:R-:W-:Y:S02]  /*a7d0*/  LEA.HI R0, R0, R5, RZ, 0x1d ;  /* 0x0000000500007211 */ /* 0x000fe400078fe8ff */
[----:B------:R-:W-:Y:S02]  /*a7e0*/  SHF.R.S32.HI R5, RZ, 0x5, R3 ;  /* 0x00000005ff057819 */ /* 0x000fe40000011403 */
[----:B------:R-:W-:Y:S02]  /*a7f0*/  SHF.R.S32.HI R3, RZ, 0x1f, R0 ;  /* 0x0000001fff037819 */ /* 0x000fe40000011400 */
[----:B------:R-:W-:Y:S01]  /*a800*/  LOP3.LUT R4, R4, R63, RZ, 0x3c, !PT ;  /* 0x0000003f04047212 */ /* 0x000fe200078e3cff */
[----:B------:R-:W-:Y:S01]  /*a810*/  IMAD R5, R5, 0x1800, R64 ;  /* 0x0000180005057824 */ /* 0x000fe200078e0240 */
        /* <DEDUP_REMOVED lines=10> */
[--C-:B------:R-:W-:Y:S01]  /*a8c0*/  SHF.R.U64 R33, R36, 0x10, R37.reuse ;  /* 0x0000001024217819 */ /* 0x100fe20000001225 */
[----:B------:R-:W0:Y:S01]  /*a8d0*/  LDS.128 R4, [R34] ;  /* 0x0000000022047984 */ /* 0x000e220000000c00 */
[----:B------:R-:W-:Y:S01]  /*a8e0*/  SHF.R.U32.HI R36, RZ, 0x10, R37 ;  /* 0x00000010ff247819 */ /* 0x000fe20000011625 */
[----:B------:R-:W-:Y:S01]  /*a8f0*/  IMAD.IADD R3, R3, 0x1, R0 ;  /* 0x0000000103037824 */ /* 0x000fe200078e0200 */
[--C-:B------:R-:W-:Y:S01]  /*a900*/  SHF.R.U64 R30, R26, 0x10, R27.reuse ;  /* 0x000000101a1e7819 */ /* 0x100fe2000000121b */
[--C-:B------:R-:W-:Y:S01]  /*a910*/  HADD2.F32 R26, -RZ, R40.reuse.H1_H1 ;  /* 0x30000028ff1a7230 */ /* 0x100fe20000004100 */
[----:B------:R-:W-:Y:S01]  /*a920*/  SHF.R.U32.HI R29, RZ, 0x10, R27 ;  /* 0x00000010ff1d7819 */ /* 0x000fe2000001161b */
[----:B------:R-:W-:Y:S01]  /*a930*/  IMAD R3, R3, 0x2, R22 ;  /* 0x0000000203037824 */ /* 0x000fe200078e0216 */
[--C-:B------:R-:W-:Y:S01]  /*a940*/  SHF.R.U64 R32, R38, 0x10, R39.reuse ;  /* 0x0000001026207819 */ /* 0x100fe20000001227 */
[----:B------:R-:W-:Y:S01]  /*a950*/  HADD2.F32 R40, -RZ, R40.H0_H0 ;  /* 0x20000028ff287230 */ /* 0x000fe20000004100 */
[----:B------:R-:W-:-:S02]  /*a960*/  SHF.R.U32.HI R38, RZ, 0x10, R39 ;  /* 0x00000010ff267819 */ /* 0x000fc40000011627 */
[----:B------:R-:W1:Y:S01]  /*a970*/  LDS.128 R8, [R3+0xda00] ;  /* 0x00da000003087984 */ /* 0x000e620000000c00 */
[--C-:B0-----:R-:W-:Y:S02]  /*a980*/  HADD2.F32 R12, -RZ, R5.reuse.H0_H0 ;  /* 0x20000005ff0c7230 */ /* 0x101fe40000004100 */
[----:B------:R-:W-:Y:S02]  /*a990*/  HADD2.F32 R5, -RZ, R5.H1_H1 ;  /* 0x30000005ff057230 */ /* 0x000fe40000004100 */
[--C-:B------:R-:W-:Y:S02]  /*a9a0*/  HADD2.F32 R13, -RZ, R7.reuse.H0_H0 ;  /* 0x20000007ff0d7230 */ /* 0x100fe40000004100 */
[----:B------:R-:W-:Y:S02]  /*a9b0*/  HADD2.F32 R14, -RZ, R7.H1_H1 ;  /* 0x30000007ff0e7230 */ /* 0x000fe40000004100 */
[----:B------:R-:W-:Y:S02]  /*a9c0*/  HADD2.F32 R0, -RZ, R4.H0_H0 ;  /* 0x20000004ff007230 */ /* 0x000fe40000004100 */
[----:B------:R-:W-:-:S02]  /*a9d0*/  HADD2.F32 R7, -RZ, R6.H0_H0 ;  /* 0x20000006ff077230 */ /* 0x000fc40000004100 */
[--C-:B-1----:R-:W-:Y:S02]  /*a9e0*/  HADD2.F32 R15, -RZ, R9.reuse.H0_H0 ;  /* 0x20000009ff0f7230 */ /* 0x102fe40000004100 */
[----:B------:R-:W-:Y:S02]  /*a9f0*/  HADD2.F32 R16, -RZ, R9.H1_H1 ;  /* 0x30000009ff107230 */ /* 0x000fe40000004100 */
[----:B------:R-:W-:Y:S02]  /*aa00*/  HADD2.F32 R17, -RZ, R11.H0_H0 ;  /* 0x2000000bff117230 */ /* 0x000fe40000004100 */
[C---:B------:R-:W-:Y:S01]  /*aa10*/  FMUL.FTZ R25, R15.reuse, R20 ;  /* 0x000000140f197220 */ /* 0x040fe20000410000 */
[-C--:B------:R-:W-:Y:S01]  /*aa20*/  FMUL.FTZ R27, R15, R19.reuse ;  /* 0x000000130f1b7220 */ /* 0x080fe20000410000 */
[----:B------:R-:W-:Y:S02]  /*aa30*/  HADD2.F32 R15, -RZ, R36.H0_H0 ;  /* 0x20000024ff0f7230 */ /* 0x000fe40000004100 */
[----:B------:R-:W-:Y:S01]  /*aa40*/  FMUL.FTZ R28, R16, R24 ;  /* 0x00000018101c7220 */ /* 0x000fe20000410000 */
[C---:B------:R-:W-:Y:S01]  /*aa50*/  FFMA.FTZ R25, R12.reuse, R19, -R25 ;  /* 0x000000130c197223 */ /* 0x040fe20000010819 */
[----:B------:R-:W-:Y:S01]  /*aa60*/  FFMA.FTZ R27, R12, R20, R27 ;  /* 0x000000140c1b7223 */ /* 0x000fe2000001001b */
[----:B------:R-:W-:-:S02]  /*aa70*/  HADD2.F32 R12, -RZ, R42.H1_H1 ;  /* 0x3000002aff0c7230 */ /* 0x000fc40000004100 */
[-C--:B------:R-:W-:Y:S01]  /*aa80*/  FMUL.FTZ R16, R16, R15.reuse ;  /* 0x0000000f10107220 */ /* 0x080fe20000410000 */
[----:B------:R-:W-:Y:S01]  /*aa90*/  FFMA.FTZ R28, R5, R15, -R28 ;  /* 0x0000000f051c7223 */ /* 0x000fe2000001081c */
[C---:B------:R-:W-:Y:S01]  /*aaa0*/  FMUL.FTZ R20, R17.reuse, R26 ;  /* 0x0000001a11147220 */ /* 0x040fe20000410000 */
[----:B------:R-:W-:Y:S02]  /*aab0*/  HADD2.F32 R18, -RZ, R11.H1_H1 ;  /* 0x3000000bff127230 */ /* 0x000fe40000004100 */
[----:B------:R-:W-:Y:S01]  /*aac0*/  FMUL.FTZ R17, R17, R12 ;  /* 0x0000000c11117220 */ /* 0x000fe20000410000 */
[----:B------:R-:W-:Y:S02]  /*aad0*/  HADD2.F32 R15, -RZ, R29.H0_H0 ;  /* 0x2000001dff0f7230 */ /* 0x000fe40000004100 */
[----:B------:R-:W-:Y:S01]  /*aae0*/  FFMA.FTZ R16, R5, R24, R16 ;  /* 0x0000001805107223 */ /* 0x000fe20000010010 */
[----:B------:R-:W-:Y:S01]  /*aaf0*/  FFMA.FTZ R20, R13, R12, -R20 ;  /* 0x0000000c0d147223 */ /* 0x000fe20000010814 */
[----:B------:R-:W-:-:S02]  /*ab00*/  HADD2.F32 R5, -RZ, R38.H0_H0 ;  /* 0x20000026ff057230 */ /* 0x000fc40000004100 */
[----:B------:R-:W-:Y:S01]  /*ab10*/  FFMA.FTZ R26, R13, R26, R17 ;  /* 0x0000001a0d1a7223 */ /* 0x000fe20000010011 */
[----:B------:R-:W-:Y:S02]  /*ab20*/  HADD2.F32 R9, -RZ, R8.H0_H0 ;  /* 0x20000008ff097230 */ /* 0x000fe40000004100 */
[C---:B------:R-:W-:Y:S01]  /*ab30*/  FMUL.FTZ R13, R18.reuse, R15 ;  /* 0x0000000f120d7220 */ /* 0x040fe20000410000 */
[----:B------:R-:W-:Y:S02]  /*ab40*/  HADD2.F32 R11, -RZ, R10.H0_H0 ;  /* 0x2000000aff0b7230 */ /* 0x000fe40000004100 */
[-C--:B------:R-:W-:Y:S01]  /*ab50*/  FMUL.FTZ R17, R18, R5.reuse ;  /* 0x0000000512117220 */ /* 0x080fe20000410000 */
[----:B------:R-:W-:Y:S02]  /*ab60*/  HADD2.F32 R42, -RZ, R42.H0_H0 ;  /* 0x2000002aff2a7230 */ /* 0x000fe40000004100 */
[C---:B------:R-:W-:Y:S01]  /*ab70*/  FFMA.FTZ R19, R14.reuse, R5, -R13 ;  /* 0x000000050e137223 */ /* 0x040fe2000001080d */
[C---:B------:R-:W-:Y:S01]  /*ab80*/  FMUL.FTZ R5, R9.reuse, R21 ;  /* 0x0000001509057220 */ /* 0x040fe20000410000 */
[----:B------:R-:W-:Y:S01]  /*ab90*/  FMUL.FTZ R12, R9, R41 ;  /* 0x00000029090c7220 */ /* 0x000fe20000410000 */
[----:B------:R-:W-:Y:S01]  /*aba0*/  FFMA.FTZ R29, R14, R15, R17 ;  /* 0x0000000f0e1d7223 */ /* 0x000fe20000010011 */
[C---:B------:R-:W-:Y:S01]  /*abb0*/  FMUL.FTZ R14, R11.reuse, R40 ;  /* 0x000000280b0e7220 */ /* 0x040fe20000410000 */
[C---:B------:R-:W-:Y:S01]  /*abc0*/  FFMA.FTZ R41, R0.reuse, R41, -R5 ;  /* 0x0000002900297223 */ /* 0x040fe20000010805 */
[----:B------:R-:W-:Y:S01]  /*abd0*/  FFMA.FTZ R12, R0, R21, R12 ;  /* 0x00000015000c7223 */ /* 0x000fe2000001000c */
[----:B------:R-:W-:Y:S01]  /*abe0*/  FMUL.FTZ R0, R11, R42 ;  /* 0x0000002a0b007220 */ /* 0x000fe20000410000 */
[----:B------:R-:W-:-:S02]  /*abf0*/  HADD2.F32 R8, -RZ, R8.H1_H1 ;  /* 0x30000008ff087230 */ /* 0x000fc40000004100 */
[C---:B------:R-:W-:Y:S01]  /*ac00*/  FFMA.FTZ R14, R7.reuse, R42, -R14 ;  /* 0x0000002a070e7223 */ /* 0x040fe2000001080e */
[----:B------:R-:W-:Y:S02]  /*ac10*/  HADD2.F32 R10, -RZ, R10.H1_H1 ;  /* 0x3000000aff0a7230 */ /* 0x000fe40000004100 */
[----:B------:R-:W-:Y:S01]  /*ac20*/  FFMA.FTZ R40, R7, R40, R0 ;  /* 0x0000002807287223 */ /* 0x000fe20000010000 */
[----:B------:R-:W-:Y:S02]  /*ac30*/  HADD2.F32 R11, -RZ, R31.H0_H0 ;  /* 0x2000001fff0b7230 */ /* 0x000fe40000004100 */
[----:B------:R-:W-:Y:S02]  /*ac40*/  HADD2.F32 R13, -RZ, R30.H0_H0 ;  /* 0x2000001eff0d7230 */ /* 0x000fe40000004100 */
[----:B------:R-:W-:Y:S02]  /*ac50*/  HADD2.F32 R5, -RZ, R33.H0_H0 ;  /* 0x20000021ff057230 */ /* 0x000fe40000004100 */
[----:B------:R-:W-:Y:S01]  /*ac60*/  FMUL.FTZ R7, R8, R11 ;  /* 0x0000000b08077220 */ /* 0x000fe20000410000 */
[----:B------:R-:W-:-:S02]  /*ac70*/  HADD2.F32 R9, -RZ, R32.H0_H0 ;  /* 0x20000020ff097230 */ /* 0x000fc40000004100 */
        /* <DEDUP_REMOVED lines=19> */
.L_x_1940:
[----:B------:R-:W-:Y:S05]  /*adb0*/  BSYNC B0 ;  /* 0x0000000000007941 */ /* 0x000fea0003800000 */
.L_x_1930:
        /* <DEDUP_REMOVED lines=8> */
.L_x_1928:
[----:B------:R-:W-:-:S06]  /*ae40*/  ULOP3.LUT UR4, UR60, 0x1, URZ, 0xfc, !UPT ;  /* 0x000000013c047892 */ /* 0x000fcc000f8efc3f */
[----:B0--3--:R-:W-:-:S05]  /*ae50*/  IMAD.U32 R0, RZ, RZ, UR4 ;  /* 0x00000004ff007e24 */ /* 0x009fca000f8e00ff */
[----:B------:R-:W-:-:S13]  /*ae60*/  ISETP.NE.AND P0, PT, R0, 0x3, PT ;  /* 0x000000030000780c */ /* 0x000fda0003f05270 */
[----:B------:R-:W-:Y:S05]  /*ae70*/  @!P0 BRA `(.L_x_1963) ;  /* 0x0000000000048947 */ /* 0x000fea0003800000 */
[----:B------:R-:W-:Y:S01]  /*ae80*/  BPT.TRAP 0x1 ;  /* 0x000000040000795c */ /* 0x000fe20000300000 */
.L_x_1963:
[----:B------:R-:W2:Y:S01]  /*ae90*/  LDL R0, [R1+0x20] ;  /* 0x0000200001007983 */ /* 0x000ea20000100800 */
[----:B------:R-:W-:Y:S01]  /*aea0*/  IMAD R21, R146, 0x8, R22 ;  /* 0x0000000892157824 */ /* 0x000fe200078e0216 */
[----:B--2-4-:R-:W-:-:S04]  /*aeb0*/  SHF.L.U32 R4, R0, 0x1f, RZ ;  /* 0x0000001f00047819 */ /* 0x014fc800000006ff */
[----:B------:R0:W2:Y:S01]  /*aec0*/  SYNCS.PHASECHK.TRANS64.TRYWAIT P1, [R21+URZ+0x31c30], R4 ;  /* 0x031c3004150075a7 */ /* 0x0000a2000802017f */
[----:B------:R-:W-:Y:S05]  /*aed0*/  @!P0 BRA `(.L_x_1964) ;  /* 0x0000000000048947 */ /* 0x000fea0003800000 */
[----:B------:R-:W-:Y:S01]  /*aee0*/  BPT.TRAP 0x1 ;  /* 0x000000040000795c */ /* 0x000fe20000300000 */
.L_x_1964:
        /* <DEDUP_REMOVED lines=12> */
.L_x_1965:
[----:B---3--:R-:W3:Y:S01]  /*afb0*/  LDL R0, [R1+0x38] ;  /* 0x0000380001007983 */ /* 0x008ee20000100800 */
[----:B------:R-:W-:Y:S01]  /*afc0*/  IMAD.MOV.U32 R15, RZ, RZ, -0x7fffffe0 ;  /* 0x80000020ff0f7424 */ /* 0x000fe200078e00ff */
[----:B------:R-:W-:Y:S01]  /*afd0*/  LOP3.LUT R2, R2, 0x10000, RZ, 0xfc, !PT ;  /* 0x0001000002027812 */ /* 0x000fe200078efcff */
[----:B-1----:R-:W-:Y:S01]  /*afe0*/  IMAD.MOV.U32 R3, RZ, RZ, -0x7fffffe0 ;  /* 0x80000020ff037424 */ /* 0x002fe200078e00ff */
[----:B------:R-:W-:Y:S05]  /*aff0*/  WARPSYNC.ALL ;  /* 0x0000000000007948 */ /* 0x000fea0003800000 */
[----:B------:R-:W-:Y:S01]  /*b000*/  R2UR UR7, R15 ;  /* 0x000000000f0772ca */ /* 0x000fe200000e0000 */
[----:B------:R-:W4:Y:S01]  /*b010*/  LDL R100, [R1+0x4c] ;  /* 0x00004c0001647983 */ /* 0x000f220000100800 */
[----:B------:R-:W-:-:S02]  /*b020*/  R2UR UR4, R2 ;  /* 0x00000000020472ca */ /* 0x000fc400000e0000 */
[C---:B------:R-:W-:Y:S01]  /*b030*/  R2UR UR5, R3.reuse ;  /* 0x00000000030572ca */ /* 0x040fe200000e0000 */
[----:B------:R-:W-:Y:S01]  /*b040*/  WARPGROUP.ARRIVE ;  /* 0x00000000000079c5 */ /* 0x000fe20000000000 */
[----:B------:R-:W-:Y:S01]  /*b050*/  IMAD.MOV.U32 R5, RZ, RZ, -0x7fffffe0 ;  /* 0x80000020ff057424 */ /* 0x000fe200078e00ff */
[C---:B------:R-:W-:Y:S01]  /*b060*/  R2UR UR8, R2.reuse ;  /* 0x00000000020872ca */ /* 0x040fe200000e0000 */
[----:B-----5:R-:W4:Y:S01]  /*b070*/  LDL R102, [R1+0x48] ;  /* 0x0000480001667983 */ /* 0x020f220000100800 */
[----:B------:R-:W-:Y:S02]  /*b080*/  R2UR UR9, R3 ;  /* 0x00000000030972ca */ /* 0x000fe400000e0000 */
[----:B------:R-:W-:Y:S01]  /*b090*/  R2UR UR11, R5 ;  /* 0x00000000050b72ca */ /* 0x000fe200000e0000 */
[----:B------:R-:W-:Y:S01]  /*b0a0*/  IMAD.MOV.U32 R5, RZ, RZ, -0x7fffffe0 ;  /* 0x80000020ff057424 */ /* 0x000fe200078e00ff */
[----:B------:R-:W4:Y:S01]  /*b0b0*/  LDL R96, [R1+0x58] ;  /* 0x0000580001607983 */ /* 0x000f220000100800 */
[----:B------:R-:W-:Y:S01]  /*b0c0*/  IMAD.MOV.U32 R7, RZ, RZ, -0x7fffffe0 ;  /* 0x80000020ff077424 */ /* 0x000fe200078e00ff */
[----:B------:R-:W-:-:S02]  /*b0d0*/  R2UR UR12, R2 ;  /* 0x00000000020c72ca */ /* 0x000fc400000e0000 */
[----:B------:R-:W-:Y:S01]  /*b0e0*/  R2UR UR13, R3 ;  /* 0x00000000030d72ca */ /* 0x000fe200000e0000 */
[----:B------:R-:W4:Y:S01]  /*b0f0*/  LDL R99, [R1+0x54] ;  /* 0x0000540001637983 */ /* 0x000f220000100800 */
[----:B------:R-:W-:Y:S01]  /*b100*/  R2UR UR15, R7 ;  /* 0x00000000070f72ca */ /* 0x000fe200000e0000 */
[----:B------:R-:W-:Y:S01]  /*b110*/  IMAD.MOV.U32 R9, RZ, RZ, -0x7fffffe0 ;  /* 0x80000020ff097424 */ /* 0x000fe200078e00ff */
[----:B------:R-:W-:Y:S01]  /*b120*/  R2UR UR16, R2 ;  /* 0x00000000021072ca */ /* 0x000fe200000e0000 */
[----:B------:R-:W4:Y:S01]  /*b130*/  LDL R98, [R1+0x3c] ;  /* 0x00003c0001627983 */ /* 0x000f220000100800 */
[----:B------:R-:W-:Y:S02]  /*b140*/  R2UR UR17, R3 ;  /* 0x00000000031172ca */ /* 0x000fe400000e0000 */
[----:B------:R-:W-:Y:S01]  /*b150*/  R2UR UR19, R9 ;  /* 0x00000000091372ca */ /* 0x000fe200000e0000 */
[----:B---3--:R-:W-:-:S05]  /*b160*/  IMAD R14, R146, 0x6c0, R0 ;  /* 0x000006c0920e7824 */ /* 0x008fca00078e0200 */
[----:B------:R-:W-:-:S13]  /*b170*/  R2UR UR6, R14 ;  /* 0x000000000e0672ca */ /* 0x000fda00000e0000 */
[----:B------:R-:W-:Y:S01]  /*b180*/  HGMMA.64x16x16.F32 R88, gdesc[UR4], RZ, !UPT, gsb0 ;  /* 0x00200000045879f0 */ /* 0x000fe2000c0008ff */
[----:B0-2---:R-:W-:-:S05]  /*b190*/  VIADD R4, R14, 0x40 ;  /* 0x000000400e047836 */ /* 0x005fca0000000000 */
[----:B------:R-:W-:Y:S01]  /*b1a0*/  R2UR UR10, R4 ;  /* 0x00000000040a72ca */ /* 0x000fe200000e0000 */
[----:B------:R-:W-:Y:S02]  /*b1b0*/  WARPGROUP.DEPBAR.LE gsb0, 0x0 ;  /* 0x00008000000079c5 */ /* 0x000fe40000010000 */
[----:B------:R-:W-:-:S10]  /*b1c0*/  WARPGROUP.ARRIVE ;  /* 0x00000000000079c5 */ /* 0x000fd40000000000 */
[----:B------:R-:W-:Y:S01]  /*b1d0*/  HGMMA.64x16x16.F32 R80, gdesc[UR8], RZ, !UPT, gsb0 ;  /* 0x00200000085079f0 */ /* 0x000fe2000c0008ff */
[----:B------:R-:W-:Y:S01]  /*b1e0*/  VIADD R4, R14, 0x80 ;  /* 0x000000800e047836 */ /* 0x000fe20000000000 */
[----:B------:R-:W-:Y:S02]  /*b1f0*/  R2UR UR7, R5 ;  /* 0x00000000050772ca */ /* 0x000fe400000e0000 */
[----:B------:R-:W-:Y:S02]  /*b200*/  R2UR UR4, R2 ;  /* 0x00000000020472ca */ /* 0x000fe400000e0000 */
[----:B------:R-:W-:Y:S02]  /*b210*/  R2UR UR6, R4 ;  /* 0x00000000040672ca */ /* 0x000fe400000e0000 */
[----:B------:R-:W-:Y:S01]  /*b220*/  R2UR UR5, R3 ;  /* 0x00000000030572ca */ /* 0x000fe200000e0000 */
[----:B------:R-:W-:Y:S02]  /*b230*/  WARPGROUP.DEPBAR.LE gsb0, 0x0 ;  /* 0x00008000000079c5 */ /* 0x000fe40000010000 */
[----:B------:R-:W-:-:S10]  /*b240*/  WARPGROUP.ARRIVE ;  /* 0x00000000000079c5 */ /* 0x000fd40000000000 */
[----:B------:R-:W-:Y:S01]  /*b250*/  HGMMA.64x16x16.F32 R72, gdesc[UR4], RZ, !UPT, gsb0 ;  /* 0x00200000044879f0 */ /* 0x000fe2000c0008ff */
[----:B------:R-:W-:-:S05]  /*b260*/  VIADD R6, R14, 0xc0 ;  /* 0x000000c00e067836 */ /* 0x000fca0000000000 */
        /* <DEDUP_REMOVED lines=46> */
[----:B------:R-:W-:Y:S02]  /*b550*/  VIADD R12, R2, 0x2 ;  /* 0x00000002020c7836 */ /* 0x000fe40000000000 */
[----:B------:R-:W-:Y:S02]  /*b560*/  IMAD.MOV.U32 R5, RZ, RZ, -0x7fffffe0 ;  /* 0x80000020ff057424 */ /* 0x000fe400078e00ff */
[----:B------:R-:W-:Y:S01]  /*b570*/  IMAD.MOV.U32 R13, RZ, RZ, -0x7fffffe0 ;  /* 0x80000020ff0d7424 */ /* 0x000fe200078e00ff */
[----:B------:R-:W-:Y:S02]  /*b580*/  R2UR UR6, R4 ;  /* 0x00000000040672ca */ /* 0x000fe400000e0000 */
[----:B------:R-:W-:-:S02]  /*b590*/  R2UR UR7, R5 ;  /* 0x00000000050772ca */ /* 0x000fc400000e0000 */
[----:B------:R-:W-:Y:S02]  /*b5a0*/  R2UR UR4, R12 ;  /* 0x000000000c0472ca */ /* 0x000fe400000e0000 */
[----:B------:R-:W-:Y:S01]  /*b5b0*/  R2UR UR5, R13 ;  /* 0x000000000d0572ca */ /* 0x000fe200000e0000 */
[----:B------:R-:W-:Y:S02]  /*b5c0*/  WARPGROUP.DEPBAR.LE gsb0, 0x0 ;  /* 0x00008000000079c5 */ /* 0x000fe40000010000 */
        /* <DEDUP_REMOVED lines=385> */
[----:B----4-:R-:W-:-:S04]  /*cde0*/  IMAD R0, R104, -0x90, R100 ;  /* 0xffffff7068007824 */ /* 0x010fc800078e0264 */
[----:B------:R-:W-:Y:S01]  /*cdf0*/  VIADD R20, R0, 0x90 ;  /* 0x0000009000147836 */ /* 0x000fe20000000000 */
[----:B------:R-:W-:Y:S01]  /*ce00*/  IADD3 R97, -R102, 0x91, R0 ;  /* 0x0000009166617810 */ /* 0x000fe20007ffe100 */
[----:B------:R-:W-:Y:S02]  /*ce10*/  IMAD R96, R98, 0xc0, R96 ;  /* 0x000000c062607824 */ /* 0x000fe400078e0260 */
[C---:B------:R-:W-:Y:S02]  /*ce20*/  IMAD R20, R99.reuse, -0x2, R20 ;  /* 0xfffffffe63147824 */ /* 0x040fe400078e0214 */
[----:B------:R-:W-:-:S05]  /*ce30*/  IMAD R97, R99, -0x2, R97 ;  /* 0xfffffffe63617824 */ /* 0x000fca00078e0261 */
[----:B------:R-:W-:Y:S01]  /*ce40*/  VIADDMNMX R0, R96, R97, R20, PT ;  /* 0x0000006160007246 */ /* 0x000fe20003800114 */
[----:B------:R-:W-:Y:S02]  /*ce50*/  WARPGROUP.DEPBAR.LE gsb0, 0x0 ;  /* 0x00008000000079c5 */ /* 0x000fe40000010000 */
[----:B------:R-:W-:-:S06]  /*ce60*/  WARPGROUP.ARRIVE ;  /* 0x00000000000079c5 */ /* 0x000fcc0000000000 */
[----:B------:R-:W-:Y:S01]  /*ce70*/  HGMMA.64x16x16.F32 R40, gdesc[UR12], R40, gsb0 ;  /* 0x002000000c2879f0 */ /* 0x000fe20008000828 */
[C---:B------:R-:W-:Y:S02]  /*ce80*/  ISETP.GT.AND P1, PT, R0.reuse, RZ, PT ;  /* 0x000000ff0000720c */ /* 0x040fe40003f24270 */
[C---:B------:R-:W-:Y:S02]  /*ce90*/  ISETP.GT.AND P2, PT, R0.reuse, 0x1, PT ;  /* 0x000000010000780c */ /* 0x040fe40003f44270 */
[----:B------:R-:W-:Y:S02]  /*cea0*/  ISETP.GT.AND P3, PT, R0, 0x8, PT ;  /* 0x000000080000780c */ /* 0x000fe40003f64270 */
[----:B------:R-:W-:Y:S02]  /*ceb0*/  FSEL R19, R88, -INF , P1 ;  /* 0xff80000058137808 */ /* 0x000fe40000800000 */
[----:B------:R-:W-:Y:S02]  /*cec0*/  FSEL R89, R89, -INF , P2 ;  /* 0xff80000059597808 */ /* 0x000fe40001000000 */
[----:B------:R-:W-:-:S02]  /*ced0*/  ISETP.GT.AND P1, PT, R0, 0x9, PT ;  /* 0x000000090000780c */ /* 0x000fc40003f24270 */
[----:B------:R-:W-:Y:S02]  /*cee0*/  FSEL R99, R92, -INF , P3 ;  /* 0xff8000005c637808 */ /* 0x000fe40001800000 */
[----:B------:R-:W-:Y:S02]  /*cef0*/  FMNMX.FTZ R16, R19, R89, !PT ;  /* 0x0000005913107209 */ /* 0x000fe40007810000 */
[----:B------:R-:W-:Y:S02]  /*cf00*/  ISETP.GT.AND P2, PT, R0, 0x10, PT ;  /* 0x000000100000780c */ /* 0x000fe40003f44270 */
[----:B------:R-:W-:Y:S02]  /*cf10*/  FSEL R93, R93, -INF , P1 ;  /* 0xff8000005d5d7808 */ /* 0x000fe40000800000 */
[----:B------:R-:W-:Y:S02]  /*cf20*/  FMNMX.FTZ R16, R99, R16, !PT ;  /* 0x0000001063107209 */ /* 0x000fe40007810000 */
[----:B------:R-:W-:-:S02]  /*cf30*/  FSEL R101, R80, -INF , P2 ;  /* 0xff80000050657808 */ /* 0x000fc40001000000 */
[----:B------:R-:W-:Y:S01]  /*cf40*/  FMNMX.FTZ R16, R93, R16, !PT ;  /* 0x000000105d107209 */ /* 0x000fe20007810000 */
[----:B------:R-:W-:-:S03]  /*cf50*/  IMAD.MOV.U32 R17, RZ, RZ, -0x7fffffe0 ;  /* 0x80000020ff117424 */ /* 0x000fc600078e00ff */
[----:B------:R-:W-:Y:S01]  /*cf60*/  FMNMX.FTZ R18, R101, R16, !PT ;  /* 0x0000001065127209 */ /* 0x000fe20007810000 */
[----:B------:R-:W-:Y:S01]  /*cf70*/  VIADD R16, R14, 0x642 ;  /* 0x000006420e107836 */ /* 0x000fe20000000000 */
[----:B------:R-:W-:Y:S02]  /*cf80*/  R2UR UR7, R17 ;  /* 0x00000000110772ca */ /* 0x000fe400000e0000 */
[----:B------:R-:W-:Y:S02]  /*cf90*/  R2UR UR4, R4 ;  /* 0x00000000040472ca */ /* 0x000fe400000e0000 */
[----:B------:R-:W-:Y:S02]  /*cfa0*/  R2UR UR6, R16 ;  /* 0x00000000100672ca */ /* 0x000fe400000e0000 */
[----:B------:R-:W-:Y:S02]  /*cfb0*/  R2UR UR5, R5 ;  /* 0x00000000050572ca */ /* 0x000fe400000e0000 */
[----:B------:R-:W-:-:S02]  /*cfc0*/  ISETP.GT.AND P1, PT, R0, 0x11, PT ;  /* 0x000000110000780c */ /* 0x000fc40003f24270 */
[----:B------:R-:W-:Y:S01]  /*cfd0*/  ISETP.GT.AND P2, PT, R0, 0x18, PT ;  /* 0x000000180000780c */ /* 0x000fe20003f44270 */
[----:B------:R-:W-:Y:S02]  /*cfe0*/  WARPGROUP.DEPBAR.LE gsb0, 0x0 ;  /* 0x00008000000079c5 */ /* 0x000fe40000010000 */
[----:B------:R-:W-:Y:S01]  /*cff0*/  WARPGROUP.ARRIVE ;  /* 0x00000000000079c5 */ /* 0x000fe20000000000 */
[----:B------:R-:W-:-:S05]  /*d000*/  FSEL R81, R81, -INF , P1 ;  /* 0xff80000051517808 */ /* 0x000fca0000800000 */
[----:B------:R-:W-:Y:S01]  /*d010*/  HGMMA.64x16x16.F32 R32, gdesc[UR4], R32, gsb0 ;  /* 0x00200000042079f0 */ /* 0x000fe20008000820 */
[----:B------:R-:W-:Y:S01]  /*d020*/  ISETP.GT.AND P3, PT, R0, 0x19, PT ;  /* 0x000000190000780c */ /* 0x000fe20003f64270 */
[----:B------:R-:W-:Y:S01]  /*d030*/  IMAD.MOV.U32 R15, RZ, RZ, -0x7fffffe0 ;  /* 0x80000020ff0f7424 */ /* 0x000fe200078e00ff */
[----:B------:R-:W-:Y:S01]  /*d040*/  FSEL R103, R84, -INF , P2 ;  /* 0xff80000054677808 */ /* 0x000fe20001000000 */
[----:B------:R-:W-:Y:S01]  /*d050*/  VIADD R14, R14, 0x682 ;  /* 0x000006820e0e7836 */ /* 0x000fe20000000000 */
[----:B------:R-:W-:Y:S01]  /*d060*/  FMNMX.FTZ R18, R81, R18, !PT ;  /* 0x0000001251127209 */ /* 0x000fe20007810000 */
[----:B------:R-:W-:Y:S01]  /*d070*/  ULDC UR4, c[0x0][0x988] ;  /* 0x0002620000047ab9 */ /* 0x000fe20000000800 */
        /* <DEDUP_REMOVED lines=21> */
[----:B------:R-:W-:Y:S02]  /*d1d0*/  R2UR UR11, R15 ;  /* 0x000000000f0b72ca */ /* 0x000fe400000e0000 */
[----:B------:R-:W-:Y:S02]  /*d1e0*/  ISETP.GT.AND P1, PT, R0, 0x39, PT ;  /* 0x000000390000780c */ /* 0x000fe40003f24270 */
[----:B------:R-:W-:Y:S02]  /*d1f0*/  FSEL R15, R68, -INF , P2 ;  /* 0xff800000440f7808 */ /* 0x000fe40001000000 */
[----:B------:R-:W-:Y:S02]  /*d200*/  FMNMX.FTZ R18, R65, R18, !PT ;  /* 0x0000001241127209 */ /* 0x000fe40007810000 */
[----:B------:R-:W-:Y:S02]  /*d210*/  ISETP.GT.AND P2, PT, R0, 0x40, PT ;  /* 0x000000400000780c */ /* 0x000fe40003f44270 */
[----:B------:R-:W-:-:S02]  /*d220*/  FSEL R69, R69, -INF , P1 ;  /* 0xff80000045457808 */ /* 0x000fc40000800000 */
[----:B------:R-:W-:Y:S02]  /*d230*/  FMNMX.FTZ R18, R15, R18, !PT ;  /* 0x000000120f127209 */ /* 0x000fe40007810000 */
[----:B------:R-:W-:Y:S02]  /*d240*/  R2UR UR10, R14 ;  /* 0x000000000e0a72ca */ /* 0x000fe400000e0000 */
[----:B------:R-:W-:Y:S02]  /*d250*/  R2UR UR8, R4 ;  /* 0x00000000040872ca */ /* 0x000fe400000e0000 */
[----:B------:R-:W-:Y:S02]  /*d260*/  R2UR UR9, R5 ;  /* 0x00000000050972ca */ /* 0x000fe400000e0000 */
[----:B------:R-:W-:Y:S02]  /*d270*/  ISETP.GT.AND P1, PT, R0, 0x41, PT ;  /* 0x000000410000780c */ /* 0x000fe40003f24270 */
[----:B------:R-:W-:-:S02]  /*d280*/  FSEL R109, R56, -INF , P2 ;  /* 0xff800000386d7808 */ /* 0x000fc40001000000 */
[----:B------:R-:W-:Y:S01]  /*d290*/  FMNMX.FTZ R18, R69, R18, !PT ;  /* 0x0000001245127209 */ /* 0x000fe20007810000 */
[----:B------:R-:W-:Y:S02]  /*d2a0*/  WARPGROUP.DEPBAR.LE gsb0, 0x0 ;  /* 0x00008000000079c5 */ /* 0x000fe40000010000 */
[C---:B------:R-:W-:Y:S02]  /*d2b0*/  ISETP.GT.AND P2, PT, R0.reuse, 0x48, PT ;  /* 0x000000480000780c */ /* 0x040fe40003f44270 */
[----:B------:R-:W-:Y:S02]  /*d2c0*/  FSEL R57, R57, -INF , P1 ;  /* 0xff80000039397808 */ /* 0x000fe40000800000 */
[----:B------:R-:W-:Y:S01]  /*d2d0*/  FMNMX.FTZ R18, R109, R18, !PT ;  /* 0x000000126d127209 */ /* 0x000fe20007810000 */
[----:B------:R-:W-:Y:S01]  /*d2e0*/  WARPGROUP.ARRIVE ;  /* 0x00000000000079c5 */ /* 0x000fe20000000000 */
[----:B------:R-:W-:Y:S02]  /*d2f0*/  ISETP.GT.AND P1, PT, R0, 0x49, PT ;  /* 0x000000490000780c */ /* 0x000fe40003f24270 */
[----:B------:R-:W-:-:S02]  /*d300*/  FSEL R111, R60, -INF , P2 ;  /* 0xff8000003c6f7808 */ /* 0x000fc40001000000 */
[----:B------:R-:W-:Y:S01]  /*d310*/  FMNMX.FTZ R18, R57, R18, !PT ;  /* 0x0000001239127209 */ /* 0x000fe20007810000 */
[----:B------:R-:W-:Y:S01]  /*d320*/  HGMMA.64x16x16.F32 R24, gdesc[UR8], R24, gsb0 ;  /* 0x00200000081879f0 */ /* 0x000fe20008000818 */
[C---:B------:R-:W-:Y:S02]  /*d330*/  ISETP.GT.AND P2, PT, R0.reuse, 0x50, PT ;  /* 0x000000500000780c */ /* 0x040fe40003f44270 */
[----:B------:R-:W-:Y:S02]  /*d340*/  FSEL R61, R61, -INF , P1 ;  /* 0xff8000003d3d7808 */ /* 0x000fe40000800000 */
[----:B------:R-:W-:Y:S02]  /*d350*/  FMNMX.FTZ R18, R111, R18, !PT ;  /* 0x000000126f127209 */ /* 0x000fe40007810000 */
[----:B------:R-:W-:Y:S02]  /*d360*/  ISETP.GT.AND P1, PT, R0, 0x51, PT ;  /* 0x000000510000780c */ /* 0x000fe40003f24270 */
[----:B------:R-:W-:-:S02]  /*d370*/  FSEL R113, R48, -INF , P2 ;  /* 0xff80000030717808 */ /* 0x000fc40001000000 */
[----:B------:R-:W-:Y:S02]  /*d380*/  FMNMX.FTZ R18, R61, R18, !PT ;  /* 0x000000123d127209 */ /* 0x000fe40007810000 */
        /* <DEDUP_REMOVED lines=32> */
[----:B------:R-:W-:Y:S01]  /*d590*/  FMNMX.FTZ R18, R123, R18, !PT ;  /* 0x000000127b127209 */ /* 0x000fe20007810000 */
[----:B------:R-:W-:Y:S02]  /*d5a0*/  WARPGROUP.DEPBAR.LE gsb0, 0x0 ;  /* 0x00008000000079c5 */ /* 0x000fe40000010000 */
        /* <DEDUP_REMOVED lines=9> */
[----:B------:R-:W-:Y:S02]  /*d640*/  FSEL R29, R29, -INF , P1 ;  /* 0xff8000001d1d7808 */ /* 0x000fe40000800000 */
[----:B------:R-:W-:-:S04]  /*d650*/  FMNMX.FTZ R18, R127, R18, !PT ;  /* 0x000000127f127209 */ /* 0x000fc80007810000 */
[----:B------:R-:W-:-:S05]  /*d660*/  FMNMX.FTZ R24, R29, R18, !PT ;  /* 0x000000121d187209 */ /* 0x000fca0007810000 */
[----:B------:R-:W0:Y:S02]  /*d670*/  SHFL.BFLY PT, R129, R24, 0x2, 0x1f ;  /* 0x0c401f0018817f89 */ /* 0x000e2400000e0000 */
[----:B0-----:R-:W-:-:S05]  /*d680*/  FMNMX.FTZ R129, R24, R129, !PT ;  /* 0x0000008118817209 */ /* 0x001fca0007810000 */
[----:B------:R-:W0:Y:S01]  /*d690*/  SHFL.BFLY PT, R14, R129, 0x1, 0x1f ;  /* 0x0c201f00810e7f89 */ /* 0x000e2200000e0000 */
[----:B------:R-:W-:Y:S01]  /*d6a0*/  IMAD.U32 R0, RZ, RZ, UR4 ;  /* 0x00000004ff007e24 */ /* 0x000fe2000f8e00ff */
[----:B------:R-:W-:-:S04]  /*d6b0*/  IADD3 R97, R97, 0x8, R96 ;  /* 0x0000000861617810 */ /* 0x000fc80007ffe060 */
[----:B------:R-:W-:-:S04]  /*d6c0*/  VIMNMX R20, R20, R97, PT ;  /* 0x0000006114147248 */ /* 0x000fc80003fe0100 */
[----:B------:R-:W-:Y:S02]  /*d6d0*/  ISETP.GT.AND P2, PT, R20, 0x1, PT ;  /* 0x000000011400780c */ /* 0x000fe40003f44270 */
[----:B0-----:R-:W-:-:S04]  /*d6e0*/  FMNMX.FTZ R14, R129, R14, !PT ;  /* 0x0000000e810e7209 */ /* 0x001fc80007810000 */
[C---:B------:R-:W-:Y:S01]  /*d6f0*/  FSETP.NEU.FTZ.AND P1, PT, R14.reuse, -INF , PT ;  /* 0xff8000000e00780b */ /* 0x040fe20003f3d000 */
[----:B------:R-:W-:-:S05]  /*d700*/  FMUL.FTZ R16, R14, R0 ;  /* 0x000000000e107220 */ /* 0x000fca0000410000 */
[----:B------:R-:W-:Y:S02]  /*d710*/  FSEL R16, R16, RZ, P1 ;  /* 0x000000ff10107208 */ /* 0x000fe40000800000 */
[----:B------:R-:W-:-:S03]  /*d720*/  ISETP.GT.AND P1, PT, R20, RZ, PT ;  /* 0x000000ff1400720c */ /* 0x000fc60003f24270 */
[-CC-:B------:R-:W-:Y:S01]  /*d730*/  FFMA.FTZ R18, R19, R0.reuse, -R16.reuse ;  /* 0x0000000013127223 */ /* 0x180fe20000010810 */
[-CC-:B------:R-:W-:Y:S01]  /*d740*/  FFMA.FTZ R19, R89, R0.reuse, -R16.reuse ;  /* 0x0000000059137223 */ /* 0x180fe20000010810 */
[----:B------:R-:W-:Y:S01]  /*d750*/  FFMA.FTZ R89, R93, R0, -R16 ;  /* 0x000000005d597223 */ /* 0x000fe20000010810 */
[----:B------:R-:W-:Y:S02]  /*d760*/  ISETP.GT.AND P3, PT, R20, 0x8, PT ;  /* 0x000000081400780c */ /* 0x000fe40003f64270 */
[----:B------:R-:W-:Y:S02]  /*d770*/  FSEL R93, R90, -INF , P1 ;  /* 0xff8000005a5d7808 */ /* 0x000fe40000800000 */
[----:B------:R-:W-:Y:S02]  /*d780*/  FSEL R91, R91, -INF , P2 ;  /* 0xff8000005b5b7808 */ /* 0x000fe40001000000 */
[----:B------:R-:W-:Y:S02]  /*d790*/  ISETP.GT.AND P1, PT, R20, 0x9, PT ;  /* 0x000000091400780c */ /* 0x000fe40003f24270 */
[----:B------:R-:W-:-:S02]  /*d7a0*/  FSEL R97, R94, -INF , P3 ;  /* 0xff8000005e617808 */ /* 0x000fc40001800000 */
[----:B------:R-:W-:Y:S02]  /*d7b0*/  FMNMX.FTZ R32, R93, R91, !PT ;  /* 0x0000005b5d207209 */ /* 0x000fe40007810000 */
[----:B------:R-:W-:Y:S02]  /*d7c0*/  FSEL R95, R95, -INF , P1 ;  /* 0xff8000005f5f7808 */ /* 0x000fe40000800000 */
[C---:B------:R-:W-:Y:S02]  /*d7d0*/  ISETP.GT.AND P1, PT, R20.reuse, 0x10, PT ;  /* 0x000000101400780c */ /* 0x040fe40003f24270 */
[----:B------:R-:W-:Y:S01]  /*d7e0*/  FMNMX.FTZ R32, R97, R32, !PT ;  /* 0x0000002061207209 */ /* 0x000fe20007810000 */
[----:B------:R-:W-:Y:S01]  /*d7f0*/  FFMA.FTZ R24, R99, R0, -R16 ;  /* 0x0000000063187223 */ /* 0x000fe20000010810 */
[----:B------:R-:W-:Y:S02]  /*d800*/  ISETP.GT.AND P2, PT, R20, 0x11, PT ;  /* 0x000000111400780c */ /* 0x000fe40003f44270 */
[----:B------:R-:W-:-:S02]  /*d810*/  FSEL R99, R82, -INF , P1 ;  /* 0xff80000052637808 */ /* 0x000fc40000800000 */
[----:B------:R-:W-:Y:S01]  /*d820*/  FMNMX.FTZ R36, R95, R32, !PT ;  /* 0x000000205f247209 */ /* 0x000fe20007810000 */
[--C-:B------:R-:W-:Y:S01]  /*d830*/  FFMA.FTZ R28, R101, R0, -R16.reuse ;  /* 0x00000000651c7223 */ /* 0x100fe20000010810 */
[C---:B------:R-:W-:Y:S02]  /*d840*/  ISETP.GT.AND P1, PT, R20.reuse, 0x18, PT ;  /* 0x000000181400780c */ /* 0x040fe40003f24270 */
[----:B------:R-:W-:Y:S02]  /*d850*/  FSEL R101, R83, -INF , P2 ;  /* 0xff80000053657808 */ /* 0x000fe40001000000 */
[----:B------:R-:W-:Y:S01]  /*d860*/  FMNMX.FTZ R36, R99, R36, !PT ;  /* 0x0000002463247209 */ /* 0x000fe20007810000 */
[----:B------:R-:W-:Y:S01]  /*d870*/  FFMA.FTZ R40, R103, R0, -R16 ;  /* 0x0000000067287223 */ /* 0x000fe20000010810 */
[----:B------:R-:W-:Y:S02]  /*d880*/  ISETP.GT.AND P2, PT, R20, 0x19, PT ;  /* 0x000000191400780c */ /* 0x000fe40003f44270 */
[----:B------:R-:W-:-:S02]  /*d890*/  FSEL R103, R86, -INF , P1 ;  /* 0xff80000056677808 */ /* 0x000fc40000800000 */
[----:B------:R-:W-:Y:S02]  /*d8a0*/  FMNMX.FTZ R36, R101, R36, !PT ;  /* 0x0000002465247209 */ /* 0x000fe40007810000 */
[----:B------:R-:W-:Y:S02]  /*d8b0*/  FSEL R87, R87, -INF , P2 ;  /* 0xff80000057577808 */ /* 0x000fe40001000000 */
[C---:B------:R-:W-:Y:S02]  /*d8c0*/  ISETP.GT.AND P1, PT, R20.reuse, 0x20, PT ;  /* 0x000000201400780c */ /* 0x040fe40003f24270 */
[----:B------:R-:W-:Y:S01]  /*d8d0*/  FMNMX.FTZ R36, R103, R36, !PT ;  /* 0x0000002467247209 */ /* 0x000fe20007810000 */
[----:B------:R0:W-:Y:S01]  /*d8e0*/  MUFU.EX2 R32, R40 ;  /* 0x0000002800207308 */ /* 0x0001e20000000800 */
[----:B------:R-:W-:Y:S01]  /*d8f0*/  FFMA.FTZ R83, R85, R0, -R16 ;  /* 0x0000000055537223 */ /* 0x000fe20000010810 */
[----:B------:R-:W-:Y:S02]  /*d900*/  ISETP.GT.AND P2, PT, R20, 0x21, PT ;  /* 0x000000211400780c */ /* 0x000fe40003f44270 */
[----:B------:R-:W-:-:S02]  /*d910*/  FSEL R85, R74, -INF , P1 ;  /* 0xff8000004a557808 */ /* 0x000fc40000800000 */
[----:B0-----:R-:W-:Y:S02]  /*d920*/  FMNMX.FTZ R40, R87, R36, !PT ;  /* 0x0000002457287209 */ /* 0x001fe40007810000 */
        /* <DEDUP_REMOVED lines=11> */
[----:B------:R-:W-:Y:S02]  /*d9e0*/  ISETP.GT.AND P2, PT, R20, 0x31, PT ;  /* 0x000000311400780c */ /* 0x000fe40003f44270 */
[----:B------:R-:W-:Y:S01]  /*d9f0*/  FSEL R129, R66, -INF , P1 ;  /* 0xff80000042817808 */ /* 0x000fe20000800000 */
[----:B------:R-:W-:Y:S01]  /*da00*/  FFMA.FTZ R48, R17, R0, -R16 ;  /* 0x0000000011307223 */ /* 0x000fe20000010810 */
[----:B------:R-:W-:-:S02]  /*da10*/  ISETP.GT.AND P1, PT, R20, 0x38, PT ;  /* 0x000000381400780c */ /* 0x000fc40003f24270 */
[----:B0-----:R-:W-:Y:S02]  /*da20*/  FMNMX.FTZ R44, R79, R40, !PT ;  /* 0x000000284f2c7209 */ /* 0x001fe40007810000 */
[----:B------:R-:W-:Y:S02]  /*da30*/  FSEL R17, R67, -INF , P2 ;  /* 0xff80000043117808 */ /* 0x000fe40001000000 */
[----:B------:R-:W-:Y:S02]  /*da40*/  FMNMX.FTZ R44, R129, R44, !PT ;  /* 0x0000002c812c7209 */ /* 0x000fe40007810000 */
[----:B------:R-:W-:Y:S02]  /*da50*/  ISETP.GT.AND P2, PT, R20, 0x39, PT ;  /* 0x000000391400780c */ /* 0x000fe40003f44270 */
[----:B------:R-:W-:Y:S02]  /*da60*/  FSEL R131, R70, -INF , P1 ;  /* 0xff80000046837808 */ /* 0x000fe40000800000 */
[----:B------:R-:W-:-:S02]  /*da70*/  FMNMX.FTZ R44, R17, R44, !PT ;  /* 0x0000002c112c7209 */ /* 0x000fc40007810000 */
[----:B------:R-:W-:Y:S02]  /*da80*/  FSEL R71, R71, -INF , P2 ;  /* 0xff80000047477808 */ /* 0x000fe40001000000 */
[C---:B------:R-:W-:Y:S02]  /*da90*/  ISETP.GT.AND P1, PT, R20.reuse, 0x40, PT ;  /* 0x000000401400780c */ /* 0x040fe40003f24270 */
[----:B------:R-:W-:Y:S01]  /*daa0*/  FMNMX.FTZ R44, R131, R44, !PT ;  /* 0x0000002c832c7209 */ /* 0x000fe20007810000 */
[----:B------:R0:W-:Y:S01]  /*dab0*/  MUFU.EX2 R40, R48 ;  /* 0x0000003000287308 */ /* 0x0001e20000000800 */
[-CC-:B------:R-:W-:Y:S01]  /*dac0*/  FFMA.FTZ R67, R77, R0.reuse, -R16.reuse ;  /* 0x000000004d437223 */ /* 0x180fe20000010810 */
[----:B------:R-:W-:Y:S02]  /*dad0*/  ISETP.GT.AND P2, PT, R20, 0x41, PT ;  /* 0x000000411400780c */ /* 0x000fe40003f44270 */
[----:B------:R-:W-:Y:S01]  /*dae0*/  FSEL R77, R58, -INF , P1 ;  /* 0xff8000003a4d7808 */ /* 0x000fe20000800000 */
[----:B------:R-:W-:Y:S01]  /*daf0*/  FFMA.FTZ R52, R107, R0, -R16 ;  /* 0x000000006b347223 */ /* 0x000fe20000010810 */
[----:B0-----:R-:W-:-:S02]  /*db00*/  FMNMX.FTZ R48, R71, R44, !PT ;  /* 0x0000002c47307209 */ /* 0x001fc40007810000 */
[C---:B------:R-:W-:Y:S02]  /*db10*/  ISETP.GT.AND P1, PT, R20.reuse, 0x48, PT ;  /* 0x000000481400780c */ /* 0x040fe40003f24270 */
        /* <DEDUP_REMOVED lines=8> */
[----:B------:R-:W-:Y:S01]  /*dba0*/  FFMA.FTZ R59, R65, R0, -R16 ;  /* 0x00000000413b7223 */ /* 0x000fe20000010810 */
[----:B------:R-:W-:Y:S02]  /*dbb0*/  ISETP.GT.AND P2, PT, R20, 0x51, PT ;  /* 0x000000511400780c */ /* 0x000fe40003f44270 */
[----:B------:R-:W-:Y:S02]  /*dbc0*/  FSEL R65, R50, -INF , P1 ;  /* 0xff80000032417808 */ /* 0x000fe40000800000 */
[----:B------:R-:W-:-:S02]  /*dbd0*/  FMNMX.FTZ R48, R63, R48, !PT ;  /* 0x000000303f307209 */ /* 0x000fc40007810000 */
        /* <DEDUP_REMOVED lines=10> */
[----:B------:R-:W-:Y:S02]  /*dc80*/  ISETP.GT.AND P2, PT, R20, 0x61, PT ;  /* 0x000000611400780c */ /* 0x000fe40003f44270 */
[----:B------:R-:W-:Y:S01]  /*dc90*/  FMNMX.FTZ R50, R55, R50, !PT ;  /* 0x0000003237327209 */ /* 0x000fe20007810000 */
[-CC-:B0-----:R-:W-:Y:S01]  /*dca0*/  FFMA.FTZ R52, R69, R0.reuse, -R16.reuse ;  /* 0x0000000045347223 */ /* 0x181fe20000010810 */
[----:B------:R-:W-:Y:S01]  /*dcb0*/  FSEL R69, R42, -INF , P1 ;  /* 0xff8000002a457808 */ /* 0x000fe20000800000 */
[----:B------:R-:W-:Y:S01]  /*dcc0*/  FFMA.FTZ R42, R109, R0, -R16 ;  /* 0x000000006d2a7223 */ /* 0x000fe20000010810 */
[----:B------:R-:W-:-:S02]  /*dcd0*/  ISETP.GT.AND P1, PT, R20, 0x68, PT ;  /* 0x000000681400780c */ /* 0x000fc40003f24270 */
[----:B------:R-:W-:Y:S02]  /*dce0*/  FSEL R109, R43, -INF , P2 ;  /* 0xff8000002b6d7808 */ /* 0x000fe40001000000 */
[----:B------:R-:W-:Y:S02]  /*dcf0*/  FMNMX.FTZ R50, R69, R50, !PT ;  /* 0x0000003245327209 */ /* 0x000fe40007810000 */
[----:B------:R-:W-:Y:S02]  /*dd00*/  ISETP.GT.AND P2, PT, R20, 0x69, PT ;  /* 0x000000691400780c */ /* 0x000fe40003f44270 */
[----:B------:R-:W-:Y:S02]  /*dd10*/  FSEL R137, R46, -INF , P1 ;  /* 0xff8000002e897808 */ /* 0x000fe40000800000 */
[----:B------:R-:W-:Y:S02]  /*dd20*/  FMNMX.FTZ R50, R109, R50, !PT ;  /* 0x000000326d327209 */ /* 0x000fe40007810000 */
[----:B------:R-:W-:-:S02]  /*dd30*/  FSEL R139, R47, -INF , P2 ;  /* 0xff8000002f8b7808 */ /* 0x000fc40001000000 */
[C---:B------:R-:W-:Y:S02]  /*dd40*/  ISETP.GT.AND P1, PT, R20.reuse, 0x70, PT ;  /* 0x000000701400780c */ /* 0x040fe40003f24270 */
[----:B------:R-:W-:Y:S02]  /*dd50*/  FMNMX.FTZ R50, R137, R50, !PT ;  /* 0x0000003289327209 */ /* 0x000fe40007810000 */
[----:B------:R-:W-:Y:S02]  /*dd60*/  ISETP.GT.AND P2, PT, R20, 0x71, PT ;  /* 0x000000711400780c */ /* 0x000fe40003f44270 */
[----:B------:R-:W-:Y:S02]  /*dd70*/  FSEL R141, R34, -INF , P1 ;  /* 0xff800000228d7808 */ /* 0x000fe40000800000 */
[----:B------:R-:W-:Y:S01]  /*dd80*/  FMNMX.FTZ R50, R139, R50, !PT ;  /* 0x000000328b327209 */ /* 0x000fe20007810000 */
[----:B------:R-:W-:Y:S01]  /*dd90*/  FFMA.FTZ R34, R111, R0, -R16 ;  /* 0x000000006f227223 */ /* 0x000fe20000010810 */
[----:B------:R-:W-:-:S02]  /*dda0*/  ISETP.GT.AND P1, PT, R20, 0x78, PT ;  /* 0x000000781400780c */ /* 0x000fc40003f24270 */
[----:B------:R-:W-:Y:S02]  /*ddb0*/  FSEL R111, R35, -INF , P2 ;  /* 0xff800000236f7808 */ /* 0x000fe40001000000 */
[----:B------:R-:W-:Y:S02]  /*ddc0*/  FMNMX.FTZ R50, R141, R50, !PT ;  /* 0x000000328d327209 */ /* 0x000fe40007810000 */
[----:B------:R-:W-:Y:S02]  /*ddd0*/  ISETP.GT.AND P2, PT, R20, 0x79, PT ;  /* 0x000000791400780c */ /* 0x000fe40003f44270 */
[----:B------:R-:W-:Y:S02]  /*dde0*/  FSEL R143, R38, -INF , P1 ;  /* 0xff800000268f7808 */ /* 0x000fe40000800000 */
[----:B------:R-:W-:Y:S01]  /*ddf0*/  FMNMX.FTZ R50, R111, R50, !PT ;  /* 0x000000326f327209 */ /* 0x000fe20007810000 */
[----:B------:R-:W-:Y:S01]  /*de00*/  FFMA.FTZ R35, R61, R0, -R16 ;  /* 0x000000003d237223 */ /* 0x000fe20000010810 */
[----:B------:R-:W-:-:S02]  /*de10*/  FSEL R61, R39, -INF , P2 ;  /* 0xff800000273d7808 */ /* 0x000fc40001000000 */
[C---:B------:R-:W-:Y:S02]  /*de20*/  ISETP.GT.AND P1, PT, R20.reuse, 0x80, PT ;  /* 0x000000801400780c */ /* 0x040fe40003f24270 */
[----:B------:R-:W-:Y:S02]  /*de30*/  FMNMX.FTZ R50, R143, R50, !PT ;  /* 0x000000328f327209 */ /* 0x000fe40007810000 */
[----:B------:R-:W-:Y:S02]  /*de40*/  ISETP.GT.AND P2, PT, R20, 0x81, PT ;  /* 0x000000811400780c */ /* 0x000fe40003f44270 */
[----:B------:R-:W-:Y:S02]  /*de50*/  FSEL R149, R26, -INF , P1 ;  /* 0xff8000001a957808 */ /* 0x000fe40000800000 */
[----:B------:R-:W-:Y:S02]  /*de60*/  FMNMX.FTZ R50, R61, R50, !PT ;  /* 0x000000323d327209 */ /* 0x000fe40007810000 */
[----:B------:R-:W-:-:S02]  /*de70*/  ISETP.GT.AND P1, PT, R20, 0x88, PT ;  /* 0x000000881400780c */ /* 0x000fc40003f24270 */
[----:B------:R-:W-:Y:S02]  /*de80*/  FSEL R27, R27, -INF , P2 ;  /* 0xff8000001b1b7808 */ /* 0x000fe40001000000 */
[----:B------:R-:W-:Y:S01]  /*de90*/  FMNMX.FTZ R50, R149, R50, !PT ;  /* 0x0000003295327209 */ /* 0x000fe20007810000 */
[----:B------:R-:W-:Y:S01]  /*dea0*/  FFMA.FTZ R38, R113, R0, -R16 ;  /* 0x0000000071267223 */ /* 0x000fe20000010810 */
[----:B------:R-:W-:Y:S02]  /*deb0*/  ISETP.GT.AND P2, PT, R20, 0x89, PT ;  /* 0x000000891400780c */ /* 0x000fe40003f44270 */
[----:B------:R-:W-:Y:S02]  /*dec0*/  FSEL R113, R30, -INF , P1 ;  /* 0xff8000001e717808 */ /* 0x000fe40000800000 */
[----:B------:R-:W-:Y:S02]  /*ded0*/  FMNMX.FTZ R50, R27, R50, !PT ;  /* 0x000000321b327209 */ /* 0x000fe40007810000 */
[----:B------:R-:W-:-:S02]  /*dee0*/  FSEL R31, R31, -INF , P2 ;  /* 0xff8000001f1f7808 */ /* 0x000fc40001000000 */
[----:B------:R-:W-:Y:S01]  /*def0*/  FMNMX.FTZ R50, R113, R50, !PT ;  /* 0x0000003271327209 */ /* 0x000fe20007810000 */
[----:B------:R-:W-:-:S03]  /*df00*/  FFMA.FTZ R43, R57, R0, -R16 ;  /* 0x00000000392b7223 */ /* 0x000fc60000010810 */
[----:B------:R-:W-:Y:S01]  /*df10*/  FMNMX.FTZ R50, R31, R50, !PT ;  /* 0x000000321f327209 */ /* 0x000fe20007810000 */
[----:B------:R-:W-:-:S04]  /*df20*/  FFMA.FTZ R57, R49, R0, -R16 ;  /* 0x0000000031397223 */ /* 0x000fc80000010810 */
[----:B------:R-:W0:Y:S01]  /*df30*/  SHFL.BFLY PT, R49, R50, 0x2, 0x1f ;  /* 0x0c401f0032317f89 */ /* 0x000e2200000e0000 */
[----:B------:R1:W-:Y:S01]  /*df40*/  MUFU.EX2 R48, R52 ;  /* 0x0000003400307308 */ /* 0x0003e20000000800 */
[----:B------:R-:W2:Y:S01]  /*df50*/  S2R R106, SR_TID.X ;  /* 0x00000000006a7919 */ /* 0x000ea20000002100 */
[----:B-1----:R-:W-:Y:S01]  /*df60*/  FFMA.FTZ R52, R53, R0, -R16 ;  /* 0x0000000035347223 */ /* 0x002fe20000010810 */
[----:B0-----:R-:W-:-:S05]  /*df70*/  FMNMX.FTZ R26, R50, R49, !PT ;  /* 0x00000031321a7209 */ /* 0x001fca0007810000 */
[----:B------:R-:W0:Y:S01]  /*df80*/  SHFL.BFLY PT, R53, R26, 0x1, 0x1f ;  /* 0x0c201f001a357f89 */ /* 0x000e2200000e0000 */
[-CC-:B------:R-:W-:Y:S01]  /*df90*/  FFMA.FTZ R54, R41, R0.reuse, -R16.reuse ;  /* 0x0000000029367223 */ /* 0x180fe20000010810 */
[-CC-:B------:R-:W-:Y:S01]  /*dfa0*/  FFMA.FTZ R56, R45, R0.reuse, -R16.reuse ;  /* 0x000000002d387223 */ /* 0x180fe20000010810 */
[----:B------:R-:W-:Y:S01]  /*dfb0*/  FFMA.FTZ R60, R37, R0, -R16 ;  /* 0x00000000253c7223 */ /* 0x000fe20000010810 */
[----:B--2---:R-:W-:Y:S02]  /*dfc0*/  LOP3.LUT R106, R106, 0x7f, RZ, 0xc0, !PT ;  /* 0x0000007f6a6a7812 */ /* 0x004fe400078ec0ff */
[----:B0-----:R-:W-:-:S04]  /*dfd0*/  FMNMX.FTZ R20, R26, R53, !PT ;  /* 0x000000351a147209 */ /* 0x001fc80007810000 */
[C---:B------:R-:W-:Y:S01]  /*dfe0*/  FSETP.NEU.FTZ.AND P1, PT, R20.reuse, -INF , PT ;  /* 0xff8000001400780b */ /* 0x040fe20003f3d000 */
[----:B------:R-:W-:-:S05]  /*dff0*/  FMUL.FTZ R26, R20, R0 ;  /* 0x00000000141a7220 */ /* 0x000fca0000410000 */
[----:B------:R-:W-:Y:S01]  /*e000*/  FSEL R26, R26, RZ, P1 ;  /* 0x000000ff1a1a7208 */ /* 0x000fe20000800000 */
[----:B------:R-:W-:Y:S01]  /*e010*/  FFMA.FTZ R81, R81, R0, -R16 ;  /* 0x0000000051517223 */ /* 0x000fe20000010810 */
[----:B------:R-:W-:-:S03]  /*e020*/  ISETP.NE.AND P1, PT, R106, RZ, PT ;  /* 0x000000ff6a00720c */ /* 0x000fc60003f25270 */
[-CC-:B------:R-:W-:Y:S01]  /*e030*/  FFMA.FTZ R78, R93, R0.reuse, -R26.reuse ;  /* 0x000000005d4e7223 */ /* 0x180fe2000001081a */
[-C--:B------:R-:W-:Y:S01]  /*e040*/  FFMA.FTZ R93, R91, R0.reuse, -R26 ;  /* 0x000000005b5d7223 */ /* 0x080fe2000001081a */
        /* <DEDUP_REMOVED lines=11> */
[-C--:B------:R-:W-:Y:S01]  /*e100*/  FFMA.FTZ R46, R29, R0.reuse, -R16 ;  /* 0x000000001d2e7223 */ /* 0x080fe20000010810 */
[----:B------:R-:W-:Y:S01]  /*e110*/  IMAD.IADD R16, R100, 0x1, -R102 ;  /* 0x0000000164107824 */ /* 0x000fe200078e0a66 */
[----:B------:R-:W-:Y:S01]  /*e120*/  MUFU.EX2 R18, R18 ;  /* 0x0000001200127308 */ /* 0x000fe20000000800 */
[-CC-:B------:R-:W-:Y:S01]  /*e130*/  FFMA.FTZ R80, R97, R0.reuse, -R26.reuse ;  /* 0x0000000061507223 */ /* 0x180fe2000001081a */
[----:B------:R-:W-:Y:S01]  /*e140*/  FFMA.FTZ R95, R95, R0, -R26 ;  /* 0x000000005f5f7223 */ /* 0x000fe2000001081a */
[----:B------:R-:W-:-:S05]  /*e150*/  IMAD R16, R98, 0xc0, R16 ;  /* 0x000000c062107824 */ /* 0x000fca00078e0210 */
[----:B------:R-:W0:Y:S01]  /*e160*/  MUFU.EX2 R19, R19 ;  /* 0x0000001300137308 */ /* 0x000e220000000800 */
[----:B------:R-:W-:Y:S01]  /*e170*/  FFMA.FTZ R74, R17, R0, -R26 ;  /* 0x00000000114a7223 */ /* 0x000fe2000001081a */
[----:B------:R-:W-:-:S06]  /*e180*/  IMAD.HI R17, R16, 0x38e38e39, RZ ;  /* 0x38e38e3910117827 */ /* 0x000fcc00078e02ff */
[----:B------:R-:W-:Y:S01]  /*e190*/  MUFU.EX2 R78, R78 ;  /* 0x0000004e004e7308 */ /* 0x000fe20000000800 */
[----:B------:R-:W-:-:S07]  /*e1a0*/  FFMA.FTZ R68, R99, R0, -R26 ;  /* 0x0000000063447223 */ /* 0x000fce000001081a */
[----:B------:R-:W1:Y:S01]  /*e1b0*/  MUFU.EX2 R93, R93 ;  /* 0x0000005d005d7308 */ /* 0x000e620000000800 */
[----:B------:R-:W-:-:S07]  /*e1c0*/  @!P1 VIADD R21, R21, 0x31c40 ;  /* 0x00031c4015159836 */ /* 0x000fce0000000000 */
[----:B------:R-:W2:Y:S01]  /*e1d0*/  MUFU.EX2 R24, R24 ;  /* 0x0000001800187308 */ /* 0x000ea20000000800 */
[----:B------:R-:W-:Y:S01]  /*e1e0*/  FFMA.FTZ R91, R101, R0, -R26 ;  /* 0x00000000655b7223 */ /* 0x000fe2000001081a */
[----:B------:R-:W-:-:S06]  /*e1f0*/  SHF.R.U32.HI R76, RZ, 0x1f, R17 ;  /* 0x0000001fff4c7819 */ /* 0x000fcc0000011611 */
[----:B------:R-:W3:Y:S01]  /*e200*/  MUFU.EX2 R80, R80 ;  /* 0x0000005000507308 */ /* 0x000ee20000000800 */
[----:B------:R-:W-:-:S07]  /*e210*/  @!P1 PRMT R16, RZ, 0x654, R21 ;  /* 0x00000654ff109816 */ /* 0x000fce0000000015 */
[----:B------:R-:W4:Y:S01]  /*e220*/  MUFU.EX2 R89, R89 ;  /* 0x0000005900597308 */ /* 0x000f220000000800 */
[----:B------:R-:W-:Y:S01]  /*e230*/  FFMA.FTZ R66, R103, R0, -R26 ;  /* 0x0000000067427223 */ /* 0x000fe2000001081a */
[----:B------:R-:W-:-:S06]  /*e240*/  LEA.HI.SX32 R21, R17, R76, 0x1b ;  /* 0x0000004c11157211 */ /* 0x000fcc00078fdaff */
[----:B------:R-:W4:Y:S01]  /*e250*/  MUFU.EX2 R95, R95 ;  /* 0x0000005f005f7308 */ /* 0x000f220000000800 */
[----:B0-----:R-:W-:Y:S01]  /*e260*/  FADD.FTZ R17, R18, R19 ;  /* 0x0000001312117221 */ /* 0x001fe20000010000 */
[----:B------:R-:W-:-:S06]  /*e270*/  FFMA.FTZ R33, R77, R0, -R26 ;  /* 0x000000004d217223 */ /* 0x000fcc000001081a */
[----:B------:R-:W0:Y:S01]  /*e280*/  MUFU.EX2 R28, R28 ;  /* 0x0000001c001c7308 */ /* 0x000e220000000800 */
[----:B-1----:R-:W-:Y:S01]  /*e290*/  FADD.FTZ R77, R78, R93 ;  /* 0x0000005d4e4d7221 */ /* 0x002fe20000010000 */
[----:B------:R-:W-:-:S06]  /*e2a0*/  FFMA.FTZ R87, R87, R0, -R26 ;  /* 0x0000000057577223 */ /* 0x000fcc000001081a */
[----:B------:R-:W1:Y:S01]  /*e2b0*/  MUFU.EX2 R68, R68 ;  /* 0x0000004400447308 */ /* 0x000e620000000800 */
[----:B--2---:R-:W-:-:S07]  /*e2c0*/  FADD.FTZ R82, R24, R17 ;  /* 0x0000001118527221 */ /* 0x004fce0000010000 */
[----:B------:R-:W2:Y:S01]  /*e2d0*/  MUFU.EX2 R81, R81 ;  /* 0x0000005100517308 */ /* 0x000ea20000000800 */
[----:B---3--:R-:W-:-:S07]  /*e2e0*/  FADD.FTZ R84, R80, R77 ;  /* 0x0000004d50547221 */ /* 0x008fce0000010000 */
[----:B------:R-:W3:Y:S01]  /*e2f0*/  MUFU.EX2 R91, R91 ;  /* 0x0000005b005b7308 */ /* 0x000ee20000000800 */
[-C--:B------:R-:W-:Y:S01]  /*e300*/  FFMA.FTZ R70, R75, R0.reuse, -R26 ;  /* 0x000000004b467223 */ /* 0x080fe2000001081a */
[----:B----4-:R-:W-:Y:S01]  /*e310*/  FADD.FTZ R77, R89, R82 ;  /* 0x00000052594d7221 */ /* 0x010fe20000010000 */
[----:B------:R-:W-:Y:S01]  /*e320*/  FFMA.FTZ R75, R79, R0, -R26 ;  /* 0x000000004f4b7223 */ /* 0x000fe2000001081a */
[----:B------:R4:W-:Y:S04]  /*e330*/  @!P1 SYNCS.ARRIVE.TRANS64.RED.A1T0 RZ, [R16+URZ], RZ ;  /* 0x000000ff10ff99a7 */ /* 0x0009e8000810043f */
[----:B------:R-:W3:Y:S01]  /*e340*/  MUFU.EX2 R66, R66 ;  /* 0x0000004200427308 */ /* 0x000ee20000000800 */
[----:B------:R-:W-:Y:S01]  /*e350*/  FADD.FTZ R79, R95, R84 ;  /* 0x000000545f4f7221 */ /* 0x000fe20000010000 */
[----:B----4-:R-:W-:-:S06]  /*e360*/  F2FP.F16.F32.PACK_AB R16, R19, R18 ;  /* 0x000000121310723e */ /* 0x010fcc00000000ff */
[----:B------:R4:W-:Y:S01]  /*e370*/  MUFU.EX2 R53, R25 ;  /* 0x0000001900357308 */ /* 0x0009e20000000800 */
[----:B------:R-:W-:Y:S01]  /*e380*/  F2FP.F16.F32.PACK_AB R18, R89, R24 ;  /* 0x000000185912723e */ /* 0x000fe200000000ff */
[----:B0-----:R-:W-:-:S06]  /*e390*/  FADD.FTZ R24, R28, R77 ;  /* 0x0000004d1c187221 */ /* 0x001fcc0000010000 */
[----:B------:R-:W0:Y:S01]  /*e3a0*/  MUFU.EX2 R83, R83 ;  /* 0x0000005300537308 */ /* 0x000e220000000800 */
[--C-:B----4-:R-:W-:Y:S01]  /*e3b0*/  FFMA.FTZ R25, R85, R0, -R26.reuse ;  /* 0x0000000055197223 */ /* 0x110fe2000001081a */
[----:B------:R-:W-:Y:S01]  /*e3c0*/  F2FP.F16.F32.PACK_AB R17, R93, R78 ;  /* 0x0000004e5d11723e */ /* 0x000fe200000000ff */
[----:B------:R-:W-:-:S05]  /*e3d0*/  FFMA.FTZ R78, R55, R0, -R26 ;  /* 0x00000000374e7223 */ /* 0x000fca000001081a */
[----:B------:R-:W4:Y:S01]  /*e3e0*/  MUFU.EX2 R87, R87 ;  /* 0x0000005700577308 */ /* 0x000f220000000800 */
[----:B-1----:R-:W-:Y:S01]  /*e3f0*/  FADD.FTZ R82, R68, R79 ;  /* 0x0000004f44527221 */ /* 0x002fe20000010000 */
[-CC-:B------:R-:W-:Y:S01]  /*e400*/  FFMA.FTZ R30, R105, R0.reuse, -R26.reuse ;  /* 0x00000000691e7223 */ /* 0x180fe2000001081a */
[----:B------:R-:W-:Y:S01]  /*e410*/  FFMA.FTZ R55, R69, R0, -R26 ;  /* 0x0000000045377223 */ /* 0x000fe2000001081a */
[----:B--2---:R-:W-:-:S04]  /*e420*/  FADD.FTZ R69, R81, R24 ;  /* 0x0000001851457221 */ /* 0x004fc80000010000 */
[----:B------:R-:W1:Y:S01]  /*e430*/  MUFU.EX2 R25, R25 ;  /* 0x0000001900197308 */ /* 0x000e620000000800 */
[----:B---3--:R-:W-:Y:S01]  /*e440*/  FADD.FTZ R77, R91, R82 ;  /* 0x000000525b4d7221 */ /* 0x008fe20000010000 */
[----:B------:R-:W-:-:S06]  /*e450*/  FADD.FTZ R24, R32, R69 ;  /* 0x0000004520187221 */ /* 0x000fcc0000010000 */
[----:B------:R-:W2:Y:S01]  /*e460*/  MUFU.EX2 R73, R73 ;  /* 0x0000004900497308 */ /* 0x000ea20000000800 */
[----:B------:R-:W-:Y:S01]  /*e470*/  FADD.FTZ R82, R66, R77 ;  /* 0x0000004d42527221 */ /* 0x000fe20000010000 */
[----:B------:R-:W-:-:S06]  /*e480*/  FFMA.FTZ R29, R129, R0, -R26 ;  /* 0x00000000811d7223 */ /* 0x000fcc000001081a */
[----:B------:R-:W3:Y:S01]  /*e490*/  MUFU.EX2 R70, R70 ;  /* 0x0000004600467308 */ /* 0x000ee20000000800 */
[----:B0-----:R-:W-:Y:S01]  /*e4a0*/  FADD.FTZ R69, R83, R24 ;  /* 0x0000001853457221 */ /* 0x001fe20000010000 */
[----:B----4-:R-:W-:-:S06]  /*e4b0*/  FADD.FTZ R82, R87, R82 ;  /* 0x0000005257527221 */ /* 0x010fcc0000010000 */
[----:B------:R-:W0:Y:S01]  /*e4c0*/  MUFU.EX2 R30, R30 ;  /* 0x0000001e001e7308 */ /* 0x000e220000000800 */
[----:B------:R-:W-:-:S07]  /*e4d0*/  FADD.FTZ R24, R36, R69 ;  /* 0x0000004524187221 */ /* 0x000fce0000010000 */
[----:B------:R-:W4:Y:S01]  /*e4e0*/  MUFU.EX2 R67, R67 ;  /* 0x0000004300437308 */ /* 0x000f220000000800 */
[----:B-1----:R-:W-:Y:S01]  /*e4f0*/  FADD.FTZ R69, R25, R82 ;  /* 0x0000005219457221 */ /* 0x002fe20000010000 */
[----:B------:R-:W-:-:S06]  /*e500*/  FFMA.FTZ R64, R131, R0, -R26 ;  /* 0x0000000083407223 */ /* 0x000fcc000001081a */
[----:B------:R-:W1:Y:S01]  /*e510*/  MUFU.EX2 R75, R75 ;  /* 0x0000004b004b7308 */ /* 0x000e620000000800 */
[----:B--2---:R-:W-:Y:S01]  /*e520*/  FADD.FTZ R85, R73, R24 ;  /* 0x0000001849557221 */ /* 0x004fe20000010000 */
[----:B---3--:R-:W-:-:S06]  /*e530*/  FADD.FTZ R69, R70, R69 ;  /* 0x0000004546457221 */ /* 0x008fcc0000010000 */
[----:B------:R-:W2:Y:S01]  /*e540*/  MUFU.EX2 R29, R29 ;  /* 0x0000001d001d7308 */ /* 0x000ea20000000800 */
[----:B------:R-:W-:Y:S01]  /*e550*/  FFMA.FTZ R71, R71, R0, -R26 ;  /* 0x0000000047477223 */ /* 0x000fe2000001081a */
[----:B------:R-:W-:-:S06]  /*e560*/  FADD.FTZ R24, R40, R85 ;  /* 0x0000005528187221 */ /* 0x000fcc0000010000 */
[----:B------:R-:W3:Y:S01]  /*e570*/  MUFU.EX2 R59, R59 ;  /* 0x0000003b003b7308 */ /* 0x000ee20000000800 */
[----:B------:R-:W-:Y:S01]  /*e580*/  FFMA.FTZ R77, R61, R0, -R26 ;  /* 0x000000003d4d7223 */ /* 0x000fe2000001081a */
[----:B0-----:R-:W-:-:S06]  /*e590*/  FADD.FTZ R82, R30, R69 ;  /* 0x000000451e527221 */ /* 0x001fcc0000010000 */
[----:B------:R-:W0:Y:S01]  /*e5a0*/  MUFU.EX2 R74, R74 ;  /* 0x0000004a004a7308 */ /* 0x000e220000000800 */
[----:B------:R-:W-:Y:S01]  /*e5b0*/  FFMA.FTZ R61, R27, R0, -R26 ;  /* 0x000000001b3d7223 */ /* 0x000fe2000001081a */
[----:B----4-:R-:W-:-:S06]  /*e5c0*/  FADD.FTZ R27, R67, R24 ;  /* 0x00000018431b7221 */ /* 0x010fcc0000010000 */
[----:B------:R-:W4:Y:S01]  /*e5d0*/  MUFU.EX2 R15, R15 ;  /* 0x0000000f000f7308 */ /* 0x000f220000000800 */
[----:B-1----:R-:W-:Y:S01]  /*e5e0*/  FADD.FTZ R82, R75, R82 ;  /* 0x000000524b527221 */ /* 0x002fe20000010000 */
[----:B------:R-:W-:-:S06]  /*e5f0*/  FFMA.FTZ R72, R107, R0, -R26 ;  /* 0x000000006b487223 */ /* 0x000fcc000001081a */
[----:B------:R-:W1:Y:S01]  /*e600*/  MUFU.EX2 R64, R64 ;  /* 0x0000004000407308 */ /* 0x000e620000000800 */
[----:B------:R-:W-:Y:S01]  /*e610*/  FADD.FTZ R24, R44, R27 ;  /* 0x0000001b2c187221 */ /* 0x000fe20000010000 */
[----:B--2---:R-:W-:-:S06]  /*e620*/  FADD.FTZ R27, R29, R82 ;  /* 0x000000521d1b7221 */ /* 0x004fcc0000010000 */
[----:B------:R-:W2:Y:S01]  /*e630*/  MUFU.EX2 R71, R71 ;  /* 0x0000004700477308 */ /* 0x000ea20000000800 */
[----:B------:R-:W-:Y:S01]  /*e640*/  FFMA.FTZ R62, R133, R0, -R26 ;  /* 0x00000000853e7223 */ /* 0x000fe2000001081a */
[----:B---3--:R-:W-:-:S06]  /*e650*/  FADD.FTZ R24, R59, R24 ;  /* 0x000000183b187221 */ /* 0x008fcc0000010000 */
[----:B------:R-:W3:Y:S01]  /*e660*/  MUFU.EX2 R42, R42 ;  /* 0x0000002a002a7308 */ /* 0x000ee20000000800 */
[----:B0-----:R-:W-:Y:S01]  /*e670*/  FADD.FTZ R27, R74, R27 ;  /* 0x0000001b4a1b7221 */ /* 0x001fe20000010000 */
[----:B------:R-:W-:-:S06]  /*e680*/  FFMA.FTZ R63, R63, R0, -R26 ;  /* 0x000000003f3f7223 */ /* 0x000fcc000001081a */
[----:B------:R-:W0:Y:S01]  /*e690*/  MUFU.EX2 R33, R33 ;  /* 0x0000002100217308 */ /* 0x000e220000000800 */
[----:B------:R-:W-:Y:S01]  /*e6a0*/  F2FP.F16.F32.PACK_AB R19, R95, R80 ;  /* 0x000000505f13723e */ /* 0x000fe200000000ff */
[----:B------:R-:W-:Y:S01]  /*e6b0*/  FFMA.FTZ R69, R31, R0, -R26 ;  /* 0x000000001f457223 */ /* 0x000fe2000001081a */
[----:B----4-:R-:W-:-:S05]  /*e6c0*/  FADD.FTZ R31, R15, R24 ;  /* 0x000000180f1f7221 */ /* 0x010fca0000010000 */
[----:B------:R-:W4:Y:S01]  /*e6d0*/  MUFU.EX2 R43, R43 ;  /* 0x0000002b002b7308 */ /* 0x000f220000000800 */
[-CC-:B------:R-:W-:Y:S01]  /*e6e0*/  FFMA.FTZ R65, R65, R0.reuse, -R26.reuse ;  /* 0x0000000041417223 */ /* 0x180fe2000001081a */
[-CC-:B------:R-:W-:Y:S01]  /*e6f0*/  FFMA.FTZ R76, R135, R0.reuse, -R26.reuse ;  /* 0x00000000874c7223 */ /* 0x180fe2000001081a */
[-CC-:B------:R-:W-:Y:S01]  /*e700*/  FFMA.FTZ R51, R51, R0.reuse, -R26.reuse ;  /* 0x0000000033337223 */ /* 0x180fe2000001081a */
[----:B------:R-:W-:-:S04]  /*e710*/  FFMA.FTZ R80, R109, R0, -R26 ;  /* 0x000000006d507223 */ /* 0x000fc8000001081a */
[----:B------:R-:W4:Y:S01]  /*e720*/  MUFU.EX2 R72, R72 ;  /* 0x0000004800487308 */ /* 0x000f220000000800 */
[-CC-:B------:R-:W-:Y:S01]  /*e730*/  FFMA.FTZ R79, R137, R0.reuse, -R26.reuse ;  /* 0x00000000894f7223 */ /* 0x180fe2000001081a */
[-CC-:B------:R-:W-:Y:S01]  /*e740*/  FFMA.FTZ R139, R139, R0.reuse, -R26.reuse ;  /* 0x000000008b8b7223 */ /* 0x180fe2000001081a */
[-CC-:B------:R-:W-:Y:S01]  /*e750*/  FFMA.FTZ R141, R141, R0.reuse, -R26.reuse ;  /* 0x000000008d8d7223 */ /* 0x180fe2000001081a */
[-CC-:B------:R-:W-:Y:S01]  /*e760*/  FFMA.FTZ R111, R111, R0.reuse, -R26.reuse ;  /* 0x000000006f6f7223 */ /* 0x180fe2000001081a */
[-CC-:B------:R-:W-:Y:S01]  /*e770*/  FFMA.FTZ R143, R143, R0.reuse, -R26.reuse ;  /* 0x000000008f8f7223 */ /* 0x180fe2000001081a */
[-CC-:B------:R-:W-:Y:S02]  /*e780*/  FFMA.FTZ R149, R149, R0.reuse, -R26.reuse ;  /* 0x0000000095957223 */ /* 0x180fe4000001081a */
[----:B------:R-:W4:Y:S01]  /*e790*/  MUFU.EX2 R34, R34 ;  /* 0x0000002200227308 */ /* 0x000f220000000800 */
[----:B------:R-:W-:Y:S01]  /*e7a0*/  FFMA.FTZ R113, R113, R0, -R26 ;  /* 0x0000000071717223 */ /* 0x000fe2000001081a */
[----:B-1----:R-:W-:Y:S01]  /*e7b0*/  FADD.FTZ R26, R64, R27 ;  /* 0x0000001b401a7221 */ /* 0x002fe20000010000 */
[----:B------:R1:W-:Y:S01]  /*e7c0*/  STSM.16.M88.4 [R23+0x24300], R16 ;  /* 0x0243001017007844 */ /* 0x0003e20000000200 */
[----:B------:R-:W-:-:S04]  /*e7d0*/  FADD.FTZ R31, R48, R31 ;  /* 0x0000001f301f7221 */ /* 0x000fc80000010000 */
[----:B------:R-:W4:Y:S08]  /*e7e0*/  MUFU.EX2 R62, R62 ;  /* 0x0000003e003e7308 */ /* 0x000f300000000800 */
[----:B------:R-:W4:Y:S01]  /*e7f0*/  MUFU.EX2 R35, R35 ;  /* 0x0000002300237308 */ /* 0x000f220000000800 */
[----:B-1----:R-:W-:Y:S01]  /*e800*/  F2FP.F16.F32.PACK_AB R16, R81, R28 ;  /* 0x0000001c5110723e */ /* 0x002fe200000000ff */
[----:B--2---:R-:W-:Y:S01]  /*e810*/  FADD.FTZ R28, R71, R26 ;  /* 0x0000001a471c7221 */ /* 0x004fe20000010000 */
[----:B------:R-:W-:-:S05]  /*e820*/  F2FP.F16.F32.PACK_AB R18, R83, R32 ;  /* 0x000000205312723e */ /* 0x000fca00000000ff */
[----:B------:R-:W1:Y:S01]  /*e830*/  MUFU.EX2 R63, R63 ;  /* 0x0000003f003f7308 */ /* 0x000e620000000800 */
[----:B---3--:R-:W-:Y:S01]  /*e840*/  FADD.FTZ R32, R42, R31 ;  /* 0x0000001f2a207221 */ /* 0x008fe20000010000 */
[----:B0-----:R-:W-:Y:S01]  /*e850*/  FADD.FTZ R31, R33, R28 ;  /* 0x0000001c211f7221 */ /* 0x001fe20000010000 */
[----:B------:R-:W-:-:S05]  /*e860*/  F2FP.F16.F32.PACK_AB R26, R67, R40 ;  /* 0x00000028431a723e */ /* 0x000fca00000000ff */
[----:B------:R-:W0:Y:S01]  /*e870*/  MUFU.EX2 R38, R38 ;  /* 0x0000002600267308 */ /* 0x000e220000000800 */
[----:B----4-:R-:W-:Y:S01]  /*e880*/  FADD.FTZ R67, R43, R32 ;  /* 0x000000202b437221 */ /* 0x010fe20000010000 */
[----:B------:R-:W-:-:S06]  /*e890*/  FADD.FTZ R31, R72, R31 ;  /* 0x0000001f481f7221 */ /* 0x000fcc0000010000 */
[----:B------:R-:W2:Y:S01]  /*e8a0*/  MUFU.EX2 R65, R65 ;  /* 0x0000004100417308 */ /* 0x000ea20000000800 */
[----:B------:R-:W-:-:S07]  /*e8b0*/  FADD.FTZ R32, R34, R67 ;  /* 0x0000004322207221 */ /* 0x000fce0000010000 */
[----:B------:R-:W3:Y:S01]  /*e8c0*/  MUFU.EX2 R57, R57 ;  /* 0x0000003900397308 */ /* 0x000ee20000000800 */
[----:B------:R-:W-:Y:S01]  /*e8d0*/  F2FP.F16.F32.PACK_AB R27, R75, R30 ;  /* 0x0000001e4b1b723e */ /* 0x000fe200000000ff */
[----:B------:R-:W-:-:S06]  /*e8e0*/  FADD.FTZ R40, R62, R31 ;  /* 0x0000001f3e287221 */ /* 0x000fcc0000010000 */
[----:B------:R-:W4:Y:S01]  /*e8f0*/  MUFU.EX2 R76, R76 ;  /* 0x0000004c004c7308 */ /* 0x000f220000000800 */
[----:B------:R-:W-:Y:S01]  /*e900*/  F2FP.F16.F32.PACK_AB R30, R48, R15 ;  /* 0x0000000f301e723e */ /* 0x000fe200000000ff */
[----:B------:R-:W-:-:S06]  /*e910*/  FADD.FTZ R15, R35, R32 ;  /* 0x00000020230f7221 */ /* 0x000fcc0000010000 */
[----:B------:R-:W4:Y:S01]  /*e920*/  MUFU.EX2 R39, R39 ;  /* 0x0000002700277308 */ /* 0x000f220000000800 */
[----:B-1----:R-:W-:-:S07]  /*e930*/  FADD.FTZ R40, R63, R40 ;  /* 0x000000283f287221 */ /* 0x002fce0000010000 */
[----:B------:R-:W1:Y:S01]  /*e940*/  MUFU.EX2 R51, R51 ;  /* 0x0000003300337308 */ /* 0x000e620000000800 */
[----:B0-----:R-:W-:Y:S01]  /*e950*/  FADD.FTZ R32, R38, R15 ;  /* 0x0000000f26207221 */ /* 0x001fe20000010000 */
[----:B--2---:R-:W-:-:S06]  /*e960*/  FADD.FTZ R15, R65, R40 ;  /* 0x00000028410f7221 */ /* 0x004fcc0000010000 */
[----:B------:R-:W0:Y:S01]  /*e970*/  MUFU.EX2 R52, R52 ;  /* 0x0000003400347308 */ /* 0x000e220000000800 */
[----:B---3--:R-:W-:-:S07]  /*e980*/  FADD.FTZ R32, R57, R32 ;  /* 0x0000002039207221 */ /* 0x008fce0000010000 */
[----:B------:R-:W2:Y:S01]  /*e990*/  MUFU.EX2 R78, R78 ;  /* 0x0000004e004e7308 */ /* 0x000ea20000000800 */
[----:B------:R-:W-:Y:S01]  /*e9a0*/  F2FP.F16.F32.PACK_AB R28, R59, R44 ;  /* 0x0000002c3b1c723e */ /* 0x000fe200000000ff */
[----:B----4-:R-:W-:-:S06]  /*e9b0*/  FADD.FTZ R44, R76, R15 ;  /* 0x0000000f4c2c7221 */ /* 0x010fcc0000010000 */
[----:B------:R-:W3:Y:S01]  /*e9c0*/  MUFU.EX2 R47, R47 ;  /* 0x0000002f002f7308 */ /* 0x000ee20000000800 */
[----:B------:R-:W-:-:S07]  /*e9d0*/  F2FP.F16.F32.PACK_AB R17, R91, R68 ;  /* 0x000000445b11723e */ /* 0x000fce00000000ff */
[----:B------:R-:W4:Y:S01]  /*e9e0*/  MUFU.EX2 R55, R55 ;  /* 0x0000003700377308 */ /* 0x000f220000000800 */
[----:B------:R-:W-:Y:S01]  /*e9f0*/  F2FP.F16.F32.PACK_AB R19, R87, R66 ;  /* 0x000000425713723e */ /* 0x000fe200000000ff */
[----:B------:R-:W-:Y:S01]  /*ea00*/  FADD.FTZ R15, R39, R32 ;  /* 0x00000020270f7221 */ /* 0x000fe20000010000 */
[----:B------:R-:W-:-:S05]  /*ea10*/  F2FP.F16.F32.PACK_AB R32, R43, R42 ;  /* 0x0000002a2b20723e */ /* 0x000fca00000000ff */
[----:B------:R-:W4:Y:S01]  /*ea20*/  MUFU.EX2 R54, R54 ;  /* 0x0000003600367308 */ /* 0x000f220000000800 */
[----:B-1----:R-:W-:-:S07]  /*ea30*/  FADD.FTZ R43, R51, R44 ;  /* 0x0000002c332b7221 */ /* 0x002fce0000010000 */
[----:B------:R-:W1:Y:S01]  /*ea40*/  MUFU.EX2 R80, R80 ;  /* 0x0000005000507308 */ /* 0x000e620000000800 */
[----:B------:R0:W-:Y:S07]  /*ea50*/  STSM.16.M88.4 [R23+0x25b00], R16 ;  /* 0x025b001017007844 */ /* 0x0001ee0000000200 */
[----:B------:R-:W1:Y:S08]  /*ea60*/  MUFU.EX2 R41, R41 ;  /* 0x0000002900297308 */ /* 0x000e700000000800 */
[----:B------:R-:W1:Y:S01]  /*ea70*/  MUFU.EX2 R79, R79 ;  /* 0x0000004f004f7308 */ /* 0x000e620000000800 */
[----:B0-----:R-:W-:Y:S01]  /*ea80*/  FADD.FTZ R16, R52, R15 ;  /* 0x0000000f34107221 */ /* 0x001fe20000010000 */
[----:B--2---:R-:W-:-:S06]  /*ea90*/  FADD.FTZ R18, R78, R43 ;  /* 0x0000002b4e127221 */ /* 0x004fcc0000010000 */
[----:B------:R-:W0:Y:S01]  /*eaa0*/  MUFU.EX2 R56, R56 ;  /* 0x0000003800387308 */ /* 0x000e220000000800 */
[----:B---3--:R-:W-:Y:S01]  /*eab0*/  FADD.FTZ R15, R47, R16 ;  /* 0x000000102f0f7221 */ /* 0x008fe20000010000 */
[----:B----4-:R-:W-:-:S06]  /*eac0*/  FADD.FTZ R17, R55, R18 ;  /* 0x0000001237117221 */ /* 0x010fcc0000010000 */
[----:B------:R-:W2:Y:S01]  /*ead0*/  MUFU.EX2 R68, R139 ;  /* 0x0000008b00447308 */ /* 0x000ea20000000800 */
[----:B------:R-:W-:Y:S01]  /*eae0*/  F2FP.F16.F32.PACK_AB R24, R73, R36 ;  /* 0x000000244918723e */ /* 0x000fe200000000ff */
[----:B------:R-:W-:-:S06]  /*eaf0*/  FADD.FTZ R16, R54, R15 ;  /* 0x0000000f36107221 */ /* 0x000fcc0000010000 */
[----:B------:R-:W3:Y:S01]  /*eb00*/  MUFU.EX2 R45, R45 ;  /* 0x0000002d002d7308 */ /* 0x000ee20000000800 */
[----:B-1----:R-:W-:-:S07]  /*eb10*/  FADD.FTZ R18, R80, R17 ;  /* 0x0000001150127221 */ /* 0x002fce0000010000 */
[----:B------:R-:W1:Y:S01]  /*eb20*/  MUFU.EX2 R141, R141 ;  /* 0x0000008d008d7308 */ /* 0x000e620000000800 */
[----:B------:R-:W-:Y:S01]  /*eb30*/  FADD.FTZ R15, R41, R16 ;  /* 0x00000010290f7221 */ /* 0x000fe20000010000 */
[----:B------:R-:W-:-:S06]  /*eb40*/  FADD.FTZ R17, R79, R18 ;  /* 0x000000124f117221 */ /* 0x000fcc0000010000 */
[----:B------:R-:W4:Y:S08]  /*eb50*/  MUFU.EX2 R58, R58 ;  /* 0x0000003a003a7308 */ /* 0x000f300000000800 */
[----:B------:R-:W4:Y:S01]  /*eb60*/  MUFU.EX2 R36, R111 ;  /* 0x0000006f00247308 */ /* 0x000f220000000800 */
[----:B0-----:R-:W-:Y:S01]  /*eb70*/  FADD.FTZ R16, R56, R15 ;  /* 0x0000000f38107221 */ /* 0x001fe20000010000 */
[----:B------:R-:W-:-:S06]  /*eb80*/  F2FP.F16.F32.PACK_AB R25, R70, R25 ;  /* 0x000000194619723e */ /* 0x000fcc00000000ff */
[----:B------:R-:W0:Y:S01]  /*eb90*/  MUFU.EX2 R49, R49 ;  /* 0x0000003100317308 */ /* 0x000e220000000800 */
[----:B--2---:R-:W-:Y:S01]  /*eba0*/  FADD.FTZ R18, R68, R17 ;  /* 0x0000001144127221 */ /* 0x004fe20000010000 */
[----:B------:R-:W-:-:S06]  /*ebb0*/  F2FP.F16.F32.PACK_AB R29, R74, R29 ;  /* 0x0000001d4a1d723e */ /* 0x000fcc00000000ff */
[----:B------:R-:W2:Y:S01]  /*ebc0*/  MUFU.EX2 R143, R143 ;  /* 0x0000008f008f7308 */ /* 0x000ea20000000800 */
[----:B------:R-:W-:Y:S01]  /*ebd0*/  F2FP.F16.F32.PACK_AB R31, R71, R64 ;  /* 0x00000040471f723e */ /* 0x000fe200000000ff */
[----:B---3--:R-:W-:-:S06]  /*ebe0*/  FADD.FTZ R15, R45, R16 ;  /* 0x000000102d0f7221 */ /* 0x008fcc0000010000 */
[----:B------:R-:W3:Y:S01]  /*ebf0*/  MUFU.EX2 R60, R60 ;  /* 0x0000003c003c7308 */ /* 0x000ee20000000800 */
[----:B-1----:R-:W-:Y:S01]  /*ec00*/  FADD.FTZ R19, R141, R18 ;  /* 0x000000128d137221 */ /* 0x002fe20000010000 */
[----:B------:R1:W-:Y:S06]  /*ec10*/  STSM.16.M88.4 [R23+0x27300], R24 ;  /* 0x0273001817007844 */ /* 0x0003ec0000000200 */
[----:B------:R-:W3:Y:S01]  /*ec20*/  MUFU.EX2 R40, R77 ;  /* 0x0000004d00287308 */ /* 0x000ee20000000800 */
[----:B------:R0:W-:Y:S01]  /*ec30*/  STSM.16.M88.4 [R23+0x28b00], R28 ;  /* 0x028b001c17007844 */ /* 0x0001e20000000200 */
[----:B----4-:R-:W-:-:S06]  /*ec40*/  FADD.FTZ R18, R58, R15 ;  /* 0x0000000f3a127221 */ /* 0x010fcc0000010000 */
[----:B------:R-:W4:Y:S01]  /*ec50*/  MUFU.EX2 R50, R50 ;  /* 0x0000003200327308 */ /* 0x000f220000000800 */
[----:B-1----:R-:W-:-:S07]  /*ec60*/  F2FP.F16.F32.PACK_AB R24, R57, R38 ;  /* 0x000000263918723e */ /* 0x002fce00000000ff */
[----:B------:R-:W1:Y:S01]  /*ec70*/  MUFU.EX2 R149, R149 ;  /* 0x0000009500957308 */ /* 0x000e620000000800 */
[----:B0-----:R-:W-:Y:S01]  /*ec80*/  FADD.FTZ R28, R36, R19 ;  /* 0x00000013241c7221 */ /* 0x001fe20000010000 */
[----:B------:R-:W-:Y:S01]  /*ec90*/  FADD.FTZ R15, R49, R18 ;  /* 0x00000012310f7221 */ /* 0x000fe20000010000 */
[----:B------:R-:W-:-:S05]  /*eca0*/  F2FP.F16.F32.PACK_AB R34, R35, R34 ;  /* 0x000000222322723e */ /* 0x000fca00000000ff */
[----:B------:R-:W0:Y:S01]  /*ecb0*/  MUFU.EX2 R30, R61 ;  /* 0x0000003d001e7308 */ /* 0x000e220000000800 */
[----:B--2---:R-:W-:Y:S01]  /*ecc0*/  FADD.FTZ R29, R143, R28 ;  /* 0x0000001c8f1d7221 */ /* 0x004fe20000010000 */
[----:B------:R-:W-:Y:S02]  /*ecd0*/  F2FP.F16.F32.PACK_AB R33, R72, R33 ;  /* 0x000000214821723e */ /* 0x000fe400000000ff */
[----:B------:R-:W-:-:S04]  /*ece0*/  F2FP.F16.F32.PACK_AB R35, R63, R62 ;  /* 0x0000003e3f23723e */ /* 0x000fc800000000ff */
[----:B------:R-:W-:Y:S01]  /*ecf0*/  MUFU.EX2 R37, R37 ;  /* 0x0000002500257308 */ /* 0x000fe20000000800 */
[----:B---3--:R-:W-:-:S07]  /*ed00*/  FADD.FTZ R15, R60, R15 ;  /* 0x0000000f3c0f7221 */ /* 0x008fce0000010000 */
[----:B------:R-:W2:Y:S01]  /*ed10*/  MUFU.EX2 R46, R46 ;  /* 0x0000002e002e7308 */ /* 0x000ea20000000800 */
[----:B------:R-:W-:-:S07]  /*ed20*/  FADD.FTZ R28, R40, R29 ;  /* 0x0000001d281c7221 */ /* 0x000fce0000010000 */
[----:B------:R-:W-:Y:S08]  /*ed30*/  MUFU.EX2 R113, R113 ;  /* 0x0000007100717308 */ /* 0x000ff00000000800 */
[----:B------:R-:W3:Y:S01]  /*ed40*/  MUFU.EX2 R38, R69 ;  /* 0x0000004500267308 */ /* 0x000ee20000000800 */
[----:B------:R4:W-:Y:S01]  /*ed50*/  STSM.16.M88.4 [R23+0x2a300], R32 ;  /* 0x02a3002017007844 */ /* 0x0009e20000000200 */
[----:B------:R-:W-:-:S02]  /*ed60*/  F2FP.F16.F32.PACK_AB R25, R76, R65 ;  /* 0x000000414c19723e */ /* 0x000fc400000000ff */
[----:B------:R-:W-:Y:S02]  /*ed70*/  F2FP.F16.F32.PACK_AB R26, R52, R39 ;  /* 0x00000027341a723e */ /* 0x000fe400000000ff */
[----:B------:R-:W-:Y:S02]  /*ed80*/  F2FP.F16.F32.PACK_AB R27, R78, R51 ;  /* 0x000000334e1b723e */ /* 0x000fe400000000ff */
[----:B------:R-:W-:Y:S02]  /*ed90*/  F2FP.F16.F32.PACK_AB R16, R54, R47 ;  /* 0x0000002f3610723e */ /* 0x000fe400000000ff */
[----:B------:R-:W-:Y:S01]  /*eda0*/  F2FP.F16.F32.PACK_AB R17, R80, R55 ;  /* 0x000000375011723e */ /* 0x000fe200000000ff */
[----:B----4-:R-:W-:Y:S01]  /*edb0*/  FADD.FTZ R32, R50, R15 ;  /* 0x0000000f32207221 */ /* 0x010fe20000010000 */
[----:B-1----:R-:W-:Y:S01]  /*edc0*/  FADD.FTZ R15, R149, R28 ;  /* 0x0000001c950f7221 */ /* 0x002fe20000010000 */
[----:B------:R-:W-:Y:S02]  /*edd0*/  F2FP.F16.F32.PACK_AB R18, R56, R41 ;  /* 0x000000293812723e */ /* 0x000fe400000000ff */
[----:B------:R-:W-:Y:S01]  /*ede0*/  FADD.FTZ R32, R53, R32 ;  /* 0x0000002035207221 */ /* 0x000fe20000010000 */
[----:B0-----:R-:W-:Y:S01]  /*edf0*/  FADD.FTZ R34, R30, R15 ;  /* 0x0000000f1e227221 */ /* 0x001fe20000010000 */
[----:B------:R-:W-:-:S02]  /*ee00*/  F2FP.F16.F32.PACK_AB R19, R68, R79 ;  /* 0x0000004f4413723e */ /* 0x000fc400000000ff */
[----:B------:R-:W-:Y:S02]  /*ee10*/  F2FP.F16.F32.PACK_AB R29, R30, R149 ;  /* 0x000000951e1d723e */ /* 0x000fe400000000ff */
[----:B--2---:R-:W-:Y:S01]  /*ee20*/  F2FP.F16.F32.PACK_AB R30, R46, R37 ;  /* 0x000000252e1e723e */ /* 0x004fe200000000ff */
[----:B------:R-:W-:Y:S01]  /*ee30*/  FADD.FTZ R37, R37, R32 ;  /* 0x0000002025257221 */ /* 0x000fe20000010000 */
[----:B---3--:R-:W-:Y:S01]  /*ee40*/  F2FP.F16.F32.PACK_AB R31, R38, R113 ;  /* 0x00000071261f723e */ /* 0x008fe200000000ff */
[----:B------:R0:W-:Y:S01]  /*ee50*/  STSM.16.M88.4 [R23+0x2bb00], R24 ;  /* 0x02bb001817007844 */ /* 0x0001e20000000200 */
[----:B------:R-:W-:Y:S01]  /*ee60*/  FADD.FTZ R113, R113, R34 ;  /* 0x0000002271717221 */ /* 0x000fe20000010000 */
[----:B------:R-:W-:Y:S02]  /*ee70*/  F2FP.F16.F32.PACK_AB R28, R53, R50 ;  /* 0x00000032351c723e */ /* 0x000fe400000000ff */
[----:B------:R1:W-:Y:S01]  /*ee80*/  STSM.16.M88.4 [R23+0x2d300], R16 ;  /* 0x02d3001017007844 */ /* 0x0003e20000000200 */
[----:B0-----:R-:W-:-:S02]  /*ee90*/  F2FP.F16.F32.PACK_AB R24, R58, R45 ;  /* 0x0000002d3a18723e */ /* 0x001fc400000000ff */
[----:B------:R-:W-:Y:S02]  /*eea0*/  F2FP.F16.F32.PACK_AB R25, R36, R141 ;  /* 0x0000008d2419723e */ /* 0x000fe400000000ff */
[----:B------:R-:W-:Y:S02]  /*eeb0*/  F2FP.F16.F32.PACK_AB R26, R60, R49 ;  /* 0x000000313c1a723e */ /* 0x000fe400000000ff */
[----:B------:R-:W-:Y:S01]  /*eec0*/  F2FP.F16.F32.PACK_AB R27, R40, R143 ;  /* 0x0000008f281b723e */ /* 0x000fe200000000ff */
[----:B-1----:R-:W-:Y:S01]  /*eed0*/  FADD.FTZ R17, R46, R37 ;  /* 0x000000252e117221 */ /* 0x002fe20000010000 */
[----:B------:R-:W-:-:S03]  /*eee0*/  FADD.FTZ R16, R38, R113 ;  /* 0x0000007126107221 */ /* 0x000fc60000010000 */
[----:B------:R-:W-:Y:S04]  /*eef0*/  STSM.16.M88.4 [R23+0x2eb00], R24 ;  /* 0x02eb001817007844 */ /* 0x000fe80000000200 */
[----:B------:R-:W-:Y:S04]  /*ef00*/  STSM.16.M88.4 [R23+0x30300], R28 ;  /* 0x0303001c17007844 */ /* 0x000fe80000000200 */
[----:B------:R-:W-:Y:S01]  /*ef10*/  STL [R1+0x18], R17 ;  /* 0x0000181101007387 */ /* 0x000fe20000100800 */
[----:B------:R0:W-:Y:S06]  /*ef20*/  MEMBAR.ALL.CTA ;  /* 0x0000000000007992 */ /* 0x0001ec0000008000 */
[----:B0-----:R-:W0:Y:S04]  /*ef30*/  FENCE.VIEW.ASYNC.S ;  /* 0x00000000000073c6 */ /* 0x001e280000000000 */
[----:B------:R1:W-:Y:S01]  /*ef40*/  STL [R1+0x1c], R16 ;  /* 0x00001c1001007387 */ /* 0x0003e20000100800 */
[----:B------:R-:W-:Y:S01]  /*ef50*/  VIADD R15, R104, 0xfffffffe ;  /* 0xfffffffe680f7836 */ /* 0x000fe20000000000 */
[----:B-1----:R-:W-:-:S05]  /*ef60*/  VIMNMX R16, RZ, R21, !PT ;  /* 0x00000015ff107248 */ /* 0x002fca0007fe0100 */
[----:B------:R1:W-:Y:S01]  /*ef70*/  STL [R1+0x44], R16 ;  /* 0x0000441001007387 */ /* 0x0003e20000100800 */
[----:B------:R-:W-:Y:S01]  /*ef80*/  ISETP.GE.AND P2, PT, R15, R16, PT ;  /* 0x000000100f00720c */ /* 0x000fe20003f46270 */
[----:B------:R-:W-:-:S04]  /*ef90*/  IMAD.MOV.U32 R71, RZ, RZ, RZ ;  /* 0x000000ffff477224 */ /* 0x000fc800078e00ff */
[--C-:B------:R-:W-:Y:S02]  /*efa0*/  IMAD.MOV.U32 R70, RZ, RZ, R71.reuse ;  /* 0x000000ffff467224 */ /* 0x100fe400078e0047 */
[--C-:B------:R-:W-:Y:S02]  /*efb0*/  IMAD.MOV.U32 R69, RZ, RZ, R71.reuse ;  /* 0x000000ffff457224 */ /* 0x100fe400078e0047 */
[--C-:B------:R-:W-:Y:S02]  /*efc0*/  IMAD.MOV.U32 R68, RZ, RZ, R71.reuse ;  /* 0x000000ffff447224 */ /* 0x100fe400078e0047 */
[--C-:B------:R-:W-:Y:S02]  /*efd0*/  IMAD.MOV.U32 R67, RZ, RZ, R71.reuse ;  /* 0x000000ffff437224 */ /* 0x100fe400078e0047 */
[--C-:B------:R-:W-:Y:S02]  /*efe0*/  IMAD.MOV.U32 R66, RZ, RZ, R71.reuse ;  /* 0x000000ffff427224 */ /* 0x100fe400078e0047 */
[----:B------:R-:W-:-:S02]  /*eff0*/  IMAD.MOV.U32 R65, RZ, RZ, R71 ;  /* 0x000000ffff417224 */ /* 0x000fc400078e0047 */
        /* <DEDUP_REMOVED lines=40> */
[----:B------:R-:W-:Y:S01]  /*f280*/  IMAD.MOV.U32 R24, RZ, RZ, R71 ;  /* 0x000000ffff187224 */ /* 0x000fe200078e0047 */
[----:B0-----:R-:W-:Y:S01]  /*f290*/  NOP ;  /* 0x0000000000007918 */ /* 0x001fe20000000000 */
[----:B-1----:R-:W-:Y:S05]  /*f2a0*/  @!P2 BRA `(.L_x_1967) ;  /* 0x0000005000f8a947 */ /* 0x002fea0003800000 */
[----:B------:R0:W-:Y:S01]  /*f2b0*/  STL [R1+0x14], R20 ;  /* 0x0000141401007387 */ /* 0x0001e20000100800 */
[----:B------:R-:W-:-:S03]  /*f2c0*/  IMAD.MOV.U32 R149, RZ, RZ, R15 ;  /* 0x000000ffff957224 */ /* 0x000fc600078e000f */
[----:B------:R0:W-:Y:S04]  /*f2d0*/  STL [R1+0xc], R14 ;  /* 0x00000c0e01007387 */ /* 0x0001e80000100800 */
[----:B------:R0:W5:Y:S01]  /*f2e0*/  LDL.LU R16, [R1+0x20] ;  /* 0x0000200001107983 */ /* 0x0001620000300800 */
        /* <DEDUP_REMOVED lines=24> */
[----:B0-----:R-:W-:-:S07]  /*f470*/  CS2R R24, SRZ ;  /* 0x0000000000187805 */ /* 0x001fce000001ff00 */
.L_x_1978:
[----:B------:R-:W2:Y:S01]  /*f480*/  LDL R0, [R1+0x34] ;  /* 0x0000340001007983 */ /* 0x000ea20000100800 */
[----:B------:R-:W-:Y:S01]  /*f490*/  VIADD R146, R15, 0x1 ;  /* 0x000000010f927836 */ /* 0x000fe20000000000 */
        /* <DEDUP_REMOVED lines=10> */
.L_x_1969:
[----:B------:R-:W-:Y:S01]  /*f540*/  IMAD R0, R146, 0x8, R22 ;  /* 0x0000000892007824 */ /* 0x000fe200078e0216 */
[----:B------:R-:W-:-:S04]  /*f550*/  SHF.L.U32 R17, R14, 0x1f, RZ ;  /* 0x0000001f0e117819 */ /* 0x000fc800000006ff */
[----:B------:R0:W1:Y:S01]  /*f560*/  SYNCS.PHASECHK.TRANS64.TRYWAIT P3, [R0+URZ+0x31c30], R17 ;  /* 0x031c3011000075a7 */ /* 0x000062000806017f */
[----:B------:R-:W-:Y:S05]  /*f570*/  @!P0 BRA `(.L_x_1970) ;  /* 0x0000000000048947 */ /* 0x000fea0003800000 */
[----:B------:R-:W-:Y:S01]  /*f580*/  BPT.TRAP 0x1 ;  /* 0x000000040000795c */ /* 0x000fe20000300000 */
.L_x_1970:
[----:B------:R-:W-:Y:S04]  /*f590*/  BSSY B0, `(.L_x_1968) ;  /* 0x0000004000007945 */ /* 0x000fe80003800000 */
[----:B-1----:R-:W-:Y:S05]  /*f5a0*/  @P3 BRA `(.L_x_1971) ;  /* 0x0000000000083947 */ /* 0x002fea0003800000 */
[----:B------:R-:W1:Y:S02]  /*f5b0*/  SYNCS.PHASECHK.TRANS64.TRYWAIT P3, [R0+URZ+0x31c30], R17 ;  /* 0x031c3011000075a7 */ /* 0x000e64000806017f */
[----:B-1----:R-:W-:Y:S05]  /*f5c0*/  @!P3 BRA `(.L_x_1972) ;  /* 0x00000120002cb947 */ /* 0x002fea0003800000 */
.L_x_1971:
[----:B------:R-:W-:Y:S05]  /*f5d0*/  BSYNC B0 ;  /* 0x0000000000007941 */ /* 0x000fea0003800000 */
.L_x_1968:
[----:B------:R-:W2:Y:S01]  /*f5e0*/  LDL R14, [R1+0x38] ;  /* 0x00003800010e7983 */ /* 0x000ea20000100800 */
[----:B------:R-:W-:Y:S05]  /*f5f0*/  WARPSYNC.ALL ;  /* 0x0000000000007948 */ /* 0x000fea0003800000 */
[----:B01----:R-:W0:Y:S01]  /*f600*/  S2R R0, SR_TID.X ;  /* 0x0000000000007919 */ /* 0x003e220000002100 */
[----:B------:R-:W-:Y:S01]  /*f610*/  IMAD.MOV.U32 R19, RZ, RZ, -0x7fffffe0 ;  /* 0x80000020ff137424 */ /* 0x000fe200078e00ff */
[C---:B------:R-:W-:Y:S01]  /*f620*/  R2UR UR44, R2.reuse ;  /* 0x00000000022c72ca */ /* 0x040fe200000e0000 */
[----:B------:R-:W-:Y:S01]  /*f630*/  IMAD.MOV.U32 R21, RZ, RZ, -0x7fffffe0 ;  /* 0x80000020ff157424 */ /* 0x000fe200078e00ff */
        /* <DEDUP_REMOVED lines=11> */
[C---:B------:R-:W-:Y:S02]  /*f6f0*/  R2UR UR52, R2.reuse ;  /* 0x00000000023472ca */ /* 0x040fe400000e0000 */
[----:B------:R-:W-:Y:S01]  /*f700*/  R2UR UR53, R3 ;  /* 0x00000000033572ca */ /* 0x000fe200000e0000 */
[----:B------:R1:W-:Y:S01]  /*f710*/  STL [R1+0x94], R25 ;  /* 0x0000941901007387 */ /* 0x0003e20000100800 */
[----:B------:R-:W-:Y:S02]  /*f720*/  R2UR UR15, R73 ;  /* 0x00000000490f72ca */ /* 0x000fe400000e0000 */
[----:B------:R-:W-:Y:S01]  /*f730*/  R2UR UR12, R2 ;  /* 0x00000000020c72ca */ /* 0x000fe200000e0000 */
[----:B------:R-:W-:Y:S01]  /*f740*/  STL [R1+0x90], R24 ;  /* 0x0000901801007387 */ /* 0x000fe20000100800 */
[----:B------:R-:W-:-:S02]  /*f750*/  R2UR UR13, R3 ;  /* 0x00000000030d72ca */ /* 0x000fc400000e0000 */
[C---:B------:R-:W-:Y:S01]  /*f760*/  R2UR UR5, R75.reuse ;  /* 0x000000004b0572ca */ /* 0x040fe200000e0000 */
[----:B------:R3:W-:Y:S01]  /*f770*/  STL [R1+0x8c], R23 ;  /* 0x00008c1701007387 */ /* 0x0007e20000100800 */
[C---:B------:R-:W-:Y:S02]  /*f780*/  R2UR UR19, R75.reuse ;  /* 0x000000004b1372ca */ /* 0x040fe400000e0000 */
[C---:B------:R-:W-:Y:S01]  /*f790*/  R2UR UR35, R75.reuse ;  /* 0x000000004b2372ca */ /* 0x040fe200000e0000 */
[----:B------:R4:W-:Y:S01]  /*f7a0*/  STL [R1+0x88], R22 ;  /* 0x0000881601007387 */ /* 0x0009e20000100800 */
[----:B0-----:R-:W-:Y:S02]  /*f7b0*/  SHF.R.U32.HI R0, RZ, 0x7, R0 ;  /* 0x00000007ff007819 */ /* 0x001fe40000011600 */
[C---:B------:R-:W-:Y:S01]  /*f7c0*/  R2UR UR33, R75.reuse ;  /* 0x000000004b2172ca */ /* 0x040fe200000e0000 */
[----:B------:R0:W-:Y:S01]  /*f7d0*/  STL [R1+0x84], R16 ;  /* 0x0000841001007387 */ /* 0x0001e20000100800 */
[----:B------:R-:W-:Y:S01]  /*f7e0*/  R2UR UR57, R75 ;  /* 0x000000004b3972ca */ /* 0x000fe200000e0000 */
[----:B------:R-:W-:Y:S01]  /*f7f0*/  VIADD R0, R0, 0x8 ;  /* 0x0000000800007836 */ /* 0x000fe20000000000 */
[C---:B------:R-:W-:Y:S01]  /*f800*/  R2UR UR11, R73.reuse ;  /* 0x00000000490b72ca */ /* 0x040fe200000e0000 */
[----:B------:R-:W-:Y:S01]  /*f810*/  IMAD.MOV.U32 R75, RZ, RZ, -0x7fffffe0 ;  /* 0x80000020ff4b7424 */ /* 0x000fe200078e00ff */
[C---:B------:R-:W-:Y:S01]  /*f820*/  R2UR UR27, R73.reuse ;  /* 0x00000000491b72ca */ /* 0x040fe200000e0000 */
[----:B------:R0:W-:Y:S01]  /*f830*/  STL [R1+0x80], R15 ;  /* 0x0000800f01007387 */ /* 0x0001e20000100800 */
[----:B------:R-:W-:-:S02]  /*f840*/  R2UR UR39, R73 ;  /* 0x00000000492772ca */ /* 0x000fc400000e0000 */
[----:B------:R-:W-:Y:S01]  /*f850*/  R2UR UR29, R73 ;  /* 0x00000000491d72ca */ /* 0x000fe200000e0000 */
[----:B------:R0:W-:Y:S01]  /*f860*/  BAR.SYNC.DEFER_BLOCKING R0, 0x100 ;  /* 0x000400000000751d */ /* 0x0001e20000010000 */
[----:B------:R-:W-:Y:S01]  /*f870*/  IMAD.U32 R73, RZ, RZ, UR5 ;  /* 0x00000005ff497e24 */ /* 0x000fe2000f8e00ff */
[C---:B------:R-:W-:Y:S02]  /*f880*/  R2UR UR5, R21.reuse ;  /* 0x00000000150572ca */ /* 0x040fe400000e0000 */
[C---:B------:R-:W-:Y:S02]  /*f890*/  R2UR UR7, R21.reuse ;  /* 0x00000000150772ca */ /* 0x040fe400000e0000 */
[C---:B------:R-:W-:Y:S02]  /*f8a0*/  R2UR UR23, R21.reuse ;  /* 0x00000000151772ca */ /* 0x040fe400000e0000 */
[C---:B------:R-:W-:Y:S02]  /*f8b0*/  R2UR UR31, R21.reuse ;  /* 0x00000000151f72ca */ /* 0x040fe400000e0000 */
[----:B------:R-:W-:-:S02]  /*f8c0*/  R2UR UR25, R21 ;  /* 0x00000000151972ca */ /* 0x000fc400000e0000 */
[C---:B------:R-:W-:Y:S02]  /*f8d0*/  R2UR UR21, R21.reuse ;  /* 0x00000000151572ca */ /* 0x040fe400000e0000 */
[----:B------:R-:W-:Y:S02]  /*f8e0*/  R2UR UR41, R21 ;  /* 0x00000000152972ca */ /* 0x000fe400000e0000 */
[----:B------:R-:W-:Y:S02]  /*f8f0*/  R2UR UR9, R77 ;  /* 0x000000004d0972ca */ /* 0x000fe400000e0000 */
[----:B------:R-:W-:Y:S02]  /*f900*/  R2UR UR16, R2 ;  /* 0x00000000021072ca */ /* 0x000fe400000e0000 */
[----:B------:R-:W-:Y:S02]  /*f910*/  R2UR UR17, R3 ;  /* 0x00000000031172ca */ /* 0x000fe400000e0000 */
[C---:B------:R-:W-:Y:S01]  /*f920*/  R2UR UR37, R77.reuse ;  /* 0x000000004d2572ca */ /* 0x040fe200000e0000 */
[----:B------:R-:W-:Y:S01]  /*f930*/  WARPGROUP.ARRIVE ;  /* 0x00000000000079c5 */ /* 0x000fe20000000000 */
[----:B------:R-:W-:-:S13]  /*f940*/  R2UR UR43, R77 ;  /* 0x000000004d2b72ca */ /* 0x000fda00000e0000 */
[----:B-1----:R-:W-:Y:S01]  /*f950*/  MOV R25, UR43 ;  /* 0x0000002b00197c02 */ /* 0x002fe20008000f00 */
[----:B------:R-:W-:Y:S01]  /*f960*/  UMOV UR43, UR33 ;  /* 0x00000021002b7c82 */ /* 0x000fe20008000000 */
[----:B------:R-:W-:Y:S01]  /*f970*/  R2UR UR33, R13 ;  /* 0x000000000d2172ca */ /* 0x000fe200000e0000 */
[----:B--2---:R-:W-:-:S04]  /*f980*/  IMAD R18, R146, 0x6c0, R14 ;  /* 0x000006c092127824 */ /* 0x004fc800078e020e */
[C---:B------:R-:W-:Y:S01]  /*f990*/  VIADD R20, R18.reuse, 0x40 ;  /* 0x0000004012147836 */ /* 0x040fe20000000000 */
[C---:B------:R-:W-:Y:S01]  /*f9a0*/  R2UR UR46, R18.reuse ;  /* 0x00000000122e72ca */ /* 0x040fe200000e0000 */
[C---:B------:R-:W-:Y:S02]  /*f9b0*/  VIADD R74, R18.reuse, 0x80 ;  /* 0x00000080124a7836 */ /* 0x040fe40000000000 */
[----:B------:R-:W-:Y:S01]  /*f9c0*/  VIADD R72, R18, 0xc0 ;  /* 0x000000c012487836 */ /* 0x000fe20000000000 */
[----:B------:R-:W-:Y:S01]  /*f9d0*/  R2UR UR50, R20 ;  /* 0x00000000143272ca */ /* 0x000fe200000e0000 */
        /* <DEDUP_REMOVED lines=8> */
[----:B------:R-:W-:Y:S01]  /*fa60*/  HGMMA.64x16x16.F32 R136, gdesc[UR44], RZ, !UPT, gsb0 ;  /* 0x002000002c8879f0 */ /* 0x000fe2000c0008ff */
        /* <DEDUP_REMOVED lines=26> */
[----:B------:R-:W-:Y:S01]  /*fc10*/  IMAD.U32 R72, RZ, RZ, UR4 ;  /* 0x00000004ff487e24 */ /* 0x000fe2000f8e00ff */
[----:B------:R-:W-:Y:S01]  /*fc20*/  R2UR UR4, R20 ;  /* 0x00000000140472ca */ /* 0x000fe200000e0000 */
[----:B------:R-:W-:Y:S01]  /*fc30*/  VIADD R20, R18, 0x2c0 ;  /* 0x000002c012147836 */ /* 0x000fe20000000000 */
[----:B------:R-:W-:Y:S01]  /*fc40*/  R2UR UR8, R76 ;  /* 0x000000004c0872ca */ /* 0x000fe200000e0000 */
[----:B------:R-:W-:-:S02]  /*fc50*/  IMAD.MOV.U32 R21, RZ, RZ, -0x7fffffe0 ;  /* 0x80000020ff157424 */ /* 0x000fc400078e00ff */
[----:B------:R-:W-:Y:S01]  /*fc60*/  VIADD R76, R18, 0x280 ;  /* 0x00000280124c7836 */ /* 0x000fe20000000000 */
[----:B------:R-:W-:Y:S01]  /*fc70*/  R2UR UR40, R20 ;  /* 0x00000000142872ca */ /* 0x000fe200000e0000 */
[----:B------:R-:W-:-:S03]  /*fc80*/  VIADD R20, R18, 0x380 ;  /* 0x0000038012147836 */ /* 0x000fc60000000000 */
[----:B------:R-:W-:Y:S01]  /*fc90*/  R2UR UR36, R76 ;  /* 0x000000004c2472ca */ /* 0x000fe200000e0000 */
[----:B------:R-:W-:Y:S01]  /*fca0*/  VIADD R76, R18, 0x340 ;  /* 0x00000340124c7836 */ /* 0x000fe20000000000 */
[----:B------:R-:W-:Y:S01]  /*fcb0*/  R2UR UR46, R20 ;  /* 0x00000000142e72ca */ /* 0x000fe200000e0000 */
[----:B------:R-:W-:Y:S01]  /*fcc0*/  VIADD R20, R18, 0x400 ;  /* 0x0000040012147836 */ /* 0x000fe20000000000 */
[----:B---3--:R-:W-:Y:S01]  /*fcd0*/  MOV R23, UR47 ;  /* 0x0000002f00177c02 */ /* 0x008fe20008000f00 */
[----:B------:R-:W-:Y:S01]  /*fce0*/  UMOV UR47, UR37 ;  /* 0x00000025002f7c82 */ /* 0x000fe20008000000 */
[----:B------:R-:W-:Y:S02]  /*fcf0*/  R2UR UR42, R76 ;  /* 0x000000004c2a72ca */ /* 0x000fe400000e0000 */
[----:B------:R-:W-:Y:S01]  /*fd00*/  R2UR UR37, R13 ;  /* 0x000000000d2572ca */ /* 0x000fe200000e0000 */
[----:B------:R-:W-:Y:S02]  /*fd10*/  WARPGROUP.DEPBAR.LE gsb0, 0x0 ;  /* 0x00008000000079c5 */ /* 0x000fe40000010000 */
[----:B------:R-:W-:-:S04]  /*fd20*/  WARPGROUP.ARRIVE ;  /* 0x00000000000079c5 */ /* 0x000fc80000000000 */
[----:B----4-:R-:W-:Y:S01]  /*fd30*/  MOV R22, UR46 ;  /* 0x0000002e00167c02 */ /* 0x010fe20008000f00 */
[----:B------:R-:W-:-:S03]  /*fd40*/  UMOV UR46, UR36 ;  /* 0x00000024002e7c82 */ /* 0x000fc60008000000 */
[----:B------:R-:W-:Y:S01]  /*fd50*/  MOV R24, UR42 ;  /* 0x0000002a00187c02 */ /* 0x000fe20008000f00 */
[----:B------:R-:W-:Y:S01]  /*fd60*/  UMOV UR42, UR32 ;  /* 0x00000020002a7c82 */ /* 0x000fe20008000000 */
[----:B------:R-:W-:Y:S01]  /*fd70*/  R2UR UR32, R12 ;  /* 0x000000000c2072ca */ /* 0x000fe200000e0000 */
[----:B------:R-:W-:Y:S01]  /*fd80*/  HGMMA.64x16x16.F32 R128, gdesc[UR48], RZ, !UPT, gsb0 ;  /* 0x00200000308079f0 */ /* 0x000fe2000c0008ff */
[----:B------:R-:W-:Y:S01]  /*fd90*/  R2UR UR50, R74 ;  /* 0x000000004a3272ca */ /* 0x000fe200000e0000 */
[----:B------:R-:W-:Y:S01]  /*fda0*/  VIADD R74, R18, 0x440 ;  /* 0x00000440124a7836 */ /* 0x000fe20000000000 */
[----:B------:R-:W-:Y:S01]  /*fdb0*/  R2UR UR51, R75 ;  /* 0x000000004b3372ca */ /* 0x000fe200000e0000 */
[----:B------:R-:W-:Y:S01]  /*fdc0*/  IMAD.MOV.U32 R75, RZ, RZ, -0x7fffffe0 ;  /* 0x80000020ff4b7424 */ /* 0x000fe200078e00ff */
[----:B------:R-:W-:Y:S02]  /*fdd0*/  R2UR UR36, R12 ;  /* 0x000000000c2472ca */ /* 0x000fe400000e0000 */
[----:B------:R-:W-:Y:S01]  /*fde0*/  R2UR UR58, R74 ;  /* 0x000000004a3a72ca */ /* 0x000fe200000e0000 */
[----:B------:R-:W-:Y:S01]  /*fdf0*/  VIADD R74, R18, 0x282 ;  /* 0x00000282124a7836 */ /* 0x000fe20000000000 */
[----:B------:R-:W-:Y:S01]  /*fe00*/  R2UR UR59, R75 ;  /* 0x000000004b3b72ca */ /* 0x000fe200000e0000 */
[----:B------:R-:W-:Y:S01]  /*fe10*/  IMAD.MOV.U32 R75, RZ, RZ, -0x7fffffe0 ;  /* 0x80000020ff4b7424 */ /* 0x000fe200078e00ff */
[----:B------:R-:W-:-:S02]  /*fe20*/  R2UR UR48, R12 ;  /* 0x000000000c3072ca */ /* 0x000fc400000e0000 */
[----:B------:R-:W-:Y:S02]  /*fe30*/  R2UR UR49, R13 ;  /* 0x000000000d3172ca */ /* 0x000fe400000e0000 */
[----:B------:R-:W-:Y:S01]  /*fe40*/  MOV R150, UR50 ;  /* 0x0000003200967c02 */ /* 0x000fe20008000f00 */
[----:B------:R-:W-:Y:S01]  /*fe50*/  UMOV UR50, UR4 ;  /* 0x0000000400327c82 */ /* 0x000fe20008000000 */
[----:B------:R-:W-:Y:S01]  /*fe60*/  MOV R151, UR51 ;  /* 0x0000003300977c02 */ /* 0x000fe20008000f00 */
[----:B------:R-:W-:Y:S01]  /*fe70*/  UMOV UR51, UR5 ;  /* 0x0000000500337c82 */ /* 0x000fe20008000000 */
[----:B------:R-:W-:Y:S02]  /*fe80*/  R2UR UR4, R2 ;  /* 0x00000000020472ca */ /* 0x000fe400000e0000 */
[----:B------:R-:W-:Y:S02]  /*fe90*/  R2UR UR5, R3 ;  /* 0x00000000030572ca */ /* 0x000fe400000e0000 */
[----:B0-----:R-:W-:Y:S01]  /*fea0*/  MOV R0, UR51 ;  /* 0x0000003300007c02 */ /* 0x001fe20008000f00 */
[----:B------:R-:W-:Y:S01]  /*feb0*/  UMOV UR51, UR29 ;  /* 0x0000001d00337c82 */ /* 0x000fe20008000000 */
[----:B------:R-:W-:Y:S01]  /*fec0*/  MOV R14, UR50 ;  /* 0x00000032000e7c02 */ /* 0x000fe20008000f00 */
[----:B------:R-:W-:Y:S01]  /*fed0*/  UMOV UR50, UR28 ;  /* 0x0000001c00327c82 */ /* 0x000fe20008000000 */
[----:B------:R-:W-:-:S02]  /*fee0*/  R2UR UR28, R12 ;  /* 0x000000000c1c72ca */ /* 0x000fc400000e0000 */
[----:B------:R-:W-:Y:S02]  /*fef0*/  R2UR UR29, R13 ;  /* 0x000000000d1d72ca */ /* 0x000fe400000e0000 */
[----:B------:R-:W-:Y:S01]  /*ff00*/  MOV R16, UR59 ;  /* 0x0000003b00107c02 */ /* 0x000fe20008000f00 */
[----:B------:R-:W-:Y:S01]  /*ff10*/  UMOV UR59, UR41 ;  /* 0x00000029003b7c82 */ /* 0x000fe20008000000 */
[----:B------:R-:W-:Y:S01]  /*ff20*/  MOV R15, UR58 ;  /* 0x0000003a000f7c02 */ /* 0x000fe20008000f00 */
[----:B------:R-:W-:Y:S01]  /*ff30*/  UMOV UR58, UR40 ;  /* 0x00000028003a7c82 */ /* 0x000fe20008000000 */
        /* <DEDUP_REMOVED lines=23> */
[----:B------:R-:W-:Y:S03]  /*100b0*/  HGMMA.64x16x16.F32 R112, gdesc[UR12], RZ, !UPT, gsb0 ;  /* 0x002000000c7079f0 */ /* 0x000fe6000c0008ff */
        /* <DEDUP_REMOVED lines=9> */
[----:B------:R-:W-:Y:S02]  /*10150*/  R2UR UR40, R8 ;  /* 0x00000000082872ca */ /* 0x000fe400000e0000 */
        /* <DEDUP_REMOVED lines=8> */
[----:B------:R-:W-:-:S02]  /*101e0*/  R2UR UR45, R9 ;  /* 0x00000000092d72ca */ /* 0x000fc400000e0000 */
[----:B------:R-:W-:Y:S01]  /*101f0*/  R2UR UR14, R20 ;  /* 0x00000000140e72ca */ /* 0x000fe200000e0000 */
[----:B------:R-:W-:Y:S01]  /*10200*/  VIADD R20, R18, 0x342 ;  /* 0x0000034212147836 */ /* 0x000fe20000000000 */
[----:B------:R-:W-:Y:S01]  /*10210*/  R2UR UR15, R21 ;  /* 0x00000000150f72ca */ /* 0x000fe200000e0000 */
[----:B------:R-:W-:Y:S01]  /*10220*/  IMAD.MOV.U32 R21, RZ, RZ, -0x7fffffe0 ;  /* 0x80000020ff157424 */ /* 0x000fe200078e00ff */
[----:B------:R-:W-:Y:S02]  /*10230*/  WARPGROUP.DEPBAR.LE gsb0, 0x0 ;  /* 0x00008000000079c5 */ /* 0x000fe40000010000 */
[----:B------:R-:W-:-:S06]  /*10240*/  WARPGROUP.ARRIVE ;  /* 0x00000000000079c5 */ /* 0x000fcc0000000000 */
[----:B------:R-:W-:Y:S01]  /*10250*/  HGMMA.64x16x16.F32 R96, gdesc[UR8], RZ, !UPT, gsb0 ;  /* 0x00200000086079f0 */ /* 0x000fe2000c0008ff */
[----:B------:R-:W-:Y:S02]  /*10260*/  R2UR UR10, R74 ;  /* 0x000000004a0a72ca */ /* 0x000fe400000e0000 */
[----:B------:R-:W-:Y:S02]  /*10270*/  R2UR UR11, R75 ;  /* 0x000000004b0b72ca */ /* 0x000fe400000e0000 */
[----:B------:R-:W-:Y:S02]  /*10280*/  R2UR UR8, R12 ;  /* 0x000000000c0872ca */ /* 0x000fe400000e0000 */
[----:B------:R-:W-:-:S07]  /*10290*/  R2UR UR9, R13 ;  /* 0x000000000d0972ca */ /* 0x000fce00000e0000 */
[----:B------:R-:W-:Y:S02]  /*102a0*/  MOV R155, UR10 ;  /* 0x0000000a009b7c02 */ /* 0x000fe40008000f00 */
[----:B------:R-:W-:Y:S02]  /*102b0*/  MOV R27, UR11 ;  /* 0x0000000b001b7c02 */ /* 0x000fe40008000f00 */
        /* <DEDUP_REMOVED lines=16> */
[----:B------:R-:W-:Y:S02]  /*103c0*/  WARPGROUP.DEPBAR.LE gsb0, 0x0 ;  /* 0x00008000000079c5 */ /* 0x000fe40000010000 */
[----:B------:R-:W-:-:S06]  /*103d0*/  WARPGROUP.ARRIVE ;  /* 0x00000000000079c5 */ /* 0x000fcc0000000000 */
[----:B------:R-:W-:Y:S01]  /*103e0*/  HGMMA.64x16x16.F32 R72, gdesc[UR24], RZ, !UPT, gsb0 ;  /* 0x00200000184879f0 */ /* 0x000fe2000c0008ff */
[----:B------:R-:W-:Y:S01]  /*103f0*/  R2UR UR26, R20 ;  /* 0x00000000141a72ca */ /* 0x000fe200000e0000 */
[----:B------:R-:W-:Y:S01]  /*10400*/  VIADD R20, R18, 0x3c2 ;  /* 0x000003c212147836 */ /* 0x000fe20000000000 */
[----:B------:R-:W-:Y:S01]  /*10410*/  R2UR UR27, R21 ;  /* 0x00000000151b72ca */ /* 0x000fe200000e0000 */
[----:B------:R-:W-:-:S10]  /*10420*/  IMAD.MOV.U32 R21, RZ, RZ, -0x7fffffe0 ;  /* 0x80000020ff157424 */ /* 0x000fd400078e00ff */
[----:B------:R-:W-:Y:S01]  /*10430*/  MOV R156, UR26 ;  /* 0x0000001a009c7c02 */ /* 0x000fe20008000f00 */
[----:B------:R-:W-:Y:S01]  /*10440*/  UMOV UR26, UR56 ;  /* 0x00000038001a7c82 */ /* 0x000fe20008000000 */
[----:B------:R-:W-:Y:S01]  /*10450*/  MOV R157, UR27 ;  /* 0x0000001b009d7c02 */ /* 0x000fe20008000f00 */
[----:B------:R-:W-:Y:S01]  /*10460*/  UMOV UR27, UR57 ;  /* 0x00000039001b7c82 */ /* 0x000fe20008000000 */
[----:B------:R-:W-:Y:S02]  /*10470*/  WARPGROUP.DEPBAR.LE gsb0, 0x0 ;  /* 0x00008000000079c5 */ /* 0x000fe40000010000 */
[----:B------:R-:W-:-:S06]  /*10480*/  WARPGROUP.ARRIVE ;  /* 0x00000000000079c5 */ /* 0x000fcc0000000000 */
[----:B------:R-:W-:Y:S01]  /*10490*/  HGMMA.64x16x16.F32 R136, gdesc[UR28], R136, gsb0 ;  /* 0x002000001c8879f0 */ /* 0x000fe20008000888 */
[C---:B------:R-:W-:Y:S02]  /*104a0*/  R2UR UR56, R8.reuse ;  /* 0x00000000083872ca */ /* 0x040fe400000e0000 */
[C---:B------:R-:W-:Y:S02]  /*104b0*/  R2UR UR57, R9.reuse ;  /* 0x00000000093972ca */ /* 0x040fe400000e0000 */
        /* <DEDUP_REMOVED lines=13> */
[----:B------:R-:W-:Y:S02]  /*10590*/  WARPGROUP.DEPBAR.LE gsb0, 0x0 ;  /* 0x00008000000079c5 */ /* 0x000fe40000010000 */
[----:B------:R-:W-:-:S06]  /*105a0*/  WARPGROUP.ARRIVE ;  /* 0x00000000000079c5 */ /* 0x000fcc0000000000 */
[----:B------:R-:W-:Y:S01]  /*105b0*/  HGMMA.64x16x16.F32 R120, gdesc[UR36], R120, gsb0 ;  /* 0x00200000247879f0 */ /* 0x000fe20008000878 */
[----:B------:R-:W-:Y:S01]  /*105c0*/  R2UR UR38, R20 ;  /* 0x00000000142672ca */ /* 0x000fe200000e0000 */
[----:B------:R-:W-:Y:S01]  /*105d0*/  VIADD R20, R18, 0x480 ;  /* 0x0000048012147836 */ /* 0x000fe20000000000 */
        /* <DEDUP_REMOVED lines=18> */
[----:B------:R-:W-:Y:S01]  /*10700*/  IMAD.MOV.U32 R21, RZ, RZ, -0x7fffffe0 ;  /* 0x80000020ff157424 */ /* 0x000fe200078e00ff */
[----:B------:R-:W-:Y:S02]  /*10710*/  R2UR UR16, R20 ;  /* 0x00000000141072ca */ /* 0x000fe400000e0000 */
[----:B------:R-:W-:Y:S01]  /*10720*/  R2UR UR11, R27 ;  /* 0x000000001b0b72ca */ /* 0x000fe200000e0000 */
[----:B------:R-:W-:Y:S02]  /*10730*/  WARPGROUP.DEPBAR.LE gsb0, 0x0 ;  /* 0x00008000000079c5 */ /* 0x000fe40000010000 */
[----:B------:R-:W-:Y:S01]  /*10740*/  WARPGROUP.ARRIVE ;  /* 0x00000000000079c5 */ /* 0x000fe20000000000 */
[----:B------:R-:W-:Y:S01]  /*10750*/  R2UR UR17, R21 ;  /* 0x00000000151172ca */ /* 0x000fe200000e0000 */
[----:B------:R-:W-:Y:S01]  /*10760*/  VIADD R20, R18, 0x4c0 ;  /* 0x000004c012147836 */ /* 0x000fe20000000000 */
[----:B------:R-:W-:Y:S01]  /*10770*/  R2UR UR10, R155 ;  /* 0x000000009b0a72ca */ /* 0x000fe200000e0000 */
[----:B------:R0:W5:Y:S02]  /*10780*/  LDL.LU R27, [R1+0x9c] ;  /* 0x00009c00011b7983 */ /* 0x0001640000300800 */
[----:B------:R-:W-:Y:S01]  /*10790*/  HGMMA.64x16x16.F32 R88, gdesc[UR4], R88, gsb0 ;  /* 0x00200000045879f0 */ /* 0x000fe20008000858 */
[----:B------:R-:W-:Y:S01]  /*107a0*/  IMAD.MOV.U32 R21, RZ, RZ, -0x7fffffe0 ;  /* 0x80000020ff157424 */ /* 0x000fe200078e00ff */
[----:B------:R-:W-:-:S02]  /*107b0*/  R2UR UR12, R20 ;  /* 0x00000000140c72ca */ /* 0x000fc400000e0000 */
[----:B------:R-:W-:Y:S01]  /*107c0*/  R2UR UR7, R26 ;  /* 0x000000001a0772ca */ /* 0x000fe200000e0000 */
[----:B------:R-:W-:Y:S02]  /*107d0*/  WARPGROUP.DEPBAR.LE gsb0, 0x0 ;  /* 0x00008000000079c5 */ /* 0x000fe40000010000 */
[----:B------:R-:W-:Y:S01]  /*107e0*/  WARPGROUP.ARRIVE ;  /* 0x00000000000079c5 */ /* 0x000fe20000000000 */
[----:B------:R-:W-:Y:S01]  /*107f0*/  R2UR UR13, R21 ;  /* 0x00000000150d72ca */ /* 0x000fe200000e0000 */
[----:B------:R-:W-:Y:S01]  /*10800*/  VIADD R20, R18, 0x500 ;  /* 0x0000050012147836 */ /* 0x000fe20000000000 */
[----:B------:R-:W-:Y:S01]  /*10810*/  R2UR UR6, R154 ;  /* 0x000000009a0672ca */ /* 0x000fe200000e0000 */
[----:B------:R0:W5:Y:S01]  /*10820*/  LDL.LU R26, [R1+0x98] ;  /* 0x00009800011a7983 */ /* 0x0001620000300800 */
[----:B------:R-:W-:Y:S01]  /*10830*/  IMAD.MOV.U32 R21, RZ, RZ, -0x7fffffe0 ;  /* 0x80000020ff157424 */ /* 0x000fe200078e00ff */
[----:B------:R-:W-:Y:S01]  /*10840*/  HGMMA.64x16x16.F32 R80, gdesc[UR52], R80, gsb0 ;  /* 0x00200000345079f0 */ /* 0x000fe20008000850 */
[----:B------:R-:W-:-:S02]  /*10850*/  R2UR UR55, R153 ;  /* 0x00000000993772ca */ /* 0x000fc400000e0000 */
[----:B------:R-:W-:Y:S02]  /*10860*/  R2UR UR54, R152 ;  /* 0x00000000983672ca */ /* 0x000fe400000e0000 */
[----:B------:R-:W-:Y:S01]  /*10870*/  R2UR UR8, R20 ;  /* 0x00000000140872ca */ /* 0x000fe200000e0000 */
[----:B------:R-:W-:Y:S01]  /*10880*/  VIADD R20, R18, 0x540 ;  /* 0x0000054012147836 */ /* 0x000fe20000000000 */
[----:B------:R-:W-:Y:S02]  /*10890*/  R2UR UR52, R8 ;  /* 0x00000000083472ca */ /* 0x000fe400000e0000 */
[----:B------:R-:W-:Y:S02]  /*108a0*/  R2UR UR53, R9 ;  /* 0x00000000093572ca */ /* 0x000fe400000e0000 */
[----:B------:R-:W-:Y:S01]  /*108b0*/  R2UR UR9, R21 ;  /* 0x00000000150972ca */ /* 0x000fe200000e0000 */
[----:B------:R-:W-:Y:S01]  /*108c0*/  IMAD.MOV.U32 R21, RZ, RZ, -0x7fffffe0 ;  /* 0x80000020ff157424 */ /* 0x000fe200078e00ff */
[----:B------:R-:W-:-:S04]  /*108d0*/  R2UR UR4, R20 ;  /* 0x00000000140472ca */ /* 0x000fc800000e0000 */
        /* <DEDUP_REMOVED lines=11> */
[----:B------:R-:W-:Y:S01]  /*10990*/  VIADD R20, R18, 0x580 ;  /* 0x0000058012147836 */ /* 0x000fe20000000000 */
[C---:B------:R-:W-:Y:S01]  /*109a0*/  R2UR UR40, R8.reuse ;  /* 0x00000000082872ca */ /* 0x040fe200000e0000 */
[----:B------:R-:W-:Y:S01]  /*109b0*/  IMAD.MOV.U32 R21, RZ, RZ, -0x7fffffe0 ;  /* 0x80000020ff157424 */ /* 0x000fe200078e00ff */
[----:B------:R-:W-:Y:S01]  /*109c0*/  R2UR UR41, R9 ;  /* 0x00000000092972ca */ /* 0x000fe200000e0000 */
[----:B------:R0:W5:Y:S01]  /*109d0*/  LDL.LU R25, [R1+0x94] ;  /* 0x0000940001197983 */ /* 0x0001620000300800 */
[----:B------:R-:W-:Y:S02]  /*109e0*/  WARPGROUP.DEPBAR.LE gsb0, 0x0 ;  /* 0x00008000000079c5 */ /* 0x000fe40000010000 */
[----:B------:R-:W-:Y:S01]  /*109f0*/  WARPGROUP.ARRIVE ;  /* 0x00000000000079c5 */ /* 0x000fe20000000000 */
[----:B------:R-:W-:Y:S01]  /*10a00*/  R2UR UR48, R8 ;  /* 0x00000000083072ca */ /* 0x000fe200000e0000 */
[----:B------:R0:W5:Y:S04]  /*10a10*/  LDL.LU R24, [R1+0x90] ;  /* 0x0000900001187983 */ /* 0x0001680000300800 */
[----:B------:R-:W-:Y:S03]  /*10a20*/  HGMMA.64x16x16.F32 R128, gdesc[UR44], R128, gsb0 ;  /* 0x002000002c8079f0 */ /* 0x000fe60008000880 */
        /* <DEDUP_REMOVED lines=10> */
[----:B------:R-:W-:Y:S02]  /*10ad0*/  R2UR UR46, R22 ;  /* 0x00000000162e72ca */ /* 0x000fe400000e0000 */
[----:B------:R-:W-:Y:S02]  /*10ae0*/  R2UR UR44, R8 ;  /* 0x00000000082c72ca */ /* 0x000fe400000e0000 */
[C---:B------:R-:W-:Y:S02]  /*10af0*/  R2UR UR45, R9.reuse ;  /* 0x00000000092d72ca */ /* 0x040fe400000e0000 */
[----:B------:R-:W-:Y:S02]  /*10b00*/  R2UR UR49, R9 ;  /* 0x00000000093172ca */ /* 0x000fe400000e0000 */
[----:B------:R-:W-:-:S02]  /*10b10*/  R2UR UR59, R16 ;  /* 0x00000000103b72ca */ /* 0x000fc400000e0000 */
[----:B------:R-:W-:Y:S02]  /*10b20*/  R2UR UR58, R15 ;  /* 0x000000000f3a72ca */ /* 0x000fe400000e0000 */
[----:B------:R-:W-:Y:S02]  /*10b30*/  R2UR UR56, R8 ;  /* 0x00000000083872ca */ /* 0x000fe400000e0000 */
[----:B------:R-:W-:Y:S01]  /*10b40*/  R2UR UR57, R9 ;  /* 0x00000000093972ca */ /* 0x000fe200000e0000 */
[----:B------:R-:W-:Y:S01]  /*10b50*/  UMOV UR40, UR16 ;  /* 0x0000001000287c82 */ /* 0x000fe20008000000 */
[----:B------:R-:W-:Y:S02]  /*10b60*/  WARPGROUP.DEPBAR.LE gsb0, 0x0 ;  /* 0x00008000000079c5 */ /* 0x000fe40000010000 */
[----:B------:R-:W-:Y:S01]  /*10b70*/  WARPGROUP.ARRIVE ;  /* 0x00000000000079c5 */ /* 0x000fe20000000000 */
[----:B------:R-:W-:Y:S01]  /*10b80*/  UMOV UR41, UR17 ;  /* 0x0000001100297c82 */ /* 0x000fe20008000000 */
[----:B------:R-:W-:Y:S01]  /*10b90*/  R2UR UR20, R20 ;  /* 0x00000000141472ca */ /* 0x000fe200000e0000 */
[----:B------:R0:W5:Y:S03]  /*10ba0*/  LDL.LU R23, [R1+0x8c] ;  /* 0x00008c0001177983 */ /* 0x0001660000300800 */
[----:B------:R-:W-:Y:S01]  /*10bb0*/  HGMMA.64x16x16.F32 R96, gdesc[UR44], R96, gsb0 ;  /* 0x002000002c6079f0 */ /* 0x000fe20008000860 */
[----:B------:R-:W-:-:S02]  /*10bc0*/  R2UR UR16, R6 ;  /* 0x00000000061072ca */ /* 0x000fc400000e0000 */
[----:B------:R-:W-:Y:S02]  /*10bd0*/  R2UR UR17, R7 ;  /* 0x00000000071172ca */ /* 0x000fe400000e0000 */
[----:B------:R-:W-:Y:S02]  /*10be0*/  R2UR UR21, R21 ;  /* 0x00000000151572ca */ /* 0x000fe400000e0000 */
[----:B------:R-:W-:Y:S02]  /*10bf0*/  R2UR UR27, R157 ;  /* 0x000000009d1b72ca */ /* 0x000fe400000e0000 */
[----:B------:R-:W-:Y:S02]  /*10c00*/  R2UR UR26, R156 ;  /* 0x000000009c1a72ca */ /* 0x000fe400000e0000 */
[----:B------:R-:W-:Y:S02]  /*10c10*/  R2UR UR24, R6 ;  /* 0x00000000061872ca */ /* 0x000fe400000e0000 */
[----:B------:R-:W-:-:S02]  /*10c20*/  R2UR UR25, R7 ;  /* 0x00000000071972ca */ /* 0x000fc400000e0000 */
[C---:B------:R-:W-:Y:S02]  /*10c30*/  R2UR UR28, R6.reuse ;  /* 0x00000000061c72ca */ /* 0x040fe400000e0000 */
[C---:B------:R-:W-:Y:S02]  /*10c40*/  R2UR UR29, R7.reuse ;  /* 0x00000000071d72ca */ /* 0x040fe400000e0000 */
[C---:B------:R-:W-:Y:S02]  /*10c50*/  R2UR UR32, R6.reuse ;  /* 0x00000000062072ca */ /* 0x040fe400000e0000 */
[C---:B------:R-:W-:Y:S02]  /*10c60*/  R2UR UR33, R7.reuse ;  /* 0x00000000072172ca */ /* 0x040fe400000e0000 */
[----:B------:R-:W-:Y:S02]  /*10c70*/  R2UR UR36, R6 ;  /* 0x00000000062472ca */ /* 0x000fe400000e0000 */
[----:B------:R-:W-:Y:S01]  /*10c80*/  R2UR UR37, R7 ;  /* 0x00000000072572ca */ /* 0x000fe200000e0000 */
[----:B------:R-:W-:Y:S01]  /*10c90*/  VIADD R20, R18, 0x5c0 ;  /* 0x000005c012147836 */ /* 0x000fe20000000000 */
[----:B------:R0:W5:Y:S01]  /*10ca0*/  LDL.LU R22, [R1+0x88] ;  /* 0x0000880001167983 */ /* 0x0001620000300800 */
[----:B------:R-:W-:-:S02]  /*10cb0*/  WARPGROUP.DEPBAR.LE gsb0, 0x0 ;  /* 0x00008000000079c5 */ /* 0x000fc40000010000 */
[----:B------:R-:W-:Y:S01]  /*10cc0*/  WARPGROUP.ARRIVE ;  /* 0x00000000000079c5 */ /* 0x000fe20000000000 */
[----:B------:R-:W-:Y:S01]  /*10cd0*/  UMOV UR44, UR12 ;  /* 0x0000000c002c7c82 */ /* 0x000fe20008000000 */
[----:B------:R-:W-:Y:S01]  /*10ce0*/  UMOV UR45, UR13 ;  /* 0x0000000d002d7c82 */ /* 0x000fe20008000000 */
[----:B------:R-:W-:Y:S01]  /*10cf0*/  IMAD.MOV.U32 R21, RZ, RZ, -0x7fffffe0 ;  /* 0x80000020ff157424 */ /* 0x000fe200078e00ff */
[----:B------:R0:W5:Y:S02]  /*10d00*/  LDL.LU R16, [R1+0x84] ;  /* 0x0000840001107983 */ /* 0x0001640000300800 */
[----:B------:R-:W-:Y:S01]  /*10d10*/  HGMMA.64x16x16.F32 R88, gdesc[UR48], R88, gsb0 ;  /* 0x00200000305879f0 */ /* 0x000fe20008000858 */
[----:B------:R-:W-:Y:S01]  /*10d20*/  R2UR UR12, R6 ;  /* 0x00000000060c72ca */ /* 0x000fe200000e0000 */
[----:B------:R0:W5:Y:S01]  /*10d30*/  LDL.LU R15, [R1+0x80] ;  /* 0x00008000010f7983 */ /* 0x0001620000300800 */
        /* <DEDUP_REMOVED lines=21> */
[----:B------:R-:W-:Y:S02]  /*10e90*/  WARPGROUP.DEPBAR.LE gsb0, 0x0 ;  /* 0x00008000000079c5 */ /* 0x000fe40000010000 */
[----:B------:R-:W-:-:S09]  /*10ea0*/  WARPGROUP.ARRIVE ;  /* 0x00000000000079c5 */ /* 0x000fd20000000000 */
        /* <DEDUP_REMOVED lines=175> */
.L_x_1974:
[----:B-----5:R-:W-:Y:S01]  /*119a0*/  SHF.L.U32 R0, R16, 0x1f, RZ ;  /* 0x0000001f10007819 */ /* 0x020fe200000006ff */
[----:B------:R-:W-:-:S04]  /*119b0*/  IMAD R14, R15, 0x8, R22 ;  /* 0x000000080f0e7824 */ /* 0x000fc800078e0216 */
[----:B------:R0:W1:Y:S01]  /*119c0*/  SYNCS.PHASECHK.TRANS64.TRYWAIT P2, [R14+URZ+0x31c50], R0 ;  /* 0x031c50000e0075a7 */ /* 0x000062000804017f */
[----:B------:R-:W-:Y:S05]  /*119d0*/  @!P0 BRA `(.L_x_1975) ;  /* 0x0000000000048947 */ /* 0x000fea0003800000 */
[----:B------:R-:W-:Y:S01]  /*119e0*/  BPT.TRAP 0x1 ;  /* 0x000000040000795c */ /* 0x000fe20000300000 */
.L_x_1975:
[----:B------:R-:W-:Y:S04]  /*119f0*/  BSSY B0, `(.L_x_1973) ;  /* 0x0000004000007945 */ /* 0x000fe80003800000 */
[----:B-1----:R-:W-:Y:S05]  /*11a00*/  @P2 BRA `(.L_x_1976) ;  /* 0x0000000000082947 */ /* 0x002fea0003800000 */
[----:B------:R-:W1:Y:S02]  /*11a10*/  SYNCS.PHASECHK.TRANS64.TRYWAIT P2, [R14+URZ+0x31c50], R0 ;  /* 0x031c50000e0075a7 */ /* 0x000e64000804017f */
[----:B-1----:R-:W-:Y:S05]  /*11a20*/  @!P2 BRA `(.L_x_1977) ;  /* 0x000000fc0028a947 */ /* 0x002fea0003800000 */
.L_x_1976:
[----:B------:R-:W-:Y:S05]  /*11a30*/  BSYNC B0 ;  /* 0x0000000000007941 */ /* 0x000fea0003800000 */
.L_x_1973:
[----:B01----:R-:W2:Y:S04]  /*11a40*/  LDL R0, [R1+0x3c] ;  /* 0x00003c0001007983 */ /* 0x003ea80000100800 */
[----:B------:R-:W3:Y:S04]  /*11a50*/  LDL R18, [R1+0x4c] ;  /* 0x00004c0001127983 */ /* 0x000ee80000100800 */
[----:B------:R-:W4:Y:S04]  /*11a60*/  LDL R17, [R1+0x48] ;  /* 0x0000480001117983 */ /* 0x000f280000100800 */
[----:B-----5:R-:W4:Y:S04]  /*11a70*/  LDL R16, [R1+0x54] ;  /* 0x0000540001107983 */ /* 0x020f280000100800 */
[----:B------:R-:W4:Y:S04]  /*11a80*/  LDL R14, [R1+0x58] ;  /* 0x00005800010e7983 */ /* 0x000f280000100800 */
[----:B------:R-:W4:Y:S04]  /*11a90*/  LDL.LU R20, [R1] ;  /* 0x0000000001147983 */ /* 0x000f280000300800 */
[----:B------:R-:W4:Y:S01]  /*11aa0*/  LDL.LU R19, [R1+0xc] ;  /* 0x00000c0001137983 */ /* 0x000f220000300800 */
[----:B------:R-:W-:Y:S05]  /*11ab0*/  WARPSYNC.ALL ;  /* 0x0000000000007948 */ /* 0x000fea0003800000 */
[----:B------:R-:W-:Y:S01]  /*11ac0*/  ULDC UR4, c[0x0][0x988] ;  /* 0x0002620000047ab9 */ /* 0x000fe20000000800 */
[----:B--2---:R-:W-:-:S04]  /*11ad0*/  IMAD R0, R0, 0xc0, RZ ;  /* 0x000000c000007824 */ /* 0x004fc800078e02ff */
[----:B------:R-:W-:-:S05]  /*11ae0*/  IMAD R0, R149, -0x90, R0 ;  /* 0xffffff7095007824 */ /* 0x000fca00078e0200 */
[----:B---3--:R-:W-:-:S05]  /*11af0*/  IADD3 R0, R0, 0x1, R18 ;  /* 0x0000000100007810 */ /* 0x008fca0007ffe012 */
[----:B----4-:R-:W-:-:S04]  /*11b00*/  IMAD.IADD R0, R0, 0x1, -R17 ;  /* 0x0000000100007824 */ /* 0x010fc800078e0a11 */
[----:B------:R-:W-:Y:S01]  /*11b10*/  IMAD R0, R16, -0x2, R0 ;  /* 0xfffffffe10007824 */ /* 0x000fe200078e0200 */
[----:B------:R-:W-:-:S03]  /*11b20*/  LOP3.LUT R20, R20, 0xfffffeff, RZ, 0xc0, !PT ;  /* 0xfffffeff14147812 */ /* 0x000fc600078ec0ff */
[----:B------:R-:W-:Y:S01]  /*11b30*/  IMAD.IADD R0, R14, 0x1, R0 ;  /* 0x000000010e007824 */ /* 0x000fe200078e0200 */
[----:B------:R-:W-:-:S03]  /*11b40*/  @P1 LOP3.LUT R20, R20, 0x100, RZ, 0xfc, !PT ;  /* 0x0000010014141812 */ /* 0x000fc600078efcff */
[----:B------:R-:W-:Y:S01]  /*11b50*/  VIADD R16, R0, 0x8 ;  /* 0x0000000800107836 */ /* 0x000fe20000000000 */
[----:B------:R-:W-:-:S04]  /*11b60*/  LOP3.LUT R20, R20, 0xffffff7f, RZ, 0xc0, !PT ;  /* 0xffffff7f14147812 */ /* 0x000fc800078ec0ff */
[----:B------:R-:W-:Y:S02]  /*11b70*/  ISETP.GT.AND P1, PT, R16, 0x71, PT ;  /* 0x000000711000780c */ /* 0x000fe40003f24270 */
[----:B------:R-:W-:-:S04]  /*11b80*/  @P0 LOP3.LUT R20, R20, 0x80, RZ, 0xfc, !PT ;  /* 0x0000008014140812 */ /* 0x000fc800078efcff */
[----:B------:R-:W-:-:S07]  /*11b90*/  LOP3.LUT R20, R20, 0xfffffdff, RZ, 0xc0, !PT ;  /* 0xfffffdff14147812 */ /* 0x000fce00078ec0ff */
[----:B------:R-:W-:Y:S02]  /*11ba0*/  @P1 LOP3.LUT R20, R20, 0x200, RZ, 0xfc, !PT ;  /* 0x0000020014141812 */ /* 0x000fe400078efcff */
[C---:B------:R-:W-:Y:S02]  /*11bb0*/  ISETP.GT.AND P1, PT, R16.reuse, 0x70, PT ;  /* 0x000000701000780c */ /* 0x040fe40003f24270 */
[----:B------:R-:W-:Y:S02]  /*11bc0*/  ISETP.GT.AND P0, PT, R16, 0x78, PT ;  /* 0x000000781000780c */ /* 0x000fe40003f04270 */
[----:B------:R-:W-:Y:S02]  /*11bd0*/  FSEL R82, R82, -INF , P1 ;  /* 0xff80000052527808 */ /* 0x000fe40000800000 */
[----:B------:R-:W-:Y:S01]  /*11be0*/  LOP3.LUT P1, RZ, R20, 0x200, RZ, 0xc0, !PT ;  /* 0x0000020014ff7812 */ /* 0x000fe2000782c0ff */
[----:B------:R0:W-:Y:S01]  /*11bf0*/  STL [R1], R20 ;  /* 0x0000001401007387 */ /* 0x0001e20000100800 */
[----:B------:R-:W-:-:S02]  /*11c00*/  FSEL R86, R86, -INF , P0 ;  /* 0xff80000056567808 */ /* 0x000fc40000000000 */
[----:B------:R-:W-:Y:S02]  /*11c10*/  FSEL R83, R83, -INF , P1 ;  /* 0xff80000053537808 */ /* 0x000fe40000800000 */
[C---:B------:R-:W-:Y:S02]  /*11c20*/  LOP3.LUT P1, RZ, R20.reuse, 0x100, RZ, 0xc0, !PT ;  /* 0x0000010014ff7812 */ /* 0x040fe4000782c0ff */
[----:B------:R-:W-:Y:S02]  /*11c30*/  LOP3.LUT P0, RZ, R20, 0x80, RZ, 0xc0, !PT ;  /* 0x0000008014ff7812 */ /* 0x000fe4000780c0ff */
[----:B0-----:R-:W2:Y:S01]  /*11c40*/  LDL.LU R20, [R1+0x18] ;  /* 0x0000180001147983 */ /* 0x001ea20000300800 */
[C---:B------:R-:W-:Y:S02]  /*11c50*/  ISETP.GT.AND P5, PT, R0.reuse, RZ, PT ;  /* 0x000000ff0000720c */ /* 0x040fe40003fa4270 */
[C---:B------:R-:W-:Y:S02]  /*11c60*/  ISETP.GT.AND P4, PT, R0.reuse, 0x1, PT ;  /* 0x000000010000780c */ /* 0x040fe40003f84270 */
[----:B------:R-:W-:-:S02]  /*11c70*/  ISETP.GT.AND P3, PT, R0, 0x8, PT ;  /* 0x000000080000780c */ /* 0x000fc40003f64270 */
[----:B------:R-:W-:Y:S02]  /*11c80*/  ISETP.GT.AND P2, PT, R0, 0x9, PT ;  /* 0x000000090000780c */ /* 0x000fe40003f44270 */
[----:B------:R-:W-:Y:S02]  /*11c90*/  FSEL R136, R136, -INF , P5 ;  /* 0xff80000088887808 */ /* 0x000fe40002800000 */
[----:B------:R-:W-:Y:S02]  /*11ca0*/  FSEL R137, R137, -INF , P4 ;  /* 0xff80000089897808 */ /* 0x000fe40002000000 */
[----:B------:R-:W-:Y:S02]  /*11cb0*/  FSEL R140, R140, -INF , P3 ;  /* 0xff8000008c8c7808 */ /* 0x000fe40001800000 */
[----:B------:R-:W-:Y:S02]  /*11cc0*/  FSEL R141, R141, -INF , P2 ;  /* 0xff8000008d8d7808 */ /* 0x000fe40001000000 */
[----:B------:R-:W-:-:S02]  /*11cd0*/  ISETP.GT.AND P5, PT, R0, 0x10, PT ;  /* 0x000000100000780c */ /* 0x000fc40003fa4270 */
[C---:B------:R-:W-:Y:S02]  /*11ce0*/  ISETP.GT.AND P4, PT, R0.reuse, 0x11, PT ;  /* 0x000000110000780c */ /* 0x040fe40003f84270 */
[C---:B------:R-:W-:Y:S02]  /*11cf0*/  ISETP.GT.AND P3, PT, R0.reuse, 0x18, PT ;  /* 0x000000180000780c */ /* 0x040fe40003f64270 */
[----:B------:R-:W-:Y:S02]  /*11d00*/  ISETP.GT.AND P2, PT, R0, 0x19, PT ;  /* 0x000000190000780c */ /* 0x000fe40003f44270 */
[----:B------:R-:W-:Y:S02]  /*11d10*/  FSEL R128, R128, -INF , P5 ;  /* 0xff80000080807808 */ /* 0x000fe40002800000 */
[----:B------:R-:W-:Y:S02]  /*11d20*/  FSEL R129, R129, -INF , P4 ;  /* 0xff80000081817808 */ /* 0x000fe40002000000 */
[----:B------:R-:W-:-:S02]  /*11d30*/  FSEL R132, R132, -INF , P3 ;  /* 0xff80000084847808 */ /* 0x000fc40001800000 */
[----:B------:R-:W-:Y:S02]  /*11d40*/  FSEL R133, R133, -INF , P2 ;  /* 0xff80000085857808 */ /* 0x000fe40001000000 */
[C---:B------:R-:W-:Y:S02]  /*11d50*/  ISETP.GT.AND P5, PT, R0.reuse, 0x20, PT ;  /* 0x000000200000780c */ /* 0x040fe40003fa4270 */
[C---:B------:R-:W-:Y:S02]  /*11d60*/  ISETP.GT.AND P4, PT, R0.reuse, 0x21, PT ;  /* 0x000000210000780c */ /* 0x040fe40003f84270 */
[C---:B------:R-:W-:Y:S02]  /*11d70*/  ISETP.GT.AND P3, PT, R0.reuse, 0x28, PT ;  /* 0x000000280000780c */ /* 0x040fe40003f64270 */
[----:B------:R-:W-:Y:S02]  /*11d80*/  ISETP.GT.AND P2, PT, R0, 0x29, PT ;  /* 0x000000290000780c */ /* 0x000fe40003f44270 */
[----:B------:R-:W-:-:S02]  /*11d90*/  FSEL R120, R120, -INF , P5 ;  /* 0xff80000078787808 */ /* 0x000fc40002800000 */
[----:B------:R-:W-:Y:S02]  /*11da0*/  FSEL R121, R121, -INF , P4 ;  /* 0xff80000079797808 */ /* 0x000fe40002000000 */
[----:B------:R-:W-:Y:S02]  /*11db0*/  FSEL R124, R124, -INF , P3 ;  /* 0xff8000007c7c7808 */ /* 0x000fe40001800000 */
[----:B------:R-:W-:Y:S02]  /*11dc0*/  FSEL R125, R125, -INF , P2 ;  /* 0xff8000007d7d7808 */ /* 0x000fe40001000000 */
[C---:B------:R-:W-:Y:S02]  /*11dd0*/  ISETP.GT.AND P5, PT, R0.reuse, 0x30, PT ;  /* 0x000000300000780c */ /* 0x040fe40003fa4270 */
        /* <DEDUP_REMOVED lines=64> */
[----:B------:R-:W-:Y:S02]  /*121e0*/  FSEL R72, R72, -INF , P5 ;  /* 0xff80000048487808 */ /* 0x000fe40002800000 */
[----:B------:R-:W-:Y:S02]  /*121f0*/  FMNMX.FTZ R0, R97, R0, !PT ;  /* 0x0000000061007209 */ /* 0x000fe40007810000 */
[----:B------:R-:W-:Y:S02]  /*12200*/  ISETP.GT.AND P5, PT, R16, RZ, PT ;  /* 0x000000ff1000720c */ /* 0x000fe40003fa4270 */
[----:B------:R-:W-:Y:S02]  /*12210*/  FMNMX.FTZ R0, R100, R0, !PT ;  /* 0x0000000064007209 */ /* 0x000fe40007810000 */
[----:B------:R-:W-:-:S02]  /*12220*/  FSEL R138, R138, -INF , P5 ;  /* 0xff8000008a8a7808 */ /* 0x000fc40002800000 */
[C---:B------:R-:W-:Y:S02]  /*12230*/  ISETP.GT.AND P5, PT, R16.reuse, 0x1, PT ;  /* 0x000000011000780c */ /* 0x040fe40003fa4270 */
[----:B------:R-:W-:Y:S02]  /*12240*/  FMNMX.FTZ R0, R101, R0, !PT ;  /* 0x0000000065007209 */ /* 0x000fe40007810000 */
[----:B------:R-:W-:Y:S02]  /*12250*/  FSEL R139, R139, -INF , P5 ;  /* 0xff8000008b8b7808 */ /* 0x000fe40002800000 */
[----:B------:R-:W-:Y:S02]  /*12260*/  ISETP.GT.AND P5, PT, R16, 0x8, PT ;  /* 0x000000081000780c */ /* 0x000fe40003fa4270 */
[----:B------:R-:W-:Y:S02]  /*12270*/  FMNMX.FTZ R0, R88, R0, !PT ;  /* 0x0000000058007209 */ /* 0x000fe40007810000 */
[----:B------:R-:W-:-:S02]  /*12280*/  FSEL R142, R142, -INF , P5 ;  /* 0xff8000008e8e7808 */ /* 0x000fc40002800000 */
[----:B------:R-:W-:Y:S02]  /*12290*/  ISETP.GT.AND P5, PT, R16, 0x9, PT ;  /* 0x000000091000780c */ /* 0x000fe40003fa4270 */
[----:B------:R-:W-:Y:S02]  /*122a0*/  FMNMX.FTZ R0, R89, R0, !PT ;  /* 0x0000000059007209 */ /* 0x000fe40007810000 */
[----:B------:R-:W-:Y:S02]  /*122b0*/  FSEL R143, R143, -INF , P5 ;  /* 0xff8000008f8f7808 */ /* 0x000fe40002800000 */
[----:B------:R-:W-:Y:S02]  /*122c0*/  FMNMX.FTZ R0, R92, R0, !PT ;  /* 0x000000005c007209 */ /* 0x000fe40007810000 */
[----:B------:R-:W-:Y:S02]  /*122d0*/  ISETP.GT.AND P5, PT, R16, 0x10, PT ;  /* 0x000000101000780c */ /* 0x000fe40003fa4270 */
[----:B------:R-:W-:-:S02]  /*122e0*/  FMNMX.FTZ R0, R93, R0, !PT ;  /* 0x000000005d007209 */ /* 0x000fc40007810000 */
        /* <DEDUP_REMOVED lines=8> */
[----:B------:R-:W-:Y:S02]  /*12370*/  FMNMX.FTZ R0, R84, R0, !PT ;  /* 0x0000000054007209 */ /* 0x000fe40007810000 */
[----:B------:R-:W-:Y:S02]  /*12380*/  FSEL R135, R135, -INF , P5 ;  /* 0xff80000087877808 */ /* 0x000fe40002800000 */
[----:B------:R-:W-:Y:S02]  /*12390*/  FMNMX.FTZ R0, R85, R0, !PT ;  /* 0x0000000055007209 */ /* 0x000fe40007810000 */
[----:B------:R-:W-:-:S02]  /*123a0*/  ISETP.GT.AND P5, PT, R16, 0x20, PT ;  /* 0x000000201000780c */ /* 0x000fc40003fa4270 */
        /* <DEDUP_REMOVED lines=8> */
[----:B------:R-:W-:Y:S02]  /*12430*/  FSEL R18, R77, -INF , P2 ;  /* 0xff8000004d127808 */ /* 0x000fe40001000000 */
[----:B------:R-:W-:Y:S02]  /*12440*/  FMNMX.FTZ R0, R76, R0, !PT ;  /* 0x000000004c007209 */ /* 0x000fe40007810000 */
[----:B------:R-:W-:Y:S02]  /*12450*/  FSEL R126, R126, -INF , P5 ;  /* 0xff8000007e7e7808 */ /* 0x000fe40002800000 */
[----:B------:R-:W-:-:S02]  /*12460*/  ISETP.GT.AND P5, PT, R16, 0x29, PT ;  /* 0x000000291000780c */ /* 0x000fc40003fa4270 */
[----:B------:R-:W-:Y:S02]  /*12470*/  FMNMX.FTZ R0, R18, R0, !PT ;  /* 0x0000000012007209 */ /* 0x000fe40007810000 */
[----:B------:R-:W-:Y:S02]  /*12480*/  FSEL R127, R127, -INF , P5 ;  /* 0xff8000007f7f7808 */ /* 0x000fe40002800000 */
        /* <DEDUP_REMOVED lines=26> */
[----:B------:R-:W-:Y:S02]  /*12630*/  ISETP.GT.AND P5, PT, R16, 0x59, PT ;  /* 0x000000591000780c */ /* 0x000fe40003fa4270 */
[----:B------:R-:W-:-:S02]  /*12640*/  FSETP.NEU.FTZ.AND P6, PT, R14, -INF , PT ;  /* 0xff8000000e00780b */ /* 0x000fc40003fdd000 */
[----:B------:R-:W-:Y:S02]  /*12650*/  FSEL R103, R103, -INF , P5 ;  /* 0xff80000067677808 */ /* 0x000fe40002800000 */
[----:B------:R-:W-:Y:S02]  /*12660*/  ISETP.GT.AND P5, PT, R16, 0x60, PT ;  /* 0x000000601000780c */ /* 0x000fe40003fa4270 */
[----:B------:R-:W-:Y:S01]  /*12670*/  FSEL R17, R14, RZ, P6 ;  /* 0x000000ff0e117208 */ /* 0x000fe20003000000 */
[----:B------:R-:W-:Y:S01]  /*12680*/  IMAD.U32 R0, RZ, RZ, UR4 ;  /* 0x00000004ff007e24 */ /* 0x000fe2000f8e00ff */
[----:B------:R-:W-:Y:S02]  /*12690*/  FSEL R90, R90, -INF , P5 ;  /* 0xff8000005a5a7808 */ /* 0x000fe40002800000 */
[----:B------:R-:W-:Y:S01]  /*126a0*/  ISETP.GT.AND P5, PT, R16, 0x61, PT ;  /* 0x000000611000780c */ /* 0x000fe20003fa4270 */
[----:B------:R-:W-:Y:S01]  /*126b0*/  FADD.FTZ R17, -R17, R19 ;  /* 0x0000001311117221 */ /* 0x000fe20000010100 */
[----:B------:R-:W-:-:S02]  /*126c0*/  FMUL.FTZ R19, R14, R0 ;  /* 0x000000000e137220 */ /* 0x000fc40000410000 */
[----:B------:R-:W-:Y:S02]  /*126d0*/  FSEL R91, R91, -INF , P5 ;  /* 0xff8000005b5b7808 */ /* 0x000fe40002800000 */
[----:B------:R-:W-:Y:S02]  /*126e0*/  ISETP.GT.AND P5, PT, R16, 0x68, PT ;  /* 0x000000681000780c */ /* 0x000fe40003fa4270 */
[----:B------:R-:W-:Y:S02]  /*126f0*/  FSEL R19, R19, RZ, P6 ;  /* 0x000000ff13137208 */ /* 0x000fe40003000000 */
[----:B------:R-:W-:Y:S02]  /*12700*/  FSEL R94, R94, -INF , P5 ;  /* 0xff8000005e5e7808 */ /* 0x000fe40002800000 */
[----:B------:R-:W-:Y:S01]  /*12710*/  ISETP.GT.AND P5, PT, R16, 0x69, PT ;  /* 0x000000691000780c */ /* 0x000fe20003fa4270 */
[-CC-:B------:R-:W-:Y:S01]  /*12720*/  FFMA.FTZ R136, R136, R0.reuse, -R19.reuse ;  /* 0x0000000088887223 */ /* 0x180fe20000010813 */
[-C--:B------:R-:W-:Y:S01]  /*12730*/  FMUL.FTZ R17, R17, R0.reuse ;  /* 0x0000000011117220 */ /* 0x080fe20000410000 */
[----:B------:R-:W-:Y:S01]  /*12740*/  FFMA.FTZ R137, R137, R0, -R19 ;  /* 0x0000000089897223 */ /* 0x000fe20000010813 */
[----:B------:R-:W-:-:S02]  /*12750*/  FSEL R95, R95, -INF , P5 ;  /* 0xff8000005f5f7808 */ /* 0x000fc40002800000 */
[C---:B------:R-:W-:Y:S01]  /*12760*/  ISETP.GT.AND P2, PT, R16.reuse, 0x80, PT ;  /* 0x000000801000780c */ /* 0x040fe20003f44270 */
[----:B------:R-:W-:Y:S01]  /*12770*/  MUFU.EX2 R21, R17 ;  /* 0x0000001100157308 */ /* 0x000fe20000000800 */
[C---:B------:R-:W-:Y:S02]  /*12780*/  ISETP.GT.AND P3, PT, R16.reuse, 0x81, PT ;  /* 0x000000811000780c */ /* 0x040fe40003f64270 */
[C---:B------:R-:W-:Y:S02]  /*12790*/  ISETP.GT.AND P4, PT, R16.reuse, 0x88, PT ;  /* 0x000000881000780c */ /* 0x040fe40003f84270 */
[C---:B------:R-:W-:Y:S02]  /*127a0*/  ISETP.GT.AND P5, PT, R16.reuse, 0x89, PT ;  /* 0x000000891000780c */ /* 0x040fe40003fa4270 */
[----:B------:R-:W-:Y:S02]  /*127b0*/  ISETP.GT.AND P6, PT, R16, 0x79, PT ;  /* 0x000000791000780c */ /* 0x000fe40003fc4270 */
[----:B------:R-:W2:Y:S08]  /*127c0*/  MUFU.EX2 R16, R136 ;  /* 0x0000008800107308 */ /* 0x000eb00000000800 */
[----:B------:R-:W0:Y:S01]  /*127d0*/  MUFU.EX2 R137, R137 ;  /* 0x0000008900897308 */ /* 0x000e220000000800 */
[-CC-:B------:R-:W-:Y:S01]  /*127e0*/  FFMA.FTZ R153, R104, R0.reuse, -R19.reuse ;  /* 0x0000000068997223 */ /* 0x180fe20000010813 */
[-CC-:B------:R-:W-:Y:S01]  /*127f0*/  FFMA.FTZ R104, R88, R0.reuse, -R19.reuse ;  /* 0x0000000058687223 */ /* 0x180fe20000010813 */
[----:B------:R-:W-:-:S02]  /*12800*/  FFMA.FTZ R88, R72, R0, -R19 ;  /* 0x0000000048587223 */ /* 0x000fc40000010813 */
[----:B------:R-:W3:Y:S01]  /*12810*/  LDL R72, [R1+0x40] ;  /* 0x0000400001487983 */ /* 0x000ee20000100800 */
[----:B--2---:R-:W-:-:S04]  /*12820*/  FFMA.FTZ R17, R21, R20, R16 ;  /* 0x0000001415117223 */ /* 0x004fc80000010010 */
[C---:B0-----:R-:W-:Y:S01]  /*12830*/  FADD.FTZ R17, R137.reuse, R17 ;  /* 0x0000001189117221 */ /* 0x041fe20000010000 */
[----:B------:R-:W-:Y:S02]  /*12840*/  F2FP.F16.F32.PACK_AB R16, R137, R16 ;  /* 0x000000108910723e */ /* 0x000fe400000000ff */
[----:B------:R-:W2:Y:S01]  /*12850*/  LDL.LU R137, [R1+0x14] ;  /* 0x0000140001897983 */ /* 0x000ea20000300800 */
[-CC-:B------:R-:W-:Y:S01]  /*12860*/  FFMA.FTZ R140, R140, R0.reuse, -R19.reuse ;  /* 0x000000008c8c7223 */ /* 0x180fe20000010813 */
[-CC-:B------:R-:W-:Y:S01]  /*12870*/  FFMA.FTZ R141, R141, R0.reuse, -R19.reuse ;  /* 0x000000008d8d7223 */ /* 0x180fe20000010813 */
[-CC-:B------:R-:W-:Y:S01]  /*12880*/  FFMA.FTZ R77, R76, R0.reuse, -R19.reuse ;  /* 0x000000004c4d7223 */ /* 0x180fe20000010813 */
[-CC-:B------:R-:W-:Y:S02]  /*12890*/  FFMA.FTZ R76, R18, R0.reuse, -R19.reuse ;  /* 0x00000000124c7223 */ /* 0x180fe40000010813 */
[----:B------:R-:W0:Y:S08]  /*128a0*/  MUFU.EX2 R18, R140 ;  /* 0x0000008c00127308 */ /* 0x000e300000000800 */
[----:B------:R-:W1:Y:S01]  /*128b0*/  MUFU.EX2 R141, R141 ;  /* 0x0000008d008d7308 */ /* 0x000e620000000800 */
[-CC-:B------:R-:W-:Y:S01]  /*128c0*/  FFMA.FTZ R151, R108, R0.reuse, -R19.reuse ;  /* 0x000000006c977223 */ /* 0x180fe20000010813 */
[-CC-:B------:R-:W-:Y:S01]  /*128d0*/  FFMA.FTZ R108, R100, R0.reuse, -R19.reuse ;  /* 0x00000000646c7223 */ /* 0x180fe20000010813 */
[-CC-:B------:R-:W-:Y:S01]  /*128e0*/  FFMA.FTZ R100, R92, R0.reuse, -R19.reuse ;  /* 0x000000005c647223 */ /* 0x180fe20000010813 */
[----:B------:R-:W-:Y:S01]  /*128f0*/  FFMA.FTZ R92, R84, R0, -R19 ;  /* 0x00000000545c7223 */ /* 0x000fe20000010813 */
[----:B0-----:R-:W-:-:S04]  /*12900*/  FADD.FTZ R17, R18, R17 ;  /* 0x0000001112117221 */ /* 0x001fc80000010000 */
[----:B-1----:R-:W-:Y:S01]  /*12910*/  FADD.FTZ R84, R141, R17 ;  /* 0x000000118d547221 */ /* 0x002fe20000010000 */
[----:B------:R-:W-:Y:S01]  /*12920*/  FSEL R87, R87, -INF , P6 ;  /* 0xff80000057577808 */ /* 0x000fe20003000000 */
[-CC-:B------:R-:W-:Y:S01]  /*12930*/  FFMA.FTZ R154, R117, R0.reuse, -R19.reuse ;  /* 0x00000000759a7223 */ /* 0x180fe20000010813 */
[-CC-:B------:R-:W-:Y:S01]  /*12940*/  FFMA.FTZ R117, R96, R0.reuse, -R19.reuse ;  /* 0x0000000060757223 */ /* 0x180fe20000010813 */
[-CC-:B------:R-:W-:Y:S01]  /*12950*/  FFMA.FTZ R96, R80, R0.reuse, -R19.reuse ;  /* 0x0000000050607223 */ /* 0x180fe20000010813 */
[-CC-:B------:R-:W-:Y:S01]  /*12960*/  FFMA.FTZ R150, R109, R0.reuse, -R19.reuse ;  /* 0x000000006d967223 */ /* 0x180fe20000010813 */
[----:B------:R-:W-:Y:S01]  /*12970*/  FSEL R80, R74, -INF , P2 ;  /* 0xff8000004a507808 */ /* 0x000fe20001000000 */
[-CC-:B------:R-:W-:Y:S01]  /*12980*/  FFMA.FTZ R109, R97, R0.reuse, -R19.reuse ;  /* 0x00000000616d7223 */ /* 0x180fe20000010813 */
[-CC-:B------:R-:W-:Y:S01]  /*12990*/  FFMA.FTZ R97, R93, R0.reuse, -R19.reuse ;  /* 0x000000005d617223 */ /* 0x180fe20000010813 */
[----:B------:R-:W-:Y:S01]  /*129a0*/  FFMA.FTZ R93, R81, R0, -R19 ;  /* 0x00000000515d7223 */ /* 0x000fe20000010813 */
[----:B------:R-:W-:-:S02]  /*129b0*/  FSEL R81, R75, -INF , P3 ;  /* 0xff8000004b517808 */ /* 0x000fc40001800000 */
[----:B------:R-:W-:Y:S02]  /*129c0*/  FSEL R78, R78, -INF , P4 ;  /* 0xff8000004e4e7808 */ /* 0x000fe40002000000 */
[----:B------:R-:W-:Y:S01]  /*129d0*/  FSEL R79, R79, -INF , P5 ;  /* 0xff8000004f4f7808 */ /* 0x000fe20002800000 */
        /* <DEDUP_REMOVED lines=16> */
[----:B------:R-:W-:-:S05]  /*12ae0*/  IMAD.MOV.U32 R73, RZ, RZ, -0x3ffffff0 ;  /* 0xc0000010ff497424 */ /* 0x000fca00078e00ff */
[C---:B------:R-:W-:Y:S02]  /*12af0*/  R2UR UR5, R73.reuse ;  /* 0x00000000490572ca */ /* 0x040fe400000e0000 */
[----:B------:R-:W-:Y:S01]  /*12b00*/  R2UR UR37, R73 ;  /* 0x00000000492572ca */ /* 0x000fe200000e0000 */
[----:B------:R-:W-:-:S05]  /*12b10*/  IMAD.MOV.U32 R73, RZ, RZ, -0x7fffffe0 ;  /* 0x80000020ff497424 */ /* 0x000fca00078e00ff */
[----:B------:R-:W-:Y:S01]  /*12b20*/  R2UR UR7, R73 ;  /* 0x00000000490772ca */ /* 0x000fe200000e0000 */
[----:B------:R-:W-:Y:S01]  /*12b30*/  WARPGROUP.ARRIVE ;  /* 0x00000000000079c5 */ /* 0x000fe20000000000 */
[----:B--2---:R-:W-:-:S04]  /*12b40*/  FMNMX.FTZ R17, R138, R137, !PT ;  /* 0x000000898a117209 */ /* 0x004fc80007810000 */
        /* <DEDUP_REMOVED lines=34> */
[----:B---3--:R-:W-:Y:S02]  /*12d70*/  LOP3.LUT R72, R72, 0x10000, RZ, 0xfc, !PT ;  /* 0x0001000048487812 */ /* 0x008fe400078efcff */
[----:B------:R-:W-:-:S03]  /*12d80*/  FMNMX.FTZ R17, R79, R17, !PT ;  /* 0x000000114f117209 */ /* 0x000fc60007810000 */
[----:B------:R-:W-:Y:S02]  /*12d90*/  VIADD R74, R72, 0x180 ;  /* 0x00000180484a7836 */ /* 0x000fe40000000000 */
[----:B------:R-:W0:Y:S03]  /*12da0*/  SHFL.BFLY PT, R19, R17, 0x2, 0x1f ;  /* 0x0c401f0011137f89 */ /* 0x000e2600000e0000 */
[----:B------:R-:W-:Y:S01]  /*12db0*/  R2UR UR8, R74 ;  /* 0x000000004a0872ca */ /* 0x000fe200000e0000 */
[----:B------:R-:W-:-:S05]  /*12dc0*/  VIADD R74, R72, 0x300 ;  /* 0x00000300484a7836 */ /* 0x000fca0000000000 */
[----:B------:R-:W-:Y:S01]  /*12dd0*/  R2UR UR12, R74 ;  /* 0x000000004a0c72ca */ /* 0x000fe200000e0000 */
[----:B------:R-:W-:-:S05]  /*12de0*/  VIADD R74, R72, 0x480 ;  /* 0x00000480484a7836 */ /* 0x000fca0000000000 */
[----:B------:R-:W-:Y:S01]  /*12df0*/  R2UR UR16, R74 ;  /* 0x000000004a1072ca */ /* 0x000fe200000e0000 */
[----:B------:R-:W-:-:S05]  /*12e00*/  VIADD R74, R72, 0x600 ;  /* 0x00000600484a7836 */ /* 0x000fca0000000000 */
[----:B------:R-:W-:Y:S01]  /*12e10*/  R2UR UR20, R74 ;  /* 0x000000004a1472ca */ /* 0x000fe200000e0000 */
[----:B------:R-:W-:Y:S01]  /*12e20*/  VIADD R74, R72, 0x780 ;  /* 0x00000780484a7836 */ /* 0x000fe20000000000 */
[----:B0-----:R-:W-:Y:S01]  /*12e30*/  FMNMX.FTZ R19, R17, R19, !PT ;  /* 0x0000001311137209 */ /* 0x001fe20007810000 */
[----:B------:R-:W-:-:S03]  /*12e40*/  VIADD R17, R22, 0x200 ;  /* 0x0000020016117836 */ /* 0x000fc60000000000 */
[----:B------:R-:W-:Y:S01]  /*12e50*/  R2UR UR24, R74 ;  /* 0x000000004a1872ca */ /* 0x000fe200000e0000 */
[C---:B------:R-:W-:Y:S01]  /*12e60*/  VIADD R74, R72.reuse, 0x900 ;  /* 0x00000900484a7836 */ /* 0x040fe20000000000 */
[----:B------:R-:W-:Y:S02]  /*12e70*/  SHF.R.U32.HI R17, RZ, 0x4, R17 ;  /* 0x00000004ff117819 */ /* 0x000fe40000011611 */
[----:B------:R-:W-:Y:S02]  /*12e80*/  R2UR UR4, R72 ;  /* 0x00000000480472ca */ /* 0x000fe400000e0000 */
[----:B------:R-:W-:Y:S02]  /*12e90*/  LOP3.LUT R17, R17, 0x3fff, RZ, 0xc0, !PT ;  /* 0x00003fff11117812 */ /* 0x000fe400078ec0ff */
[----:B------:R-:W-:Y:S01]  /*12ea0*/  R2UR UR28, R74 ;  /* 0x000000004a1c72ca */ /* 0x000fe200000e0000 */
[C---:B------:R-:W-:Y:S01]  /*12eb0*/  VIADD R74, R72.reuse, 0xa80 ;  /* 0x00000a80484a7836 */ /* 0x040fe20000000000 */
[----:B------:R-:W-:Y:S01]  /*12ec0*/  LOP3.LUT R17, R17, 0x2400000, RZ, 0xfc, !PT ;  /* 0x0240000011117812 */ /* 0x000fe200078efcff */
[----:B------:R-:W-:-:S05]  /*12ed0*/  VIADD R72, R72, 0xc00 ;  /* 0x00000c0048487836 */ /* 0x000fca0000000000 */
[----:B------:R-:W-:Y:S01]  /*12ee0*/  R2UR UR36, R72 ;  /* 0x00000000482472ca */ /* 0x000fe200000e0000 */
[----:B------:R-:W-:-:S05]  /*12ef0*/  IMAD R72, R15, 0x6c0, R17 ;  /* 0x000006c00f487824 */ /* 0x000fca00078e0211 */
[----:B------:R-:W-:-:S13]  /*12f00*/  R2UR UR6, R72 ;  /* 0x00000000480672ca */ /* 0x000fda00000e0000 */
[----:B------:R-:W-:Y:S01]  /*12f10*/  HGMMA.64x96x16.F32 R24, gdesc[UR4].tnspB, R24, gsb0 ;  /* 0x41600000041879f0 */ /* 0x000fe20008000818 */
        /* <DEDUP_REMOVED lines=55> */
[----:B------:R-:W0:Y:S01]  /*13290*/  SHFL.BFLY PT, R20, R19, 0x1, 0x1f ;  /* 0x0c201f0013147f89 */ /* 0x000e2200000e0000 */
[----:B------:R-:W-:-:S05]  /*132a0*/  IMAD.MOV.U32 R73, RZ, RZ, -0x7fffffe0 ;  /* 0x80000020ff497424 */ /* 0x000fca00078e00ff */
[----:B------:R-:W-:Y:S01]  /*132b0*/  R2UR UR39, R73 ;  /* 0x00000000492772ca */ /* 0x000fe200000e0000 */
[----:B------:R-:W-:Y:S01]  /*132c0*/  VIADD R72, R72, 0x200 ;  /* 0x0000020048487836 */ /* 0x000fe20000000000 */
[----:B0-----:R-:W-:-:S04]  /*132d0*/  FMNMX.FTZ R20, R19, R20, !PT ;  /* 0x0000001413147209 */ /* 0x001fc80007810000 */
[C---:B------:R-:W-:Y:S01]  /*132e0*/  FSETP.NEU.FTZ.AND P3, PT, R20.reuse, -INF , PT ;  /* 0xff8000001400780b */ /* 0x040fe20003f7d000 */
[----:B------:R-:W-:Y:S01]  /*132f0*/  FMUL.FTZ R73, R20, R0 ;  /* 0x0000000014497220 */ /* 0x000fe20000410000 */
[----:B------:R-:W-:-:S04]  /*13300*/  R2UR UR38, R72 ;  /* 0x00000000482672ca */ /* 0x000fc800000e0000 */
[----:B------:R-:W-:Y:S01]  /*13310*/  FSEL R73, R73, RZ, P3 ;  /* 0x000000ff49497208 */ /* 0x000fe20001800000 */
[----:B------:R-:W-:Y:S02]  /*13320*/  WARPGROUP.DEPBAR.LE gsb0, 0x0 ;  /* 0x00008000000079c5 */ /* 0x000fe40000010000 */
[----:B------:R-:W-:-:S06]  /*13330*/  WARPGROUP.ARRIVE ;  /* 0x00000000000079c5 */ /* 0x000fcc0000000000 */
[----:B------:R-:W-:Y:S01]  /*13340*/  HGMMA.64x96x16.F32 R24, gdesc[UR32].tnspB, R24, gsb0 ;  /* 0x41600000201879f0 */ /* 0x000fe20008000818 */
[----:B------:R-:W-:Y:S02]  /*13350*/  FFMA.FTZ R72, R138, R0, -R73 ;  /* 0x000000008a487223 */ /* 0x000fe40000010849 */
[----:B------:R-:W2:Y:S01]  /*13360*/  LDL.LU R138, [R1+0x1c] ;  /* 0x00001c00018a7983 */ /* 0x000ea20000300800 */
[----:B------:R-:W0:Y:S01]  /*13370*/  S2R R112, SR_TID.X ;  /* 0x0000000000707919 */ /* 0x000e220000002100 */
[----:B------:R-:W-:Y:S02]  /*13380*/  WARPGROUP.DEPBAR.LE gsb0, 0x0 ;  /* 0x00008000000079c5 */ /* 0x000fe40000010000 */
[----:B------:R-:W-:-:S06]  /*13390*/  WARPGROUP.ARRIVE ;  /* 0x00000000000079c5 */ /* 0x000fcc0000000000 */
[----:B------:R-:W-:Y:S01]  /*133a0*/  HGMMA.64x96x16.F32 R24, gdesc[UR36].tnspB, R24, gsb0 ;  /* 0x41600000241879f0 */ /* 0x000fe20008000818 */
[----:B0-----:R-:W-:Y:S02]  /*133b0*/  SHF.R.U32.HI R19, RZ, 0x7, R112 ;  /* 0x00000007ff137819 */ /* 0x001fe40000011670 */
[----:B------:R-:W-:-:S03]  /*133c0*/  ISETP.GE.U32.AND P2, PT, R112, 0x180, PT ;  /* 0x000001807000780c */ /* 0x000fc60003f46070 */
[----:B------:R-:W-:-:S05]  /*133d0*/  VIADD R17, R19, 0x9 ;  /* 0x0000000913117836 */ /* 0x000fca0000000000 */
[----:B------:R-:W-:Y:S01]  /*133e0*/  SEL R17, R17, 0x9, !P2 ;  /* 0x0000000911117807 */ /* 0x000fe20005000000 */
[----:B------:R-:W-:-:S04]  /*133f0*/  WARPGROUP.DEPBAR.LE gsb0, 0x0 ;  /* 0x00008000000079c5 */ /* 0x000fc80000010000 */
[----:B------:R0:W-:Y:S06]  /*13400*/  BAR.ARV R17, 0x100 ;  /* 0x000400110000751d */ /* 0x0001ec0000002000 */
[--C-:B0-----:R-:W-:Y:S02]  /*13410*/  @!P1 IMAD R17, R15, 0x8, R22.reuse ;  /* 0x000000080f119824 */ /* 0x101fe400078e0216 */
[----:B------:R-:W-:-:S04]  /*13420*/  @!P1 IMAD R15, R146, 0x8, R22 ;  /* 0x00000008920f9824 */ /* 0x000fc800078e0216 */
[----:B------:R-:W-:-:S05]  /*13430*/  @!P1 VIADD R15, R15, 0x31c40 ;  /* 0x00031c400f0f9836 */ /* 0x000fca0000000000 */
[----:B------:R-:W-:-:S04]  /*13440*/  @!P1 PRMT R15, RZ, 0x654, R15 ;  /* 0x00000654ff0f9816 */ /* 0x000fc8000000000f */
[----:B------:R0:W-:Y:S02]  /*13450*/  @!P1 SYNCS.ARRIVE.TRANS64.RED.A1T0 RZ, [R15+URZ], RZ ;  /* 0x000000ff0fff99a7 */ /* 0x0001e4000810043f */
[----:B0-----:R-:W-:Y:S08]  /*13460*/  MUFU.EX2 R15, R117 ;  /* 0x00000075000f7308 */ /* 0x001ff00000000800 */
[----:B------:R-:W-:Y:S08]  /*13470*/  MUFU.EX2 R117, R85 ;  /* 0x0000005500757308 */ /* 0x000ff00000000800 */
[----:B------:R0:W-:Y:S02]  /*13480*/  MUFU.EX2 R85, R76 ;  /* 0x0000004c00557308 */ /* 0x0001e40000000800 */
[----:B0-----:R-:W-:-:S05]  /*13490*/  FSEL R76, R20, RZ, P3 ;  /* 0x000000ff144c7208 */ /* 0x001fca0001800000 */
[----:B------:R-:W-:Y:S02]  /*134a0*/  FADD.FTZ R76, -R76, R137 ;  /* 0x000000894c4c7221 */ /* 0x000fe40000010100 */
[----:B------:R-:W3:Y:S01]  /*134b0*/  LDL R137, [R1+0x44] ;  /* 0x0000440001897983 */ /* 0x000ee20000100800 */
[-CC-:B------:R-:W-:Y:S01]  /*134c0*/  FFMA.FTZ R74, R139, R0.reuse, -R73.reuse ;  /* 0x000000008b4a7223 */ /* 0x180fe20000010849 */
[-CC-:B------:R-:W-:Y:S01]  /*134d0*/  FFMA.FTZ R75, R142, R0.reuse, -R73.reuse ;  /* 0x000000008e4b7223 */ /* 0x180fe20000010849 */
[----:B------:R-:W-:Y:S01]  /*134e0*/  FFMA.FTZ R112, R143, R0, -R73 ;  /* 0x000000008f707223 */ /* 0x000fe20000010849 */
[----:B------:R-:W-:Y:S01]  /*134f0*/  MUFU.EX2 R72, R72 ;  /* 0x0000004800487308 */ /* 0x000fe20000000800 */
[----:B------:R-:W-:-:S07]  /*13500*/  @!P1 VIADD R17, R17, 0x31c60 ;  /* 0x00031c6011119836 */ /* 0x000fce0000000000 */
[----:B------:R-:W0:Y:S08]  /*13510*/  MUFU.EX2 R74, R74 ;  /* 0x0000004a004a7308 */ /* 0x000e300000000800 */
[----:B------:R-:W-:Y:S08]  /*13520*/  MUFU.EX2 R75, R75 ;  /* 0x0000004b004b7308 */ /* 0x000ff00000000800 */
[----:B------:R-:W1:Y:S01]  /*13530*/  MUFU.EX2 R112, R112 ;  /* 0x0000007000707308 */ /* 0x000e620000000800 */
[----:B------:R-:W-:-:S02]  /*13540*/  @!P1 PRMT R17, RZ, 0x654, R17 ;  /* 0x00000654ff119816 */ /* 0x000fc40000000011 */
[----:B------:R-:W-:Y:S02]  /*13550*/  F2FP.F16.F32.PACK_AB R18, R141, R18 ;  /* 0x000000128d12723e */ /* 0x000fe400000000ff */
[----:B------:R0:W-:Y:S02]  /*13560*/  @!P1 SYNCS.ARRIVE.TRANS64.RED.A1T0 RZ, [R17+URZ], RZ ;  /* 0x000000ff11ff99a7 */ /* 0x0001e4000810043f */
[----:B0-----:R-:W-:Y:S02]  /*13570*/  F2FP.F16.F32.PACK_AB R17, R74, R72 ;  /* 0x000000484a11723e */ /* 0x001fe400000000ff */
[----:B-1----:R-:W-:-:S05]  /*13580*/  F2FP.F16.F32.PACK_AB R19, R112, R75 ;  /* 0x0000004b7013723e */ /* 0x002fca00000000ff */
[----:B------:R0:W-:Y:S01]  /*13590*/  STSM.16.M88.4 [R23+0x24300], R16 ;  /* 0x0243001017007844 */ /* 0x0001e20000000200 */
[----:B------:R-:W-:Y:S08]  /*135a0*/  MUFU.EX2 R129, R129 ;  /* 0x0000008100817308 */ /* 0x000ff00000000800 */
[----:B0-----:R-:W0:Y:S01]  /*135b0*/  MUFU.EX2 R16, R128 ;  /* 0x0000008000107308 */ /* 0x001e220000000800 */
[----:B------:R-:W-:-:S02]  /*135c0*/  IMAD.MOV.U32 R140, RZ, RZ, R124 ;  /* 0x000000ffff8c7224 */ /* 0x000fc400078e007c */
[----:B------:R-:W-:Y:S01]  /*135d0*/  FMUL.FTZ R76, R76, R0 ;  /* 0x000000004c4c7220 */ /* 0x000fe20000410000 */
[----:B0-----:R-:W-:-:S04]  /*135e0*/  FADD.FTZ R84, R16, R84 ;  /* 0x0000005410547221 */ /* 0x001fc80000010000 */
[----:B------:R-:W-:Y:S02]  /*135f0*/  FADD.FTZ R124, R129, R84 ;  /* 0x00000054817c7221 */ /* 0x000fe40000010000 */
[----:B------:R0:W-:Y:S02]  /*13600*/  MUFU.EX2 R84, R77 ;  /* 0x0000004d00547308 */ /* 0x0001e40000000800 */
[-CC-:B0-----:R-:W-:Y:S01]  /*13610*/  FFMA.FTZ R77, R122, R0.reuse, -R73.reuse ;  /* 0x000000007a4d7223 */ /* 0x181fe20000010849 */
[-CC-:B------:R-:W-:Y:S01]  /*13620*/  FFMA.FTZ R122, R123, R0.reuse, -R73.reuse ;  /* 0x000000007b7a7223 */ /* 0x180fe20000010849 */
[-CC-:B------:R-:W-:Y:S01]  /*13630*/  FFMA.FTZ R123, R126, R0.reuse, -R73.reuse ;  /* 0x000000007e7b7223 */ /* 0x180fe20000010849 */
[-CC-:B------:R-:W-:Y:S01]  /*13640*/  FFMA.FTZ R126, R127, R0.reuse, -R73.reuse ;  /* 0x000000007f7e7223 */ /* 0x180fe20000010849 */
[-CC-:B------:R-:W-:Y:S02]  /*13650*/  FFMA.FTZ R127, R114, R0.reuse, -R73.reuse ;  /* 0x00000000727f7223 */ /* 0x180fe40000010849 */
[----:B------:R-:W2:Y:S01]  /*13660*/  MUFU.EX2 R114, R76 ;  /* 0x0000004c00727308 */ /* 0x000ea20000000800 */
[-CC-:B------:R-:W-:Y:S01]  /*13670*/  FFMA.FTZ R113, R130, R0.reuse, -R73.reuse ;  /* 0x0000000082717223 */ /* 0x180fe20000010849 */
[----:B------:R-:W-:Y:S01]  /*13680*/  FFMA.FTZ R116, R131, R0, -R73 ;  /* 0x0000000083747223 */ /* 0x000fe20000010849 */
[----:B------:R-:W-:-:S02]  /*13690*/  IMAD.MOV.U32 R141, RZ, RZ, R120 ;  /* 0x000000ffff8d7224 */ /* 0x000fc400078e0078 */
[----:B------:R-:W-:-:S03]  /*136a0*/  FFMA.FTZ R120, R134, R0, -R73 ;  /* 0x0000000086787223 */ /* 0x000fc60000010849 */
[----:B------:R-:W0:Y:S01]  /*136b0*/  MUFU.EX2 R113, R113 ;  /* 0x0000007100717308 */ /* 0x000e220000000800 */
[----:B------:R-:W-:Y:S02]  /*136c0*/  IMAD.MOV.U32 R136, RZ, RZ, R121 ;  /* 0x000000ffff887224 */ /* 0x000fe400078e0079 */
[----:B------:R-:W-:Y:S01]  /*136d0*/  FFMA.FTZ R121, R135, R0, -R73 ;  /* 0x0000000087797223 */ /* 0x000fe20000010849 */
[----:B--2---:R-:W-:-:S04]  /*136e0*/  FFMA.FTZ R72, R114, R138, R72 ;  /* 0x0000008a72487223 */ /* 0x004fc80000010048 */
[----:B------:R-:W1:Y:S01]  /*136f0*/  MUFU.EX2 R116, R116 ;  /* 0x0000007400747308 */ /* 0x000e620000000800 */
[----:B------:R-:W-:-:S07]  /*13700*/  FADD.FTZ R72, R74, R72 ;  /* 0x000000484a487221 */ /* 0x000fce0000010000 */
[----:B------:R-:W2:Y:S01]  /*13710*/  MUFU.EX2 R132, R132 ;  /* 0x0000008400847308 */ /* 0x000ea20000000800 */
[----:B------:R-:W-:-:S07]  /*13720*/  FADD.FTZ R72, R75, R72 ;  /* 0x000000484b487221 */ /* 0x000fce0000010000 */
[----:B------:R-:W4:Y:S01]  /*13730*/  MUFU.EX2 R120, R120 ;  /* 0x0000007800787308 */ /* 0x000f220000000800 */
[----:B------:R-:W-:-:S07]  /*13740*/  FADD.FTZ R72, R112, R72 ;  /* 0x0000004870487221 */ /* 0x000fce0000010000 */
[----:B------:R-:W4:Y:S01]  /*13750*/  MUFU.EX2 R133, R133 ;  /* 0x0000008500857308 */ /* 0x000f220000000800 */
[----:B0-----:R-:W-:-:S07]  /*13760*/  FADD.FTZ R72, R113, R72 ;  /* 0x0000004871487221 */ /* 0x001fce0000010000 */
[----:B------:R-:W0:Y:S01]  /*13770*/  MUFU.EX2 R121, R121 ;  /* 0x0000007900797308 */ /* 0x000e220000000800 */
[----:B-1----:R-:W-:-:S07]  /*13780*/  FADD.FTZ R72, R116, R72 ;  /* 0x0000004874487221 */ /* 0x002fce0000010000 */
[----:B------:R-:W1:Y:S08]  /*13790*/  MUFU.EX2 R135, R141 ;  /* 0x0000008d00877308 */ /* 0x000e700000000800 */
[----:B------:R-:W1:Y:S01]  /*137a0*/  MUFU.EX2 R77, R77 ;  /* 0x0000004d004d7308 */ /* 0x000e620000000800 */
[----:B--2---:R-:W-:Y:S01]  /*137b0*/  FADD.FTZ R124, R132, R124 ;  /* 0x0000007c847c7221 */ /* 0x004fe20000010000 */
[----:B----4-:R-:W-:-:S06]  /*137c0*/  FADD.FTZ R72, R120, R72 ;  /* 0x0000004878487221 */ /* 0x010fcc0000010000 */
[----:B------:R-:W2:Y:S08]  /*137d0*/  MUFU.EX2 R136, R136 ;  /* 0x0000008800887308 */ /* 0x000eb00000000800 */
[----:B------:R-:W4:Y:S01]  /*137e0*/  MUFU.EX2 R122, R122 ;  /* 0x0000007a007a7308 */ /* 0x000f220000000800 */
[----:B------:R-:W-:Y:S01]  /*137f0*/  FADD.FTZ R124, R133, R124 ;  /* 0x0000007c857c7221 */ /* 0x000fe20000010000 */
[----:B0-----:R-:W-:-:S06]  /*13800*/  FADD.FTZ R72, R121, R72 ;  /* 0x0000004879487221 */ /* 0x001fcc0000010000 */
[----:B------:R-:W0:Y:S01]  /*13810*/  MUFU.EX2 R131, R140 ;  /* 0x0000008c00837308 */ /* 0x000e220000000800 */
[----:B------:R-:W-:Y:S01]  /*13820*/  F2FP.F16.F32.PACK_AB R16, R129, R16 ;  /* 0x000000108110723e */ /* 0x000fe200000000ff */
[----:B------:R-:W-:-:S06]  /*13830*/  FFMA.FTZ R115, R115, R0, -R73 ;  /* 0x0000000073737223 */ /* 0x000fcc0000010849 */
[----:B------:R-:W0:Y:S01]  /*13840*/  MUFU.EX2 R123, R123 ;  /* 0x0000007b007b7308 */ /* 0x000e220000000800 */
[----:B-1----:R-:W-:Y:S01]  /*13850*/  FADD.FTZ R124, R135, R124 ;  /* 0x0000007c877c7221 */ /* 0x002fe20000010000 */
[----:B------:R-:W-:-:S06]  /*13860*/  FADD.FTZ R72, R77, R72 ;  /* 0x000000484d487221 */ /* 0x000fcc0000010000 */
[----:B------:R-:W1:Y:S01]  /*13870*/  MUFU.EX2 R134, R157 ;  /* 0x0000009d00867308 */ /* 0x000e620000000800 */
[----:B------:R-:W-:-:S07]  /*13880*/  FFMA.FTZ R118, R118, R0, -R73 ;  /* 0x0000000076767223 */ /* 0x000fce0000010849 */
[----:B------:R-:W3:Y:S01]  /*13890*/  MUFU.EX2 R126, R126 ;  /* 0x0000007e007e7308 */ /* 0x000ee20000000800 */
[----:B--2---:R-:W-:Y:S01]  /*138a0*/  FADD.FTZ R76, R136, R124 ;  /* 0x0000007c884c7221 */ /* 0x004fe20000010000 */
[----:B----4-:R-:W-:-:S06]  /*138b0*/  FADD.FTZ R72, R122, R72 ;  /* 0x000000487a487221 */ /* 0x010fcc0000010000 */
[----:B------:R-:W2:Y:S01]  /*138c0*/  MUFU.EX2 R129, R156 ;  /* 0x0000009c00817308 */ /* 0x000ea20000000800 */
[----:B------:R-:W-:-:S07]  /*138d0*/  FFMA.FTZ R119, R119, R0, -R73 ;  /* 0x0000000077777223 */ /* 0x000fce0000010849 */
[----:B------:R-:W4:Y:S01]  /*138e0*/  MUFU.EX2 R127, R127 ;  /* 0x0000007f007f7308 */ /* 0x000f220000000800 */
[----:B0-----:R-:W-:Y:S01]  /*138f0*/  FADD.FTZ R76, R131, R76 ;  /* 0x0000004c834c7221 */ /* 0x001fe20000010000 */
[----:B------:R-:W-:-:S06]  /*13900*/  FFMA.FTZ R74, R95, R0, -R73 ;  /* 0x000000005f4a7223 */ /* 0x000fcc0000010849 */
[----:B------:R-:W0:Y:S01]  /*13910*/  MUFU.EX2 R130, R155 ;  /* 0x0000009b00827308 */ /* 0x000e220000000800 */
[----:B------:R-:W-:Y:S01]  /*13920*/  F2FP.F16.F32.PACK_AB R18, R133, R132 ;  /* 0x000000848512723e */ /* 0x000fe200000000ff */
[----:B------:R-:W-:Y:S01]  /*13930*/  FADD.FTZ R95, R123, R72 ;  /* 0x000000487b5f7221 */ /* 0x000fe20000010000 */
[----:B------:R-:W-:-:S05]  /*13940*/  F2FP.F16.F32.PACK_AB R17, R116, R113 ;  /* 0x000000717411723e */ /* 0x000fca00000000ff */
[----:B------:R-:W0:Y:S01]  /*13950*/  MUFU.EX2 R115, R115 ;  /* 0x0000007300737308 */ /* 0x000e220000000800 */
[----:B------:R-:W-:Y:S01]  /*13960*/  F2FP.F16.F32.PACK_AB R19, R121, R120 ;  /* 0x000000787913723e */ /* 0x000fe200000000ff */
[----:B------:R-:W-:Y:S01]  /*13970*/  FFMA.FTZ R106, R106, R0, -R73 ;  /* 0x000000006a6a7223 */ /* 0x000fe20000010849 */
[----:B-1----:R-:W-:-:S05]  /*13980*/  FADD.FTZ R76, R134, R76 ;  /* 0x0000004c864c7221 */ /* 0x002fca0000010000 */
[----:B------:R-:W1:Y:S01]  /*13990*/  MUFU.EX2 R125, R125 ;  /* 0x0000007d007d7308 */ /* 0x000e620000000800 */
[----:B------:R-:W-:Y:S01]  /*139a0*/  FFMA.FTZ R75, R83, R0, -R73 ;  /* 0x00000000534b7223 */ /* 0x000fe20000010849 */
[----:B---3--:R-:W-:-:S06]  /*139b0*/  FADD.FTZ R83, R126, R95 ;  /* 0x0000005f7e537221 */ /* 0x008fcc0000010000 */
[----:B------:R-:W-:Y:S01]  /*139c0*/  MUFU.EX2 R118, R118 ;  /* 0x0000007600767308 */ /* 0x000fe20000000800 */
[----:B------:R3:W-:Y:S01]  /*139d0*/  STSM.16.M88.4 [R23+0x25b00], R16 ;  /* 0x025b001017007844 */ /* 0x0007e20000000200 */
[----:B------:R-:W-:Y:S01]  /*139e0*/  FFMA.FTZ R107, R107, R0, -R73 ;  /* 0x000000006b6b7223 */ /* 0x000fe20000010849 */
[----:B--2---:R-:W-:-:S05]  /*139f0*/  FADD.FTZ R76, R129, R76 ;  /* 0x0000004c814c7221 */ /* 0x004fca0000010000 */
[----:B------:R-:W2:Y:S01]  /*13a00*/  MUFU.EX2 R128, R154 ;  /* 0x0000009a00807308 */ /* 0x000ea20000000800 */
[----:B----4-:R-:W-:Y:S01]  /*13a10*/  FADD.FTZ R83, R127, R83 ;  /* 0x000000537f537221 */ /* 0x010fe20000010000 */
[----:B------:R-:W-:-:S06]  /*13a20*/  FFMA.FTZ R110, R110, R0, -R73 ;  /* 0x000000006e6e7223 */ /* 0x000fcc0000010849 */
[----:B------:R-:W4:Y:S01]  /*13a30*/  MUFU.EX2 R119, R119 ;  /* 0x0000007700777308 */ /* 0x000f220000000800 */
[----:B0-----:R-:W-:Y:S01]  /*13a40*/  FADD.FTZ R76, R130, R76 ;  /* 0x0000004c824c7221 */ /* 0x001fe20000010000 */
[----:B------:R-:W-:-:S06]  /*13a50*/  FADD.FTZ R83, R115, R83 ;  /* 0x0000005373537221 */ /* 0x000fcc0000010000 */
[----:B---3--:R-:W0:Y:S01]  /*13a60*/  MUFU.EX2 R18, R153 ;  /* 0x0000009900127308 */ /* 0x008e220000000800 */
[----:B------:R-:W-:-:S07]  /*13a70*/  FFMA.FTZ R111, R111, R0, -R73 ;  /* 0x000000006f6f7223 */ /* 0x000fce0000010849 */
[----:B------:R-:W-:Y:S01]  /*13a80*/  MUFU.EX2 R106, R106 ;  /* 0x0000006a006a7308 */ /* 0x000fe20000000800 */
[----:B------:R-:W-:Y:S01]  /*13a90*/  FFMA.FTZ R95, R80, R0, -R73 ;  /* 0x00000000505f7223 */ /* 0x000fe20000010849 */
[----:B-1----:R-:W-:-:S06]  /*13aa0*/  FADD.FTZ R76, R125, R76 ;  /* 0x0000004c7d4c7221 */ /* 0x002fcc0000010000 */
[----:B------:R-:W1:Y:S01]  /*13ab0*/  MUFU.EX2 R19, R152 ;  /* 0x0000009800137308 */ /* 0x000e620000000800 */
[----:B------:R-:W-:-:S07]  /*13ac0*/  FFMA.FTZ R98, R98, R0, -R73 ;  /* 0x0000000062627223 */ /* 0x000fce0000010849 */
[----:B------:R-:W-:Y:S01]  /*13ad0*/  MUFU.EX2 R107, R107 ;  /* 0x0000006b006b7308 */ /* 0x000fe20000000800 */
[----:B------:R-:W-:Y:S01]  /*13ae0*/  FFMA.FTZ R94, R94, R0, -R73 ;  /* 0x000000005e5e7223 */ /* 0x000fe20000010849 */
[----:B--2---:R-:W-:-:S06]  /*13af0*/  FADD.FTZ R76, R128, R76 ;  /* 0x0000004c804c7221 */ /* 0x004fcc0000010000 */
[----:B------:R-:W2:Y:S01]  /*13b00*/  MUFU.EX2 R16, R151 ;  /* 0x0000009700107308 */ /* 0x000ea20000000800 */
[-CC-:B------:R-:W-:Y:S01]  /*13b10*/  FFMA.FTZ R99, R99, R0.reuse, -R73.reuse ;  /* 0x0000000063637223 */ /* 0x180fe20000010849 */
[----:B------:R-:W-:-:S06]  /*13b20*/  FFMA.FTZ R72, R82, R0, -R73 ;  /* 0x0000000052487223 */ /* 0x000fcc0000010849 */
[----:B------:R-:W3:Y:S01]  /*13b30*/  MUFU.EX2 R110, R110 ;  /* 0x0000006e006e7308 */ /* 0x000ee20000000800 */
[----:B------:R-:W-:-:S07]  /*13b40*/  FFMA.FTZ R113, R86, R0, -R73 ;  /* 0x0000000056717223 */ /* 0x000fce0000010849 */
[----:B------:R4:W-:Y:S01]  /*13b50*/  MUFU.EX2 R80, R74 ;  /* 0x0000004a00507308 */ /* 0x0009e20000000800 */
[-CC-:B------:R-:W-:Y:S01]  /*13b60*/  FFMA.FTZ R102, R102, R0.reuse, -R73.reuse ;  /* 0x0000000066667223 */ /* 0x180fe20000010849 */
[----:B------:R-:W-:Y:S01]  /*13b70*/  FFMA.FTZ R103, R103, R0, -R73 ;  /* 0x0000000067677223 */ /* 0x000fe20000010849 */
[----:B----4-:R-:W-:-:S05]  /*13b80*/  FADD.FTZ R74, R118, R83 ;  /* 0x00000053764a7221 */ /* 0x010fca0000010000 */
[----:B------:R-:W4:Y:S01]  /*13b90*/  MUFU.EX2 R17, R150 ;  /* 0x0000009600117308 */ /* 0x000f220000000800 */
[----:B------:R-:W-:Y:S01]  /*13ba0*/  FADD.FTZ R74, R119, R74 ;  /* 0x0000004a774a7221 */ /* 0x000fe20000010000 */
[----:B------:R-:W-:-:S06]  /*13bb0*/  FFMA.FTZ R90, R90, R0, -R73 ;  /* 0x000000005a5a7223 */ /* 0x000fcc0000010849 */
[----:B------:R-:W4:Y:S01]  /*13bc0*/  MUFU.EX2 R111, R111 ;  /* 0x0000006f006f7308 */ /* 0x000f220000000800 */
[-CC-:B------:R-:W-:Y:S01]  /*13bd0*/  FFMA.FTZ R91, R91, R0.reuse, -R73.reuse ;  /* 0x000000005b5b7223 */ /* 0x180fe20000010849 */
[-CC-:B------:R-:W-:Y:S01]  /*13be0*/  FFMA.FTZ R112, R87, R0.reuse, -R73.reuse ;  /* 0x0000000057707223 */ /* 0x180fe20000010849 */
[----:B0-----:R-:W-:Y:S01]  /*13bf0*/  FADD.FTZ R76, R18, R76 ;  /* 0x0000004c124c7221 */ /* 0x001fe20000010000 */
[-CC-:B------:R-:W-:Y:S01]  /*13c00*/  FFMA.FTZ R83, R78, R0.reuse, -R73.reuse ;  /* 0x000000004e537223 */ /* 0x180fe20000010849 */
[----:B------:R-:W-:-:S03]  /*13c10*/  FFMA.FTZ R86, R79, R0, -R73 ;  /* 0x000000004f567223 */ /* 0x000fc60000010849 */
[----:B------:R0:W-:Y:S01]  /*13c20*/  MUFU.EX2 R82, R94 ;  /* 0x0000005e00527308 */ /* 0x0001e20000000800 */
[----:B-1----:R-:W-:-:S07]  /*13c30*/  FADD.FTZ R76, R19, R76 ;  /* 0x0000004c134c7221 */ /* 0x002fce0000010000 */
[----:B------:R-:W1:Y:S01]  /*13c40*/  MUFU.EX2 R98, R98 ;  /* 0x0000006200627308 */ /* 0x000e620000000800 */
[----:B0-----:R-:W-:Y:S01]  /*13c50*/  FFMA.FTZ R94, R81, R0, -R73 ;  /* 0x00000000515e7223 */ /* 0x001fe20000010849 */
[----:B------:R-:W-:Y:S01]  /*13c60*/  FADD.FTZ R73, R106, R74 ;  /* 0x0000004a6a497221 */ /* 0x000fe20000010000 */
[----:B--2---:R-:W-:-:S03]  /*13c70*/  FADD.FTZ R78, R16, R76 ;  /* 0x0000004c104e7221 */ /* 0x004fc60000010000 */
[----:B------:R-:W-:Y:S02]  /*13c80*/  FADD.FTZ R73, R107, R73 ;  /* 0x000000496b497221 */ /* 0x000fe40000010000 */
[----:B------:R-:W0:Y:S02]  /*13c90*/  MUFU.EX2 R109, R109 ;  /* 0x0000006d006d7308 */ /* 0x000e240000000800 */
[----:B---3--:R-:W-:-:S06]  /*13ca0*/  FADD.FTZ R116, R110, R73 ;  /* 0x000000496e747221 */ /* 0x008fcc0000010000 */
[----:B------:R-:W2:Y:S01]  /*13cb0*/  MUFU.EX2 R99, R99 ;  /* 0x0000006300637308 */ /* 0x000ea20000000800 */
[----:B----4-:R-:W-:Y:S01]  /*13cc0*/  FADD.FTZ R79, R17, R78 ;  /* 0x0000004e114f7221 */ /* 0x010fe20000010000 */
[----:B------:R-:W-:-:S06]  /*13cd0*/  FADD.FTZ R116, R111, R116 ;  /* 0x000000746f747221 */ /* 0x000fcc0000010000 */
[----:B------:R-:W3:Y:S08]  /*13ce0*/  MUFU.EX2 R108, R108 ;  /* 0x0000006c006c7308 */ /* 0x000ef00000000800 */
[----:B------:R-:W4:Y:S01]  /*13cf0*/  MUFU.EX2 R102, R102 ;  /* 0x0000006600667308 */ /* 0x000f220000000800 */
[----:B------:R-:W-:Y:S01]  /*13d00*/  FADD.FTZ R79, R15, R79 ;  /* 0x0000004f0f4f7221 */ /* 0x000fe20000010000 */
[----:B-1----:R-:W-:-:S06]  /*13d10*/  FADD.FTZ R116, R98, R116 ;  /* 0x0000007462747221 */ /* 0x002fcc0000010000 */
[----:B------:R-:W1:Y:S01]  /*13d20*/  MUFU.EX2 R105, R105 ;  /* 0x0000006900697308 */ /* 0x000e620000000800 */
[----:B------:R-:W-:-:S07]  /*13d30*/  F2FP.F16.F32.PACK_AB R73, R122, R77 ;  /* 0x0000004d7a49723e */ /* 0x000fce00000000ff */
[----:B------:R-:W-:Y:S01]  /*13d40*/  MUFU.EX2 R103, R103 ;  /* 0x0000006700677308 */ /* 0x000fe20000000800 */
[----:B0-----:R-:W-:Y:S01]  /*13d50*/  FADD.FTZ R79, R109, R79 ;  /* 0x0000004f6d4f7221 */ /* 0x001fe20000010000 */
[----:B------:R-:W-:-:S06]  /*13d60*/  F2FP.F16.F32.PACK_AB R77, R115, R127 ;  /* 0x0000007f734d723e */ /* 0x000fcc00000000ff */
[----:B------:R-:W0:Y:S01]  /*13d70*/  MUFU.EX2 R104, R104 ;  /* 0x0000006800687308 */ /* 0x000e220000000800 */
[----:B--2---:R-:W-:Y:S01]  /*13d80*/  FADD.FTZ R115, R99, R116 ;  /* 0x0000007463737221 */ /* 0x004fe20000010000 */
[----:B------:R-:W-:-:S06]  /*13d90*/  F2FP.F16.F32.PACK_AB R74, R134, R131 ;  /* 0x00000083864a723e */ /* 0x000fcc00000000ff */
[----:B------:R-:W2:Y:S01]  /*13da0*/  MUFU.EX2 R90, R90 ;  /* 0x0000005a005a7308 */ /* 0x000ea20000000800 */
[----:B---3--:R-:W-:Y:S01]  /*13db0*/  FADD.FTZ R120, R108, R79 ;  /* 0x0000004f6c787221 */ /* 0x008fe20000010000 */
[----:B----4-:R-:W-:-:S06]  /*13dc0*/  FADD.FTZ R116, R102, R115 ;  /* 0x0000007366747221 */ /* 0x010fcc0000010000 */
[----:B------:R-:W3:Y:S01]  /*13dd0*/  MUFU.EX2 R101, R101 ;  /* 0x0000006500657308 */ /* 0x000ee20000000800 */
[----:B------:R-:W-:-:S07]  /*13de0*/  F2FP.F16.F32.PACK_AB R79, R119, R118 ;  /* 0x00000076774f723e */ /* 0x000fce00000000ff */
[----:B------:R-:W4:Y:S01]  /*13df0*/  MUFU.EX2 R91, R91 ;  /* 0x0000005b005b7308 */ /* 0x000f220000000800 */
[----:B-1----:R-:W-:-:S07]  /*13e00*/  FADD.FTZ R119, R105, R120 ;  /* 0x0000007869777221 */ /* 0x002fce0000010000 */
[----:B------:R1:W-:Y:S08]  /*13e10*/  MUFU.EX2 R81, R72 ;  /* 0x0000004800517308 */ /* 0x0003f00000000800 */
[----:B------:R0:W-:Y:S01]  /*13e20*/  MUFU.EX2 R87, R75 ;  /* 0x0000004b00577308 */ /* 0x0001e20000000800 */
[----:B-1----:R-:W-:-:S07]  /*13e30*/  F2FP.F16.F32.PACK_AB R72, R136, R135 ;  /* 0x000000878848723e */ /* 0x002fce00000000ff */
[----:B------:R-:W1:Y:S01]  /*13e40*/  MUFU.EX2 R100, R100 ;  /* 0x0000006400647308 */ /* 0x000e620000000800 */
[----:B0-----:R-:W-:-:S05]  /*13e50*/  F2FP.F16.F32.PACK_AB R75, R126, R123 ;  /* 0x0000007b7e4b723e */ /* 0x001fca00000000ff */
[----:B------:R0:W-:Y:S02]  /*13e60*/  STSM.16.M88.4 [R23+0x27300], R72 ;  /* 0x0273004817007844 */ /* 0x0001e40000000200 */
[----:B------:R-:W1:Y:S01]  /*13e70*/  MUFU.EX2 R97, R97 ;  /* 0x0000006100617308 */ /* 0x000e620000000800 */
[----:B------:R-:W-:-:S07]  /*13e80*/  FADD.FTZ R118, R104, R119 ;  /* 0x0000007768767221 */ /* 0x000fce0000010000 */
[----:B------:R-:W1:Y:S01]  /*13e90*/  MUFU.EX2 R96, R96 ;  /* 0x0000006000607308 */ /* 0x000e620000000800 */
[----:B0-----:R-:W-:Y:S01]  /*13ea0*/  F2FP.F16.F32.PACK_AB R74, R17, R16 ;  /* 0x00000010114a723e */ /* 0x001fe200000000ff */
[----:B------:R-:W-:-:S06]  /*13eb0*/  FADD.FTZ R17, R103, R116 ;  /* 0x0000007467117221 */ /* 0x000fcc0000010000 */
[----:B------:R-:W0:Y:S01]  /*13ec0*/  MUFU.EX2 R93, R93 ;  /* 0x0000005d005d7308 */ /* 0x000e220000000800 */
[----:B------:R-:W-:Y:S01]  /*13ed0*/  F2FP.F16.F32.PACK_AB R72, R19, R18 ;  /* 0x000000121348723e */ /* 0x000fe200000000ff */
[----:B--2---:R-:W-:Y:S01]  /*13ee0*/  FADD.FTZ R116, R90, R17 ;  /* 0x000000115a747221 */ /* 0x004fe20000010000 */
[----:B---3--:R-:W-:Y:S01]  /*13ef0*/  FADD.FTZ R19, R101, R118 ;  /* 0x0000007665137221 */ /* 0x008fe20000010000 */
[----:B------:R-:W-:Y:S02]  /*13f00*/  F2FP.F16.F32.PACK_AB R16, R109, R15 ;  /* 0x0000000f6d10723e */ /* 0x000fe400000000ff */
[----:B----4-:R-:W-:Y:S02]  /*13f10*/  FADD.FTZ R15, R91, R116 ;  /* 0x000000745b0f7221 */ /* 0x010fe40000010000 */
[----:B------:R-:W2:Y:S01]  /*13f20*/  MUFU.EX2 R92, R92 ;  /* 0x0000005c005c7308 */ /* 0x000ea20000000800 */
[----:B------:R-:W-:Y:S01]  /*13f30*/  F2FP.F16.F32.PACK_AB R76, R130, R129 ;  /* 0x00000081824c723e */ /* 0x000fe200000000ff */
[----:B-1----:R-:W-:Y:S01]  /*13f40*/  FADD.FTZ R118, R100, R19 ;  /* 0x0000001364767221 */ /* 0x002fe20000010000 */
[----:B------:R-:W-:Y:S01]  /*13f50*/  F2FP.F16.F32.PACK_AB R78, R128, R125 ;  /* 0x0000007d804e723e */ /* 0x000fe200000000ff */
[----:B------:R-:W-:-:S04]  /*13f60*/  FADD.FTZ R15, R82, R15 ;  /* 0x0000000f520f7221 */ /* 0x000fc80000010000 */
[----:B------:R-:W1:Y:S01]  /*13f70*/  MUFU.EX2 R113, R113 ;  /* 0x0000007100717308 */ /* 0x000e620000000800 */
[----:B------:R3:W-:Y:S01]  /*13f80*/  STSM.16.M88.4 [R23+0x28b00], R76 ;  /* 0x028b004c17007844 */ /* 0x0007e20000000200 */
[----:B------:R-:W-:-:S06]  /*13f90*/  FADD.FTZ R17, R97, R118 ;  /* 0x0000007661117221 */ /* 0x000fcc0000010000 */
[----:B------:R-:W4:Y:S08]  /*13fa0*/  MUFU.EX2 R89, R89 ;  /* 0x0000005900597308 */ /* 0x000f300000000800 */
[----:B------:R-:W4:Y:S01]  /*13fb0*/  MUFU.EX2 R112, R112 ;  /* 0x0000007000707308 */ /* 0x000f220000000800 */
[----:B---3--:R-:W-:Y:S01]  /*13fc0*/  FADD.FTZ R76, R80, R15 ;  /* 0x0000000f504c7221 */ /* 0x008fe20000010000 */
[----:B------:R-:W-:-:S03]  /*13fd0*/  FADD.FTZ R78, R96, R17 ;  /* 0x00000011604e7221 */ /* 0x000fc60000010000 */
[----:B------:R-:W-:-:S03]  /*13fe0*/  FADD.FTZ R76, R81, R76 ;  /* 0x0000004c514c7221 */ /* 0x000fc60000010000 */
[----:B------:R-:W3:Y:S01]  /*13ff0*/  MUFU.EX2 R88, R88 ;  /* 0x0000005800587308 */ /* 0x000ee20000000800 */
[----:B0-----:R-:W-:Y:S01]  /*14000*/  FADD.FTZ R15, R93, R78 ;  /* 0x0000004e5d0f7221 */ /* 0x001fe20000010000 */
[----:B------:R-:W-:-:S06]  /*14010*/  FADD.FTZ R76, R87, R76 ;  /* 0x0000004c574c7221 */ /* 0x000fcc0000010000 */
[----:B------:R-:W0:Y:S01]  /*14020*/  MUFU.EX2 R95, R95 ;  /* 0x0000005f005f7308 */ /* 0x000e220000000800 */
[----:B------:R-:W-:Y:S01]  /*14030*/  F2FP.F16.F32.PACK_AB R73, R107, R106 ;  /* 0x0000006a6b49723e */ /* 0x000fe200000000ff */
[----:B--2---:R-:W-:Y:S01]  /*14040*/  FADD.FTZ R78, R92, R15 ;  /* 0x0000000f5c4e7221 */ /* 0x004fe20000010000 */
[----:B------:R-:W-:-:S05]  /*14050*/  F2FP.F16.F32.PACK_AB R75, R111, R110 ;  /* 0x0000006e6f4b723e */ /* 0x000fca00000000ff */
[----:B------:R-:W2:Y:S01]  /*14060*/  MUFU.EX2 R94, R94 ;  /* 0x0000005e005e7308 */ /* 0x000ea20000000800 */
[----:B-1----:R-:W-:Y:S01]  /*14070*/  FADD.FTZ R15, R113, R76 ;  /* 0x0000004c710f7221 */ /* 0x002fe20000010000 */
[----:B------:R1:W-:Y:S01]  /*14080*/  STSM.16.M88.4 [R23+0x2a300], R72 ;  /* 0x02a3004817007844 */ /* 0x0003e20000000200 */
[----:B----4-:R-:W-:-:S05]  /*14090*/  FADD.FTZ R77, R89, R78 ;  /* 0x0000004e594d7221 */ /* 0x010fca0000010000 */
[----:B------:R-:W4:Y:S01]  /*140a0*/  MUFU.EX2 R83, R83 ;  /* 0x0000005300537308 */ /* 0x000f220000000800 */
[----:B------:R-:W-:-:S07]  /*140b0*/  F2FP.F16.F32.PACK_AB R18, R105, R108 ;  /* 0x0000006c6912723e */ /* 0x000fce00000000ff */
[----:B------:R-:W4:Y:S01]  /*140c0*/  MUFU.EX2 R86, R86 ;  /* 0x0000005600567308 */ /* 0x000f220000000800 */
[----:B------:R-:W-:Y:S01]  /*140d0*/  F2FP.F16.F32.PACK_AB R17, R99, R98 ;  /* 0x000000626311723e */ /* 0x000fe200000000ff */
[----:B-1----:R-:W-:Y:S01]  /*140e0*/  FADD.FTZ R72, R112, R15 ;  /* 0x0000000f70487221 */ /* 0x002fe20000010000 */
[----:B------:R-:W-:Y:S01]  /*140f0*/  F2FP.F16.F32.PACK_AB R19, R103, R102 ;  /* 0x000000666713723e */ /* 0x000fe200000000ff */
[----:B---3--:R-:W-:Y:S02]  /*14100*/  FADD.FTZ R76, R88, R77 ;  /* 0x0000004d584c7221 */ /* 0x008fe40000010000 */
[----:B0-----:R-:W-:Y:S02]  /*14110*/  FADD.FTZ R15, R95, R72 ;  /* 0x000000485f0f7221 */ /* 0x001fe40000010000 */
[----:B------:R0:W-:Y:S01]  /*14120*/  STSM.16.M88.4 [R23+0x2bb00], R16 ;  /* 0x02bb001017007844 */ /* 0x0001e20000000200 */
[----:B------:R-:W-:Y:S02]  /*14130*/  F2FP.F16.F32.PACK_AB R104, R101, R104 ;  /* 0x000000686568723e */ /* 0x000fe400000000ff */
[----:B------:R-:W-:-:S02]  /*14140*/  F2FP.F16.F32.PACK_AB R106, R97, R100 ;  /* 0x00000064616a723e */ /* 0x000fc400000000ff */
[----:B------:R-:W-:Y:S02]  /*14150*/  F2FP.F16.F32.PACK_AB R105, R91, R90 ;  /* 0x0000005a5b69723e */ /* 0x000fe400000000ff */
[----:B------:R-:W-:Y:S02]  /*14160*/  F2FP.F16.F32.PACK_AB R107, R80, R82 ;  /* 0x00000052506b723e */ /* 0x000fe400000000ff */
[----:B------:R-:W-:Y:S02]  /*14170*/  F2FP.F16.F32.PACK_AB R96, R93, R96 ;  /* 0x000000605d60723e */ /* 0x000fe400000000ff */
[----:B------:R-:W-:Y:S02]  /*14180*/  F2FP.F16.F32.PACK_AB R98, R89, R92 ;  /* 0x0000005c5962723e */ /* 0x000fe400000000ff */
[----:B------:R-:W-:Y:S01]  /*14190*/  F2FP.F16.F32.PACK_AB R97, R87, R81 ;  /* 0x000000515761723e */ /* 0x000fe200000000ff */
[----:B0-----:R-:W-:Y:S01]  /*141a0*/  FADD.FTZ R17, R117, R76 ;  /* 0x0000004c75117221 */ /* 0x001fe20000010000 */
[----:B--2---:R-:W-:Y:S01]  /*141b0*/  FADD.FTZ R16, R94, R15 ;  /* 0x0000000f5e107221 */ /* 0x004fe20000010000 */
[----:B------:R-:W-:-:S02]  /*141c0*/  F2FP.F16.F32.PACK_AB R99, R112, R113 ;  /* 0x000000717063723e */ /* 0x000fc400000000ff */
[----:B------:R-:W-:Y:S01]  /*141d0*/  F2FP.F16.F32.PACK_AB R90, R85, R84 ;  /* 0x00000054555a723e */ /* 0x000fe200000000ff */
[----:B------:R-:W-:Y:S01]  /*141e0*/  FADD.FTZ R84, R84, R17 ;  /* 0x0000001154547221 */ /* 0x000fe20000010000 */
[----:B------:R-:W-:Y:S01]  /*141f0*/  F2FP.F16.F32.PACK_AB R88, R117, R88 ;  /* 0x000000587558723e */ /* 0x000fe200000000ff */
[----:B----4-:R-:W-:Y:S01]  /*14200*/  FADD.FTZ R16, R83, R16 ;  /* 0x0000001053107221 */ /* 0x010fe20000010000 */
[----:B------:R-:W-:Y:S02]  /*14210*/  F2FP.F16.F32.PACK_AB R89, R94, R95 ;  /* 0x0000005f5e59723e */ /* 0x000fe400000000ff */
[C---:B------:R-:W-:Y:S01]  /*14220*/  F2FP.F16.F32.PACK_AB R91, R86.reuse, R83 ;  /* 0x00000053565b723e */ /* 0x040fe200000000ff */
[----:B------:R-:W-:Y:S01]  /*14230*/  STSM.16.M88.4 [R23+0x2d300], R104 ;  /* 0x02d3006817007844 */ /* 0x000fe20000000200 */
[----:B------:R-:W-:Y:S01]  /*14240*/  FADD.FTZ R17, R85, R84 ;  /* 0x0000005455117221 */ /* 0x000fe20000010000 */
[----:B------:R-:W-:Y:S02]  /*14250*/  FADD.FTZ R15, R86, R16 ;  /* 0x00000010560f7221 */ /* 0x000fe40000010000 */
[----:B------:R-:W-:Y:S04]  /*14260*/  STSM.16.M88.4 [R23+0x2eb00], R96 ;  /* 0x02eb006017007844 */ /* 0x000fe80000000200 */
[----:B------:R-:W-:Y:S01]  /*14270*/  STSM.16.M88.4 [R23+0x30300], R88 ;  /* 0x0303005817007844 */ /* 0x000fe20000000200 */
[----:B------:R-:W-:Y:S01]  /*14280*/  @!PT LDS RZ, [RZ] ;  /* 0x00000000fffff984 */ /* 0x000fe20000000800 */
[----:B------:R-:W-:Y:S01]  /*14290*/  @!PT LDS RZ, [RZ] ;  /* 0x00000000fffff984 */ /* 0x000fe20000000800 */
[----:B------:R-:W-:Y:S01]  /*142a0*/  @!PT LDS RZ, [RZ] ;  /* 0x00000000fffff984 */ /* 0x000fe20000000800 */
[----:B------:R-:W-:Y:S01]  /*142b0*/  @!PT LDS RZ, [RZ] ;  /* 0x00000000fffff984 */ /* 0x000fe20000000800 */
[----:B------:R0:W-:Y:S06]  /*142c0*/  MEMBAR.ALL.CTA ;  /* 0x0000000000007992 */ /* 0x0001ec0000008000 */
[----:B0-----:R-:W0:Y:S04]  /*142d0*/  FENCE.VIEW.ASYNC.S ;  /* 0x00000000000073c6 */ /* 0x001e280000000000 */
[----:B------:R-:W-:Y:S04]  /*142e0*/  STL [R1+0x18], R17 ;  /* 0x0000181101007387 */ /* 0x000fe80000100800 */
[----:B------:R1:W-:Y:S04]  /*142f0*/  STL [R1+0x1c], R15 ;  /* 0x00001c0f01007387 */ /* 0x0003e80000100800 */
[----:B------:R2:W5:Y:S04]  /*14300*/  LDL R16, [R1+0x20] ;  /* 0x0000200001107983 */ /* 0x0005680000100800 */
[----:B------:R2:W-:Y:S04]  /*14310*/  STL [R1+0xc], R14 ;  /* 0x00000c0e01007387 */ /* 0x0005e80000100800 */
[----:B------:R2:W-:Y:S01]  /*14320*/  STL [R1+0x14], R20 ;  /* 0x0000141401007387 */ /* 0x0005e20000100800 */
[----:B------:R-:W-:Y:S01]  /*14330*/  ISETP.GT.AND P2, PT, R149, R137, PT ;  /* 0x000000899500720c */ /* 0x000fe20003f44270 */
        /* <DEDUP_REMOVED lines=49> */
[----:B-1----:R-:W-:Y:S01]  /*14650*/  IMAD.MOV.U32 R15, RZ, RZ, R146 ;  /* 0x000000ffff0f7224 */ /* 0x002fe200078e0092 */
[----:B0-----:R-:W-:Y:S01]  /*14660*/  NOP ;  /* 0x0000000000007918 */ /* 0x001fe20000000000 */
[----:B--2---:R-:W-:Y:S05]  /*14670*/  @P2 BRA `(.L_x_1978) ;  /* 0xffffffac00802947 */ /* 0x004fea000383ffff */
[----:B------:R-:W-:-:S07]  /*14680*/  IMAD.MOV.U32 R15, RZ, RZ, R149 ;  /* 0x000000ffff0f7224 */ /* 0x000fce00078e0095 */
.L_x_1967:
[----:B------:R-:W-:-:S13]  /*14690*/  ISETP.GE.AND P2, PT, R15, RZ, PT ;  /* 0x000000ff0f00720c */ /* 0x000fda0003f46270 */
[----:B------:R-:W-:Y:S05]  /*146a0*/  @!P2 BRA `(.L_x_1979) ;  /* 0x0000004400d0a947 */ /* 0x000fea0003800000 */
[----:B------:R0:W-:Y:S01]  /*146b0*/  STL [R1+0x10], R20 ;  /* 0x0000101401007387 */ /* 0x0001e20000100800 */
[----:B------:R-:W-:-:S03]  /*146c0*/  IMAD.MOV.U32 R18, RZ, RZ, R14 ;  /* 0x000000ffff127224 */ /* 0x000fc600078e000e */
[----:B------:R0:W5:Y:S01]  /*146d0*/  LDL.LU R149, [R1+0x20] ;  /* 0x0000200001957983 */ /* 0x0001620000300800 */
[----:B------:R-:W-:-:S07]  /*146e0*/  IMAD.MOV.U32 R19, RZ, RZ, R146 ;  /* 0x000000ffff137224 */ /* 0x000fce00078e0092 */
.L_x_1990:
[----:B------:R-:W2:Y:S01]  /*146f0*/  LDL R14, [R1+0x34] ;  /* 0x00003400010e7983 */ /* 0x000ea20000100800 */
[----:B------:R-:W-:Y:S01]  /*14700*/  VIADD R146, R19, 0x1 ;  /* 0x0000000113927836 */ /* 0x000fe20000000000 */
[----:B------:R-:W-:Y:S05]  /*14710*/  YIELD ;  /* 0x0000000000007946 */ /* 0x000fea0003800000 */
[----:B------:R-:W-:-:S04]  /*14720*/  ISETP.NE.AND P3, PT, R146, 0x2, PT ;  /* 0x000000029200780c */ /* 0x000fc80003f65270 */
[----:B------:R-:W-:Y:S02]  /*14730*/  SEL R0, RZ, 0x1, P3 ;  /* 0x00000001ff007807 */ /* 0x000fe40001800000 */
[----:B------:R-:W-:Y:S02]  /*14740*/  SEL R146, R146, RZ, P3 ;  /* 0x000000ff92927207 */ /* 0x000fe40001800000 */
[----:B--2---:R-:W-:Y:S02]  /*14750*/  ISETP.NE.AND P2, PT, R14, RZ, PT ;  /* 0x000000ff0e00720c */ /* 0x004fe40003f45270 */
[----:B-----5:R-:W-:-:S05]  /*14760*/  LOP3.LUT R14, R149, R0, RZ, 0x3c, !PT ;  /* 0x00000000950e7212 */ /* 0x020fca00078e3cff */
[----:B------:R1:W-:Y:S06]  /*14770*/  STL [R1+0x20], R14 ;  /* 0x0000200e01007387 */ /* 0x0003ec0000100800 */
[----:B------:R-:W-:Y:S05]  /*14780*/  @P2 BRA `(.L_x_1980) ;  /* 0x0000000000302947 */ /* 0x000fea0003800000 */
[----:B------:R-:W-:Y:S05]  /*14790*/  @!P0 BRA `(.L_x_1981) ;  /* 0x0000000000048947 */ /* 0x000fea0003800000 */
[----:B------:R-:W-:Y:S01]  /*147a0*/  BPT.TRAP 0x1 ;  /* 0x000000040000795c */ /* 0x000fe20000300000 */
.L_x_1981:
[----:B------:R-:W-:Y:S01]  /*147b0*/  IMAD R0, R146, 0x8, R22 ;  /* 0x0000000892007824 */ /* 0x000fe200078e0216 */
[----:B------:R-:W-:-:S04]  /*147c0*/  SHF.L.U32 R17, R14, 0x1f, RZ ;  /* 0x0000001f0e117819 */ /* 0x000fc800000006ff */
[----:B------:R2:W3:Y:S01]  /*147d0*/  SYNCS.PHASECHK.TRANS64.TRYWAIT P3, [R0+URZ+0x31c30], R17 ;  /* 0x031c3011000075a7 */ /* 0x0004e2000806017f */
[----:B------:R-:W-:Y:S05]  /*147e0*/  @!P0 BRA `(.L_x_1982) ;  /* 0x0000000000048947 */ /* 0x000fea0003800000 */
[----:B------:R-:W-:Y:S01]  /*147f0*/  BPT.TRAP 0x1 ;  /* 0x000000040000795c */ /* 0x000fe20000300000 */
.L_x_1982:
[----:B------:R-:W-:Y:S04]  /*14800*/  BSSY B0, `(.L_x_1980) ;  /* 0x0000004000007945 */ /* 0x000fe80003800000 */
[----:B---3--:R-:W-:Y:S05]  /*14810*/  @P3 BRA `(.L_x_1983) ;  /* 0x0000000000083947 */ /* 0x008fea0003800000 */
[----:B------:R-:W3:Y:S02]  /*14820*/  SYNCS.PHASECHK.TRANS64.TRYWAIT P3, [R0+URZ+0x31c30], R17 ;  /* 0x031c3011000075a7 */ /* 0x000ee4000806017f */
[----:B---3--:R-:W-:Y:S05]  /*14830*/  @!P3 BRA `(.L_x_1984) ;  /* 0x000000cc00b8b947 */ /* 0x008fea0003800000 */
.L_x_1983:
[----:B------:R-:W-:Y:S05]  /*14840*/  BSYNC B0 ;  /* 0x0000000000007941 */ /* 0x000fea0003800000 */
.L_x_1980:
[----:B-1----:R-:W4:Y:S01]  /*14850*/  LDL R14, [R1+0x38] ;  /* 0x00003800010e7983 */ /* 0x002f220000100800 */
[----:B------:R-:W-:Y:S05]  /*14860*/  WARPSYNC.ALL ;  /* 0x0000000000007948 */ /* 0x000fea0003800000 */
[----:B--23--:R-:W1:Y:S01]  /*14870*/  S2R R0, SR_TID.X ;  /* 0x0000000000007919 */ /* 0x00ce620000002100 */
        /* <DEDUP_REMOVED lines=8> */
[----:B------:R-:W-:Y:S01]  /*14900*/  STL [R1+0xa0], R27 ;  /* 0x0000a01b01007387 */ /* 0x000fe20000100800 */
[----:B------:R-:W-:Y:S01]  /*14910*/  R2UR UR48, R2 ;  /* 0x00000000023072ca */ /* 0x000fe200000e0000 */
[----:B------:R-:W-:Y:S01]  /*14920*/  IMAD.MOV.U32 R77, RZ, RZ, -0x7fffffe0 ;  /* 0x80000020ff4d7424 */ /* 0x000fe200078e00ff */
[----:B------:R-:W-:Y:S01]  /*14930*/  R2UR UR49, R3 ;  /* 0x00000000033172ca */ /* 0x000fe200000e0000 */
[----:B------:R-:W-:Y:S01]  /*14940*/  STL [R1+0x9c], R26 ;  /* 0x00009c1a01007387 */ /* 0x000fe20000100800 */
[----:B------:R-:W-:-:S02]  /*14950*/  R2UR UR55, R73 ;  /* 0x00000000493772ca */ /* 0x000fc400000e0000 */
[C---:B------:R-:W-:Y:S01]  /*14960*/  R2UR UR52, R2.reuse ;  /* 0x00000000023472ca */ /* 0x040fe200000e0000 */
[----:B------:R-:W-:Y:S01]  /*14970*/  STL [R1+0x98], R25 ;  /* 0x0000981901007387 */ /* 0x000fe20000100800 */
[----:B------:R-:W-:Y:S02]  /*14980*/  R2UR UR53, R3 ;  /* 0x00000000033572ca */ /* 0x000fe400000e0000 */
        /* <DEDUP_REMOVED lines=9> */
[----:B-1----:R-:W-:Y:S01]  /*14a20*/  SHF.R.U32.HI R0, RZ, 0x7, R0 ;  /* 0x00000007ff007819 */ /* 0x002fe20000011600 */
[----:B------:R1:W-:Y:S01]  /*14a30*/  STL [R1+0x88], R19 ;  /* 0x0000881301007387 */ /* 0x0003e20000100800 */
[C---:B------:R-:W-:Y:S02]  /*14a40*/  R2UR UR9, R75.reuse ;  /* 0x000000004b0972ca */ /* 0x040fe400000e0000 */
[C---:B------:R-:W-:Y:S01]  /*14a50*/  R2UR UR37, R75.reuse ;  /* 0x000000004b2572ca */ /* 0x040fe200000e0000 */
[----:B------:R-:W-:Y:S01]  /*14a60*/  VIADD R0, R0, 0x8 ;  /* 0x0000000800007836 */ /* 0x000fe20000000000 */
[----:B------:R-:W-:Y:S01]  /*14a70*/  R2UR UR57, R75 ;  /* 0x000000004b3972ca */ /* 0x000fe200000e0000 */
[----:B------:R-:W-:Y:S01]  /*14a80*/  IMAD.MOV.U32 R75, RZ, RZ, -0x7fffffe0 ;  /* 0x80000020ff4b7424 */ /* 0x000fe200078e00ff */
[C---:B------:R-:W-:Y:S01]  /*14a90*/  R2UR UR11, R73.reuse ;  /* 0x00000000490b72ca */ /* 0x040fe200000e0000 */
[----:B------:R1:W-:Y:S01]  /*14aa0*/  STL [R1+0x84], R18 ;  /* 0x0000841201007387 */ /* 0x0003e20000100800 */
[----:B------:R-:W-:-:S02]  /*14ab0*/  R2UR UR27, R73 ;  /* 0x00000000491b72ca */ /* 0x000fc400000e0000 */
[C---:B------:R-:W-:Y:S01]  /*14ac0*/  R2UR UR39, R73.reuse ;  /* 0x00000000492772ca */ /* 0x040fe200000e0000 */
[----:B------:R1:W-:Y:S01]  /*14ad0*/  BAR.SYNC.DEFER_BLOCKING R0, 0x100 ;  /* 0x000400000000751d */ /* 0x0003e20000010000 */
[----:B------:R-:W-:Y:S01]  /*14ae0*/  R2UR UR29, R73 ;  /* 0x00000000491d72ca */ /* 0x000fe200000e0000 */
[----:B------:R-:W-:Y:S01]  /*14af0*/  IMAD.U32 R73, RZ, RZ, UR5 ;  /* 0x00000005ff497e24 */ /* 0x000fe2000f8e00ff */
[C---:B------:R-:W-:Y:S02]  /*14b00*/  R2UR UR5, R21.reuse ;  /* 0x00000000150572ca */ /* 0x040fe400000e0000 */
[C---:B------:R-:W-:Y:S02]  /*14b10*/  R2UR UR7, R21.reuse ;  /* 0x00000000150772ca */ /* 0x040fe400000e0000 */
[C---:B------:R-:W-:Y:S01]  /*14b20*/  R2UR UR23, R21.reuse ;  /* 0x00000000151772ca */ /* 0x040fe200000e0000 */
[----:B------:R1:W-:Y:S01]  /*14b30*/  STL [R1+0x80], R15 ;  /* 0x0000800f01007387 */ /* 0x0003e20000100800 */
[----:B------:R-:W-:-:S02]  /*14b40*/  R2UR UR31, R21 ;  /* 0x00000000151f72ca */ /* 0x000fc400000e0000 */
[C---:B------:R-:W-:Y:S02]  /*14b50*/  R2UR UR25, R21.reuse ;  /* 0x00000000151972ca */ /* 0x040fe400000e0000 */
[C---:B------:R-:W-:Y:S02]  /*14b60*/  R2UR UR21, R21.reuse ;  /* 0x00000000151572ca */ /* 0x040fe400000e0000 */
[----:B------:R-:W-:Y:S02]  /*14b70*/  R2UR UR41, R21 ;  /* 0x00000000152972ca */ /* 0x000fe400000e0000 */
[----:B------:R-:W-:Y:S02]  /*14b80*/  R2UR UR16, R2 ;  /* 0x00000000021072ca */ /* 0x000fe400000e0000 */
[----:B------:R-:W-:Y:S02]  /*14b90*/  R2UR UR17, R3 ;  /* 0x00000000031172ca */ /* 0x000fe400000e0000 */
[----:B------:R-:W-:-:S02]  /*14ba0*/  R2UR UR33, R77 ;  /* 0x000000004d2172ca */ /* 0x000fc400000e0000 */
[----:B------:R-:W-:Y:S01]  /*14bb0*/  R2UR UR43, R77 ;  /* 0x000000004d2b72ca */ /* 0x000fe200000e0000 */
[----:B------:R-:W-:-:S12]  /*14bc0*/  WARPGROUP.ARRIVE ;  /* 0x00000000000079c5 */ /* 0x000fd80000000000 */
[----:B--2---:R-:W-:Y:S01]  /*14bd0*/  MOV R24, UR43 ;  /* 0x0000002b00187c02 */ /* 0x004fe20008000f00 */
[----:B------:R-:W-:Y:S01]  /*14be0*/  UMOV UR43, UR33 ;  /* 0x00000021002b7c82 */ /* 0x000fe20008000000 */
[----:B------:R-:W-:Y:S01]  /*14bf0*/  R2UR UR33, R13 ;  /* 0x000000000d2172ca */ /* 0x000fe200000e0000 */
[----:B----4-:R-:W-:-:S04]  /*14c00*/  IMAD R16, R146, 0x6c0, R14 ;  /* 0x000006c092107824 */ /* 0x010fc800078e020e */
[C---:B0-----:R-:W-:Y:S01]  /*14c10*/  VIADD R20, R16.reuse, 0x40 ;  /* 0x0000004010147836 */ /* 0x041fe20000000000 */
        /* <DEDUP_REMOVED lines=13> */
[----:B------:R-:W-:Y:S01]  /*14cf0*/  R2UR UR18, R74 ;  /* 0x000000004a1272ca */ /* 0x000fe200000e0000 */
[----:B------:R-:W-:Y:S01]  /*14d00*/  VIADD R74, R16, 0x42 ;  /* 0x00000042104a7836 */ /* 0x000fe20000000000 */
[----:B------:R-:W-:Y:S01]  /*14d10*/  R2UR UR22, R20 ;  /* 0x00000000141672ca */ /* 0x000fe200000e0000 */
[C---:B------:R-:W-:Y:S01]  /*14d20*/  VIADD R20, R16.reuse, 0x2 ;  /* 0x0000000210147836 */ /* 0x040fe20000000000 */
        /* <DEDUP_REMOVED lines=22> */
[----:B---3--:R-:W-:Y:S01]  /*14e90*/  MOV R22, UR47 ;  /* 0x0000002f00167c02 */ /* 0x008fe20008000f00 */
[----:B------:R-:W-:Y:S01]  /*14ea0*/  IMAD.U32 R72, RZ, RZ, UR4 ;  /* 0x00000004ff487e24 */ /* 0x000fe2000f8e00ff */
[----:B------:R-:W-:Y:S01]  /*14eb0*/  R2UR UR4, R20 ;  /* 0x00000000140472ca */ /* 0x000fe200000e0000 */
[----:B------:R-:W-:Y:S01]  /*14ec0*/  VIADD R20, R16, 0x2c0 ;  /* 0x000002c010147836 */ /* 0x000fe20000000000 */
[----:B------:R-:W-:Y:S01]  /*14ed0*/  R2UR UR56, R74 ;  /* 0x000000004a3872ca */ /* 0x000fe200000e0000 */
[C---:B------:R-:W-:Y:S01]  /*14ee0*/  VIADD R74, R16.reuse, 0x3c0 ;  /* 0x000003c0104a7836 */ /* 0x040fe20000000000 */
[----:B------:R-:W-:Y:S01]  /*14ef0*/  UMOV UR47, UR37 ;  /* 0x00000025002f7c82 */ /* 0x000fe20008000000 */
[----:B------:R-:W-:Y:S01]  /*14f00*/  VIADD R76, R16, 0x240 ;  /* 0x00000240104c7836 */ /* 0x000fe20000000000 */
[----:B------:R-:W-:Y:S01]  /*14f10*/  R2UR UR40, R20 ;  /* 0x00000000142872ca */ /* 0x000fe200000e0000 */
[----:B------:R-:W-:Y:S01]  /*14f20*/  VIADD R20, R16, 0x380 ;  /* 0x0000038010147836 */ /* 0x000fe20000000000 */
[----:B------:R-:W-:-:S02]  /*14f30*/  R2UR UR37, R13 ;  /* 0x000000000d2572ca */ /* 0x000fc400000e0000 */
[----:B------:R-:W-:Y:S01]  /*14f40*/  R2UR UR32, R76 ;  /* 0x000000004c2072ca */ /* 0x000fe200000e0000 */
[----:B------:R-:W-:Y:S01]  /*14f50*/  VIADD R76, R16, 0x340 ;  /* 0x00000340104c7836 */ /* 0x000fe20000000000 */
[----:B------:R-:W-:Y:S01]  /*14f60*/  R2UR UR46, R20 ;  /* 0x00000000142e72ca */ /* 0x000fe200000e0000 */
[----:B------:R-:W-:-:S03]  /*14f70*/  VIADD R20, R16, 0x400 ;  /* 0x0000040010147836 */ /* 0x000fc60000000000 */
[----:B------:R-:W-:Y:S01]  /*14f80*/  R2UR UR42, R76 ;  /* 0x000000004c2a72ca */ /* 0x000fe200000e0000 */
[----:B------:R-:W-:Y:S02]  /*14f90*/  WARPGROUP.DEPBAR.LE gsb0, 0x0 ;  /* 0x00008000000079c5 */ /* 0x000fe40000010000 */
[----:B------:R-:W-:-:S06]  /*14fa0*/  WARPGROUP.ARRIVE ;  /* 0x00000000000079c5 */ /* 0x000fcc0000000000 */
[----:B-1----:R-:W-:Y:S01]  /*14fb0*/  MOV R19, UR46 ;  /* 0x0000002e00137c02 */ /* 0x002fe20008000f00 */
[----:B------:R-:W-:Y:S01]  /*14fc0*/  UMOV UR46, UR36 ;  /* 0x00000024002e7c82 */ /* 0x000fe20008000000 */
[----:B------:R-:W-:Y:S02]  /*14fd0*/  R2UR UR36, R12 ;  /* 0x000000000c2472ca */ /* 0x000fe400000e0000 */
[----:B------:R-:W-:Y:S01]  /*14fe0*/  MOV R23, UR42 ;  /* 0x0000002a00177c02 */ /* 0x000fe20008000f00 */
[----:B------:R-:W-:Y:S01]  /*14ff0*/  HGMMA.64x16x16.F32 R128, gdesc[UR48], RZ, !UPT, gsb0 ;  /* 0x00200000308079f0 */ /* 0x000fe2000c0008ff */
[----:B------:R-:W-:Y:S01]  /*15000*/  R2UR UR50, R74 ;  /* 0x000000004a3272ca */ /* 0x000fe200000e0000 */
[----:B------:R-:W-:Y:S01]  /*15010*/  VIADD R74, R16, 0x440 ;  /* 0x00000440104a7836 */ /* 0x000fe20000000000 */
[----:B------:R-:W-:Y:S01]  /*15020*/  R2UR UR51, R75 ;  /* 0x000000004b3372ca */ /* 0x000fe200000e0000 */
[----:B------:R-:W-:Y:S01]  /*15030*/  IMAD.MOV.U32 R75, RZ, RZ, -0x7fffffe0 ;  /* 0x80000020ff4b7424 */ /* 0x000fe200078e00ff */
[----:B------:R-:W-:Y:S01]  /*15040*/  UMOV UR42, UR32 ;  /* 0x00000020002a7c82 */ /* 0x000fe20008000000 */
[----:B------:R-:W-:-:S02]  /*15050*/  R2UR UR32, R12 ;  /* 0x000000000c2072ca */ /* 0x000fc400000e0000 */
[----:B------:R-:W-:Y:S01]  /*15060*/  R2UR UR58, R74 ;  /* 0x000000004a3a72ca */ /* 0x000fe200000e0000 */
[----:B------:R-:W-:Y:S01]  /*15070*/  VIADD R74, R16, 0x282 ;  /* 0x00000282104a7836 */ /* 0x000fe20000000000 */
[----:B------:R-:W-:Y:S01]  /*15080*/  R2UR UR59, R75 ;  /* 0x000000004b3b72ca */ /* 0x000fe200000e0000 */
[----:B------:R-:W-:Y:S01]  /*15090*/  IMAD.MOV.U32 R75, RZ, RZ, -0x7fffffe0 ;  /* 0x80000020ff4b7424 */ /* 0x000fe200078e00ff */
[----:B------:R-:W-:Y:S02]  /*150a0*/  R2UR UR48, R12 ;  /* 0x000000000c3072ca */ /* 0x000fe400000e0000 */
[----:B------:R-:W-:Y:S01]  /*150b0*/  MOV R151, UR50 ;  /* 0x0000003200977c02 */ /* 0x000fe20008000f00 */
        /* <DEDUP_REMOVED lines=9> */
[----:B------:R-:W-:Y:S02]  /*15150*/  R2UR UR28, R12 ;  /* 0x000000000c1c72ca */ /* 0x000fe400000e0000 */
[C---:B------:R-:W-:Y:S02]  /*15160*/  R2UR UR29, R13.reuse ;  /* 0x000000000d1d72ca */ /* 0x040fe400000e0000 */
[----:B------:R-:W-:-:S02]  /*15170*/  R2UR UR49, R13 ;  /* 0x000000000d3172ca */ /* 0x000fc400000e0000 */
        /* <DEDUP_REMOVED lines=149> */
[----:B------:R-:W-:Y:S01]  /*15ad0*/  R2UR UR8, R20 ;  /* 0x00000000140872ca */ /* 0x000fe200000e0000 */
[----:B------:R0:W5:Y:S01]  /*15ae0*/  LDL.LU R25, [R1+0x98] ;  /* 0x0000980001197983 */ /* 0x0001620000300800 */
[----:B------:R-:W-:Y:S01]  /*15af0*/  R2UR UR55, R154 ;  /* 0x000000009a3772ca */ /* 0x000fe200000e0000 */
[----:B------:R-:W-:Y:S01]  /*15b00*/  VIADD R20, R16, 0x540 ;  /* 0x0000054010147836 */ /* 0x000fe20000000000 */
[----:B------:R-:W-:-:S02]  /*15b10*/  R2UR UR54, R153 ;  /* 0x00000000993672ca */ /* 0x000fc400000e0000 */
        /* <DEDUP_REMOVED lines=273> */
.L_x_1986:
[----:B------:R-:W-:Y:S01]  /*16c30*/  SHF.L.U32 R0, R149, 0x1f, RZ ;  /* 0x0000001f95007819 */ /* 0x000fe200000006ff */
[----:B-----5:R-:W-:-:S04]  /*16c40*/  IMAD R14, R19, 0x8, R22 ;  /* 0x00000008130e7824 */ /* 0x020fc800078e0216 */
[----:B------:R0:W1:Y:S01]  /*16c50*/  SYNCS.PHASECHK.TRANS64.TRYWAIT P2, [R14+URZ+0x31c50], R0 ;  /* 0x031c50000e0075a7 */ /* 0x000062000804017f */
[----:B------:R-:W-:Y:S05]  /*16c60*/  @!P0 BRA `(.L_x_1987) ;  /* 0x0000000000048947 */ /* 0x000fea0003800000 */
[----:B------:R-:W-:Y:S01]  /*16c70*/  BPT.TRAP 0x1 ;  /* 0x000000040000795c */ /* 0x000fe20000300000 */
.L_x_1987:
[----:B------:R-:W-:Y:S04]  /*16c80*/  BSSY B0, `(.L_x_1985) ;  /* 0x0000004000007945 */ /* 0x000fe80003800000 */
[----:B-1----:R-:W-:Y:S05]  /*16c90*/  @P2 BRA `(.L_x_1988) ;  /* 0x0000000000082947 */ /* 0x002fea0003800000 */
[----:B------:R-:W1:Y:S02]  /*16ca0*/  SYNCS.PHASECHK.TRANS64.TRYWAIT P2, [R14+URZ+0x31c50], R0 ;  /* 0x031c50000e0075a7 */ /* 0x000e64000804017f */
[----:B-1----:R-:W-:Y:S05]  /*16cb0*/  @!P2 BRA `(.L_x_1989) ;  /* 0x000000a800aca947 */ /* 0x002fea0003800000 */
.L_x_1988:
[----:B------:R-:W-:Y:S05]  /*16cc0*/  BSYNC B0 ;  /* 0x0000000000007941 */ /* 0x000fea0003800000 */
.L_x_1985:
[----:B------:R-:W2:Y:S04]  /*16cd0*/  LDL.LU R20, [R1+0x18] ;  /* 0x0000180001147983 */ /* 0x000ea80000300800 */
[----:B------:R-:W3:Y:S01]  /*16ce0*/  LDL.LU R154, [R1+0x10] ;  /* 0x00001000019a7983 */ /* 0x000ee20000300800 */
[----:B01---5:R-:W-:Y:S01]  /*16cf0*/  FMNMX.FTZ R0, R136, R18, !PT ;  /* 0x0000001288007209 */ /* 0x023fe20007810000 */
        /* <DEDUP_REMOVED lines=42> */
[C---:B------:R-:W-:Y:S01]  /*16fa0*/  FADD.FTZ R16, -R14.reuse, R18 ;  /* 0x000000120e107221 */ /* 0x040fe20000010100 */
[----:B------:R-:W-:-:S03]  /*16fb0*/  FMUL.FTZ R17, R14, R0 ;  /* 0x000000000e117220 */ /* 0x000fc60000410000 */
[-C--:B------:R-:W-:Y:S01]  /*16fc0*/  FMUL.FTZ R16, R16, R0.reuse ;  /* 0x0000000010107220 */ /* 0x080fe20000410000 */
[-CC-:B------:R-:W-:Y:S01]  /*16fd0*/  FFMA.FTZ R136, R136, R0.reuse, -R17.reuse ;  /* 0x0000000088887223 */ /* 0x180fe20000010811 */
[-CC-:B------:R-:W-:Y:S01]  /*16fe0*/  FFMA.FTZ R137, R137, R0.reuse, -R17.reuse ;  /* 0x0000000089897223 */ /* 0x180fe20000010811 */
[-CC-:B------:R-:W-:Y:S01]  /*16ff0*/  FFMA.FTZ R151, R132, R0.reuse, -R17.reuse ;  /* 0x0000000084977223 */ /* 0x180fe20000010811 */
[----:B------:R-:W-:Y:S01]  /*17000*/  MUFU.EX2 R21, R16 ;  /* 0x0000001000157308 */ /* 0x000fe20000000800 */
[-CC-:B------:R-:W-:Y:S01]  /*17010*/  FFMA.FTZ R132, R124, R0.reuse, -R17.reuse ;  /* 0x000000007c847223 */ /* 0x180fe20000010811 */
[-CC-:B------:R-:W-:Y:S01]  /*17020*/  FFMA.FTZ R140, R140, R0.reuse, -R17.reuse ;  /* 0x000000008c8c7223 */ /* 0x180fe20000010811 */
[----:B------:R-:W4:Y:S01]  /*17030*/  LDL R124, [R1+0x40] ;  /* 0x00004000017c7983 */ /* 0x000f220000100800 */
        /* <DEDUP_REMOVED lines=34> */
[----:B------:R-:W-:Y:S01]  /*17260*/  FFMA.FTZ R80, R77, R0, -R17 ;  /* 0x000000004d507223 */ /* 0x000fe20000010811 */
[----:B------:R-:W-:Y:S01]  /*17270*/  WARPGROUP.ARRIVE ;  /* 0x00000000000079c5 */ /* 0x000fe20000000000 */
[----:B0-----:R-:W4:Y:S01]  /*17280*/  LDL.LU R136, [R1+0x1c] ;  /* 0x00001c0001887983 */ /* 0x001f220000300800 */
[----:B--2---:R-:W-:-:S04]  /*17290*/  FFMA.FTZ R17, R21, R20, R16 ;  /* 0x0000001415117223 */ /* 0x004fc80000010010 */
[C---:B-1----:R-:W-:Y:S01]  /*172a0*/  FADD.FTZ R17, R137.reuse, R17 ;  /* 0x0000001189117221 */ /* 0x042fe20000010000 */
[----:B------:R-:W-:-:S03]  /*172b0*/  F2FP.F16.F32.PACK_AB R16, R137, R16 ;  /* 0x000000108910723e */ /* 0x000fc600000000ff */
[----:B------:R-:W-:-:S04]  /*172c0*/  FADD.FTZ R17, R18, R17 ;  /* 0x0000001112117221 */ /* 0x000fc80000010000 */
[----:B------:R-:W-:Y:S01]  /*172d0*/  FADD.FTZ R137, R141, R17 ;  /* 0x000000118d897221 */ /* 0x000fe20000010000 */
[----:B---3--:R-:W-:-:S04]  /*172e0*/  FMNMX.FTZ R17, R138, R154, !PT ;  /* 0x0000009a8a117209 */ /* 0x008fc80007810000 */
        /* <DEDUP_REMOVED lines=76> */
[----:B------:R-:W-:-:S05]  /*177b0*/  VIADD R17, R22, 0x200 ;  /* 0x0000020016117836 */ /* 0x000fca0000000000 */
[----:B------:R-:W-:-:S04]  /*177c0*/  SHF.R.U32.HI R17, RZ, 0x4, R17 ;  /* 0x00000004ff117819 */ /* 0x000fc80000011611 */
[----:B------:R-:W-:-:S04]  /*177d0*/  LOP3.LUT R17, R17, 0x3fff, RZ, 0xc0, !PT ;  /* 0x00003fff11117812 */ /* 0x000fc800078ec0ff */
[----:B------:R-:W-:-:S05]  /*177e0*/  LOP3.LUT R17, R17, 0x2400000, RZ, 0xfc, !PT ;  /* 0x0240000011117812 */ /* 0x000fca00078efcff */
[----:B------:R-:W-:-:S04]  /*177f0*/  IMAD R72, R19, 0x6c0, R17 ;  /* 0x000006c013487824 */ /* 0x000fc800078e0211 */
        /* <DEDUP_REMOVED lines=20> */
[----:B----4-:R-:W-:-:S02]  /*17940*/  LOP3.LUT R72, R124, 0x10000, RZ, 0xfc, !PT ;  /* 0x000100007c487812 */ /* 0x010fc400078efcff */
[----:B------:R-:W-:Y:S02]  /*17950*/  R2UR UR5, R73 ;  /* 0x00000000490572ca */ /* 0x000fe400000e0000 */
        /* <DEDUP_REMOVED lines=64> */
[----:B------:R-:W-:Y:S02]  /*17d60*/  FADD.FTZ R17, -R20, R154 ;  /* 0x0000009a14117221 */ /* 0x000fe40000010100 */
[----:B------:R-:W0:Y:S02]  /*17d70*/  S2R R154, SR_TID.X ;  /* 0x00000000009a7919 */ /* 0x000e240000002100 */
[----:B------:R-:W-:-:S04]  /*17d80*/  FMUL.FTZ R17, R17, R0 ;  /* 0x0000000011117220 */ /* 0x000fc80000410000 */
[----:B------:R-:W-:Y:S08]  /*17d90*/  MUFU.EX2 R124, R17 ;  /* 0x00000011007c7308 */ /* 0x000ff00000000800 */
[----:B------:R-:W1:Y:S01]  /*17da0*/  MUFU.EX2 R17, R138 ;  /* 0x0000008a00117308 */ /* 0x000e620000000800 */
[----:B------:R-:W-:Y:S02]  /*17db0*/  WARPGROUP.DEPBAR.LE gsb0, 0x0 ;  /* 0x00008000000079c5 */ /* 0x000fe40000010000 */
[----:B------:R-:W-:-:S06]  /*17dc0*/  WARPGROUP.ARRIVE ;  /* 0x00000000000079c5 */ /* 0x000fcc0000000000 */
[----:B------:R-:W-:Y:S01]  /*17dd0*/  HGMMA.64x96x16.F32 R24, gdesc[UR36].tnspB, R24, gsb0 ;  /* 0x41600000241879f0 */ /* 0x000fe20008000818 */
[----:B------:R-:W2:Y:S01]  /*17de0*/  MUFU.EX2 R139, R139 ;  /* 0x0000008b008b7308 */ /* 0x000ea20000000800 */
[----:B0-----:R-:W-:Y:S02]  /*17df0*/  SHF.R.U32.HI R140, RZ, 0x7, R154 ;  /* 0x00000007ff8c7819 */ /* 0x001fe4000001169a */
[----:B------:R-:W-:-:S03]  /*17e00*/  ISETP.GE.U32.AND P2, PT, R154, 0x180, PT ;  /* 0x000001809a00780c */ /* 0x000fc60003f46070 */
[----:B------:R-:W-:Y:S02]  /*17e10*/  VIADD R72, R140, 0x9 ;  /* 0x000000098c487836 */ /* 0x000fe40000000000 */
[----:B------:R-:W-:Y:S01]  /*17e20*/  MUFU.EX2 R142, R142 ;  /* 0x0000008e008e7308 */ /* 0x000fe20000000800 */
[----:B-1----:R-:W-:Y:S02]  /*17e30*/  FFMA.FTZ R73, R124, R136, R17 ;  /* 0x000000887c497223 */ /* 0x002fe40000010011 */
[----:B------:R-:W-:-:S05]  /*17e40*/  SEL R72, R72, 0x9, !P2 ;  /* 0x0000000948487807 */ /* 0x000fca0005000000 */
[----:B------:R-:W-:Y:S01]  /*17e50*/  MUFU.EX2 R143, R143 ;  /* 0x0000008f008f7308 */ /* 0x000fe20000000800 */
[----:B------:R-:W-:-:S04]  /*17e60*/  @!P1 IMAD R74, R146, 0x8, R22 ;  /* 0x00000008924a9824 */ /* 0x000fc800078e0216 */
[----:B------:R-:W-:Y:S01]  /*17e70*/  @!P1 VIADD R74, R74, 0x31c40 ;  /* 0x00031c404a4a9836 */ /* 0x000fe20000000000 */
[----:B------:R-:W-:Y:S02]  /*17e80*/  F2FP.F16.F32.PACK_AB R18, R141, R18 ;  /* 0x000000128d12723e */ /* 0x000fe400000000ff */
[----:B--2---:R-:W-:Y:S02]  /*17e90*/  F2FP.F16.F32.PACK_AB R17, R139, R17 ;  /* 0x000000118b11723e */ /* 0x004fe400000000ff */
[----:B------:R-:W-:Y:S01]  /*17ea0*/  @!P1 PRMT R74, RZ, 0x654, R74 ;  /* 0x00000654ff4a9816 */ /* 0x000fe2000000004a */
[----:B------:R-:W0:Y:S08]  /*17eb0*/  MUFU.EX2 R153, R153 ;  /* 0x0000009900997308 */ /* 0x000e300000000800 */
[----:B------:R-:W-:Y:S08]  /*17ec0*/  MUFU.EX2 R131, R131 ;  /* 0x0000008300837308 */ /* 0x000ff00000000800 */
[----:B------:R-:W-:Y:S01]  /*17ed0*/  MUFU.EX2 R151, R151 ;  /* 0x0000009700977308 */ /* 0x000fe20000000800 */
[----:B0-----:R-:W-:-:S07]  /*17ee0*/  FADD.FTZ R137, R153, R137 ;  /* 0x0000008999897221 */ /* 0x001fce0000010000 */
[----:B------:R-:W-:Y:S08]  /*17ef0*/  MUFU.EX2 R135, R135 ;  /* 0x0000008700877308 */ /* 0x000ff00000000800 */
[----:B------:R-:W-:Y:S01]  /*17f00*/  MUFU.EX2 R149, R149 ;  /* 0x0000009500957308 */ /* 0x000fe20000000800 */
[----:B------:R-:W-:Y:S02]  /*17f10*/  WARPGROUP.DEPBAR.LE gsb0, 0x0 ;  /* 0x00008000000079c5 */ /* 0x000fe40000010000 */
[----:B------:R0:W-:Y:S06]  /*17f20*/  BAR.ARV R72, 0x100 ;  /* 0x000400480000751d */ /* 0x0001ec0000002000 */
[----:B------:R-:W-:Y:S01]  /*17f30*/  @!P1 SYNCS.ARRIVE.TRANS64.RED.A1T0 RZ, [R74+URZ], RZ ;  /* 0x000000ff4aff99a7 */ /* 0x000fe2000810043f */
[----:B0-----:R-:W-:Y:S01]  /*17f40*/  FADD.FTZ R72, R139, R73 ;  /* 0x000000498b487221 */ /* 0x001fe20000010000 */
[----:B------:R-:W-:-:S04]  /*17f50*/  @!P1 IMAD R73, R19, 0x8, R22 ;  /* 0x0000000813499824 */ /* 0x000fc800078e0216 */
[----:B------:R-:W-:Y:S01]  /*17f60*/  @!P1 VIADD R73, R73, 0x31c60 ;  /* 0x00031c6049499836 */ /* 0x000fe20000000000 */
[----:B------:R-:W-:-:S04]  /*17f70*/  F2FP.F16.F32.PACK_AB R19, R143, R142 ;  /* 0x0000008e8f13723e */ /* 0x000fc800000000ff */
[----:B------:R-:W-:-:S04]  /*17f80*/  @!P1 PRMT R73, RZ, 0x654, R73 ;  /* 0x00000654ff499816 */ /* 0x000fc80000000049 */
[----:B------:R0:W-:Y:S01]  /*17f90*/  @!P1 SYNCS.ARRIVE.TRANS64.RED.A1T0 RZ, [R73+URZ], RZ ;  /* 0x000000ff49ff99a7 */ /* 0x0001e2000810043f */
[----:B------:R1:W-:Y:S01]  /*17fa0*/  STSM.16.M88.4 [R23+0x24300], R16 ;  /* 0x0243001017007844 */ /* 0x0003e20000000200 */
[----:B------:R-:W-:Y:S01]  /*17fb0*/  FADD.FTZ R72, R142, R72 ;  /* 0x000000488e487221 */ /* 0x000fe20000010000 */
[----:B-1----:R-:W1:Y:S08]  /*17fc0*/  MUFU.EX2 R17, R130 ;  /* 0x0000008200117308 */ /* 0x002e700000000800 */
[----:B------:R-:W2:Y:S01]  /*17fd0*/  MUFU.EX2 R16, R152 ;  /* 0x0000009800107308 */ /* 0x000ea20000000800 */
[----:B------:R-:W-:-:S07]  /*17fe0*/  FADD.FTZ R72, R143, R72 ;  /* 0x000000488f487221 */ /* 0x000fce0000010000 */
[----:B------:R-:W3:Y:S01]  /*17ff0*/  MUFU.EX2 R19, R134 ;  /* 0x0000008600137308 */ /* 0x000ee20000000800 */
[----:B-1----:R-:W-:-:S07]  /*18000*/  FADD.FTZ R72, R17, R72 ;  /* 0x0000004811487221 */ /* 0x002fce0000010000 */
[----:B------:R-:W1:Y:S01]  /*18010*/  MUFU.EX2 R18, R150 ;  /* 0x0000009600127308 */ /* 0x000e620000000800 */
[----:B--2---:R-:W-:Y:S01]  /*18020*/  FADD.FTZ R137, R16, R137 ;  /* 0x0000008910897221 */ /* 0x004fe20000010000 */
[----:B------:R-:W-:-:S06]  /*18030*/  FADD.FTZ R72, R131, R72 ;  /* 0x0000004883487221 */ /* 0x000fcc0000010000 */
[----:B0-----:R-:W0:Y:S01]  /*18040*/  MUFU.EX2 R73, R122 ;  /* 0x0000007a00497308 */ /* 0x001e220000000800 */
[----:B------:R-:W-:Y:S01]  /*18050*/  FADD.FTZ R137, R151, R137 ;  /* 0x0000008997897221 */ /* 0x000fe20000010000 */
[----:B---3--:R-:W-:-:S06]  /*18060*/  FADD.FTZ R72, R19, R72 ;  /* 0x0000004813487221 */ /* 0x008fcc0000010000 */
[----:B------:R-:W2:Y:S08]  /*18070*/  MUFU.EX2 R133, R133 ;  /* 0x0000008500857308 */ /* 0x000eb00000000800 */
[----:B------:R-:W3:Y:S01]  /*18080*/  MUFU.EX2 R123, R123 ;  /* 0x0000007b007b7308 */ /* 0x000ee20000000800 */
[----:B-1----:R-:W-:Y:S01]  /*18090*/  FADD.FTZ R137, R18, R137 ;  /* 0x0000008912897221 */ /* 0x002fe20000010000 */
[----:B------:R-:W-:-:S06]  /*180a0*/  FADD.FTZ R72, R135, R72 ;  /* 0x0000004887487221 */ /* 0x000fcc0000010000 */
[----:B------:R-:W-:Y:S08]  /*180b0*/  MUFU.EX2 R132, R132 ;  /* 0x0000008400847308 */ /* 0x000ff00000000800 */
[----:B------:R-:W1:Y:S01]  /*180c0*/  MUFU.EX2 R75, R126 ;  /* 0x0000007e004b7308 */ /* 0x000e620000000800 */
[----:B------:R-:W-:Y:S01]  /*180d0*/  FADD.FTZ R137, R149, R137 ;  /* 0x0000008995897221 */ /* 0x000fe20000010000 */
[----:B0-----:R-:W-:-:S06]  /*180e0*/  FADD.FTZ R72, R73, R72 ;  /* 0x0000004849487221 */ /* 0x001fcc0000010000 */
[----:B------:R-:W-:Y:S08]  /*180f0*/  MUFU.EX2 R74, R129 ;  /* 0x00000081004a7308 */ /* 0x000ff00000000800 */
[----:B------:R-:W0:Y:S01]  /*18100*/  MUFU.EX2 R127, R127 ;  /* 0x0000007f007f7308 */ /* 0x000e220000000800 */
[----:B--2---:R-:W-:Y:S01]  /*18110*/  FADD.FTZ R137, R133, R137 ;  /* 0x0000008985897221 */ /* 0x004fe20000010000 */
[----:B---3--:R-:W-:-:S06]  /*18120*/  FADD.FTZ R72, R123, R72 ;  /* 0x000000487b487221 */ /* 0x008fcc0000010000 */
[----:B------:R-:W2:Y:S08]  /*18130*/  MUFU.EX2 R129, R128 ;  /* 0x0000008000817308 */ /* 0x000eb00000000800 */
[----:B------:R-:W-:Y:S08]  /*18140*/  MUFU.EX2 R136, R81 ;  /* 0x0000005100887308 */ /* 0x000ff00000000800 */
[----:B------:R-:W3:Y:S01]  /*18150*/  MUFU.EX2 R81, R114 ;  /* 0x0000007200517308 */ /* 0x000ee20000000800 */
[----:B-1----:R-:W-:-:S07]  /*18160*/  FADD.FTZ R72, R75, R72 ;  /* 0x000000484b487221 */ /* 0x002fce0000010000 */
[----:B------:R-:W1:Y:S08]  /*18170*/  MUFU.EX2 R125, R125 ;  /* 0x0000007d007d7308 */ /* 0x000e700000000800 */
[----:B------:R-:W-:Y:S08]  /*18180*/  MUFU.EX2 R128, R121 ;  /* 0x0000007900807308 */ /* 0x000ff00000000800 */
[----:B------:R-:W4:Y:S08]  /*18190*/  MUFU.EX2 R115, R115 ;  /* 0x0000007300737308 */ /* 0x000f300000000800 */
[----:B------:R-:W-:Y:S01]  /*181a0*/  MUFU.EX2 R121, R117 ;  /* 0x0000007500797308 */ /* 0x000fe20000000800 */
[----:B0-----:R-:W-:-:S07]  /*181b0*/  FADD.FTZ R72, R127, R72 ;  /* 0x000000487f487221 */ /* 0x001fce0000010000 */
[----:B------:R-:W-:Y:S08]  /*181c0*/  MUFU.EX2 R117, R113 ;  /* 0x0000007100757308 */ /* 0x000ff00000000800 */
[----:B------:R0:W-:Y:S08]  /*181d0*/  MUFU.EX2 R113, R80 ;  /* 0x0000005000717308 */ /* 0x0001f00000000800 */
[----:B------:R-:W4:Y:S01]  /*181e0*/  MUFU.EX2 R118, R118 ;  /* 0x0000007600767308 */ /* 0x000f220000000800 */
[----:B0-----:R-:W-:-:S04]  /*181f0*/  FADD.FTZ R80, R132, R137 ;  /* 0x0000008984507221 */ /* 0x001fc80000010000 */
[----:B------:R-:W-:-:S03]  /*18200*/  FADD.FTZ R80, R74, R80 ;  /* 0x000000504a507221 */ /* 0x000fc60000010000 */
[----:B------:R-:W0:Y:S01]  /*18210*/  MUFU.EX2 R120, R120 ;  /* 0x0000007800787308 */ /* 0x000e220000000800 */
[----:B--2---:R-:W-:Y:S01]  /*18220*/  FADD.FTZ R80, R129, R80 ;  /* 0x0000005081507221 */ /* 0x004fe20000010000 */
[----:B---3--:R-:W-:-:S06]  /*18230*/  FADD.FTZ R72, R81, R72 ;  /* 0x0000004851487221 */ /* 0x008fcc0000010000 */
[----:B------:R-:W2:Y:S01]  /*18240*/  MUFU.EX2 R119, R119 ;  /* 0x0000007700777308 */ /* 0x000ea20000000800 */
[----:B-1----:R-:W-:Y:S01]  /*18250*/  FADD.FTZ R80, R125, R80 ;  /* 0x000000507d507221 */ /* 0x002fe20000010000 */
[----:B----4-:R-:W-:-:S06]  /*18260*/  FADD.FTZ R114, R115, R72 ;  /* 0x0000004873727221 */ /* 0x010fcc0000010000 */
[----:B------:R-:W1:Y:S01]  /*18270*/  MUFU.EX2 R106, R106 ;  /* 0x0000006a006a7308 */ /* 0x000e620000000800 */
[----:B------:R-:W-:Y:S01]  /*18280*/  FADD.FTZ R80, R128, R80 ;  /* 0x0000005080507221 */ /* 0x000fe20000010000 */
[----:B------:R-:W-:-:S06]  /*18290*/  FADD.FTZ R114, R118, R114 ;  /* 0x0000007276727221 */ /* 0x000fcc0000010000 */
[----:B------:R-:W3:Y:S08]  /*182a0*/  MUFU.EX2 R116, R116 ;  /* 0x0000007400747308 */ /* 0x000ef00000000800 */
[----:B------:R-:W-:Y:S01]  /*182b0*/  MUFU.EX2 R107, R107 ;  /* 0x0000006b006b7308 */ /* 0x000fe20000000800 */
[----:B0-----:R-:W-:Y:S01]  /*182c0*/  FADD.FTZ R80, R120, R80 ;  /* 0x0000005078507221 */ /* 0x001fe20000010000 */
[----:B--2---:R-:W-:-:S06]  /*182d0*/  FADD.FTZ R122, R119, R114 ;  /* 0x00000072777a7221 */ /* 0x004fcc0000010000 */
[----:B------:R-:W-:Y:S01]  /*182e0*/  MUFU.EX2 R110, R110 ;  /* 0x0000006e006e7308 */ /* 0x000fe20000000800 */
[----:B------:R-:W-:Y:S01]  /*182f0*/  FADD.FTZ R80, R121, R80 ;  /* 0x0000005079507221 */ /* 0x000fe20000010000 */
[----:B-1----:R-:W-:-:S06]  /*18300*/  FADD.FTZ R122, R106, R122 ;  /* 0x0000007a6a7a7221 */ /* 0x002fcc0000010000 */
[----:B------:R-:W0:Y:S08]  /*18310*/  MUFU.EX2 R112, R112 ;  /* 0x0000007000707308 */ /* 0x000e300000000800 */
[----:B------:R-:W1:Y:S01]  /*18320*/  MUFU.EX2 R111, R111 ;  /* 0x0000006f006f7308 */ /* 0x000e620000000800 */
[----:B---3--:R-:W-:-:S07]  /*18330*/  FADD.FTZ R80, R116, R80 ;  /* 0x0000005074507221 */ /* 0x008fce0000010000 */
[----:B------:R-:W2:Y:S08]  /*18340*/  MUFU.EX2 R109, R109 ;  /* 0x0000006d006d7308 */ /* 0x000eb00000000800 */
[----:B------:R-:W3:Y:S01]  /*18350*/  MUFU.EX2 R98, R98 ;  /* 0x0000006200627308 */ /* 0x000ee20000000800 */
[----:B------:R-:W-:-:S07]  /*18360*/  FADD.FTZ R80, R117, R80 ;  /* 0x0000005075507221 */ /* 0x000fce0000010000 */
[----:B------:R-:W4:Y:S01]  /*18370*/  MUFU.EX2 R108, R108 ;  /* 0x0000006c006c7308 */ /* 0x000f220000000800 */
[----:B------:R-:W-:-:S07]  /*18380*/  F2FP.F16.F32.PACK_AB R16, R16, R153 ;  /* 0x000000991010723e */ /* 0x000fce00000000ff */
[----:B------:R-:W4:Y:S01]  /*18390*/  MUFU.EX2 R99, R99 ;  /* 0x0000006300637308 */ /* 0x000f220000000800 */
[----:B------:R-:W-:-:S07]  /*183a0*/  F2FP.F16.F32.PACK_AB R17, R131, R17 ;  /* 0x000000118311723e */ /* 0x000fce00000000ff */
[----:B------:R1:W-:Y:S01]  /*183b0*/  MUFU.EX2 R114, R82 ;  /* 0x0000005200727308 */ /* 0x0003e20000000800 */
[----:B------:R-:W-:Y:S01]  /*183c0*/  F2FP.F16.F32.PACK_AB R18, R18, R151 ;  /* 0x000000971212723e */ /* 0x000fe200000000ff */
[----:B0-----:R-:W-:Y:S01]  /*183d0*/  FADD.FTZ R80, R112, R80 ;  /* 0x0000005070507221 */ /* 0x001fe20000010000 */
[----:B------:R-:W-:Y:S01]  /*183e0*/  F2FP.F16.F32.PACK_AB R19, R135, R19 ;  /* 0x000000138713723e */ /* 0x000fe200000000ff */
[----:B-1----:R-:W-:-:S04]  /*183f0*/  FADD.FTZ R82, R107, R122 ;  /* 0x0000007a6b527221 */ /* 0x002fc80000010000 */
[----:B------:R-:W0:Y:S01]  /*18400*/  MUFU.EX2 R105, R105 ;  /* 0x0000006900697308 */ /* 0x000e220000000800 */
[----:B------:R-:W-:Y:S01]  /*18410*/  FADD.FTZ R126, R110, R82 ;  /* 0x000000526e7e7221 */ /* 0x000fe20000010000 */
[----:B------:R-:W-:-:S06]  /*18420*/  F2FP.F16.F32.PACK_AB R73, R123, R73 ;  /* 0x000000497b49723e */ /* 0x000fcc00000000ff */
[----:B------:R-:W1:Y:S01]  /*18430*/  MUFU.EX2 R102, R102 ;  /* 0x0000006600667308 */ /* 0x000e620000000800 */
[----:B------:R-:W-:Y:S01]  /*18440*/  FADD.FTZ R123, R111, R126 ;  /* 0x0000007e6f7b7221 */ /* 0x000fe20000010000 */
[----:B------:R-:W-:Y:S01]  /*18450*/  F2FP.F16.F32.PACK_AB R75, R127, R75 ;  /* 0x0000004b7f4b723e */ /* 0x000fe200000000ff */
[----:B------:R3:W-:Y:S05]  /*18460*/  STSM.16.M88.4 [R23+0x25b00], R16 ;  /* 0x025b001017007844 */ /* 0x0007ea0000000200 */
[----:B------:R-:W1:Y:S01]  /*18470*/  MUFU.EX2 R104, R104 ;  /* 0x0000006800687308 */ /* 0x000e620000000800 */
[----:B--2---:R-:W-:-:S07]  /*18480*/  FADD.FTZ R127, R109, R80 ;  /* 0x000000506d7f7221 */ /* 0x004fce0000010000 */
[----:B------:R-:W2:Y:S01]  /*18490*/  MUFU.EX2 R103, R103 ;  /* 0x0000006700677308 */ /* 0x000ea20000000800 */
[----:B------:R-:W-:Y:S01]  /*184a0*/  F2FP.F16.F32.PACK_AB R72, R133, R149 ;  /* 0x000000958548723e */ /* 0x000fe200000000ff */
[----:B---3--:R-:W-:Y:S01]  /*184b0*/  FADD.FTZ R16, R98, R123 ;  /* 0x0000007b62107221 */ /* 0x008fe20000010000 */
[----:B------:R-:W-:-:S05]  /*184c0*/  F2FP.F16.F32.PACK_AB R74, R74, R132 ;  /* 0x000000844a4a723e */ /* 0x000fca00000000ff */
[----:B------:R-:W3:Y:S01]  /*184d0*/  MUFU.EX2 R101, R101 ;  /* 0x0000006500657308 */ /* 0x000ee20000000800 */
[----:B----4-:R-:W-:Y:S01]  /*184e0*/  FADD.FTZ R126, R108, R127 ;  /* 0x0000007f6c7e7221 */ /* 0x010fe20000010000 */
[----:B------:R-:W-:-:S06]  /*184f0*/  FADD.FTZ R17, R99, R16 ;  /* 0x0000001063117221 */ /* 0x000fcc0000010000 */
[----:B------:R-:W4:Y:S01]  /*18500*/  MUFU.EX2 R90, R90 ;  /* 0x0000005a005a7308 */ /* 0x000f220000000800 */
[----:B------:R1:W-:Y:S01]  /*18510*/  STSM.16.M88.4 [R23+0x27300], R72 ;  /* 0x0273004817007844 */ /* 0x0003e20000000200 */
[----:B0-----:R-:W-:-:S06]  /*18520*/  FADD.FTZ R19, R105, R126 ;  /* 0x0000007e69137221 */ /* 0x001fcc0000010000 */
[----:B------:R-:W0:Y:S08]  /*18530*/  MUFU.EX2 R100, R100 ;  /* 0x0000006400647308 */ /* 0x000e300000000800 */
[----:B------:R-:W0:Y:S01]  /*18540*/  MUFU.EX2 R91, R91 ;  /* 0x0000005b005b7308 */ /* 0x000e220000000800 */
[----:B-1----:R-:W-:Y:S01]  /*18550*/  FADD.FTZ R72, R102, R17 ;  /* 0x0000001166487221 */ /* 0x002fe20000010000 */
[----:B------:R-:W-:-:S06]  /*18560*/  FADD.FTZ R18, R104, R19 ;  /* 0x0000001368127221 */ /* 0x000fcc0000010000 */
[----:B------:R-:W1:Y:S01]  /*18570*/  MUFU.EX2 R97, R97 ;  /* 0x0000006100617308 */ /* 0x000e620000000800 */
[----:B--2---:R-:W-:-:S07]  /*18580*/  FADD.FTZ R73, R103, R72 ;  /* 0x0000004867497221 */ /* 0x004fce0000010000 */
[----:B------:R-:W2:Y:S01]  /*18590*/  MUFU.EX2 R94, R94 ;  /* 0x0000005e005e7308 */ /* 0x000ea20000000800 */
[----:B---3--:R-:W-:Y:S01]  /*185a0*/  FADD.FTZ R75, R101, R18 ;  /* 0x00000012654b7221 */ /* 0x008fe20000010000 */
[----:B----4-:R-:W-:-:S06]  /*185b0*/  FADD.FTZ R72, R90, R73 ;  /* 0x000000495a487221 */ /* 0x010fcc0000010000 */
[----:B------:R-:W3:Y:S08]  /*185c0*/  MUFU.EX2 R96, R96 ;  /* 0x0000006000607308 */ /* 0x000ef00000000800 */
[----:B------:R-:W4:Y:S01]  /*185d0*/  MUFU.EX2 R95, R95 ;  /* 0x0000005f005f7308 */ /* 0x000f220000000800 */
[----:B0-----:R-:W-:Y:S01]  /*185e0*/  FADD.FTZ R74, R100, R75 ;  /* 0x0000004b644a7221 */ /* 0x001fe20000010000 */
[----:B------:R-:W-:-:S06]  /*185f0*/  FADD.FTZ R73, R91, R72 ;  /* 0x000000485b497221 */ /* 0x000fcc0000010000 */
[----:B------:R-:W0:Y:S01]  /*18600*/  MUFU.EX2 R93, R93 ;  /* 0x0000005d005d7308 */ /* 0x000e220000000800 */
[----:B-1----:R-:W-:Y:S01]  /*18610*/  FADD.FTZ R75, R97, R74 ;  /* 0x0000004a614b7221 */ /* 0x002fe20000010000 */
[----:B--2---:R-:W-:-:S06]  /*18620*/  FADD.FTZ R72, R94, R73 ;  /* 0x000000495e487221 */ /* 0x004fcc0000010000 */
[----:B------:R-:W-:Y:S08]  /*18630*/  MUFU.EX2 R92, R92 ;  /* 0x0000005c005c7308 */ /* 0x000ff00000000800 */
[----:B------:R1:W2:Y:S01]  /*18640*/  MUFU.EX2 R122, R83 ;  /* 0x00000053007a7308 */ /* 0x0002a20000000800 */
[----:B---3--:R-:W-:Y:S01]  /*18650*/  FADD.FTZ R74, R96, R75 ;  /* 0x0000004b604a7221 */ /* 0x008fe20000010000 */
[----:B------:R-:W-:-:S06]  /*18660*/  F2FP.F16.F32.PACK_AB R80, R125, R129 ;  /* 0x000000817d50723e */ /* 0x000fcc00000000ff */
[----:B------:R-:W3:Y:S01]  /*18670*/  MUFU.EX2 R89, R89 ;  /* 0x0000005900597308 */ /* 0x000ee20000000800 */
[----:B------:R-:W-:Y:S01]  /*18680*/  F2FP.F16.F32.PACK_AB R81, R115, R81 ;  /* 0x000000517351723e */ /* 0x000fe200000000ff */
[----:B----4-:R-:W-:Y:S01]  /*18690*/  FADD.FTZ R73, R95, R72 ;  /* 0x000000485f497221 */ /* 0x010fe20000010000 */
[----:B------:R-:W-:-:S05]  /*186a0*/  F2FP.F16.F32.PACK_AB R82, R120, R128 ;  /* 0x000000807852723e */ /* 0x000fca00000000ff */
[----:B------:R-:W4:Y:S01]  /*186b0*/  MUFU.EX2 R86, R86 ;  /* 0x0000005600567308 */ /* 0x000f220000000800 */
[----:B-1----:R-:W-:Y:S02]  /*186c0*/  F2FP.F16.F32.PACK_AB R83, R119, R118 ;  /* 0x000000767753723e */ /* 0x002fe400000000ff */
[----:B------:R-:W-:Y:S02]  /*186d0*/  F2FP.F16.F32.PACK_AB R16, R116, R121 ;  /* 0x000000797410723e */ /* 0x000fe400000000ff */
[----:B------:R-:W-:-:S03]  /*186e0*/  F2FP.F16.F32.PACK_AB R17, R107, R106 ;  /* 0x0000006a6b11723e */ /* 0x000fc600000000ff */
[----:B------:R-:W1:Y:S01]  /*186f0*/  MUFU.EX2 R88, R88 ;  /* 0x0000005800587308 */ /* 0x000e620000000800 */
[----:B------:R-:W-:Y:S02]  /*18700*/  F2FP.F16.F32.PACK_AB R18, R112, R117 ;  /* 0x000000757012723e */ /* 0x000fe400000000ff */
[----:B------:R-:W-:Y:S01]  /*18710*/  F2FP.F16.F32.PACK_AB R19, R111, R110 ;  /* 0x0000006e6f13723e */ /* 0x000fe200000000ff */
[----:B0-----:R-:W-:-:S04]  /*18720*/  FADD.FTZ R75, R93, R74 ;  /* 0x0000004a5d4b7221 */ /* 0x001fc80000010000 */
[----:B------:R-:W0:Y:S01]  /*18730*/  MUFU.EX2 R87, R87 ;  /* 0x0000005700577308 */ /* 0x000e220000000800 */
[----:B------:R-:W-:Y:S01]  /*18740*/  FADD.FTZ R73, R114, R73 ;  /* 0x0000004972497221 */ /* 0x000fe20000010000 */
[----:B------:R-:W-:Y:S06]  /*18750*/  STSM.16.M88.4 [R23+0x28b00], R80 ;  /* 0x028b005017007844 */ /* 0x000fec0000000200 */
[----:B------:R-:W0:Y:S01]  /*18760*/  MUFU.EX2 R85, R85 ;  /* 0x0000005500557308 */ /* 0x000e220000000800 */
[----:B------:R3:W-:Y:S01]  /*18770*/  STSM.16.M88.4 [R23+0x2a300], R16 ;  /* 0x02a3001017007844 */ /* 0x0007e20000000200 */
[----:B--2---:R-:W-:-:S06]  /*18780*/  FADD.FTZ R73, R122, R73 ;  /* 0x000000497a497221 */ /* 0x004fcc0000010000 */
[----:B------:R-:W2:Y:S08]  /*18790*/  MUFU.EX2 R76, R76 ;  /* 0x0000004c004c7308 */ /* 0x000eb00000000800 */
[----:B------:R-:W2:Y:S01]  /*187a0*/  MUFU.EX2 R84, R84 ;  /* 0x0000005400547308 */ /* 0x000ea20000000800 */
[----:B---3--:R-:W-:-:S07]  /*187b0*/  FADD.FTZ R16, R92, R75 ;  /* 0x0000004b5c107221 */ /* 0x008fce0000010000 */
[----:B------:R-:W3:Y:S01]  /*187c0*/  MUFU.EX2 R77, R77 ;  /* 0x0000004d004d7308 */ /* 0x000ee20000000800 */
[----:B------:R-:W-:Y:S01]  /*187d0*/  FADD.FTZ R17, R89, R16 ;  /* 0x0000001059117221 */ /* 0x000fe20000010000 */
[----:B----4-:R-:W-:-:S06]  /*187e0*/  FADD.FTZ R16, R86, R73 ;  /* 0x0000004956107221 */ /* 0x010fcc0000010000 */
[----:B------:R-:W-:Y:S01]  /*187f0*/  MUFU.EX2 R75, R78 ;  /* 0x0000004e004b7308 */ /* 0x000fe20000000800 */
[----:B-1----:R-:W-:-:S07]  /*18800*/  FADD.FTZ R18, R88, R17 ;  /* 0x0000001158127221 */ /* 0x002fce0000010000 */
[----:B------:R-:W1:Y:S01]  /*18810*/  MUFU.EX2 R79, R79 ;  /* 0x0000004f004f7308 */ /* 0x000e620000000800 */
[----:B0-----:R-:W-:Y:S01]  /*18820*/  FADD.FTZ R17, R87, R16 ;  /* 0x0000001057117221 */ /* 0x001fe20000010000 */
[----:B------:R-:W-:Y:S01]  /*18830*/  FADD.FTZ R19, R85, R18 ;  /* 0x0000001255137221 */ /* 0x000fe20000010000 */
[----:B------:R-:W-:Y:S02]  /*18840*/  F2FP.F16.F32.PACK_AB R108, R108, R109 ;  /* 0x0000006d6c6c723e */ /* 0x000fe400000000ff */
[----:B--2---:R-:W-:Y:S01]  /*18850*/  FADD.FTZ R16, R76, R17 ;  /* 0x000000114c107221 */ /* 0x004fe20000010000 */
[----:B------:R-:W-:Y:S01]  /*18860*/  F2FP.F16.F32.PACK_AB R109, R99, R98 ;  /* 0x00000062636d723e */ /* 0x000fe200000000ff */
[----:B------:R-:W-:Y:S01]  /*18870*/  FADD.FTZ R19, R84, R19 ;  /* 0x0000001354137221 */ /* 0x000fe20000010000 */
[----:B------:R-:W-:Y:S01]  /*18880*/  F2FP.F16.F32.PACK_AB R110, R104, R105 ;  /* 0x00000069686e723e */ /* 0x000fe200000000ff */
[----:B---3--:R-:W-:Y:S01]  /*18890*/  FADD.FTZ R16, R77, R16 ;  /* 0x000000104d107221 */ /* 0x008fe20000010000 */
        /* <DEDUP_REMOVED lines=9> */
[----:B------:R-:W-:Y:S01]  /*18930*/  F2FP.F16.F32.PACK_AB R84, R84, R85 ;  /* 0x000000555454723e */ /* 0x000fe200000000ff */
[----:B------:R-:W-:Y:S01]  /*18940*/  FADD.FTZ R18, R136, R19 ;  /* 0x0000001388127221 */ /* 0x000fe20000010000 */
[----:B------:R-:W-:Y:S02]  /*18950*/  F2FP.F16.F32.PACK_AB R85, R77, R76 ;  /* 0x0000004c4d55723e */ /* 0x000fe400000000ff */
[----:B------:R-:W-:Y:S02]  /*18960*/  F2FP.F16.F32.PACK_AB R86, R113, R136 ;  /* 0x000000887156723e */ /* 0x000fe400000000ff */
[----:B-1----:R-:W-:Y:S01]  /*18970*/  F2FP.F16.F32.PACK_AB R87, R79, R75 ;  /* 0x0000004b4f57723e */ /* 0x002fe200000000ff */
[----:B------:R1:W-:Y:S01]  /*18980*/  STSM.16.M88.4 [R23+0x2bb00], R108 ;  /* 0x02bb006c17007844 */ /* 0x0003e20000000200 */
[----:B------:R-:W-:Y:S01]  /*18990*/  FADD.FTZ R16, R75, R16 ;  /* 0x000000104b107221 */ /* 0x000fe20000010000 */
[----:B------:R-:W-:-:S02]  /*189a0*/  FADD.FTZ R17, R113, R18 ;  /* 0x0000001271117221 */ /* 0x000fc40000010000 */
[----:B------:R1:W-:Y:S01]  /*189b0*/  STSM.16.M88.4 [R23+0x2d300], R100 ;  /* 0x02d3006417007844 */ /* 0x0003e20000000200 */
[----:B------:R-:W-:-:S03]  /*189c0*/  FADD.FTZ R16, R79, R16 ;  /* 0x000000104f107221 */ /* 0x000fc60000010000 */
[----:B------:R1:W-:Y:S04]  /*189d0*/  STSM.16.M88.4 [R23+0x2eb00], R92 ;  /* 0x02eb005c17007844 */ /* 0x0003e80000000200 */
[----:B------:R1:W-:Y:S01]  /*189e0*/  STSM.16.M88.4 [R23+0x30300], R84 ;  /* 0x0303005417007844 */ /* 0x0003e20000000200 */
[----:B------:R-:W-:Y:S01]  /*189f0*/  @!PT LDS RZ, [RZ] ;  /* 0x00000000fffff984 */ /* 0x000fe20000000800 */
[----:B------:R-:W-:Y:S01]  /*18a00*/  @!PT LDS RZ, [RZ] ;  /* 0x00000000fffff984 */ /* 0x000fe20000000800 */
[----:B------:R-:W-:Y:S01]  /*18a10*/  @!PT LDS RZ, [RZ] ;  /* 0x00000000fffff984 */ /* 0x000fe20000000800 */
[----:B------:R-:W-:Y:S01]  /*18a20*/  @!PT LDS RZ, [RZ] ;  /* 0x00000000fffff984 */ /* 0x000fe20000000800 */
[----:B------:R0:W-:Y:S06]  /*18a30*/  MEMBAR.ALL.CTA ;  /* 0x0000000000007992 */ /* 0x0001ec0000008000 */
[----:B0-----:R-:W0:Y:S04]  /*18a40*/  FENCE.VIEW.ASYNC.S ;  /* 0x00000000000073c6 */ /* 0x001e280000000000 */
[----:B------:R1:W-:Y:S04]  /*18a50*/  STL [R1+0x18], R17 ;  /* 0x0000181101007387 */ /* 0x0003e80000100800 */
[----:B------:R1:W-:Y:S04]  /*18a60*/  STL [R1+0x1c], R16 ;  /* 0x00001c1001007387 */ /* 0x0003e80000100800 */
[----:B------:R1:W5:Y:S04]  /*18a70*/  LDL R149, [R1+0x20] ;  /* 0x0000200001957983 */ /* 0x0003680000100800 */
[----:B------:R1:W-:Y:S01]  /*18a80*/  STL [R1+0x10], R20 ;  /* 0x0000101401007387 */ /* 0x0003e20000100800 */
[----:B------:R-:W-:Y:S01]  /*18a90*/  ISETP.GT.AND P2, PT, R15, RZ, PT ;  /* 0x000000ff0f00720c */ /* 0x000fe20003f44270 */
        /* <DEDUP_REMOVED lines=53> */
.L_x_1979:
[----:B------:R-:W-:Y:S05]  /*18df0*/  WARPSYNC.ALL ;  /* 0x0000000000007948 */ /* 0x000fea0003800000 */
[----:B------:R-:W-:Y:S06]  /*18e00*/  BAR.ARV 0x8, 0x1a0 ;  /* 0x0206800000007b1d */ /* 0x000fec0000002000 */
[----:B------:R-:W-:Y:S05]  /*18e10*/  @!P0 BRA `(.L_x_1991) ;  /* 0x0000000000048947 */ /* 0x000fea0003800000 */
[----:B------:R-:W-:Y:S01]  /*18e20*/  BPT.TRAP 0x1 ;  /* 0x000000040000795c */ /* 0x000fe20000300000 */
.L_x_1991:
[----:B------:R-:W2:Y:S01]  /*18e30*/  LDL R2, [R1+0x20] ;  /* 0x0000200001027983 */ /* 0x000ea20000100800 */
[----:B------:R-:W-:Y:S01]  /*18e40*/  IMAD R9, R146, 0x8, R22 ;  /* 0x0000000892097824 */ /* 0x000fe200078e0216 */
[----:B--2---:R-:W-:-:S04]  /*18e50*/  SHF.L.U32 R4, R2, 0x1f, RZ ;  /* 0x0000001f02047819 */ /* 0x004fc800000006ff */
[----:B------:R0:W1:Y:S01]  /*18e60*/  SYNCS.PHASECHK.TRANS64.TRYWAIT P2, [R9+URZ+0x31c50], R4 ;  /* 0x031c5004090075a7 */ /* 0x000062000804017f */
[----:B------:R-:W-:Y:S05]  /*18e70*/  @!P0 BRA `(.L_x_1992) ;  /* 0x0000000000048947 */ /* 0x000fea0003800000 */
[----:B------:R-:W-:Y:S01]  /*18e80*/  BPT.TRAP 0x1 ;  /* 0x000000040000795c */ /* 0x000fe20000300000 */
.L_x_1992:
[----:B------:R-:W2:Y:S01]  /*18e90*/  LDL.LU R2, [R1+0x40] ;  /* 0x0000400001027983 */ /* 0x000ea20000300800 */
[----:B------:R-:W-:Y:S02]  /*18ea0*/  VIADD R22, R22, 0x200 ;  /* 0x0000020016167836 */ /* 0x000fe40000000000 */
[----:B------:R-:W-:-:S03]  /*18eb0*/  IMAD.MOV.U32 R3, RZ, RZ, -0x3ffffff0 ;  /* 0xc0000010ff037424 */ /* 0x000fc600078e00ff */
[----:B------:R-:W-:-:S04]  /*18ec0*/  SHF.R.U32.HI R22, RZ, 0x4, R22 ;  /* 0x00000004ff167819 */ /* 0x000fc80000011616 */
[----:B------:R-:W-:-:S04]  /*18ed0*/  LOP3.LUT R22, R22, 0x3fff, RZ, 0xc0, !PT ;  /* 0x00003fff16167812 */ /* 0x000fc800078ec0ff */
[----:B------:R-:W-:Y:S02]  /*18ee0*/  LOP3.LUT R5, R22, 0x2400000, RZ, 0xfc, !PT ;  /* 0x0240000016057812 */ /* 0x000fe400078efcff */
[----:B--2---:R-:W-:Y:S01]  /*18ef0*/  LOP3.LUT R2, R2, 0x10000, RZ, 0xfc, !PT ;  /* 0x0001000002027812 */ /* 0x004fe200078efcff */
[----:B-1----:R-:W-:Y:S06]  /*18f00*/  @P2 BRA `(.L_x_1993) ;  /* 0x0000000000082947 */ /* 0x002fec0003800000 */
[----:B------:R-:W1:Y:S02]  /*18f10*/  SYNCS.PHASECHK.TRANS64.TRYWAIT P0, [R9+URZ+0x31c50], R4 ;  /* 0x031c5004090075a7 */ /* 0x000e64000800017f */
[----:B-1----:R-:W-:Y:S05]  /*18f20*/  @!P0 BRA `(.L_x_1994) ;  /* 0x0000008800248947 */ /* 0x002fea0003800000 */
.L_x_1993:
[----:B01----:R-:W-:Y:S01]  /*18f30*/  IMAD R4, R146, 0x6c0, R5 ;  /* 0x000006c092047824 */ /* 0x003fe200078e0205 */
        /* <DEDUP_REMOVED lines=13> */
[----:B------:R-:W-:-:S03]  /*19010*/  IMAD.MOV.U32 R3, RZ, RZ, -0x3ffffff0 ;  /* 0xc0000010ff037424 */ /* 0x000fc600078e00ff */
[----:B------:R-:W4:Y:S01]  /*19020*/  LDL.LU R12, [R1+0x20] ;  /* 0x00002000010c7983 */ /* 0x000f220000300800 */
[----:B------:R-:W-:Y:S02]  /*19030*/  IMAD.MOV.U32 R5, RZ, RZ, -0x7fffffe0 ;  /* 0x80000020ff057424 */ /* 0x000fe400078e00ff */
[----:B------:R-:W-:-:S03]  /*19040*/  VIADD R146, R146, 0x1 ;  /* 0x0000000192927836 */ /* 0x000fc60000000000 */
        /* <DEDUP_REMOVED lines=9> */
[----:B------:R-:W-:Y:S01]  /*190e0*/  ISETP.NE.AND P0, PT, R146, 0x2, PT ;  /* 0x000000029200780c */ /* 0x000fe20003f05270 */
        /* <DEDUP_REMOVED lines=68> */
[----:B--2---:R-:W0:Y:S01]  /*19530*/  SHFL.BFLY PT, R2, R13, 0x2, 0x1f ;  /* 0x0c401f000d027f89 */ /* 0x004e2200000e0000 */
[----:B------:R-:W-:Y:S02]  /*19540*/  R2UR UR5, R3 ;  /* 0x00000000030572ca */ /* 0x000fe400000e0000 */
[----:B------:R-:W-:Y:S01]  /*19550*/  R2UR UR6, R4 ;  /* 0x00000000040672ca */ /* 0x000fe200000e0000 */
[----:B---3--:R-:W1:Y:S01]  /*19560*/  SHFL.BFLY PT, R3, R8, 0x2, 0x1f ;  /* 0x0c401f0008037f89 */ /* 0x008e6200000e0000 */
[----:B------:R-:W-:Y:S01]  /*19570*/  R2UR UR7, R5 ;  /* 0x00000000050772ca */ /* 0x000fe200000e0000 */
[----:B0-----:R-:W-:Y:S01]  /*19580*/  FADD.FTZ R2, R2, R13 ;  /* 0x0000000d02027221 */ /* 0x001fe20000010000 */
[----:B-1----:R-:W-:-:S04]  /*19590*/  FADD.FTZ R4, R3, R8 ;  /* 0x0000000803047221 */ /* 0x002fc80000010000 */
[----:B------:R-:W0:Y:S04]  /*195a0*/  SHFL.BFLY PT, R3, R2, 0x1, 0x1f ;  /* 0x0c201f0002037f89 */ /* 0x000e2800000e0000 */
[----:B------:R-:W1:Y:S01]  /*195b0*/  SHFL.BFLY PT, R5, R4, 0x1, 0x1f ;  /* 0x0c201f0004057f89 */ /* 0x000e6200000e0000 */
[----:B0-----:R-:W-:Y:S01]  /*195c0*/  FADD.FTZ R8, R2, R3 ;  /* 0x0000000302087221 */ /* 0x001fe20000010000 */
[----:B------:R-:W-:Y:S01]  /*195d0*/  IMAD.MOV.U32 R3, RZ, RZ, RZ ;  /* 0x000000ffff037224 */ /* 0x000fe200078e00ff */
[----:B------:R-:W-:Y:S01]  /*195e0*/  SEL R2, RZ, 0x1, P0 ;  /* 0x00000001ff027807 */ /* 0x000fe20000000000 */
[----:B-1----:R-:W-:Y:S02]  /*195f0*/  FADD.FTZ R10, R4, R5 ;  /* 0x00000005040a7221 */ /* 0x002fe40000010000 */
[----:B------:R-:W-:-:S02]  /*19600*/  FSETP.NE.FTZ.AND P2, PT, R8, RZ, PT ;  /* 0x000000ff0800720b */ /* 0x000fc40003f55000 */
[----:B----4-:R-:W-:Y:S02]  /*19610*/  LOP3.LUT R12, R12, R2, RZ, 0x3c, !PT ;  /* 0x000000020c0c7212 */ /* 0x010fe400078e3cff */
[----:B------:R-:W-:-:S09]  /*19620*/  FSETP.NE.FTZ.AND P3, PT, R10, RZ, PT ;  /* 0x000000ff0a00720b */ /* 0x000fd20003f75000 */
[----:B------:R-:W0:Y:S08]  /*19630*/  @P2 MUFU.LG2 R6, R8 ;  /* 0x0000000800062308 */ /* 0x000e300000000c00 */
[----:B------:R1:W-:Y:S01]  /*19640*/  @P2 MUFU.RCP R3, R8 ;  /* 0x0000000800032308 */ /* 0x0003e20000001000 */
[----:B------:R-:W-:Y:S02]  /*19650*/  WARPGROUP.DEPBAR.LE gsb0, 0x0 ;  /* 0x00008000000079c5 */ /* 0x000fe40000010000 */
[----:B-1----:R-:W2:Y:S01]  /*19660*/  LDL.LU R8, [R1+0x70] ;  /* 0x0000700001087983 */ /* 0x002ea20000300800 */
[----:B------:R-:W-:-:S04]  /*19670*/  WARPGROUP.ARRIVE ;  /* 0x00000000000079c5 */ /* 0x000fc80000000000 */
[----:B------:R-:W1:Y:S02]  /*19680*/  @P3 MUFU.LG2 R7, R10 ;  /* 0x0000000a00073308 */ /* 0x000e640000000c00 */
[----:B------:R-:W-:Y:S01]  /*19690*/  HGMMA.64x96x16.F32 R24, gdesc[UR4].tnspB, R24, gsb0 ;  /* 0x41600000041879f0 */ /* 0x000fe20008000818 */
[----:B------:R-:W-:Y:S01]  /*196a0*/  IMAD.MOV.U32 R2, RZ, RZ, RZ ;  /* 0x000000ffff027224 */ /* 0x000fe200078e00ff */
[----:B------:R3:W-:Y:S05]  /*196b0*/  STL [R1+0x20], R12 ;  /* 0x0000200c01007387 */ /* 0x0007ea0000100800 */
[----:B------:R-:W4:Y:S01]  /*196c0*/  @P3 MUFU.RCP R2, R10 ;  /* 0x0000000a00023308 */ /* 0x000f220000001000 */
[----:B------:R-:W-:-:S02]  /*196d0*/  @!P1 VIADD R4, R9, 0x31c60 ;  /* 0x00031c6009049836 */ /* 0x000fc40000000000 */
[C---:B------:R-:W-:Y:S01]  /*196e0*/  @P2 FMUL.FTZ R5, R0.reuse, 0.69314718246459960938 ;  /* 0x3f31721800052820 */ /* 0x040fe20000410000 */
[----:B------:R-:W-:Y:S01]  /*196f0*/  @P3 FMUL.FTZ R0, R0, 0.69314718246459960938 ;  /* 0x3f31721800003820 */ /* 0x000fe20000410000 */
[----:B0-----:R-:W-:Y:S01]  /*19700*/  @P2 FMUL.FTZ R6, R6, 0.69314718246459960938 ;  /* 0x3f31721806062820 */ /* 0x001fe20000410000 */
[----:B-1----:R-:W-:Y:S01]  /*19710*/  @P3 FMUL.FTZ R7, R7, 0.69314718246459960938 ;  /* 0x3f31721807073820 */ /* 0x002fe20000410000 */
[----:B------:R-:W-:Y:S01]  /*19720*/  IMAD.MOV.U32 R21, RZ, RZ, -0x800000 ;  /* 0xff800000ff157424 */ /* 0x000fe200078e00ff */
[----:B------:R-:W-:Y:S01]  /*19730*/  @!P1 PRMT R4, RZ, 0x654, R4 ;  /* 0x00000654ff049816 */ /* 0x000fe20000000004 */
[----:B------:R-:W-:Y:S02]  /*19740*/  IMAD.MOV.U32 R72, RZ, RZ, -0x800000 ;  /* 0xff800000ff487424 */ /* 0x000fe400078e00ff */
[----:B------:R-:W-:Y:S01]  /*19750*/  @P2 FFMA.FTZ R21, R5, R14, R6 ;  /* 0x0000000e05152223 */ /* 0x000fe20000010006 */
[----:B------:R-:W-:Y:S01]  /*19760*/  @P3 FFMA.FTZ R72, R0, R20, R7 ;  /* 0x0000001400483223 */ /* 0x000fe20000010007 */
[----:B------:R-:W-:Y:S01]  /*19770*/  SEL R146, R146, RZ, P0 ;  /* 0x000000ff92927207 */ /* 0x000fe20000000000 */
[----:B------:R-:W-:-:S02]  /*19780*/  WARPGROUP.DEPBAR.LE gsb0, 0x0 ;  /* 0x00008000000079c5 */ /* 0x000fc40000010000 */
        /* <DEDUP_REMOVED lines=20> */
[-C--:B----4-:R-:W-:Y:S01]  /*198d0*/  FMUL.FTZ R64, R43, R2.reuse ;  /* 0x000000022b407220 */ /* 0x090fe20000410000 */
        /* <DEDUP_REMOVED lines=31> */
.L_x_1920:
[----:B------:R-:W2:Y:S01]  /*19ad0*/  LDL R62, [R1+0x68] ;  /* 0x00006800013e7983 */ /* 0x000ea20000100800 */
[----:B------:R-:W-:Y:S05]  /*19ae0*/  WARPSYNC.ALL ;  /* 0x0000000000007948 */ /* 0x000fea0003800000 */
[----:B------:R-:W1:Y:S01]  /*19af0*/  S2UR UR5, SR_CgaCtaId ;  /* 0x00000000000579c3 */ /* 0x000e620000008800 */
[----:B------:R-:W-:Y:S01]  /*19b00*/  UMOV UR4, 0x400 ;  /* 0x0000040000047882 */ /* 0x000fe20000000000 */
[----:B------:R-:W3:Y:S01]  /*19b10*/  S2R R2, SR_TID.X ;  /* 0x0000000000027919 */ /* 0x000ee20000002100 */
[----:B------:R-:W-:Y:S01]  /*19b20*/  BSSY B0, `(.L_x_1995) ;  /* 0x0000186000007945 */ /* 0x000fe20003800000 */
[----:B-1----:R-:W-:-:S06]  /*19b30*/  ULEA UR4, UR5, UR4, 0x18 ;  /* 0x0000000405047291 */ /* 0x002fcc000f8ec03f */
[----:B------:R-:W-:Y:S01]  /*19b40*/  IMAD.U32 R22, RZ, RZ, UR4 ;  /* 0x00000004ff167e24 */ /* 0x000fe2000f8e00ff */
[----:B------:R-:W-:Y:S01]  /*19b50*/  BAR.SYNC.DEFER_BLOCKING 0x5, 0x1a0 ;  /* 0x0146800000007b1d */ /* 0x000fe20000010000 */
[----:B---3--:R-:W-:-:S05]  /*19b60*/  VIADD R66, R2, 0xffffff80 ;  /* 0xffffff8002427836 */ /* 0x008fca0000000000 */
[----:B------:R-:W-:-:S04]  /*19b70*/  SHF.R.S32.HI R47, RZ, 0x1f, R66 ;  /* 0x0000001fff2f7819 */ /* 0x000fc80000011442 */
[----:B------:R-:W-:-:S04]  /*19b80*/  LEA.HI R2, R47, R66, RZ, 0x2 ;  /* 0x000000422f027211 */ /* 0x000fc800078f10ff */
[----:B------:R-:W-:-:S05]  /*19b90*/  LOP3.LUT R2, R2, 0x1ffffffc, RZ, 0xc0, !PT ;  /* 0x1ffffffc02027812 */ /* 0x000fca00078ec0ff */
[----:B------:R-:W-:Y:S01]  /*19ba0*/  IMAD.IADD R2, R66, 0x1, -R2 ;  /* 0x0000000142027824 */ /* 0x000fe200078e0a02 */
[----:B0-----:R-:W0:Y:S03]  /*19bb0*/  LDS.128 R4, [R22+0x31cd0] ;  /* 0x031cd00016047984 */ /* 0x001e260000000c00 */
[----:B------:R-:W-:Y:S01]  /*19bc0*/  IMAD.SHL.U32 R34, R2, 0x8, RZ ;  /* 0x0000000802227824 */ /* 0x000fe200078e00ff */
[----:B0-----:R0:W-:Y:S04]  /*19bd0*/  STL.64 [R1+0x38], R4 ;  /* 0x0000380401007387 */ /* 0x0011e80000100a00 */
[----:B------:R0:W-:Y:S01]  /*19be0*/  STL.64 [R1+0x40], R6 ;  /* 0x0000400601007387 */ /* 0x0001e20000100a00 */
[----:B--2---:R-:W-:Y:S01]  /*19bf0*/  SHF.R.S32.HI R26, RZ, 0x1f, R62 ;  /* 0x0000001fff1a7819 */ /* 0x004fe2000001143e */
[----:B------:R-:W-:-:S03]  /*19c00*/  IMAD.SHL.U32 R50, R62, 0x4, RZ ;  /* 0x000000043e327824 */ /* 0x000fc600078e00ff */
[----:B------:R-:W-:Y:S01]  /*19c10*/  SHF.L.U64.HI R27, R62, 0x2, R26 ;  /* 0x000000023e1b7819 */ /* 0x000fe2000001021a */
[----:B------:R-:W-:Y:S06]  /*19c20*/  BAR.ARV 0x4, 0x1a0 ;  /* 0x0106800000007b1d */ /* 0x000fec0000002000 */
[----:B0-----:R-:W-:Y:S05]  /*19c30*/  @P1 BRA `(.L_x_1996) ;  /* 0x0000000c00dc1947 */ /* 0x001fea0003800000 */
[----:B------:R-:W2:Y:S01]  /*19c40*/  LDL R4, [R1+0x7c] ;  /* 0x00007c0001047983 */ /* 0x000ea20000100800 */
[----:B------:R-:W-:Y:S05]  /*19c50*/  WARPSYNC.ALL ;  /* 0x0000000000007948 */ /* 0x000fea0003800000 */
[----:B------:R-:W0:Y:S01]  /*19c60*/  S2R R5, SR_SWINHI ;  /* 0x0000000000057919 */ /* 0x000e220000002f00 */
[----:B------:R-:W-:Y:S01]  /*19c70*/  F2FP.F16.F32.PACK_AB R12, R13, R12 ;  /* 0x0000000c0d0c723e */ /* 0x000fe200000000ff */
[----:B------:R-:W-:Y:S01]  /*19c80*/  ULDC.64 UR4, c[0x0][0xbd8] ;  /* 0x0002f60000047ab9 */ /* 0x000fe20000000a00 */
[----:B------:R-:W-:Y:S01]  /*19c90*/  F2FP.F16.F32.PACK_AB R14, R15, R14 ;  /* 0x0000000e0f0e723e */ /* 0x000fe200000000ff */
[----:B------:R-:W-:Y:S01]  /*19ca0*/  ULDC.64 UR6, c[0x0][0x208] ;  /* 0x0000820000067ab9 */ /* 0x000fe20000000a00 */
[----:B------:R-:W-:-:S02]  /*19cb0*/  F2FP.F16.F32.PACK_AB R13, R81, R78 ;  /* 0x0000004e510d723e */ /* 0x000fc400000000ff */
[----:B------:R-:W-:Y:S02]  /*19cc0*/  F2FP.F16.F32.PACK_AB R15, R79, R76 ;  /* 0x0000004c4f0f723e */ /* 0x000fe400000000ff */
[----:B------:R-:W-:Y:S02]  /*19cd0*/  MOV R2, R22 ;  /* 0x0000001600027202 */ /* 0x000fe40000000f00 */
[----:B0-----:R-:W-:Y:S02]  /*19ce0*/  MOV R3, R5 ;  /* 0x0000000500037202 */ /* 0x001fe40000000f00 */
[----:B------:R-:W-:Y:S01]  /*19cf0*/  LEA.HI R47, R47, R66, RZ, 0x7 ;  /* 0x000000422f2f7211 */ /* 0x000fe200078f38ff */
[----:B------:R-:W-:Y:S01]  /*19d00*/  BAR.SYNC.DEFER_BLOCKING 0x1, 0x180 ;  /* 0x0046000000007b1d */ /* 0x000fe20000010000 */
[----:B--2---:R-:W-:-:S03]  /*19d10*/  IMAD.WIDE R10, R4, 0x2, R2 ;  /* 0x00000002040a7825 */ /* 0x004fc600078e0202 */
[C---:B------:R-:W-:Y:S02]  /*19d20*/  LOP3.LUT R9, R10.reuse, 0x180, RZ, 0xc0, !PT ;  /* 0x000001800a097812 */ /* 0x040fe400078ec0ff */
[C---:B------:R-:W-:Y:S02]  /*19d30*/  IADD3 R55, P4, R10.reuse, 0x20, RZ ;  /* 0x000000200a377810 */ /* 0x040fe40007f9e0ff */
[C---:B------:R-:W-:Y:S02]  /*19d40*/  IADD3 R59, P3, R10.reuse, 0x3000, RZ ;  /* 0x000030000a3b7810 */ /* 0x040fe40007f7e0ff */
[----:B------:R-:W-:Y:S01]  /*19d50*/  IADD3 R63, P2, R10, 0x3020, RZ ;  /* 0x000030200a3f7810 */ /* 0x000fe20007f5e0ff */
[--C-:B------:R-:W-:Y:S01]  /*19d60*/  IMAD.X R5, RZ, RZ, R11.reuse, P4 ;  /* 0x000000ffff057224 */ /* 0x100fe200020e060b */
[----:B------:R-:W-:Y:S01]  /*19d70*/  SHF.R.U64 R9, R9, 0x3, RZ ;  /* 0x0000000309097819 */ /* 0x000fe200000012ff */
[----:B------:R-:W-:Y:S01]  /*19d80*/  IMAD.X R7, RZ, RZ, R11, P3 ;  /* 0x000000ffff077224 */ /* 0x000fe200018e060b */
[----:B------:R-:W-:-:S02]  /*19d90*/  LOP3.LUT R4, R55, 0x180, RZ, 0xc0, !PT ;  /* 0x0000018037047812 */ /* 0x000fc400078ec0ff */
[----:B------:R-:W-:Y:S02]  /*19da0*/  LOP3.LUT R6, R59, 0x180, RZ, 0xc0, !PT ;  /* 0x000001803b067812 */ /* 0x000fe400078ec0ff */
[----:B------:R-:W-:Y:S02]  /*19db0*/  LOP3.LUT R8, R63, 0x180, RZ, 0xc0, !PT ;  /* 0x000001803f087812 */ /* 0x000fe400078ec0ff */
        /* <DEDUP_REMOVED lines=8> */
[----:B------:R-:W-:-:S02]  /*19e40*/  SHF.R.U64 R8, R8, 0x3, RZ ;  /* 0x0000000308087819 */ /* 0x000fc400000012ff */
[----:B------:R-:W-:Y:S02]  /*19e50*/  LOP3.LUT R4, R4, R55, RZ, 0x3c, !PT ;  /* 0x0000003704047212 */ /* 0x000fe400078e3cff */
[----:B------:R-:W-:Y:S02]  /*19e60*/  LOP3.LUT R6, R6, R59, RZ, 0x3c, !PT ;  /* 0x0000003b06067212 */ /* 0x000fe400078e3cff */
[----:B------:R-:W-:Y:S02]  /*19e70*/  MOV R11, R10 ;  /* 0x0000000a000b7202 */ /* 0x000fe40000000f00 */
[----:B-----5:R-:W-:Y:S02]  /*19e80*/  LOP3.LUT R16, R67, 0x180, RZ, 0xc0, !PT ;  /* 0x0000018043107812 */ /* 0x020fe400078ec0ff */
[----:B------:R-:W-:Y:S01]  /*19e90*/  LOP3.LUT R18, R71, 0x180, RZ, 0xc0, !PT ;  /* 0x0000018047127812 */ /* 0x000fe200078ec0ff */
[----:B------:R0:W-:Y:S01]  /*19ea0*/  STSM.16.M88.4 [R11], R12 ;  /* 0x0000000c0b007844 */ /* 0x0001e20000000200 */
[----:B------:R-:W-:-:S02]  /*19eb0*/  LOP3.LUT R8, R8, R63, RZ, 0x3c, !PT ;  /* 0x0000003f08087212 */ /* 0x000fc400078e3cff */
[----:B------:R-:W-:Y:S02]  /*19ec0*/  MOV R59, R4 ;  /* 0x00000004003b7202 */ /* 0x000fe40000000f00 */
[----:B------:R-:W-:Y:S02]  /*19ed0*/  MOV R58, R6 ;  /* 0x00000006003a7202 */ /* 0x000fe40000000f00 */
[----:B------:R-:W-:Y:S02]  /*19ee0*/  SHF.R.U64 R16, R16, 0x3, RZ ;  /* 0x0000000310107819 */ /* 0x000fe400000012ff */
[----:B------:R-:W-:Y:S02]  /*19ef0*/  SHF.R.U64 R18, R18, 0x3, RZ ;  /* 0x0000000312127819 */ /* 0x000fe400000012ff */
[----:B------:R-:W-:Y:S02]  /*19f00*/  MOV R55, R8 ;  /* 0x0000000800377202 */ /* 0x000fe40000000f00 */
[----:B------:R-:W-:-:S02]  /*19f10*/  F2FP.F16.F32.PACK_AB R4, R77, R0 ;  /* 0x000000004d04723e */ /* 0x000fc400000000ff */
[----:B------:R-:W-:Y:S02]  /*19f20*/  F2FP.F16.F32.PACK_AB R5, R68, R61 ;  /* 0x0000003d4405723e */ /* 0x000fe400000000ff */
[----:B------:R-:W-:Y:S02]  /*19f30*/  F2FP.F16.F32.PACK_AB R6, R75, R20 ;  /* 0x000000144b06723e */ /* 0x000fe400000000ff */
[----:B------:R-:W-:Y:S02]  /*19f40*/  F2FP.F16.F32.PACK_AB R7, R69, R60 ;  /* 0x0000003c4507723e */ /* 0x000fe400000000ff */
[----:B------:R-:W-:Y:S02]  /*19f50*/  F2FP.F16.F32.PACK_AB R8, R73, R24 ;  /* 0x000000184908723e */ /* 0x000fe400000000ff */
[----:B------:R-:W-:Y:S01]  /*19f60*/  F2FP.F16.F32.PACK_AB R9, R64, R57 ;  /* 0x000000394009723e */ /* 0x000fe200000000ff */
[----:B------:R-:W-:Y:S01]  /*19f70*/  STSM.16.M88.4 [R59], R4 ;  /* 0x000000043b007844 */ /* 0x000fe20000000200 */
[----:B------:R-:W-:-:S02]  /*19f80*/  F2FP.F16.F32.PACK_AB R10, R74, R25 ;  /* 0x000000194a0a723e */ /* 0x000fc400000000ff */
[----:B0-----:R-:W-:Y:S02]  /*19f90*/  F2FP.F16.F32.PACK_AB R11, R65, R56 ;  /* 0x00000038410b723e */ /* 0x001fe400000000ff */
[----:B------:R-:W-:Y:S02]  /*19fa0*/  LOP3.LUT R16, R16, R67, RZ, 0x3c, !PT ;  /* 0x0000004310107212 */ /* 0x000fe400078e3cff */
[----:B------:R-:W-:Y:S01]  /*19fb0*/  LOP3.LUT R18, R18, R71, RZ, 0x3c, !PT ;  /* 0x0000004712127212 */ /* 0x000fe200078e3cff */
[----:B------:R0:W-:Y:S01]  /*19fc0*/  STSM.16.M88.4 [R58], R8 ;  /* 0x000000083a007844 */ /* 0x0001e20000000200 */
[----:B------:R-:W-:Y:S02]  /*19fd0*/  ISETP.NE.U32.AND P1, PT, RZ, UR4, PT ;  /* 0x00000004ff007c0c */ /* 0x000fe4000bf25070 */
[----:B------:R-:W-:Y:S02]  /*19fe0*/  MOV R24, R16 ;  /* 0x0000001000187202 */ /* 0x000fe40000000f00 */
[----:B------:R-:W-:-:S02]  /*19ff0*/  MOV R20, R18 ;  /* 0x0000001200147202 */ /* 0x000fc40000000f00 */
[----:B------:R-:W-:Y:S02]  /*1a000*/  F2FP.F16.F32.PACK_AB R12, R49, R28 ;  /* 0x0000001c310c723e */ /* 0x000fe400000000ff */
[----:B------:R-:W-:Y:S02]  /*1a010*/  F2FP.F16.F32.PACK_AB R13, R53, R46 ;  /* 0x0000002e350d723e */ /* 0x000fe400000000ff */
[----:B------:R-:W-:Y:S02]  /*1a020*/  F2FP.F16.F32.PACK_AB R14, R48, R29 ;  /* 0x0000001d300e723e */ /* 0x000fe400000000ff */
[----:B------:R-:W-:Y:S02]  /*1a030*/  F2FP.F16.F32.PACK_AB R15, R54, R43 ;  /* 0x0000002b360f723e */ /* 0x000fe400000000ff */
[----:B------:R-:W-:Y:S01]  /*1a040*/  F2FP.F16.F32.PACK_AB R16, R45, R32 ;  /* 0x000000202d10723e */ /* 0x000fe200000000ff */
[----:B------:R-:W-:Y:S01]  /*1a050*/  IMAD.MOV.U32 R32, RZ, RZ, RZ ;  /* 0x000000ffff207224 */ /* 0x000fe200078e00ff */
[----:B0-----:R-:W-:Y:S01]  /*1a060*/  IADD3 R8, P0, R50, UR4, RZ ;  /* 0x0000000432087c10 */ /* 0x001fe2000ff1e0ff */
[----:B------:R0:W-:Y:S01]  /*1a070*/  STSM.16.M88.4 [R55], R12 ;  /* 0x0000000c37007844 */ /* 0x0001e20000000200 */
[----:B------:R-:W-:-:S02]  /*1a080*/  F2FP.F16.F32.PACK_AB R17, R51, R42 ;  /* 0x0000002a3311723e */ /* 0x000fc400000000ff */
[----:B------:R-:W-:Y:S02]  /*1a090*/  F2FP.F16.F32.PACK_AB R18, R44, R33 ;  /* 0x000000212c12723e */ /* 0x000fe400000000ff */
[----:B------:R-:W-:Y:S02]  /*1a0a0*/  F2FP.F16.F32.PACK_AB R19, R52, R39 ;  /* 0x000000273413723e */ /* 0x000fe400000000ff */
[----:B------:R-:W-:Y:S02]  /*1a0b0*/  F2FP.F16.F32.PACK_AB R4, R41, R36 ;  /* 0x000000242904723e */ /* 0x000fe400000000ff */
[----:B------:R-:W-:Y:S01]  /*1a0c0*/  F2FP.F16.F32.PACK_AB R5, R35, R30 ;  /* 0x0000001e2305723e */ /* 0x000fe200000000ff */
[----:B------:R0:W-:Y:S01]  /*1a0d0*/  STSM.16.M88.4 [R24], R16 ;  /* 0x0000001018007844 */ /* 0x0001e20000000200 */
[----:B------:R-:W-:Y:S02]  /*1a0e0*/  F2FP.F16.F32.PACK_AB R6, R40, R37 ;  /* 0x000000252806723e */ /* 0x000fe400000000ff */
[----:B------:R-:W-:-:S02]  /*1a0f0*/  F2FP.F16.F32.PACK_AB R7, R38, R31 ;  /* 0x0000001f2607723e */ /* 0x000fc400000000ff */
[----:B------:R-:W-:Y:S02]  /*1a100*/  ISETP.NE.AND.EX P1, PT, RZ, UR5, PT, P1 ;  /* 0x00000005ff007c0c */ /* 0x000fe4000bf25310 */
[----:B------:R-:W-:Y:S01]  /*1a110*/  IADD3.X R9, R27, UR5, RZ, P0, !PT ;  /* 0x000000051b097c10 */ /* 0x000fe200087fe4ff */
[----:B------:R-:W-:Y:S01]  /*1a120*/  ULDC.64 UR4, c[0x0][0xbe0] ;  /* 0x0002f80000047ab9 */ /* 0x000fe20000000a00 */
[----:B------:R0:W-:Y:S01]  /*1a130*/  STSM.16.M88.4 [R20], R4 ;  /* 0x0000000414007844 */ /* 0x0001e20000000200 */
[----:B------:R-:W-:Y:S01]  /*1a140*/  BAR.SYNC.DEFER_BLOCKING 0x1, 0x180 ;  /* 0x0046000000007b1d */ /* 0x000fe20000010000 */
[----:B------:R-:W-:-:S04]  /*1a150*/  ISETP.NE.U32.AND P0, PT, RZ, UR4, PT ;  /* 0x00000004ff007c0c */ /* 0x000fc8000bf05070 */
[----:B------:R-:W-:-:S13]  /*1a160*/  ISETP.NE.AND.EX P0, PT, RZ, UR5, PT, P0 ;  /* 0x00000005ff007c0c */ /* 0x000fda000bf05300 */
[----:B------:R-:W-:Y:S01]  /*1a170*/  @P0 IADD3 R50, P2, R50, UR4, RZ ;  /* 0x0000000432320c10 */ /* 0x000fe2000ff5e0ff */
[----:B------:R-:W-:Y:S02]  /*1a180*/  ULDC UR4, c[0x0][0xa88] ;  /* 0x0002a20000047ab9 */ /* 0x000fe40000000800 */
[----:B------:R-:W-:Y:S01]  /*1a190*/  IMAD.U32 R0, RZ, RZ, UR4 ;  /* 0x00000004ff007e24 */ /* 0x000fe2000f8e00ff */
[----:B------:R-:W-:Y:S01]  /*1a1a0*/  @P0 IADD3.X R51, R27, UR5, RZ, P2, !PT ;  /* 0x000000051b330c10 */ /* 0x000fe200097fe4ff */
[----:B------:R0:W5:Y:S04]  /*1a1b0*/  @P1 LDG.E R32, desc[UR6][R8.64] ;  /* 0x0000000608201981 */ /* 0x000168000c1e1900 */
[----:B------:R0:W5:Y:S01]  /*1a1c0*/  @P0 LDG.E R0, desc[UR6][R50.64] ;  /* 0x0000000632000981 */ /* 0x000162000c1e1900 */
[----:B------:R-:W-:Y:S05]  /*1a1d0*/  @P0 BRA `(.L_x_1997) ;  /* 0x0000000000140947 */ /* 0x000fea0003800000 */
[----:B------:R-:W-:Y:S05]  /*1a1e0*/  @!P1 BRA `(.L_x_1997) ;  /* 0x0000000000109947 */ /* 0x000fea0003800000 */
[----:B------:R-:W-:Y:S02]  /*1a1f0*/  ULDC.64 UR4, c[0x0][0x208] ;  /* 0x0000820000047ab9 */ /* 0x000fe40000000a00 */
[----:B0-----:R-:W2:Y:S04]  /*1a200*/  LDG.E R5, desc[UR4][R8.64] ;  /* 0x0000000408057981 */ /* 0x001ea8000c1e1900 */
[----:B-----5:R-:W2:Y:S02]  /*1a210*/  LDG.E R0, desc[UR4][R8.64+0x4] ;  /* 0x0000040408007981 */ /* 0x020ea4000c1e1900 */
[----:B--2---:R-:W-:-:S07]  /*1a220*/  IMAD.IADD R0, R0, 0x1, -R5 ;  /* 0x0000000100007824 */ /* 0x004fce00078e0a05 */
.L_x_1997:
[----:B0-----:R-:W2:Y:S01]  /*1a230*/  LDL.64 R4, [R1+0x60] ;  /* 0x0000600001047983 */ /* 0x001ea20000100a00 */
[----:B------:R-:W-:-:S03]  /*1a240*/  ULDC.64 UR4, c[0x0][0xb70] ;  /* 0x0002dc0000047ab9 */ /* 0x000fc60000000a00 */
[----:B------:R-:W3:Y:S04]  /*1a250*/  LDL R8, [R1+0x58] ;  /* 0x0000580001087983 */ /* 0x000ee80000100800 */
[----:B------:R-:W4:Y:S04]  /*1a260*/  LDL.LU R44, [R1+0x6c] ;  /* 0x00006c00012c7983 */ /* 0x000f280000300800 */
[----:B------:R-:W2:Y:S04]  /*1a270*/  LDL.64 R42, [R1+0x60] ;  /* 0x00006000012a7983 */ /* 0x000ea80000100a00 */
[----:B------:R-:W3:Y:S01]  /*1a280*/  LDL.LU R41, [R1+0x74] ;  /* 0x0000740001297983 */ /* 0x000ee20000300800 */
[----:B-----5:R-:W-:Y:S01]  /*1a290*/  SHF.R.S32.HI R33, RZ, 0x1f, R32 ;  /* 0x0000001fff217819 */ /* 0x020fe20000011420 */
[----:B------:R-:W-:Y:S01]  /*1a2a0*/  ULDC.64 UR6, c[0x0][0x208] ;  /* 0x0000820000067ab9 */ /* 0x000fe20000000a00 */
[----:B------:R-:W-:-:S02]  /*1a2b0*/  SEL R40, R26, RZ, !P1 ;  /* 0x000000ff1a287207 */ /* 0x000fc40004800000 */
[----:B------:R-:W-:Y:S02]  /*1a2c0*/  SEL R39, R62, RZ, !P1 ;  /* 0x000000ff3e277207 */ /* 0x000fe40004800000 */
[----:B------:R-:W-:-:S05]  /*1a2d0*/  LOP3.LUT R47, R47, 0xffffff80, RZ, 0xc0, !PT ;  /* 0xffffff802f2f7812 */ /* 0x000fca00078ec0ff */
[----:B------:R-:W-:-:S05]  /*1a2e0*/  IMAD.IADD R47, R66, 0x1, -R47 ;  /* 0x00000001422f7824 */ /* 0x000fca00078e0a2f */
[----:B------:R-:W-:Y:S02]  /*1a2f0*/  LOP3.LUT P0, RZ, R47, 0x3, RZ, 0xc0, !PT ;  /* 0x000000032fff7812 */ /* 0x000fe4000780c0ff */
[----:B------:R-:W-:Y:S01]  /*1a300*/  SHF.R.S32.HI R35, RZ, 0x1f, R34 ;  /* 0x0000001fff237819 */ /* 0x000fe20000011422 */
[----:B------:R-:W-:Y:S01]  /*1a310*/  BSSY B1, `(.L_x_1998) ;  /* 0x000006f000017945 */ /* 0x000fe20003800000 */
[----:B----4-:R-:W-:Y:S01]  /*1a320*/  SHF.R.S32.HI R38, RZ, 0x1f, R44 ;  /* 0x0000001fff267819 */ /* 0x010fe2000001142c */
[----:B--2---:R-:W-:-:S04]  /*1a330*/  IMAD.MOV.U32 R42, RZ, RZ, R4 ;  /* 0x000000ffff2a7224 */ /* 0x004fc800078e0004 */
[----:B------:R-:W-:Y:S02]  /*1a340*/  IMAD R4, R38, UR4, RZ ;  /* 0x0000000426047c24 */ /* 0x000fe4000f8e02ff */
[----:B------:R-:W-:Y:S02]  /*1a350*/  IMAD R5, R42, 0x20, R34 ;  /* 0x000000202a057824 */ /* 0x000fe400078e0222 */
[----:B------:R-:W-:Y:S02]  /*1a360*/  IMAD R7, R44, UR5, R4 ;  /* 0x000000052c077c24 */ /* 0x000fe4000f8e0204 */
[----:B------:R-:W-:-:S04]  /*1a370*/  IMAD.WIDE R2, R5, 0x2, R2 ;  /* 0x0000000205027825 */ /* 0x000fc800078e0202 */
[----:B------:R-:W-:Y:S01]  /*1a380*/  IMAD.WIDE.U32 R4, R44, UR4, R32 ;  /* 0x000000042c047c25 */ /* 0x000fe2000f8e0020 */
[----:B------:R-:W-:Y:S01]  /*1a390*/  ULDC.64 UR4, c[0x0][0xb78] ;  /* 0x0002de0000047ab9 */ /* 0x000fe20000000a00 */
[C---:B------:R-:W-:Y:S02]  /*1a3a0*/  IADD3 R25, P2, R2.reuse, 0x1800, RZ ;  /* 0x0000180002197810 */ /* 0x040fe40007f5e0ff */
[----:B------:R-:W-:Y:S01]  /*1a3b0*/  IMAD.IADD R5, R5, 0x1, R7 ;  /* 0x0000000105057824 */ /* 0x000fe200078e0207 */
[----:B------:R-:W-:Y:S01]  /*1a3c0*/  IADD3 R17, P1, R2, 0x3000, RZ ;  /* 0x0000300002117810 */ /* 0x000fe20007f3e0ff */
[----:B------:R-:W-:Y:S01]  /*1a3d0*/  IMAD R6, R40, UR4, RZ ;  /* 0x0000000428067c24 */ /* 0x000fe2000f8e02ff */
[----:B------:R-:W-:Y:S01]  /*1a3e0*/  LOP3.LUT R24, R25, 0x180, RZ, 0xc0, !PT ;  /* 0x0000018019187812 */ /* 0x000fe200078ec0ff */
[----:B---3--:R-:W-:Y:S01]  /*1a3f0*/  IMAD R11, R41, 0xc0, R8 ;  /* 0x000000c0290b7824 */ /* 0x008fe200078e0208 */
[----:B------:R-:W-:Y:S01]  /*1a400*/  IADD3 R13, P5, R2, 0x4800, RZ ;  /* 0x00004800020d7810 */ /* 0x000fe20007fbe0ff */
[----:B------:R-:W-:Y:S01]  /*1a410*/  IMAD.WIDE.U32 R4, R39, UR4, R4 ;  /* 0x0000000427047c25 */ /* 0x000fe2000f8e0004 */
[----:B------:R-:W-:-:S02]  /*1a420*/  SHF.R.U64 R24, R24, 0x3, RZ ;  /* 0x0000000318187819 */ /* 0x000fc400000012ff */
[----:B------:R-:W-:Y:S01]  /*1a430*/  SHF.R.S32.HI R7, RZ, 0x1f, R11 ;  /* 0x0000001fff077819 */ /* 0x000fe2000001140b */
[----:B------:R-:W-:Y:S01]  /*1a440*/  IMAD R6, R39, UR5, R6 ;  /* 0x0000000527067c24 */ /* 0x000fe2000f8e0206 */
[----:B------:R-:W-:Y:S01]  /*1a450*/  IADD3 R4, P3, R11, R4, RZ ;  /* 0x000000040b047210 */ /* 0x000fe20007f7e0ff */
[----:B------:R-:W-:Y:S01]  /*1a460*/  ULDC.64 UR4, c[0x0][0xb40] ;  /* 0x0002d00000047ab9 */ /* 0x000fe20000000a00 */
[----:B------:R-:W-:Y:S01]  /*1a470*/  LOP3.LUT R24, R24, R25, RZ, 0x3c, !PT ;  /* 0x0000001918187212 */ /* 0x000fe200078e3cff */
[----:B------:R-:W-:Y:S01]  /*1a480*/  IMAD.X R25, RZ, RZ, R3, P2 ;  /* 0x000000ffff197224 */ /* 0x000fe200010e0603 */
[----:B------:R-:W-:Y:S01]  /*1a490*/  IADD3.X R7, R7, R5, R6, P3, !PT ;  /* 0x0000000507077210 */ /* 0x000fe20001ffe406 */
[----:B------:R-:W-:Y:S01]  /*1a4a0*/  VIADD R5, R11, 0x8 ;  /* 0x000000080b057836 */ /* 0x000fe20000000000 */
[----:B------:R-:W-:Y:S02]  /*1a4b0*/  LEA R36, P3, R4, UR4, 0x2 ;  /* 0x0000000404247c11 */ /* 0x000fe4000f8610ff */
[----:B------:R-:W-:-:S02]  /*1a4c0*/  IADD3 R9, P4, R2, 0x6000, RZ ;  /* 0x0000600002097810 */ /* 0x000fc40007f9e0ff */
[----:B------:R-:W-:Y:S01]  /*1a4d0*/  LEA.HI.X R37, R4, UR5, R7, 0x2, P3 ;  /* 0x0000000504257c11 */ /* 0x000fe200098f1407 */
[----:B------:R-:W-:Y:S01]  /*1a4e0*/  ULDC.64 UR4, c[0x0][0xaa0] ;  /* 0x0002a80000047ab9 */ /* 0x000fe20000000a00 */
[C---:B------:R-:W-:Y:S02]  /*1a4f0*/  LOP3.LUT R4, R2.reuse, 0x180, RZ, 0xc0, !PT ;  /* 0x0000018002047812 */ /* 0x040fe400078ec0ff */
[----:B------:R-:W-:Y:S02]  /*1a500*/  IADD3 R7, P2, R2, 0x7800, RZ ;  /* 0x0000780002077810 */ /* 0x000fe40007f5e0ff */
[-C--:B------:R-:W-:Y:S02]  /*1a510*/  ISETP.GE.OR P3, PT, R11, R0.reuse, P0 ;  /* 0x000000000b00720c */ /* 0x080fe40000766670 */
[----:B------:R-:W-:Y:S02]  /*1a520*/  ISETP.GE.OR P0, PT, R5, R0, P0 ;  /* 0x000000000500720c */ /* 0x000fe40000706670 */
[----:B------:R-:W-:-:S02]  /*1a530*/  LOP3.LUT R16, R17, 0x180, RZ, 0xc0, !PT ;  /* 0x0000018011107812 */ /* 0x000fc400078ec0ff */
[----:B------:R-:W-:Y:S02]  /*1a540*/  LOP3.LUT R12, R13, 0x180, RZ, 0xc0, !PT ;  /* 0x000001800d0c7812 */ /* 0x000fe400078ec0ff */
[----:B------:R-:W-:Y:S02]  /*1a550*/  LOP3.LUT R8, R9, 0x180, RZ, 0xc0, !PT ;  /* 0x0000018009087812 */ /* 0x000fe400078ec0ff */
[----:B------:R-:W-:Y:S02]  /*1a560*/  SHF.R.U64 R5, R4, 0x3, RZ ;  /* 0x0000000304057819 */ /* 0x000fe400000012ff */
[----:B------:R-:W-:Y:S01]  /*1a570*/  LOP3.LUT R4, R7, 0x180, RZ, 0xc0, !PT ;  /* 0x0000018007047812 */ /* 0x000fe200078ec0ff */
[----:B------:R0:W-:Y:S01]  /*1a580*/  @!P3 STG.E desc[UR6][R36.64], R21 ;  /* 0x000000152400b986 */ /* 0x0001e2000c101906 */
[----:B------:R-:W-:Y:S02]  /*1a590*/  SHF.R.U64 R16, R16, 0x3, RZ ;  /* 0x0000000310107819 */ /* 0x000fe400000012ff */
[----:B------:R-:W-:Y:S01]  /*1a5a0*/  SHF.R.U64 R12, R12, 0x3, RZ ;  /* 0x000000030c0c7819 */ /* 0x000fe200000012ff */
[----:B------:R1:W-:Y:S01]  /*1a5b0*/  @!P0 STG.E desc[UR6][R36.64+0x20], R72 ;  /* 0x0000204824008986 */ /* 0x0003e2000c101906 */
[----:B------:R-:W-:-:S02]  /*1a5c0*/  SHF.R.U64 R8, R8, 0x3, RZ ;  /* 0x0000000308087819 */ /* 0x000fc400000012ff */
[----:B------:R-:W-:Y:S01]  /*1a5d0*/  SHF.R.U64 R4, R4, 0x3, RZ ;  /* 0x0000000304047819 */ /* 0x000fe200000012ff */
[----:B------:R-:W5:Y:S01]  /*1a5e0*/  LD.E.128 R24, desc[UR6][R24.64] ;  /* 0x0000000618187980 */ /* 0x000f62000c101d00 */
[----:B------:R-:W-:Y:S01]  /*1a5f0*/  LOP3.LUT R16, R16, R17, RZ, 0x3c, !PT ;  /* 0x0000001110107212 */ /* 0x000fe200078e3cff */
[--C-:B------:R-:W-:Y:S01]  /*1a600*/  IMAD.X R17, RZ, RZ, R3.reuse, P1 ;  /* 0x000000ffff117224 */ /* 0x100fe200008e0603 */
[----:B------:R-:W-:Y:S01]  /*1a610*/  LOP3.LUT R12, R12, R13, RZ, 0x3c, !PT ;  /* 0x0000000d0c0c7212 */ /* 0x000fe200078e3cff */
[--C-:B------:R-:W-:Y:S01]  /*1a620*/  IMAD.X R13, RZ, RZ, R3.reuse, P5 ;  /* 0x000000ffff0d7224 */ /* 0x100fe200028e0603 */
[----:B------:R-:W-:Y:S01]  /*1a630*/  LOP3.LUT R8, R8, R9, RZ, 0x3c, !PT ;  /* 0x0000000908087212 */ /* 0x000fe200078e3cff */
[--C-:B------:R-:W-:Y:S01]  /*1a640*/  IMAD.X R9, RZ, RZ, R3.reuse, P4 ;  /* 0x000000ffff097224 */ /* 0x100fe200020e0603 */
[----:B------:R-:W-:Y:S01]  /*1a650*/  LOP3.LUT R2, R5, R2, RZ, 0x3c, !PT ;  /* 0x0000000205027212 */ /* 0x000fe200078e3cff */
[----:B------:R-:W-:Y:S01]  /*1a660*/  IMAD.X R5, RZ, RZ, R3, P2 ;  /* 0x000000ffff057224 */ /* 0x000fe200010e0603 */
[----:B------:R-:W-:Y:S01]  /*1a670*/  LOP3.LUT R4, R4, R7, RZ, 0x3c, !PT ;  /* 0x0000000704047212 */ /* 0x000fe200078e3cff */
[----:B------:R-:W5:Y:S04]  /*1a680*/  LD.E.128 R16, desc[UR6][R16.64] ;  /* 0x0000000610107980 */ /* 0x000f68000c101d00 */
[----:B------:R2:W5:Y:S04]  /*1a690*/  LD.E.128 R28, desc[UR6][R2.64] ;  /* 0x00000006021c7980 */ /* 0x000568000c101d00 */
        /* <DEDUP_REMOVED lines=8> */
[----:B---3--:R-:W3:Y:S01]  /*1a720*/  FENCE.VIEW.ASYNC.S ;  /* 0x00000000000073c6 */ /* 0x008ee20000000000 */
[----:B------:R-:W-:Y:S01]  /*1a730*/  SHF.R.S32.HI R43, RZ, 0x1f, R42 ;  /* 0x0000001fff2b7819 */ /* 0x000fe2000001142a */
[----:B------:R-:W-:-:S02]  /*1a740*/  IMAD R33, R33, UR4, RZ ;  /* 0x0000000421217c24 */ /* 0x000fc4000f8e02ff */
[C---:B0-----:R-:W-:Y:S02]  /*1a750*/  IMAD.WIDE.U32 R20, R32.reuse, UR4, R34 ;  /* 0x0000000420147c25 */ /* 0x041fe4000f8e0022 */
[----:B------:R1:W-:Y:S02]  /*1a760*/  STL [R1+0x64], R43 ;  /* 0x0000642b01007387 */ /* 0x0003e40000100800 */
[----:B------:R-:W-:Y:S01]  /*1a770*/  IMAD R33, R32, UR5, R33 ;  /* 0x0000000520217c24 */ /* 0x000fe2000f8e0221 */
[----:B------:R-:W-:Y:S01]  /*1a780*/  ULDC.64 UR4, c[0x0][0xae0] ;  /* 0x0002b80000047ab9 */ /* 0x000fe20000000a00 */
[----:B------:R-:W-:Y:S02]  /*1a790*/  IMAD R35, R41, -0xc0, R0 ;  /* 0xffffff4029237824 */ /* 0x000fe400078e0200 */
[----:B--2---:R-:W-:Y:S02]  /*1a7a0*/  IMAD R2, R38, UR4, RZ ;  /* 0x0000000426027c24 */ /* 0x004fe4000f8e02ff */
[----:B------:R-:W-:Y:S01]  /*1a7b0*/  IMAD.IADD R21, R21, 0x1, R33 ;  /* 0x0000000115157824 */ /* 0x000fe200078e0221 */
[----:B------:R-:W-:Y:S01]  /*1a7c0*/  ISETP.GE.AND P0, PT, R42, R35, PT ;  /* 0x000000232a00720c */ /* 0x000fe20003f06270 */
[----:B------:R-:W-:-:S02]  /*1a7d0*/  VIADD R32, R22, 0x31c20 ;  /* 0x00031c2016207836 */ /* 0x000fc40000000000 */
[----:B------:R-:W-:Y:S02]  /*1a7e0*/  VIADD R0, R42, 0x60 ;  /* 0x000000602a007836 */ /* 0x000fe40000000000 */
[C---:B------:R-:W-:Y:S02]  /*1a7f0*/  IMAD R33, R44.reuse, UR5, R2 ;  /* 0x000000052c217c24 */ /* 0x040fe4000f8e0202 */
[----:B------:R-:W-:Y:S01]  /*1a800*/  IMAD.WIDE.U32 R2, R44, UR4, R20 ;  /* 0x000000042c027c25 */ /* 0x000fe2000f8e0014 */
[----:B------:R-:W-:Y:S01]  /*1a810*/  ULDC.64 UR4, c[0x0][0xae8] ;  /* 0x0002ba0000047ab9 */ /* 0x000fe20000000a00 */
[----:B------:R-:W-:Y:S02]  /*1a820*/  ISETP.GE.AND P3, PT, R0, R35, PT ;  /* 0x000000230000720c */ /* 0x000fe40003f66270 */
[----:B------:R-:W-:Y:S01]  /*1a830*/  PRMT R32, RZ, 0x654, R32 ;  /* 0x00000654ff207816 */ /* 0x000fe20000000020 */
[----:B------:R-:W-:Y:S02]  /*1a840*/  IMAD.IADD R3, R3, 0x1, R33 ;  /* 0x0000000103037824 */ /* 0x000fe400078e0221 */
[----:B------:R-:W-:Y:S01]  /*1a850*/  IMAD R0, R40, UR4, RZ ;  /* 0x0000000428007c24 */ /* 0x000fe2000f8e02ff */
[----:B---3--:R0:W-:Y:S03]  /*1a860*/  SYNCS.ARRIVE.TRANS64.RED.A1T0 RZ, [R32+URZ], RZ ;  /* 0x000000ff20ff79a7 */ /* 0x0081e6000810043f */
[----:B------:R-:W-:-:S02]  /*1a870*/  IMAD R35, R39, UR5, R0 ;  /* 0x0000000527237c24 */ /* 0x000fc4000f8e0200 */
[----:B0-----:R-:W-:-:S04]  /*1a880*/  IMAD.WIDE.U32 R32, R39, UR4, R2 ;  /* 0x0000000427207c25 */ /* 0x001fc8000f8e0002 */
[----:B------:R-:W-:-:S04]  /*1a890*/  IMAD.WIDE R20, R41, 0xc0, R42 ;  /* 0x000000c029147825 */ /* 0x000fc800078e022a */
[----:B------:R-:W-:Y:S01]  /*1a8a0*/  IMAD.IADD R39, R33, 0x1, R35 ;  /* 0x0000000121277824 */ /* 0x000fe200078e0223 */
[----:B-1----:R-:W-:Y:S06]  /*1a8b0*/  @P0 BRA `(.L_x_1999) ;  /* 0x0000000000500947 */ /* 0x002fec0003800000 */
        /* <DEDUP_REMOVED lines=20> */
.L_x_1999:
[----:B------:R-:W-:Y:S05]  /*1aa00*/  BSYNC B1 ;  /* 0x0000000000017941 */ /* 0x000fea0003800000 */
.L_x_1998:
[----:B------:R-:W-:Y:S05]  /*1aa10*/  @P3 BRA `(.L_x_2000) ;  /* 0x0000000800583947 */ /* 0x000fea0003800000 */
[----:B0----5:R-:W-:Y:S01]  /*1aa20*/  IADD3 R9, P0, R20, 0x60, RZ ;  /* 0x0000006014097810 */ /* 0x021fe20007f1e0ff */
[----:B------:R-:W-:Y:S01]  /*1aa30*/  ULDC.64 UR4, c[0x0][0xad8] ;  /* 0x0002b60000047ab9 */ /* 0x000fe20000000a00 */
[----:B------:R-:W-:Y:S01]  /*1aa40*/  IMAD.MOV.U32 R2, RZ, RZ, R32 ;  /* 0x000000ffff027224 */ /* 0x000fe200078e0020 */
[----:B------:R-:W-:Y:S01]  /*1aa50*/  ULDC.64 UR6, c[0x0][0xa80] ;  /* 0x0002a00000067ab9 */ /* 0x000fe20000000a00 */
[----:B------:R-:W-:Y:S01]  /*1aa60*/  IMAD.MOV.U32 R3, RZ, RZ, R39 ;  /* 0x000000ffff037224 */ /* 0x000fe200078e0027 */
[----:B------:R-:W-:Y:S01]  /*1aa70*/  ULDC.64 UR8, c[0x0][0x208] ;  /* 0x0000820000087ab9 */ /* 0x000fe20000000a00 */
[----:B------:R-:W-:Y:S02]  /*1aa80*/  IMAD.X R20, RZ, RZ, R21, P0 ;  /* 0x000000ffff147224 */ /* 0x000fe400000e0615 */
[----:B------:R-:W-:-:S04]  /*1aa90*/  IMAD.WIDE.U32 R2, R9, UR4, R2 ;  /* 0x0000000409027c25 */ /* 0x000fc8000f8e0002 */
[----:B------:R-:W-:Y:S01]  /*1aaa0*/  IMAD R20, R20, UR4, RZ ;  /* 0x0000000414147c24 */ /* 0x000fe2000f8e02ff */
[----:B------:R-:W-:Y:S01]  /*1aab0*/  ULDC UR4, c[0x0][0xa8c] ;  /* 0x0002a30000047ab9 */ /* 0x000fe20000000800 */
[C---:B------:R-:W-:Y:S01]  /*1aac0*/  VIADD R0, R34.reuse, 0x20 ;  /* 0x0000002022007836 */ /* 0x040fe20000000000 */
[----:B------:R-:W-:Y:S01]  /*1aad0*/  ISETP.GE.AND P1, PT, R34, UR4, PT ;  /* 0x0000000422007c0c */ /* 0x000fe2000bf26270 */
[----:B------:R-:W-:Y:S01]  /*1aae0*/  IMAD R9, R9, UR5, R20 ;  /* 0x0000000509097c24 */ /* 0x000fe2000f8e0214 */
[----:B------:R-:W-:Y:S01]  /*1aaf0*/  LEA R8, P0, R2, UR6, 0x1 ;  /* 0x0000000602087c11 */ /* 0x000fe2000f8008ff */
[----:B------:R-:W-:Y:S01]  /*1ab00*/  VIADD R34, R34, 0x40 ;  /* 0x0000004022227836 */ /* 0x000fe20000000000 */
[----:B------:R-:W-:Y:S01]  /*1ab10*/  ISETP.GE.AND P2, PT, R0, UR4, PT ;  /* 0x0000000400007c0c */ /* 0x000fe2000bf46270 */
[----:B------:R-:W-:-:S05]  /*1ab20*/  IMAD.IADD R3, R3, 0x1, R9 ;  /* 0x0000000103037824 */ /* 0x000fca00078e0209 */
[----:B------:R-:W-:Y:S02]  /*1ab30*/  LEA.HI.X R9, R2, UR7, R3, 0x1, P0 ;  /* 0x0000000702097c11 */ /* 0x000fe400080f0c03 */
[----:B------:R-:W-:-:S03]  /*1ab40*/  ISETP.GE.AND P0, PT, R34, UR4, PT ;  /* 0x0000000422007c0c */ /* 0x000fc6000bf06270 */
[----:B------:R1:W-:Y:S04]  /*1ab50*/  @!P1 STG.E.128 desc[UR8][R8.64], R24 ;  /* 0x0000001808009986 */ /* 0x0003e8000c101d08 */
[----:B------:R1:W-:Y:S06]  /*1ab60*/  @!P2 STG.E.128 desc[UR8][R8.64+0x40], R12 ;  /* 0x0000400c0800a986 */ /* 0x0003ec000c101d08 */
[----:B------:R-:W-:Y:S05]  /*1ab70*/  @P0 BRA `(.L_x_2000) ;  /* 0x0000000800000947 */ /* 0x000fea0003800000 */
[----:B------:R-:W-:Y:S02]  /*1ab80*/  ULDC.64 UR4, c[0x0][0x208] ;  /* 0x0000820000047ab9 */ /* 0x000fe40000000a00 */
[----:B------:R2:W-:Y:S01]  /*1ab90*/  STG.E.128 desc[UR4][R8.64+0x80], R4 ;  /* 0x0000800408007986 */ /* 0x0005e2000c101d04 */
[----:B------:R-:W-:Y:S05]  /*1aba0*/  BRA `(.L_x_2000) ;  /* 0x0000000400f47947 */ /* 0x000fea0003800000 */
.L_x_1996:
[----:B------:R-:W-:Y:S01]  /*1abb0*/  ULDC.64 UR4, c[0x0][0xbd8] ;  /* 0x0002f60000047ab9 */ /* 0x000fe20000000a00 */
[----:B------:R-:W-:Y:S01]  /*1abc0*/  IMAD.MOV.U32 R7, RZ, RZ, RZ ;  /* 0x000000ffff077224 */ /* 0x000fe200078e00ff */
[----:B------:R-:W-:Y:S01]  /*1abd0*/  ISETP.NE.U32.AND P0, PT, RZ, UR4, PT ;  /* 0x00000004ff007c0c */ /* 0x000fe2000bf05070 */
[----:B------:R-:W-:Y:S01]  /*1abe0*/  ULDC.64 UR6, c[0x0][0x208] ;  /* 0x0000820000067ab9 */ /* 0x000fe20000000a00 */
[----:B------:R-:W-:Y:S02]  /*1abf0*/  IADD3 R2, P1, R50, UR4, RZ ;  /* 0x0000000432027c10 */ /* 0x000fe4000ff3e0ff */
[----:B------:R-:W-:Y:S02]  /*1ac00*/  ISETP.NE.AND.EX P0, PT, RZ, UR5, PT, P0 ;  /* 0x00000005ff007c0c */ /* 0x000fe4000bf05300 */
[----:B------:R-:W-:Y:S01]  /*1ac10*/  IADD3.X R3, R27, UR5, RZ, P1, !PT ;  /* 0x000000051b037c10 */ /* 0x000fe20008ffe4ff */
[----:B------:R-:W-:Y:S02]  /*1ac20*/  ULDC.64 UR4, c[0x0][0xbe0] ;  /* 0x0002f80000047ab9 */ /* 0x000fe40000000a00 */
[----:B------:R-:W-:-:S04]  /*1ac30*/  ISETP.NE.U32.AND P1, PT, RZ, UR4, PT ;  /* 0x00000004ff007c0c */ /* 0x000fc8000bf25070 */
[----:B------:R-:W-:-:S04]  /*1ac40*/  ISETP.NE.AND.EX P1, PT, RZ, UR5, PT, P1 ;  /* 0x00000005ff007c0c */ /* 0x000fc8000bf25310 */
[----:B------:R0:W5:Y:S09]  /*1ac50*/  @P0 LDG.E R7, desc[UR6][R2.64] ;  /* 0x0000000602070981 */ /* 0x000172000c1e1900 */
[----:B------:R-:W-:Y:S01]  /*1ac60*/  @P1 IADD3 R50, P2, R50, UR4, RZ ;  /* 0x0000000432321c10 */ /* 0x000fe2000ff5e0ff */
[----:B------:R-:W-:-:S02]  /*1ac70*/  ULDC UR4, c[0x0][0xa88] ;  /* 0x0002a20000047ab9 */ /* 0x000fc40000000800 */
[----:B------:R-:W-:Y:S01]  /*1ac80*/  IMAD.U32 R0, RZ, RZ, UR4 ;  /* 0x00000004ff007e24 */ /* 0x000fe2000f8e00ff */
[----:B------:R-:W-:Y:S02]  /*1ac90*/  @P1 IADD3.X R51, R27, UR5, RZ, P2, !PT ;  /* 0x000000051b331c10 */ /* 0x000fe400097fe4ff */
[----:B------:R-:W-:-:S03]  /*1aca0*/  ISETP.GT.AND P2, PT, R66, 0xbf, PT ;  /* 0x000000bf4200780c */ /* 0x000fc60003f44270 */
[----:B------:R0:W5:Y:S01]  /*1acb0*/  @P1 LDG.E R0, desc[UR6][R50.64] ;  /* 0x0000000632001981 */ /* 0x000162000c1e1900 */
[----:B------:R-:W-:Y:S09]  /*1acc0*/  @P1 BRA `(.L_x_2001) ;  /* 0x0000000000141947 */ /* 0x000ff20003800000 */
[----:B------:R-:W-:Y:S05]  /*1acd0*/  @!P0 BRA `(.L_x_2001) ;  /* 0x0000000000108947 */ /* 0x000fea0003800000 */
[----:B------:R-:W-:Y:S02]  /*1ace0*/  ULDC.64 UR4, c[0x0][0x208] ;  /* 0x0000820000047ab9 */ /* 0x000fe40000000a00 */
[----:B------:R-:W2:Y:S04]  /*1acf0*/  LDG.E R5, desc[UR4][R2.64] ;  /* 0x0000000402057981 */ /* 0x000ea8000c1e1900 */
[----:B-----5:R-:W2:Y:S02]  /*1ad00*/  LDG.E R0, desc[UR4][R2.64+0x4] ;  /* 0x0000040402007981 */ /* 0x020ea4000c1e1900 */
[----:B--2---:R-:W-:-:S07]  /*1ad10*/  IMAD.IADD R0, R0, 0x1, -R5 ;  /* 0x0000000100007824 */ /* 0x004fce00078e0a05 */
.L_x_2001:
[----:B------:R-:W2:Y:S04]  /*1ad20*/  LDL R9, [R1+0x6c] ;  /* 0x00006c0001097983 */ /* 0x000ea80000100800 */
[----:B------:R1:W5:Y:S01]  /*1ad30*/  LDL R10, [R1+0x74] ;  /* 0x00007400010a7983 */ /* 0x0003620000100800 */
[----:B------:R-:W-:Y:S01]  /*1ad40*/  BSSY B1, `(.L_x_2002) ;  /* 0x000001e000017945 */ /* 0x000fe20003800000 */
[----:B------:R-:W-:Y:S02]  /*1ad50*/  SHF.R.S32.HI R35, RZ, 0x1f, R34 ;  /* 0x0000001fff237819 */ /* 0x000fe40000011422 */
[----:B------:R-:W-:Y:S02]  /*1ad60*/  SEL R11, R62, RZ, !P0 ;  /* 0x000000ff3e0b7207 */ /* 0x000fe40004000000 */
[----:B------:R-:W-:-:S02]  /*1ad70*/  SEL R26, R26, RZ, !P0 ;  /* 0x000000ff1a1a7207 */ /* 0x000fc40004000000 */
[----:B-----5:R-:W-:Y:S02]  /*1ad80*/  SHF.R.S32.HI R6, RZ, 0x1f, R7 ;  /* 0x0000001fff067819 */ /* 0x020fe40000011407 */
[----:B--2---:R-:W-:Y:S01]  /*1ad90*/  SHF.R.S32.HI R8, RZ, 0x1f, R9 ;  /* 0x0000001fff087819 */ /* 0x004fe20000011409 */
[----:B-1----:R-:W-:Y:S06]  /*1ada0*/  @P2 BRA `(.L_x_2003) ;  /* 0x00000000005c2947 */ /* 0x002fec0003800000 */
[----:B0-----:R-:W0:Y:S02]  /*1adb0*/  S2R R2, SR_TID.X ;  /* 0x0000000000027919 */ /* 0x001e240000002100 */
[----:B0-----:R-:W-:-:S04]  /*1adc0*/  IMAD R2, R10, 0xc0, R2 ;  /* 0x000000c00a027824 */ /* 0x001fc800078e0202 */
[----:B------:R-:W-:-:S05]  /*1add0*/  VIADD R3, R2, 0xffffff80 ;  /* 0xffffff8002037836 */ /* 0x000fca0000000000 */
[----:B------:R-:W-:-:S13]  /*1ade0*/  ISETP.GE.AND P0, PT, R3, R0, PT ;  /* 0x000000000300720c */ /* 0x000fda0003f06270 */
[----:B------:R-:W-:Y:S05]  /*1adf0*/  @P0 BRA `(.L_x_2003) ;  /* 0x0000000000480947 */ /* 0x000fea0003800000 */
[C---:B------:R-:W-:Y:S01]  /*1ae00*/  IADD3 R2, P0, R3.reuse, R7, RZ ;  /* 0x0000000703027210 */ /* 0x040fe20007f1e0ff */
[----:B------:R-:W-:Y:S01]  /*1ae10*/  ULDC.64 UR4, c[0x0][0xb70] ;  /* 0x0002dc0000047ab9 */ /* 0x000fe20000000a00 */
[----:B------:R-:W-:Y:S01]  /*1ae20*/  ULDC.64 UR6, c[0x0][0x208] ;  /* 0x0000820000067ab9 */ /* 0x000fe20000000a00 */
        /* <DEDUP_REMOVED lines=15> */
.L_x_2003:
[----:B------:R-:W-:Y:S05]  /*1af20*/  BSYNC B1 ;  /* 0x0000000000017941 */ /* 0x000fea0003800000 */
.L_x_2002:
[----:B------:R-:W2:Y:S01]  /*1af30*/  LDL.64 R12, [R1+0x60] ;  /* 0x00006000010c7983 */ /* 0x000ea20000100a00 */
[----:B------:R-:W-:Y:S01]  /*1af40*/  ULDC.64 UR4, c[0x0][0xaa0] ;  /* 0x0002a80000047ab9 */ /* 0x000fe20000000a00 */
[----:B------:R-:W-:Y:S01]  /*1af50*/  BSSY B1, `(.L_x_2004) ;  /* 0x000002b000017945 */ /* 0x000fe20003800000 */
[----:B-1----:R-:W-:Y:S02]  /*1af60*/  IMAD R4, R6, UR4, RZ ;  /* 0x0000000406047c24 */ /* 0x002fe4000f8e02ff */
[----:B0-----:R-:W-:-:S04]  /*1af70*/  IMAD.WIDE.U32 R2, R7, UR4, R34 ;  /* 0x0000000407027c25 */ /* 0x001fc8000f8e0022 */
        /* <DEDUP_REMOVED lines=40> */
.L_x_2005:
[----:B------:R-:W-:Y:S05]  /*1b200*/  BSYNC B1 ;  /* 0x0000000000017941 */ /* 0x000fea0003800000 */
.L_x_2004:
        /* <DEDUP_REMOVED lines=23> */
.L_x_2000:
[----:B------:R-:W-:Y:S05]  /*1b380*/  BSYNC B0 ;  /* 0x0000000000007941 */ /* 0x000fea0003800000 */
.L_x_1995:
[----:B------:R-:W4:Y:S01]  /*1b390*/  LDL R0, [R1+0x44] ;  /* 0x0000440001007983 */ /* 0x000f220000100800 */
[----:B------:R-:W-:Y:S02]  /*1b3a0*/  ULDC UR4, c[0x0][0xc14] ;  /* 0x0003050000047ab9 */ /* 0x000fe40000000800 */
[----:B----4-:R-:W-:-:S13]  /*1b3b0*/  ISETP.GE.AND P0, PT, R0, UR4, PT ;  /* 0x0000000400007c0c */ /* 0x010fda000bf06270 */
[----:B------:R-:W-:Y:S05]  /*1b3c0*/  @!P0 BRA `(.L_x_2006) ;  /* 0xfffffe5c00748947 */ /* 0x000fea000383ffff */
[----:B------:R-:W-:Y:S05]  /*1b3d0*/  BRA `(.L_x_1854) ;  /* 0x0000005800b47947 */ /* 0x000fea0003800000 */
.L_x_1852:
[----:B------:R-:W-:-:S08]  /*1b3e0*/  NOP ;  /* 0x0000000000007918 */ /* 0x000fd00000000000 */
[----:B------:R-:W0:-:S00]  /*1b3f0*/  USETMAXREG.DEALLOC.CTAPOOL 0x20 ;  /* 0x00000020000079c8 */ /* 0x000e0000080e0500 */
        /* <DEDUP_REMOVED lines=8> */
[----:B------:R-:W-:Y:S01]  /*1b480*/  ULDC.64 UR6, c[0x0][0x208] ;  /* 0x0000820000067ab9 */ /* 0x000fe20000000a00 */
        /* <DEDUP_REMOVED lines=16> */
[----:B------:R-:W0:Y:S01]  /*1b590*/  S2UR UR6, SR_CTAID.X ;  /* 0x00000000000679c3 */ /* 0x000e220000002500 */
[----:B------:R-:W-:Y:S02]  /*1b5a0*/  IMAD.MOV.U32 R16, RZ, RZ, RZ ;  /* 0x000000ffff107224 */ /* 0x000fe400078e00ff */
[----:B------:R-:W-:Y:S01]  /*1b5b0*/  IMAD.MOV.U32 R19, RZ, RZ, RZ ;  /* 0x000000ffff137224 */ /* 0x000fe200078e00ff */
[----:B--2---:R-:W1:Y:S02]  /*1b5c0*/  SHFL.UP PT, R4, R0, 0x1, RZ ;  /* 0x0420000000047989 */ /* 0x004e6400000e00ff */
[----:B-1----:R-:W-:-:S05]  /*1b5d0*/  SEL R5, R4, RZ, P1 ;  /* 0x000000ff04057207 */ /* 0x002fca0000800000 */
[----:B------:R-:W-:-:S05]  /*1b5e0*/  IMAD.IADD R5, R0, 0x1, R5 ;  /* 0x0000000100057824 */ /* 0x000fca00078e0205 */
[----:B------:R-:W1:Y:S02]  /*1b5f0*/  SHFL.UP PT, R4, R5, 0x2, RZ ;  /* 0x0440000005047989 */ /* 0x000e6400000e00ff */
[----:B-1----:R-:W-:-:S05]  /*1b600*/  SEL R4, R4, RZ, P0 ;  /* 0x000000ff04047207 */ /* 0x002fca0000000000 */
[----:B------:R-:W-:-:S05]  /*1b610*/  IMAD.IADD R4, R5, 0x1, R4 ;  /* 0x0000000105047824 */ /* 0x000fca00078e0204 */
[----:B------:R-:W1:Y:S01]  /*1b620*/  SHFL.UP PT, R6, R4, 0x4, RZ ;  /* 0x0480000004067989 */ /* 0x000e6200000e00ff */
[----:B------:R-:W-:-:S04]  /*1b630*/  ISETP.GE.U32.AND P0, PT, R28, 0x4, PT ;  /* 0x000000041c00780c */ /* 0x000fc80003f06070 */
[----:B-1----:R-:W-:-:S05]  /*1b640*/  SEL R3, R6, RZ, P0 ;  /* 0x000000ff06037207 */ /* 0x002fca0000000000 */
[----:B------:R-:W-:-:S05]  /*1b650*/  IMAD.IADD R3, R4, 0x1, R3 ;  /* 0x0000000104037824 */ /* 0x000fca00078e0203 */
[----:B------:R-:W1:Y:S01]  /*1b660*/  SHFL.UP PT, R2, R3, 0x8, RZ ;  /* 0x0500000003027989 */ /* 0x000e6200000e00ff */
[----:B------:R-:W-:Y:S02]  /*1b670*/  @P0 LOP3.LUT R7, R7, 0x8, RZ, 0xfc, !PT ;  /* 0x0000000807070812 */ /* 0x000fe400078efcff */
[----:B------:R-:W-:-:S04]  /*1b680*/  ISETP.GE.U32.AND P0, PT, R28, 0x8, PT ;  /* 0x000000081c00780c */ /* 0x000fc80003f06070 */
[----:B-1----:R-:W-:-:S05]  /*1b690*/  SEL R2, R2, RZ, P0 ;  /* 0x000000ff02027207 */ /* 0x002fca0000000000 */
[----:B------:R-:W-:-:S05]  /*1b6a0*/  IMAD.IADD R2, R3, 0x1, R2 ;  /* 0x0000000103027824 */ /* 0x000fca00078e0202 */
[----:B------:R-:W1:Y:S01]  /*1b6b0*/  SHFL.UP PT, R5, R2, 0x10, RZ ;  /* 0x0600000002057989 */ /* 0x000e6200000e00ff */
[----:B------:R-:W-:-:S04]  /*1b6c0*/  LOP3.LUT R7, R7, 0xfffffffb, RZ, 0xc0, !PT ;  /* 0xfffffffb07077812 */ /* 0x000fc800078ec0ff */
[----:B------:R-:W-:Y:S02]  /*1b6d0*/  @P0 LOP3.LUT R7, R7, 0x4, RZ, 0xfc, !PT ;  /* 0x0000000407070812 */ /* 0x000fe400078efcff */
[----:B------:R-:W-:-:S04]  /*1b6e0*/  ISETP.GE.U32.AND P0, PT, R28, 0x10, PT ;  /* 0x000000101c00780c */ /* 0x000fc80003f06070 */
[----:B-1----:R-:W-:-:S05]  /*1b6f0*/  SEL R5, R5, RZ, P0 ;  /* 0x000000ff05057207 */ /* 0x002fca0000000000 */
[----:B------:R-:W-:-:S05]  /*1b700*/  IMAD.IADD R5, R2, 0x1, R5 ;  /* 0x0000000102057824 */ /* 0x000fca00078e0205 */
[----:B------:R-:W1:Y:S01]  /*1b710*/  SHFL.IDX PT, R4, R5, 0x1f, 0x1f ;  /* 0x03e01f0005047f89 */ /* 0x000e6200000e0000 */
[----:B------:R-:W-:-:S04]  /*1b720*/  LOP3.LUT R7, R7, 0xfffffffd, RZ, 0xc0, !PT ;  /* 0xfffffffd07077812 */ /* 0x000fc800078ec0ff */
[----:B------:R-:W-:-:S05]  /*1b730*/  @P0 LOP3.LUT R7, R7, 0x2, RZ, 0xfc, !PT ;  /* 0x0000000207070812 */ /* 0x000fca00078efcff */
[----:B------:R2:W-:Y:S01]  /*1b740*/  STL [R1], R7 ;  /* 0x0000000701007387 */ /* 0x0005e20000100800 */
[----:B-1----:R-:W-:-:S05]  /*1b750*/  IMAD R4, R4, UR4, RZ ;  /* 0x0000000404047c24 */ /* 0x002fca000f8e02ff */
[----:B0-----:R-:W-:Y:S01]  /*1b760*/  ISETP.GT.AND P0, PT, R4, UR6, PT ;  /* 0x0000000604007c0c */ /* 0x001fe2000bf04270 */
[----:B------:R-:W-:-:S12]  /*1b770*/  IMAD.MOV.U32 R3, RZ, RZ, R4 ;  /* 0x000000ffff037224 */ /* 0x000fd800078e0004 */
[----:B--2---:R-:W-:Y:S05]  /*1b780*/  @P0 BRA `(.L_x_2007) ;  /* 0x0000000000bc0947 */ /* 0x004fea0003800000 */
[----:B------:R-:W-:Y:S01]  /*1b790*/  IMAD.MOV.U32 R4, RZ, RZ, R3 ;  /* 0x000000ffff047224 */ /* 0x000fe200078e0003 */
[----:B------:R-:W-:Y:S01]  /*1b7a0*/  ULDC UR5, c[0x0][0xc14] ;  /* 0x0003050000057ab9 */ /* 0x000fe20000000800 */
[----:B------:R-:W-:Y:S01]  /*1b7b0*/  IMAD.MOV.U32 R19, RZ, RZ, RZ ;  /* 0x000000ffff137224 */ /* 0x000fe200078e00ff */
[----:B------:R-:W-:Y:S01]  /*1b7c0*/  ULDC UR7, c[0x0][0xc14] ;  /* 0x0003050000077ab9 */ /* 0x000fe20000000800 */
[----:B------:R-:W-:-:S05]  /*1b7d0*/  ULDC UR4, c[0x0][0xc10] ;  /* 0x0003040000047ab9 */ /* 0x000fca0000000800 */
.L_x_2011:
        /* <DEDUP_REMOVED lines=15> */
.L_x_2010:
[----:B------:R-:W-:Y:S05]  /*1b8d0*/  BSYNC B0 ;  /* 0x0000000000007941 */ /* 0x000fea0003800000 */
.L_x_2009:
        /* <DEDUP_REMOVED lines=26> */
.L_x_2007:
        /* <DEDUP_REMOVED lines=21> */
.L_x_2012:
        /* <DEDUP_REMOVED lines=59> */
.L_x_2008:
[----:B------:R-:W-:Y:S02]  /*1bf80*/  IMAD.MOV.U32 R17, RZ, RZ, RZ ;  /* 0x000000ffff117224 */ /* 0x000fe400078e00ff */
[----:B------:R-:W-:Y:S02]  /*1bf90*/  IMAD.U32 R16, RZ, RZ, UR6 ;  /* 0x00000006ff107e24 */ /* 0x000fe4000f8e00ff */
[----:B------:R-:W-:-:S07]  /*1bfa0*/  IMAD.MOV.U32 R18, RZ, RZ, RZ ;  /* 0x000000ffff127224 */ /* 0x000fce00078e00ff */
.L_x_2013:
        /* <DEDUP_REMOVED lines=18> */
.L_x_2100:
[----:B--2---:R-:W2:Y:S01]  /*1c0d0*/  LDC.64 R2, c[0x0][0xc60] ;  /* 0x00031800ff027b82 */ /* 0x004ea20000000a00 */
[----:B------:R-:W-:Y:S01]  /*1c0e0*/  ULDC.64 UR4, c[0x0][0x208] ;  /* 0x0000820000047ab9 */ /* 0x000fe20000000a00 */
[----:B--2---:R-:W-:-:S05]  /*1c0f0*/  IMAD.WIDE R2, R19, 0x4, R2 ;  /* 0x0000000413027825 */ /* 0x004fca00078e0202 */
[----:B0-----:R-:W0:Y:S01]  /*1c100*/  LDG.E R29, desc[UR4][R2.64] ;  /* 0x00000004021d7981 */ /* 0x001e22000c1e1900 */
[----:B------:R-:W-:Y:S05]  /*1c110*/  YIELD ;  /* 0x0000000000007946 */ /* 0x000fea0003800000 */
[----:B------:R-:W-:Y:S01]  /*1c120*/  ULDC.64 UR4, c[0x0][0xa28] ;  /* 0x00028a0000047ab9 */ /* 0x000fe20000000a00 */
[----:B------:R-:W-:Y:S02]  /*1c130*/  CS2R R10, SRZ ;  /* 0x00000000000a7805 */ /* 0x000fe4000001ff00 */
[----:B------:R-:W-:Y:S01]  /*1c140*/  ISETP.NE.U32.AND P1, PT, RZ, UR4, PT ;  /* 0x00000004ff007c0c */ /* 0x000fe2000bf25070 */
[----:B------:R-:W-:Y:S01]  /*1c150*/  ULDC.64 UR6, c[0x0][0x208] ;  /* 0x0000820000067ab9 */ /* 0x000fe20000000a00 */
[----:B------:R-:W-:Y:S01]  /*1c160*/  ULDC.64 UR8, c[0x0][0xa08] ;  /* 0x0002820000087ab9 */ /* 0x000fe20000000a00 */
[----:B------:R-:W-:Y:S01]  /*1c170*/  ULDC.64 UR10, c[0x0][0xa10] ;  /* 0x00028400000a7ab9 */ /* 0x000fe20000000a00 */
[----:B------:R-:W-:-:S02]  /*1c180*/  ISETP.NE.AND.EX P1, PT, RZ, UR5, PT, P1 ;  /* 0x00000005ff007c0c */ /* 0x000fc4000bf25310 */
[----:B0-----:R-:W-:Y:S01]  /*1c190*/  SHF.R.S32.HI R0, RZ, 0x1f, R29 ;  /* 0x0000001fff007819 */ /* 0x001fe2000001141d */
[----:B------:R-:W-:-:S10]  /*1c1a0*/  IMAD.SHL.U32 R13, R29, 0x4, RZ ;  /* 0x000000041d0d7824 */ /* 0x000fd400078e00ff */
[C---:B------:R-:W-:Y:S02]  /*1c1b0*/  @P1 LEA R2, P0, R29.reuse, UR4, 0x2 ;  /* 0x000000041d021c11 */ /* 0x040fe4000f8010ff */
[C-C-:B------:R-:W-:Y:S02]  /*1c1c0*/  SHF.L.U64.HI R12, R29.reuse, 0x2, R0.reuse ;  /* 0x000000021d0c7819 */ /* 0x140fe40000010200 */
[----:B------:R-:W-:Y:S01]  /*1c1d0*/  @P1 LEA.HI.X R3, R29, UR5, R0, 0x2, P0 ;  /* 0x000000051d031c11 */ /* 0x000fe200080f1400 */
[----:B------:R-:W-:Y:S01]  /*1c1e0*/  ULDC.64 UR4, c[0x0][0xa18] ;  /* 0x0002860000047ab9 */ /* 0x000fe20000000a00 */
[----:B------:R-:W-:Y:S01]  /*1c1f0*/  STL [R1+0x4], R13 ;  /* 0x0000040d01007387 */ /* 0x000fe20000100800 */
[----:B------:R-:W-:-:S03]  /*1c200*/  ISETP.NE.U32.AND P0, PT, RZ, UR4, PT ;  /* 0x00000004ff007c0c */ /* 0x000fc6000bf05070 */
[----:B------:R0:W5:Y:S01]  /*1c210*/  @P1 LDG.E R10, desc[UR6][R2.64] ;  /* 0x00000006020a1981 */ /* 0x000162000c1e1900 */
[----:B------:R-:W-:-:S03]  /*1c220*/  ISETP.NE.AND.EX P0, PT, RZ, UR5, PT, P0 ;  /* 0x00000005ff007c0c */ /* 0x000fc6000bf05300 */
[----:B------:R-:W-:Y:S10]  /*1c230*/  STL [R1+0x8], R12 ;  /* 0x0000080c01007387 */ /* 0x000ff40000100800 */
[----:B------:R-:W-:-:S04]  /*1c240*/  @P0 IADD3 R8, P2, R13, UR4, RZ ;  /* 0x000000040d080c10 */ /* 0x000fc8000ff5e0ff */
[----:B------:R-:W-:Y:S01]  /*1c250*/  @P0 IADD3.X R9, R12, UR5, RZ, P2, !PT ;  /* 0x000000050c090c10 */ /* 0x000fe200097fe4ff */
[----:B------:R-:W-:Y:S02]  /*1c260*/  ULDC.64 UR4, c[0x0][0xa00] ;  /* 0x0002800000047ab9 */ /* 0x000fe40000000a00 */
[----:B------:R-:W-:-:S04]  /*1c270*/  ISETP.NE.U32.AND P2, PT, RZ, UR4, PT ;  /* 0x00000004ff007c0c */ /* 0x000fc8000bf45070 */
[----:B------:R-:W-:Y:S02]  /*1c280*/  ISETP.NE.AND.EX P2, PT, RZ, UR5, PT, P2 ;  /* 0x00000005ff007c0c */ /* 0x000fe4000bf45320 */
[----:B0-----:R-:W-:-:S04]  /*1c290*/  IADD3 R2, P1, R13, UR4, RZ ;  /* 0x000000040d027c10 */ /* 0x001fc8000ff3e0ff */
[----:B------:R-:W-:-:S07]  /*1c2a0*/  IADD3.X R3, R12, UR5, RZ, P1, !PT ;  /* 0x000000050c037c10 */ /* 0x000fce0008ffe4ff */
[----:B------:R-:W2:Y:S01]  /*1c2b0*/  @P2 LDG.E R11, desc[UR6][R2.64] ;  /* 0x00000006020b2981 */ /* 0x000ea2000c1e1900 */
[----:B------:R-:W-:Y:S01]  /*1c2c0*/  ULDC UR4, c[0x0][0x288] ;  /* 0x0000a20000047ab9 */ /* 0x000fe20000000800 */
[----:B------:R-:W-:-:S04]  /*1c2d0*/  IADD3 R6, P1, R13, UR8, RZ ;  /* 0x000000080d067c10 */ /* 0x000fc8000ff3e0ff */
[----:B------:R-:W-:Y:S02]  /*1c2e0*/  IADD3.X R7, R12, UR9, RZ, P1, !PT ;  /* 0x000000090c077c10 */ /* 0x000fe40008ffe4ff */
[----:B------:R-:W-:-:S04]  /*1c2f0*/  IADD3 R4, P1, R13, UR10, RZ ;  /* 0x0000000a0d047c10 */ /* 0x000fc8000ff3e0ff */
[----:B------:R-:W-:Y:S02]  /*1c300*/  IADD3.X R5, R12, UR11, RZ, P1, !PT ;  /* 0x0000000b0c057c10 */ /* 0x000fe40008ffe4ff */
[----:B------:R-:W-:-:S04]  /*1c310*/  ISETP.NE.U32.AND P1, PT, RZ, UR8, PT ;  /* 0x00000008ff007c0c */ /* 0x000fc8000bf25070 */
[----:B------:R-:W-:Y:S02]  /*1c320*/  ISETP.NE.AND.EX P3, PT, RZ, UR9, PT, P1 ;  /* 0x00000009ff007c0c */ /* 0x000fe4000bf65310 */
        /* <DEDUP_REMOVED lines=11> */
[----:B------:R-:W-:Y:S01]  /*1c3e0*/  UIMAD UR4, UR4, UR5, URZ ;  /* 0x00000005040472a4 */ /* 0x000fe2000f8e023f */
[----:B------:R-:W-:Y:S02]  /*1c3f0*/  ULDC UR6, c[0x0][0x338] ;  /* 0x0000ce0000067ab9 */ /* 0x000fe40000000800 */
[----:B0-----:R-:W-:-:S03]  /*1c400*/  IMAD.U32 R8, RZ, RZ, UR6 ;  /* 0x00000006ff087e24 */ /* 0x001fc6000f8e00ff */
[----:B------:R-:W-:Y:S01]  /*1c410*/  IMAD.U32 R9, RZ, RZ, UR4 ;  /* 0x00000004ff097e24 */ /* 0x000fe2000f8e00ff */
[----:B------:R-:W-:Y:S06]  /*1c420*/  @P0 BRA `(.L_x_2015) ;  /* 0x0000000000140947 */ /* 0x000fec0003800000 */
[----:B------:R-:W-:Y:S05]  /*1c430*/  @!P2 BRA `(.L_x_2015) ;  /* 0x000000000010a947 */ /* 0x000fea0003800000 */
[----:B------:R-:W-:Y:S02]  /*1c440*/  ULDC.64 UR4, c[0x0][0x208] ;  /* 0x0000820000047ab9 */ /* 0x000fe40000000a00 */
[----:B------:R-:W2:Y:S04]  /*1c450*/  LDG.E R0, desc[UR4][R2.64] ;  /* 0x0000000402007981 */ /* 0x000ea8000c1e1900 */
[----:B-----5:R-:W2:Y:S02]  /*1c460*/  LDG.E R11, desc[UR4][R2.64+0x4] ;  /* 0x00000404020b7981 */ /* 0x020ea4000c1e1900 */
[----:B--2---:R-:W-:-:S07]  /*1c470*/  IMAD.IADD R11, R11, 0x1, -R0 ;  /* 0x000000010b0b7824 */ /* 0x004fce00078e0a00 */
.L_x_2015:
[----:B------:R-:W-:Y:S01]  /*1c480*/  IMAD.MOV.U32 R23, RZ, RZ, RZ ;  /* 0x000000ffff177224 */ /* 0x000fe200078e00ff */
[----:B------:R-:W-:-:S05]  /*1c490*/  ULDC.64 UR4, c[0x0][0x208] ;  /* 0x0000820000047ab9 */ /* 0x000fca0000000a00 */
[----:B------:R-:W2:Y:S01]  /*1c4a0*/  @P3 LDG.E R23, desc[UR4][R6.64] ;  /* 0x0000000406173981 */ /* 0x000ea2000c1e1900 */
[----:B------:R-:W-:-:S06]  /*1c4b0*/  IMAD.MOV.U32 R0, RZ, RZ, RZ ;  /* 0x000000ffff007224 */ /* 0x000fcc00078e00ff */
[----:B------:R0:W5:Y:S01]  /*1c4c0*/  @P1 LDG.E R0, desc[UR4][R4.64] ;  /* 0x0000000404001981 */ /* 0x000162000c1e1900 */
[----:B------:R-:W-:Y:S02]  /*1c4d0*/  ULDC.64 UR4, c[0x0][0xa20] ;  /* 0x0002880000047ab9 */ /* 0x000fe40000000a00 */
[----:B------:R-:W-:-:S04]  /*1c4e0*/  ISETP.NE.U32.AND P0, PT, RZ, UR4, PT ;  /* 0x00000004ff007c0c */ /* 0x000fc8000bf05070 */
[----:B------:R-:W-:Y:S01]  /*1c4f0*/  ISETP.NE.AND.EX P0, PT, RZ, UR5, PT, P0 ;  /* 0x00000005ff007c0c */ /* 0x000fe2000bf05300 */
[----:B--2--5:R-:W-:-:S12]  /*1c500*/  IMAD.IADD R23, R23, 0x1, R10 ;  /* 0x0000000117177824 */ /* 0x024fd800078e020a */
[----:B0-----:R-:W-:Y:S05]  /*1c510*/  @!P0 BRA `(.L_x_2016) ;  /* 0x0000000000148947 */ /* 0x001fea0003800000 */
[----:B------:R-:W-:Y:S01]  /*1c520*/  IADD3 R2, P0, R13, UR4, RZ ;  /* 0x000000040d027c10 */ /* 0x000fe2000ff1e0ff */
[----:B------:R-:W-:-:S03]  /*1c530*/  ULDC.64 UR6, c[0x0][0x208] ;  /* 0x0000820000067ab9 */ /* 0x000fc60000000a00 */
[----:B------:R-:W-:-:S05]  /*1c540*/  IADD3.X R3, R12, UR5, RZ, P0, !PT ;  /* 0x000000050c037c10 */ /* 0x000fca00087fe4ff */
[----:B------:R0:W5:Y:S01]  /*1c550*/  LDG.E R9, desc[UR6][R2.64] ;  /* 0x0000000602097981 */ /* 0x000162000c1e1900 */
[----:B------:R-:W-:Y:S05]  /*1c560*/  BRA `(.L_x_2017) ;  /* 0x0000000000147947 */ /* 0x000fea0003800000 */
.L_x_2016:
[----:B------:R-:W-:Y:S05]  /*1c570*/  @!P3 BRA `(.L_x_2017) ;  /* 0x000000000010b947 */ /* 0x000fea0003800000 */
[----:B------:R-:W-:Y:S02]  /*1c580*/  ULDC.64 UR4, c[0x0][0x208] ;  /* 0x0000820000047ab9 */ /* 0x000fe40000000a00 */
[----:B------:R-:W2:Y:S04]  /*1c590*/  LDG.E R2, desc[UR4][R6.64] ;  /* 0x0000000406027981 */ /* 0x000ea8000c1e1900 */
[----:B------:R-:W2:Y:S02]  /*1c5a0*/  LDG.E R9, desc[UR4][R6.64+0x4] ;  /* 0x0000040406097981 */ /* 0x000ea4000c1e1900 */
[----:B--2---:R-:W-:-:S07]  /*1c5b0*/  IMAD.IADD R9, R9, 0x1, -R2 ;  /* 0x0000000109097824 */ /* 0x004fce00078e0a02 */
.L_x_2017:
[----:B------:R-:W-:Y:S02]  /*1c5c0*/  ULDC.64 UR4, c[0x0][0x208] ;  /* 0x0000820000047ab9 */ /* 0x000fe40000000a00 */
[----:B0-----:R-:W2:Y:S04]  /*1c5d0*/  @P1 LDG.E R3, desc[UR4][R4.64] ;  /* 0x0000000404031981 */ /* 0x001ea8000c1e1900 */
[----:B------:R-:W2:Y:S01]  /*1c5e0*/  @P1 LDG.E R2, desc[UR4][R4.64+0x4] ;  /* 0x0000040404021981 */ /* 0x000ea2000c1e1900 */
[----:B-----5:R-:W-:Y:S01]  /*1c5f0*/  IMAD.IADD R9, R9, 0x1, -R10 ;  /* 0x0000000109097824 */ /* 0x020fe200078e0a0a */
[----:B------:R-:W-:Y:S01]  /*1c600*/  BSSY B0, `(.L_x_2018) ;  /* 0x00000de000007945 */ /* 0x000fe20003800000 */
[----:B------:R-:W-:Y:S01]  /*1c610*/  PLOP3.LUT P2, PT, PT, PT, PT, 0x80, 0x0 ;  /* 0x000000000000781c */ /* 0x000fe20003f4f070 */
[----:B--2---:R-:W-:-:S02]  /*1c620*/  @P1 IMAD.IADD R8, R2, 0x1, -R3 ;  /* 0x0000000102081824 */ /* 0x004fc400078e0a03 */
[----:B------:R-:W-:-:S05]  /*1c630*/  IMAD R2, R17, 0xc0, RZ ;  /* 0x000000c011027824 */ /* 0x000fca00078e02ff */
[----:B------:R-:W-:Y:S01]  /*1c640*/  IADD3 R11, -R11, 0x14f, R2 ;  /* 0x0000014f0b0b7810 */ /* 0x000fe20007ffe102 */
[----:B------:R-:W-:-:S04]  /*1c650*/  IMAD.IADD R2, R9, 0x1, R8 ;  /* 0x0000000109027824 */ /* 0x000fc800078e0208 */
[C---:B------:R-:W-:Y:S02]  /*1c660*/  VIADD R3, R2.reuse, 0x8f ;  /* 0x0000008f02037836 */ /* 0x040fe40000000000 */
[----:B------:R-:W-:Y:S02]  /*1c670*/  IMAD.IADD R11, R2, 0x1, R11 ;  /* 0x00000001020b7824 */ /* 0x000fe400078e020b */
[----:B------:R-:W-:-:S04]  /*1c680*/  IMAD.HI R3, R3, 0x38e38e39, RZ ;  /* 0x38e38e3903037827 */ /* 0x000fc800078e02ff */
[----:B------:R-:W-:Y:S01]  /*1c690*/  IMAD.HI R11, R11, 0x38e38e39, RZ ;  /* 0x38e38e390b0b7827 */ /* 0x000fe200078e02ff */
[----:B------:R-:W-:-:S04]  /*1c6a0*/  SHF.R.U32.HI R2, RZ, 0x1f, R3 ;  /* 0x0000001fff027819 */ /* 0x000fc80000011603 */
[----:B------:R-:W-:Y:S02]  /*1c6b0*/  SHF.R.U32.HI R4, RZ, 0x1f, R11 ;  /* 0x0000001fff047819 */ /* 0x000fe4000001160b */
[----:B------:R-:W-:Y:S02]  /*1c6c0*/  LEA.HI.SX32 R2, R3, R2, 0x1b ;  /* 0x0000000203027211 */ /* 0x000fe400078fdaff */
[----:B------:R-:W-:-:S04]  /*1c6d0*/  LEA.HI.SX32 R11, R11, R4, 0x1b ;  /* 0x000000040b0b7211 */ /* 0x000fc800078fdaff */
[----:B------:R-:W-:Y:S01]  /*1c6e0*/  VIMNMX R6, R2, R11, PT ;  /* 0x0000000b02067248 */ /* 0x000fe20003fe0100 */
[----:B------:R-:W-:-:S04]  /*1c6f0*/  IMAD.MOV R2, RZ, RZ, -R9 ;  /* 0x000000ffff027224 */ /* 0x000fc800078e0a09 */
[----:B------:R-:W-:Y:S01]  /*1c700*/  IMAD R3, R6, 0x90, -R9 ;  /* 0x0000009006037824 */ /* 0x000fe200078e0a09 */
[----:B------:R-:W-:Y:S01]  /*1c710*/  VIMNMX R2, RZ, R2, !PT ;  /* 0x00000002ff027248 */ /* 0x000fe20007fe0100 */
[----:B------:R0:W-:Y:S03]  /*1c720*/  STL [R1], R6 ;  /* 0x0000000601007387 */ /* 0x0001e60000100800 */
[----:B------:R-:W-:-:S04]  /*1c730*/  VIMNMX R3, R3, R8, PT ;  /* 0x0000000803037248 */ /* 0x000fc80003fe0100 */
[----:B------:R-:W-:-:S13]  /*1c740*/  ISETP.GT.AND P0, PT, R3, R2, PT ;  /* 0x000000020300720c */ /* 0x000fda0003f04270 */
[----:B------:R-:W-:Y:S02]  /*1c750*/  @P0 VIADD R5, R3, 0x8f ;  /* 0x0000008f03050836 */ /* 0x000fe40000000000 */
[----:B------:R-:W-:-:S04]  /*1c760*/  IMAD.WIDE.U32 R2, R2, 0x38e38e39, RZ ;  /* 0x38e38e3902027825 */ /* 0x000fc800078e00ff */
[----:B------:R-:W-:Y:S01]  /*1c770*/  @P0 IMAD.HI R5, R5, 0x38e38e39, RZ ;  /* 0x38e38e3905050827 */ /* 0x000fe200078e02ff */
[----:B------:R-:W-:-:S04]  /*1c780*/  SHF.R.U32.HI R4, RZ, 0x5, R3 ;  /* 0x00000005ff047819 */ /* 0x000fc80000011603 */
[----:B------:R-:W-:Y:S01]  /*1c790*/  @P0 SHF.R.U32.HI R2, RZ, 0x1f, R5 ;  /* 0x0000001fff020819 */ /* 0x000fe20000011605 */
[----:B------:R-:W-:-:S03]  /*1c7a0*/  IMAD.MOV.U32 R3, RZ, RZ, R4 ;  /* 0x000000ffff037224 */ /* 0x000fc600078e0004 */
[----:B------:R-:W-:-:S04]  /*1c7b0*/  @P0 LEA.HI.SX32 R3, R5, R2, 0x1b ;  /* 0x0000000205030211 */ /* 0x000fc800078fdaff */
[----:B------:R-:W-:-:S13]  /*1c7c0*/  ISETP.GT.AND P0, PT, R3, R4, PT ;  /* 0x000000040300720c */ /* 0x000fda0003f04270 */
[----:B0-----:R-:W-:Y:S05]  /*1c7d0*/  @!P0 BRA `(.L_x_2019) ;  /* 0x0000000c00008947 */ /* 0x001fea0003800000 */
[----:B------:R-:W0:Y:S01]  /*1c7e0*/  LDC R2, c[0x0][0x428] ;  /* 0x00010a00ff027b82 */ /* 0x000e220000000800 */
[----:B------:R-:W-:Y:S01]  /*1c7f0*/  UMOV UR4, 0xffffffff ;  /* 0xffffffff00047882 */ /* 0x000fe20000000000 */
[----:B0-----:R-:W-:Y:S01]  /*1c800*/  ISETP.NE.AND P0, PT, R2, 0x1, PT ;  /* 0x000000010200780c */ /* 0x001fe20003f05270 */
[----:B------:R-:W-:-:S12]  /*1c810*/  IMAD.MOV.U32 R2, RZ, RZ, R18 ;  /* 0x000000ffff027224 */ /* 0x000fd800078e0012 */
[----:B------:R-:W0:Y:S08]  /*1c820*/  @P0 LDC R5, c[0x0][0x42c] ;  /* 0x00010b00ff050b82 */ /* 0x000e300000000800 */
[----:B------:R-:W2:Y:S01]  /*1c830*/  @P0 LDC R6, c[0x0][0x430] ;  /* 0x00010c00ff060b82 */ /* 0x000ea20000000800 */
[----:B0-----:R-:W-:-:S05]  /*1c840*/  @P0 IMAD.HI.U32 R5, R18, R5, RZ ;  /* 0x0000000512050227 */ /* 0x001fca00078e00ff */
[----:B--2---:R-:W-:Y:S02]  /*1c850*/  @P0 SHF.R.U32.HI R2, RZ, R6, R5 ;  /* 0x00000006ff020219 */ /* 0x004fe40000011605 */
[----:B------:R-:W-:Y:S01]  /*1c860*/  SEL R5, R29, RZ, !P1 ;  /* 0x000000ff1d057207 */ /* 0x000fe20004800000 */
[----:B------:R-:W-:Y:S06]  /*1c870*/  BRA.DIV UR4, `(.L_x_2020) ;  /* 0x0000004e04e47947 */ /* 0x000fec000b800000 */
.L_x_2146:
[----:B------:R-:W-:-:S03]  /*1c880*/  UMOV UR4, 0xffffffff ;  /* 0xffffffff00047882 */ /* 0x000fc60000000000 */
[----:B------:R-:W-:Y:S05]  /*1c890*/  BRA.DIV UR4, `(.L_x_2021) ;  /* 0x0000005204107947 */ /* 0x000fea000b800000 */
[----:B------:R-:W-:-:S13]  /*1c8a0*/  ELECT P6, URZ, PT ;  /* 0x00000000003f782f */ /* 0x000fda00038c0000 */
.L_x_2149:
        /* <DEDUP_REMOVED lines=12> */
.L_x_2150:
[----:B------:R-:W-:Y:S05]  /*1c970*/  BSYNC B1 ;  /* 0x0000000000017941 */ /* 0x000fea0003800000 */
.L_x_2022:
[----:B------:R-:W-:Y:S04]  /*1c980*/  BSSY B1, `(.L_x_2024) ;  /* 0x0000049000017945 */ /* 0x000fe80003800000 */
[----:B------:R-:W-:Y:S05]  /*1c990*/  @!P6 BRA `(.L_x_2025) ;  /* 0x00000004001ce947 */ /* 0x000fea0003800000 */
[----:B------:R-:W-:Y:S01]  /*1c9a0*/  IMAD R8, R25, 0x8, R6 ;  /* 0x0000000819087824 */ /* 0x000fe200078e0206 */
[----:B0-----:R-:W-:-:S04]  /*1c9b0*/  SHF.L.U32 R7, R26, 0x1f, RZ ;  /* 0x0000001f1a077819 */ /* 0x001fc800000006ff */
[----:B------:R-:W0:Y:S02]  /*1c9c0*/  SYNCS.PHASECHK.TRANS64.TRYWAIT P0, [R8+URZ+0x31ca0], R7 ;  /* 0x031ca007080075a7 */ /* 0x000e24000800017f */
[----:B0-----:R-:W-:Y:S05]  /*1c9d0*/  @!P0 BRA `(.L_x_2026) ;  /* 0x0000004c00f48947 */ /* 0x001fea0003800000 */
.L_x_2151:
        /* <DEDUP_REMOVED lines=9> */
.L_x_2027:
        /* <DEDUP_REMOVED lines=28> */
.L_x_2152:
[----:B------:R-:W-:Y:S05]  /*1cc30*/  @P1 BRA `(.L_x_2029) ;  /* 0x0000000000141947 */ /* 0x000fea0003800000 */
[----:B------:R-:W-:Y:S01]  /*1cc40*/  ISETP.NE.AND P0, PT, R28, RZ, PT ;  /* 0x000000ff1c00720c */ /* 0x000fe20003f05270 */
[----:B0-2---:R-:W-:-:S04]  /*1cc50*/  IMAD.MOV.U32 R7, RZ, RZ, 0x6c00 ;  /* 0x00006c00ff077424 */ /* 0x005fc800078e00ff */
[----:B------:R3:W-:Y:S08]  /*1cc60*/  SYNCS.ARRIVE.TRANS64 RZ, [R8+URZ+0x31cb0], R7 ;  /* 0x031cb00708ff79a7 */ /* 0x0007f0000800003f */
[----:B------:R-:W-:Y:S05]  /*1cc70*/  @!P0 BRA `(.L_x_2029) ;  /* 0x0000000000048947 */ /* 0x000fea0003800000 */
[----:B------:R-:W-:Y:S01]  /*1cc80*/  BPT.TRAP 0x1 ;  /* 0x000000040000795c */ /* 0x000fe20000300000 */
.L_x_2029:
        /* <DEDUP_REMOVED lines=24> */
.L_x_2025:
[----:B------:R-:W-:Y:S05]  /*1ce10*/  BSYNC B1 ;  /* 0x0000000000017941 */ /* 0x000fea0003800000 */
.L_x_2024:
        /* <DEDUP_REMOVED lines=9> */
.L_x_2036:
[----:B------:R-:W-:Y:S05]  /*1ceb0*/  YIELD ;  /* 0x0000000000007946 */ /* 0x000fea0003800000 */
[----:B------:R-:W-:Y:S04]  /*1cec0*/  BSSY B1, `(.L_x_2030) ;  /* 0x0000048000017945 */ /* 0x000fe80003800000 */
[----:B------:R-:W-:Y:S05]  /*1ced0*/  @!P6 BRA `(.L_x_2031) ;  /* 0x000000040018e947 */ /* 0x000fea0003800000 */
[----:B------:R-:W-:Y:S01]  /*1cee0*/  IMAD R7, R25, 0x8, R6 ;  /* 0x0000000819077824 */ /* 0x000fe200078e0206 */
[----:B------:R-:W-:-:S04]  /*1cef0*/  SHF.L.U32 R8, R26, 0x1f, RZ ;  /* 0x0000001f1a087819 */ /* 0x000fc800000006ff */
[----:B------:R-:W0:Y:S02]  /*1cf00*/  SYNCS.PHASECHK.TRANS64.TRYWAIT P0, [R7+URZ+0x31ca0], R8 ;  /* 0x031ca008070075a7 */ /* 0x000e24000800017f */
[----:B0-----:R-:W-:Y:S05]  /*1cf10*/  @!P0 BRA `(.L_x_2032) ;  /* 0x0000004800cc8947 */ /* 0x001fea0003800000 */
.L_x_2153:
        /* <DEDUP_REMOVED lines=9> */
.L_x_2033:
        /* <DEDUP_REMOVED lines=27> */
.L_x_2154:
[----:B------:R-:W-:Y:S05]  /*1d160*/  @P0 BRA `(.L_x_2035) ;  /* 0x0000000000140947 */ /* 0x000fea0003800000 */
[----:B------:R-:W-:Y:S01]  /*1d170*/  ISETP.NE.AND P1, PT, R28, RZ, PT ;  /* 0x000000ff1c00720c */ /* 0x000fe20003f25270 */
[----:B0-2---:R-:W-:-:S04]  /*1d180*/  IMAD.MOV.U32 R8, RZ, RZ, 0x6c00 ;  /* 0x00006c00ff087424 */ /* 0x005fc800078e00ff */
[----:B------:R3:W-:Y:S08]  /*1d190*/  SYNCS.ARRIVE.TRANS64 RZ, [R7+URZ+0x31cb0], R8 ;  /* 0x031cb00807ff79a7 */ /* 0x0007f0000800003f */
[----:B------:R-:W-:Y:S05]  /*1d1a0*/  @!P1 BRA `(.L_x_2035) ;  /* 0x0000000000049947 */ /* 0x000fea0003800000 */
[----:B------:R-:W-:Y:S01]  /*1d1b0*/  BPT.TRAP 0x1 ;  /* 0x000000040000795c */ /* 0x000fe20000300000 */
.L_x_2035:
        /* <DEDUP_REMOVED lines=24> */
.L_x_2031:
[----:B------:R-:W-:Y:S05]  /*1d340*/  BSYNC B1 ;  /* 0x0000000000017941 */ /* 0x000fea0003800000 */
.L_x_2030:
[----:B------:R-:W-:-:S05]  /*1d350*/  VIADD R25, R25, 0x1 ;  /* 0x0000000119197836 */ /* 0x000fca0000000000 */
[----:B------:R-:W-:-:S04]  /*1d360*/  ISETP.NE.AND P0, PT, R25, 0x2, PT ;  /* 0x000000021900780c */ /* 0x000fc80003f05270 */
[----:B0-23--:R-:W-:Y:S02]  /*1d370*/  SEL R7, RZ, 0x1, P0 ;  /* 0x00000001ff077807 */ /* 0x00dfe40000000000 */
[----:B------:R-:W-:Y:S02]  /*1d380*/  SEL R25, R25, RZ, P0 ;  /* 0x000000ff19197207 */ /* 0x000fe40000000000 */
[C---:B------:R-:W-:Y:S02]  /*1d390*/  ISETP.GT.AND P0, PT, R3.reuse, R4, PT ;  /* 0x000000040300720c */ /* 0x040fe40003f04270 */
[----:B------:R-:W-:Y:S01]  /*1d3a0*/  LOP3.LUT R26, R26, R7, RZ, 0x3c, !PT ;  /* 0x000000071a1a7212 */ /* 0x000fe200078e3cff */
[----:B------:R-:W-:-:S04]  /*1d3b0*/  VIADD R7, R3, 0xffffffff ;  /* 0xffffffff03077836 */ /* 0x000fc80000000000 */
[----:B------:R-:W-:-:S06]  /*1d3c0*/  IMAD.MOV.U32 R3, RZ, RZ, R7 ;  /* 0x000000ffff037224 */ /* 0x000fcc00078e0007 */
[----:B------:R-:W-:Y:S05]  /*1d3d0*/  @P0 BRA `(.L_x_2036) ;  /* 0xfffffff800b40947 */ /* 0x000fea000383ffff */
.L_x_2019:
[----:B------:R-:W-:Y:S05]  /*1d3e0*/  BSYNC B0 ;  /* 0x0000000000007941 */ /* 0x000fea0003800000 */
.L_x_2018:
[----:B------:R-:W2:Y:S01]  /*1d3f0*/  LDL R7, [R1] ;  /* 0x0000000001077983 */ /* 0x000ea20000100800 */
        /* <DEDUP_REMOVED lines=21> */
.L_x_2038:
        /* <DEDUP_REMOVED lines=22> */
.L_x_2040:
        /* <DEDUP_REMOVED lines=19> */
.L_x_2042:
        /* <DEDUP_REMOVED lines=16> */
.L_x_2041:
[----:B------:R-:W2:Y:S01]  /*1d8e0*/  LDL.LU R2, [R1+0x4] ;  /* 0x0000040001027983 */ /* 0x000ea20000300800 */
[----:B------:R-:W-:Y:S01]  /*1d8f0*/  ULDC.64 UR4, c[0x0][0x9f8] ;  /* 0x00027e0000047ab9 */ /* 0x000fe20000000a00 */
[----:B------:R-:W0:Y:S02]  /*1d900*/  LDC R0, c[0x0][0x428] ;  /* 0x00010a00ff007b82 */ /* 0x000e240000000800 */
[----:B------:R-:W3:Y:S04]  /*1d910*/  LDL.LU R21, [R1+0x8] ;  /* 0x0000080001157983 */ /* 0x000ee80000300800 */
[----:B------:R-:W4:Y:S01]  /*1d920*/  LDL.LU R20, [R1+0x10] ;  /* 0x0000100001147983 */ /* 0x000f220000300800 */
[----:B------:R-:W-:Y:S01]  /*1d930*/  ISETP.NE.U32.AND P0, PT, RZ, UR4, PT ;  /* 0x00000004ff007c0c */ /* 0x000fe2000bf05070 */
[----:B------:R-:W-:Y:S01]  /*1d940*/  IMAD.MOV.U32 R6, RZ, RZ, R29 ;  /* 0x000000ffff067224 */ /* 0x000fe200078e001d */
[----:B------:R-:W-:-:S02]  /*1d950*/  ULDC.64 UR6, c[0x0][0x208] ;  /* 0x0000820000067ab9 */ /* 0x000fc40000000a00 */
        /* <DEDUP_REMOVED lines=21> */
.L_x_2043:
        /* <DEDUP_REMOVED lines=14> */
.L_x_2044:
        /* <DEDUP_REMOVED lines=13> */
.L_x_2045:
        /* <DEDUP_REMOVED lines=18> */
.L_x_2157:
[----:B------:R-:W-:Y:S01]  /*1dd80*/  UMOV UR4, 0xffffffff ;  /* 0xffffffff00047882 */ /* 0x000fe20000000000 */
[----:B------:R-:W-:Y:S02]  /*1dd90*/  SHF.R.S32.HI R12, RZ, 0x1f, R6 ;  /* 0x0000001fff0c7819 */ /* 0x000fe40000011406 */
[----:B------:R-:W-:Y:S05]  /*1dda0*/  BRA.DIV UR4, `(.L_x_2047) ;  /* 0x0000003e04847947 */ /* 0x000fea000b800000 */
[----:B------:R-:W-:-:S13]  /*1ddb0*/  ELECT P6, URZ, PT ;  /* 0x00000000003f782f */ /* 0x000fda00038c0000 */
.L_x_2160:
        /* <DEDUP_REMOVED lines=23> */
.L_x_2049:
[----:B------:R-:W-:Y:S01]  /*1df30*/  IMAD R5, R22, 0x8, R27 ;  /* 0x0000000816057824 */ /* 0x000fe200078e021b */
[----:B------:R-:W-:-:S04]  /*1df40*/  SHF.L.U32 R4, R24, 0x1f, RZ ;  /* 0x0000001f18047819 */ /* 0x000fc800000006ff */
[----:B------:R-:W2:Y:S02]  /*1df50*/  SYNCS.PHASECHK.TRANS64.TRYWAIT P0, [R5+URZ+0x31c40], R4 ;  /* 0x031c4004050075a7 */ /* 0x000ea4000800017f */
[----:B--2---:R-:W-:Y:S05]  /*1df60*/  @!P0 BRA `(.L_x_2050) ;  /* 0x0000003c00348947 */ /* 0x004fea0003800000 */
.L_x_2161:
        /* <DEDUP_REMOVED lines=9> */
.L_x_2051:
        /* <DEDUP_REMOVED lines=28> */
.L_x_2048:
        /* <DEDUP_REMOVED lines=44> */
.L_x_2162:
[----:B------:R-:W-:Y:S05]  /*1e480*/  BSYNC B0 ;  /* 0x0000000000007941 */ /* 0x000fea0003800000 */
.L_x_2052:
[----:B------:R-:W2:Y:S01]  /*1e490*/  LDL R5, [R1] ;  /* 0x0000000001057983 */ /* 0x000ea20000100800 */
[----:B------:R-:W-:Y:S01]  /*1e4a0*/  BSSY B0, `(.L_x_2054) ;  /* 0x0000168000007945 */ /* 0x000fe20003800000 */
[----:B--2---:R-:W-:-:S13]  /*1e4b0*/  ISETP.GE.AND P0, PT, R5, 0x2, PT ;  /* 0x000000020500780c */ /* 0x004fda0003f06270 */
[----:B------:R-:W-:Y:S05]  /*1e4c0*/  @!P0 BRA `(.L_x_2055) ;  /* 0x0000001400948947 */ /* 0x000fea0003800000 */
[C---:B0-----:R-:W-:Y:S01]  /*1e4d0*/  LOP3.LUT R4, R5.reuse, 0x1, RZ, 0xc0, !PT ;  /* 0x0000000105047812 */ /* 0x041fe200078ec0ff */
[----:B------:R-:W-:Y:S01]  /*1e4e0*/  VIADD R11, R5, 0xfffffffe ;  /* 0xfffffffe050b7836 */ /* 0x000fe20000000000 */
[----:B------:R-:W-:Y:S02]  /*1e4f0*/  BSSY B1, `(.L_x_2056) ;  /* 0x0000079000017945 */ /* 0x000fe40003800000 */
[----:B------:R-:W-:Y:S01]  /*1e500*/  ISETP.NE.U32.AND P0, PT, R4, 0x1, PT ;  /* 0x000000010400780c */ /* 0x000fe20003f05070 */
[----:B------:R-:W-:-:S12]  /*1e510*/  IMAD.MOV.U32 R9, RZ, RZ, R11 ;  /* 0x000000ffff097224 */ /* 0x000fd800078e000b */
[----:B------:R-:W-:Y:S05]  /*1e520*/  @!P0 BRA `(.L_x_2057) ;  /* 0x0000000400d48947 */ /* 0x000fea0003800000 */
        /* <DEDUP_REMOVED lines=31> */
.L_x_2060:
[----:B0-----:R-:W-:Y:S01]  /*1e720*/  IMAD R3, R10, 0x8, R27 ;  /* 0x000000080a037824 */ /* 0x001fe200078e021b */
[----:B------:R-:W-:-:S04]  /*1e730*/  SHF.L.U32 R2, R13, 0x1f, RZ ;  /* 0x0000001f0d027819 */ /* 0x000fc800000006ff */
[----:B------:R-:W0:Y:S02]  /*1e740*/  SYNCS.PHASECHK.TRANS64.TRYWAIT P0, [R3+URZ+0x31c40], R2 ;  /* 0x031c4002030075a7 */ /* 0x000e24000800017f */
[----:B0-----:R-:W-:Y:S05]  /*1e750*/  @!P0 BRA `(.L_x_2061) ;  /* 0x0000003400608947 */ /* 0x001fea0003800000 */
.L_x_2163:
        /* <DEDUP_REMOVED lines=9> */
.L_x_2062:
        /* <DEDUP_REMOVED lines=31> */
.L_x_2164:
[----:B------:R-:W-:Y:S05]  /*1e9e0*/  @P1 BRA `(.L_x_2064) ;  /* 0x0000000000181947 */ /* 0x000fea0003800000 */
[----:B------:R-:W-:Y:S01]  /*1e9f0*/  ISETP.NE.AND P0, PT, R28, RZ, PT ;  /* 0x000000ff1c00720c */ /* 0x000fe20003f05270 */
[----:B0-----:R-:W-:Y:S02]  /*1ea00*/  IMAD R2, R22, 0x8, R27 ;  /* 0x0000000816027824 */ /* 0x001fe400078e021b */
[----:B------:R-:W-:-:S04]  /*1ea10*/  IMAD.MOV.U32 R3, RZ, RZ, 0x6c00 ;  /* 0x00006c00ff037424 */ /* 0x000fc800078e00ff */
[----:B------:R2:W-:Y:S06]  /*1ea20*/  SYNCS.ARRIVE.TRANS64 RZ, [R2+URZ+0x31c50], R3 ;  /* 0x031c500302ff79a7 */ /* 0x0005ec000800003f */
[----:B------:R-:W-:Y:S05]  /*1ea30*/  @!P0 BRA `(.L_x_2064) ;  /* 0x0000000000048947 */ /* 0x000fea0003800000 */
[----:B------:R-:W-:Y:S01]  /*1ea40*/  BPT.TRAP 0x1 ;  /* 0x000000040000795c */ /* 0x000fe20000300000 */
.L_x_2064:
        /* <DEDUP_REMOVED lines=30> */
.L_x_2059:
[----:B------:R-:W-:Y:S05]  /*1ec30*/  BSYNC B2 ;  /* 0x0000000000027941 */ /* 0x000fea0003800000 */
.L_x_2058:
[----:B------:R-:W2:Y:S01]  /*1ec40*/  LDL.LU R2, [R1] ;  /* 0x0000000001027983 */ /* 0x000ea20000300800 */
[----:B------:R-:W-:Y:S02]  /*1ec50*/  IMAD.MOV.U32 R22, RZ, RZ, R10 ;  /* 0x000000ffff167224 */ /* 0x000fe400078e000a */
[----:B------:R-:W-:Y:S02]  /*1ec60*/  IMAD.MOV.U32 R24, RZ, RZ, R13 ;  /* 0x000000ffff187224 */ /* 0x000fe400078e000d */
[----:B--2---:R-:W-:-:S07]  /*1ec70*/  VIADD R9, R2, 0xfffffffd ;  /* 0xfffffffd02097836 */ /* 0x004fce0000000000 */
.L_x_2057:
[----:B------:R-:W-:Y:S05]  /*1ec80*/  BSYNC B1 ;  /* 0x0000000000017941 */ /* 0x000fea0003800000 */
.L_x_2056:
[----:B------:R-:W-:-:S13]  /*1ec90*/  ISETP.NE.AND P0, PT, R11, RZ, PT ;  /* 0x000000ff0b00720c */ /* 0x000fda0003f05270 */
[----:B------:R-:W-:Y:S05]  /*1eca0*/  @!P0 BRA `(.L_x_2055) ;  /* 0x0000000c009c8947 */ /* 0x000fea0003800000 */
[----:B------:R-:W-:-:S07]  /*1ecb0*/  IMAD.MOV.U32 R4, RZ, RZ, R8 ;  /* 0x000000ffff047224 */ /* 0x000fce00078e0008 */
.L_x_2079:
        /* <DEDUP_REMOVED lines=32> */
.L_x_2067:
[----:B------:R-:W-:Y:S01]  /*1eec0*/  IMAD R3, R10, 0x8, R27 ;  /* 0x000000080a037824 */ /* 0x000fe200078e021b */
[----:B------:R-:W-:-:S04]  /*1eed0*/  SHF.L.U32 R2, R11, 0x1f, RZ ;  /* 0x0000001f0b027819 */ /* 0x000fc800000006ff */
[----:B------:R-:W2:Y:S02]  /*1eee0*/  SYNCS.PHASECHK.TRANS64.TRYWAIT P0, [R3+URZ+0x31c40], R2 ;  /* 0x031c4002030075a7 */ /* 0x000ea4000800017f */
[----:B--2---:R-:W-:Y:S05]  /*1eef0*/  @!P0 BRA `(.L_x_2068) ;  /* 0x0000002c00a08947 */ /* 0x004fea0003800000 */
.L_x_2165:
        /* <DEDUP_REMOVED lines=9> */
.L_x_2069:
        /* <DEDUP_REMOVED lines=31> */
.L_x_2166:
[----:B------:R-:W-:Y:S05]  /*1f180*/  @P0 BRA `(.L_x_2071) ;  /* 0x0000000000140947 */ /* 0x000fea0003800000 */
[----:B------:R-:W-:Y:S01]  /*1f190*/  ISETP.NE.AND P1, PT, R28, RZ, PT ;  /* 0x000000ff1c00720c */ /* 0x000fe20003f25270 */
[----:B------:R-:W-:-:S04]  /*1f1a0*/  IMAD.MOV.U32 R2, RZ, RZ, 0x6c00 ;  /* 0x00006c00ff027424 */ /* 0x000fc800078e00ff */
[----:B------:R2:W-:Y:S08]  /*1f1b0*/  SYNCS.ARRIVE.TRANS64 RZ, [R3+URZ+0x50], R2 ;  /* 0x0000500203ff79a7 */ /* 0x0005f0000800003f */
[----:B------:R-:W-:Y:S05]  /*1f1c0*/  @!P1 BRA `(.L_x_2071) ;  /* 0x0000000000049947 */ /* 0x000fea0003800000 */
[----:B------:R-:W-:Y:S01]  /*1f1d0*/  BPT.TRAP 0x1 ;  /* 0x000000040000795c */ /* 0x000fe20000300000 */
.L_x_2071:
        /* <DEDUP_REMOVED lines=30> */
.L_x_2066:
[----:B------:R-:W-:Y:S05]  /*1f3c0*/  BSYNC B1 ;  /* 0x0000000000017941 */ /* 0x000fea0003800000 */
.L_x_2065:
        /* <DEDUP_REMOVED lines=31> */
.L_x_2074:
[----:B--2---:R-:W-:Y:S01]  /*1f5c0*/  IMAD R2, R22, 0x8, R27 ;  /* 0x0000000816027824 */ /* 0x004fe200078e021b */
[----:B------:R-:W-:-:S04]  /*1f5d0*/  SHF.L.U32 R3, R24, 0x1f, RZ ;  /* 0x0000001f18037819 */ /* 0x000fc800000006ff */
[----:B------:R-:W2:Y:S02]  /*1f5e0*/  SYNCS.PHASECHK.TRANS64.TRYWAIT P0, [R2+URZ+0x31c40], R3 ;  /* 0x031c4003020075a7 */ /* 0x000ea4000800017f */
[----:B--2---:R-:W-:Y:S05]  /*1f5f0*/  @!P0 BRA `(.L_x_2075) ;  /* 0x0000002800088947 */ /* 0x004fea0003800000 */
.L_x_2167:
        /* <DEDUP_REMOVED lines=9> */
.L_x_2076:
        /* <DEDUP_REMOVED lines=33> */
.L_x_2168:
[----:B------:R-:W-:Y:S05]  /*1f8a0*/  @P0 BRA `(.L_x_2078) ;  /* 0x0000000000140947 */ /* 0x000fea0003800000 */
[----:B------:R-:W-:Y:S01]  /*1f8b0*/  ISETP.NE.AND P1, PT, R28, RZ, PT ;  /* 0x000000ff1c00720c */ /* 0x000fe20003f25270 */
[----:B------:R-:W-:-:S04]  /*1f8c0*/  IMAD.MOV.U32 R3, RZ, RZ, 0x6c00 ;  /* 0x00006c00ff037424 */ /* 0x000fc800078e00ff */
[----:B------:R2:W-:Y:S08]  /*1f8d0*/  SYNCS.ARRIVE.TRANS64 RZ, [R2+URZ+0x50], R3 ;  /* 0x0000500302ff79a7 */ /* 0x0005f0000800003f */
[----:B------:R-:W-:Y:S05]  /*1f8e0*/  @!P1 BRA `(.L_x_2078) ;  /* 0x0000000000049947 */ /* 0x000fea0003800000 */
[----:B------:R-:W-:Y:S01]  /*1f8f0*/  BPT.TRAP 0x1 ;  /* 0x000000040000795c */ /* 0x000fe20000300000 */
.L_x_2078:
        /* <DEDUP_REMOVED lines=29> */
.L_x_2073:
[----:B------:R-:W-:Y:S05]  /*1fad0*/  BSYNC B1 ;  /* 0x0000000000017941 */ /* 0x000fea0003800000 */
.L_x_2072:
[C---:B------:R-:W-:Y:S01]  /*1fae0*/  ISETP.GT.AND P0, PT, R9.reuse, 0x1, PT ;  /* 0x000000010900780c */ /* 0x040fe20003f04270 */
[----:B0-2---:R-:W-:-:S04]  /*1faf0*/  VIADD R2, R9, 0xfffffffe ;  /* 0xfffffffe09027836 */ /* 0x005fc80000000000 */
[----:B------:R-:W-:-:S08]  /*1fb00*/  IMAD.MOV.U32 R9, RZ, RZ, R2 ;  /* 0x000000ffff097224 */ /* 0x000fd000078e0002 */
[----:B------:R-:W-:Y:S05]  /*1fb10*/  @P0 BRA `(.L_x_2079) ;  /* 0xfffffff000680947 */ /* 0x000fea000383ffff */
.L_x_2055:
[----:B------:R-:W-:Y:S05]  /*1fb20*/  BSYNC B0 ;  /* 0x0000000000007941 */ /* 0x000fea0003800000 */
.L_x_2054:
[----:B------:R-:W-:Y:S01]  /*1fb30*/  ISETP.NE.AND P0, PT, R28, RZ, PT ;  /* 0x000000ff1c00720c */ /* 0x000fe20003f05270 */
[----:B------:R-:W-:-:S12]  /*1fb40*/  BSSY B0, `(.L_x_2080) ;  /* 0x000000f000007945 */ /* 0x000fd80003800000 */
[----:B------:R-:W-:Y:S05]  /*1fb50*/  @P0 BRA `(.L_x_2081) ;  /* 0x0000000000340947 */ /* 0x000fea0003800000 */
[----:B------:R-:W2:Y:S01]  /*1fb60*/  S2R R9, SR_LANEID ;  /* 0x0000000000097919 */ /* 0x000ea20000000000 */
[----:B------:R-:W-:Y:S01]  /*1fb70*/  VOTEU.ANY UR4, UPT, PT ;  /* 0x0000000000047886 */ /* 0x000fe200038e0100 */
[----:B------:R-:W3:Y:S01]  /*1fb80*/  LDC.64 R2, c[0x0][0xc38] ;  /* 0x00030e00ff027b82 */ /* 0x000ee20000000a00 */
[----:B0-----:R-:W2:Y:S01]  /*1fb90*/  FLO.U32 R4, UR4 ;  /* 0x0000000400047d00 */ /* 0x001ea200080e0000 */
[----:B------:R-:W-:-:S07]  /*1fba0*/  ULDC.64 UR6, c[0x0][0x208] ;  /* 0x0000820000067ab9 */ /* 0x000fce0000000a00 */
[----:B------:R-:W3:Y:S01]  /*1fbb0*/  POPC R5, UR4 ;  /* 0x0000000400057d09 */ /* 0x000ee20008000000 */
[----:B--2---:R-:W-:-:S13]  /*1fbc0*/  ISETP.EQ.U32.AND P0, PT, R4, R9, PT ;  /* 0x000000090400720c */ /* 0x004fda0003f02070 */
[----:B---3--:R-:W2:Y:S01]  /*1fbd0*/  @P0 ATOMG.E.ADD.STRONG.GPU PT, R3, desc[UR6][R2.64], R5 ;  /* 0x00000005020309a8 */ /* 0x008ea200081ee1c6 */
[----:B------:R-:W0:Y:S02]  /*1fbe0*/  S2R R6, SR_LTMASK ;  /* 0x0000000000067919 */ /* 0x000e240000003900 */
[----:B0-----:R-:W-:-:S04]  /*1fbf0*/  LOP3.LUT R6, R6, UR4, RZ, 0xc0, !PT ;  /* 0x0000000406067c12 */ /* 0x001fc8000f8ec0ff */
[----:B------:R-:W0:Y:S01]  /*1fc00*/  POPC R9, R6 ;  /* 0x0000000600097309 */ /* 0x000e220000000000 */
[----:B--2---:R-:W0:Y:S02]  /*1fc10*/  SHFL.IDX PT, R4, R3, R4, 0x1f ;  /* 0x00001f0403047589 */ /* 0x004e2400000e0000 */
[----:B0-----:R-:W-:-:S07]  /*1fc20*/  IADD3 R16, R4, UR36, R9 ;  /* 0x0000002404107c10 */ /* 0x001fce000fffe009 */
.L_x_2081:
[----:B------:R-:W-:Y:S05]  /*1fc30*/  BSYNC B0 ;  /* 0x0000000000007941 */ /* 0x000fea0003800000 */
.L_x_2080:
[----:B------:R-:W-:Y:S04]  /*1fc40*/  BSSY B0, `(.L_x_2082) ;  /* 0x000002b000007945 */ /* 0x000fe80003800000 */
[----:B------:R-:W-:Y:S05]  /*1fc50*/  @!P6 BRA `(.L_x_2083) ;  /* 0x0000000000a4e947 */ /* 0x000fea0003800000 */
[----:B------:R-:W-:Y:S01]  /*1fc60*/  IMAD R3, R22, 0x8, R27 ;  /* 0x0000000816037824 */ /* 0x000fe200078e021b */
[----:B------:R-:W-:-:S04]  /*1fc70*/  SHF.L.U32 R2, R24, 0x1f, RZ ;  /* 0x0000001f18027819 */ /* 0x000fc800000006ff */
[----:B------:R-:W2:Y:S02]  /*1fc80*/  SYNCS.PHASECHK.TRANS64.TRYWAIT P0, [R3+URZ+0x31c60], R2 ;  /* 0x031c6002030075a7 */ /* 0x000ea4000800017f */
[----:B--2---:R-:W-:Y:S05]  /*1fc90*/  @!P0 BRA `(.L_x_2084) ;  /* 0x0000002000888947 */ /* 0x004fea0003800000 */
.L_x_2169:
        /* <DEDUP_REMOVED lines=9> */
.L_x_2085:
        /* <DEDUP_REMOVED lines=28> */
.L_x_2083:
[----:B------:R-:W-:Y:S05]  /*1fef0*/  BSYNC B0 ;  /* 0x0000000000007941 */ /* 0x000fea0003800000 */
.L_x_2082:
[----:B------:R-:W-:-:S05]  /*1ff00*/  VIADD R22, R22, 0x1 ;  /* 0x0000000116167836 */ /* 0x000fca0000000000 */
[----:B------:R-:W-:-:S04]  /*1ff10*/  ISETP.NE.AND P0, PT, R22, 0x2, PT ;  /* 0x000000021600780c */ /* 0x000fc80003f05270 */
[----:B0-2---:R-:W-:Y:S02]  /*1ff20*/  SEL R3, RZ, 0x1, P0 ;  /* 0x00000001ff037807 */ /* 0x005fe40000000000 */
[----:B------:R-:W-:Y:S02]  /*1ff30*/  SEL R22, R22, RZ, P0 ;  /* 0x000000ff16167207 */ /* 0x000fe40000000000 */
[----:B------:R-:W-:-:S07]  /*1ff40*/  LOP3.LUT R24, R24, R3, RZ, 0x3c, !PT ;  /* 0x0000000318187212 */ /* 0x000fce00078e3cff */
.L_x_2039:
[----:B------:R-:W-:Y:S05]  /*1ff50*/  BSYNC B6 ;  /* 0x0000000000067941 */ /* 0x000fea0003800000 */
.L_x_2037:
[----:B------:R-:W-:-:S03]  /*1ff60*/  UMOV UR4, 0xffffffff ;  /* 0xffffffff00047882 */ /* 0x000fc60000000000 */
[----:B------:R-:W-:Y:S05]  /*1ff70*/  BRA.DIV UR4, `(.L_x_2086) ;  /* 0x0000001e04e47947 */ /* 0x000fea000b800000 */
[----:B------:R0:W2:Y:S04]  /*1ff80*/  SHFL.IDX PT, R4, R16, RZ, 0x1f ;  /* 0x00001fff10047589 */ /* 0x0000a800000e0000 */
[----:B------:R0:W3:Y:S02]  /*1ff90*/  SHFL.IDX PT, R5, R16, 0x1, 0x1f ;  /* 0x00201f0010057f89 */ /* 0x0000e400000e0000 */
.L_x_2173:
        /* <DEDUP_REMOVED lines=8> */
[----:B------:R-:W4:Y:S01]  /*20020*/  LDC.64 R2, c[0x0][0xc58] ;  /* 0x00031600ff027b82 */ /* 0x000f220000000a00 */
[----:B------:R-:W-:Y:S01]  /*20030*/  ULDC.64 UR4, c[0x0][0x208] ;  /* 0x0000820000047ab9 */ /* 0x000fe20000000a00 */
[----:B----4-:R-:W-:-:S06]  /*20040*/  IMAD.WIDE R2, R7, 0x4, R2 ;  /* 0x0000000407027825 */ /* 0x010fcc00078e0202 */
[----:B------:R4:W5:Y:S02]  /*20050*/  LDG.E R2, desc[UR4][R2.64] ;  /* 0x0000000402027981 */ /* 0x000964000c1e1900 */
.L_x_2088:
[----:B------:R-:W-:Y:S05]  /*20060*/  BSYNC B0 ;  /* 0x0000000000007941 */ /* 0x000fea0003800000 */
.L_x_2087:
        /* <DEDUP_REMOVED lines=23> */
.L_x_2181:
[----:B------:R-:W-:Y:S02]  /*201e0*/  ULDC UR4, c[0x0][0xc10] ;  /* 0x0003040000047ab9 */ /* 0x000fe40000000800 */
[----:B------:R-:W-:-:S04]  /*201f0*/  IMAD.U32 R7, RZ, RZ, UR4 ;  /* 0x00000004ff077e24 */ /* 0x000fc8000f8e00ff */
[----:B----4-:R-:W-:-:S04]  /*20200*/  IMAD R14, R14, R7, RZ ;  /* 0x000000070e0e7224 */ /* 0x010fc800078e02ff */
[----:B---3--:R-:W-:-:S05]  /*20210*/  IMAD.IADD R5, R5, 0x1, R14 ;  /* 0x0000000105057824 */ /* 0x008fca00078e020e */
[----:B--2---:R-:W-:-:S13]  /*20220*/  ISETP.GT.AND P0, PT, R5, R4, PT ;  /* 0x000000040500720c */ /* 0x004fda0003f04270 */
[----:B------:R-:W-:Y:S05]  /*20230*/  @P0 BRA `(.L_x_2090) ;  /* 0x0000000000b00947 */ /* 0x000fea0003800000 */
[----:B------:R-:W2:Y:S02]  /*20240*/  LDC R0, c[0x0][0xc14] ;  /* 0x00030500ff007b82 */ /* 0x000ea40000000800 */
.L_x_2095:
        /* <DEDUP_REMOVED lines=9> */
[----:B------:R-:W2:Y:S01]  /*202e0*/  LDC.64 R2, c[0x0][0xc58] ;  /* 0x00031600ff027b82 */ /* 0x000ea20000000a00 */
[----:B------:R-:W-:Y:S01]  /*202f0*/  ULDC.64 UR4, c[0x0][0x208] ;  /* 0x0000820000047ab9 */ /* 0x000fe20000000a00 */
[----:B--2---:R-:W-:-:S06]  /*20300*/  IMAD.WIDE R2, R7, 0x4, R2 ;  /* 0x0000000407027825 */ /* 0x004fcc00078e0202 */
[----:B------:R2:W5:Y:S02]  /*20310*/  LDG.E R2, desc[UR4][R2.64] ;  /* 0x0000000402027981 */ /* 0x000564000c1e1900 */
.L_x_2093:
[----:B------:R-:W-:Y:S05]  /*20320*/  BSYNC B0 ;  /* 0x0000000000007941 */ /* 0x000fea0003800000 */
.L_x_2092:
        /* <DEDUP_REMOVED lines=23> */
.L_x_2189:
[----:B------:R-:W-:Y:S02]  /*204a0*/  ULDC UR4, c[0x0][0xc10] ;  /* 0x0003040000047ab9 */ /* 0x000fe40000000800 */
[----:B------:R-:W-:-:S04]  /*204b0*/  IMAD.U32 R7, RZ, RZ, UR4 ;  /* 0x00000004ff077e24 */ /* 0x000fc8000f8e00ff */
[----:B--2---:R-:W-:-:S04]  /*204c0*/  IMAD R14, R14, R7, RZ ;  /* 0x000000070e0e7224 */ /* 0x004fc800078e02ff */
[----:B------:R-:W-:-:S05]  /*204d0*/  IMAD.IADD R5, R14, 0x1, R5 ;  /* 0x000000010e057824 */ /* 0x000fca00078e0205 */
[----:B------:R-:W-:-:S13]  /*204e0*/  ISETP.GT.AND P0, PT, R5, R4, PT ;  /* 0x000000040500720c */ /* 0x000fda0003f04270 */
[----:B------:R-:W-:Y:S05]  /*204f0*/  @!P0 BRA `(.L_x_2095) ;  /* 0xfffffffc00548947 */ /* 0x000fea000383ffff */
.L_x_2090:
        /* <DEDUP_REMOVED lines=8> */
.L_x_2193:
[----:B------:R-:W-:Y:S01]  /*20580*/  ISETP.NE.AND P0, PT, R3, RZ, PT ;  /* 0x000000ff0300720c */ /* 0x000fe20003f05270 */
[----:B------:R-:W-:-:S12]  /*20590*/  IMAD.MOV.U32 R14, RZ, RZ, RZ ;  /* 0x000000ffff0e7224 */ /* 0x000fd800078e00ff */
[----:B------:R-:W-:Y:S05]  /*205a0*/  @!P0 BRA `(.L_x_2097) ;  /* 0x0000000000108947 */ /* 0x000fea0003800000 */
[----:B------:R-:W-:Y:S01]  /*205b0*/  UMOV UR4, 0xffffffff ;  /* 0xffffffff00047882 */ /* 0x000fe20000000000 */
[----:B------:R-:W-:Y:S02]  /*205c0*/  VIADD R12, R5, 0xffffffff ;  /* 0xffffffff050c7836 */ /* 0x000fe40000000000 */
[----:B------:R-:W-:Y:S05]  /*205d0*/  BRA.DIV UR4, `(.L_x_2098) ;  /* 0x0000002204807947 */ /* 0x000fea000b800000 */
[----:B------:R4:W0:Y:S02]  /*205e0*/  SHFL.IDX PT, R14, R8, R12, 0x1f ;  /* 0x00001f0c080e7589 */ /* 0x00082400000e0000 */
.L_x_2097:
        /* <DEDUP_REMOVED lines=68> */
.L_x_2091:
[----:B------:R-:W-:Y:S01]  /*20a30*/  UMOV UR4, URZ ;  /* 0x0000003f00047c82 */ /* 0x000fe20008000000 */
[----:B------:R-:W-:Y:S01]  /*20a40*/  UMOV UR5, URZ ;  /* 0x0000003f00057c82 */ /* 0x000fe20008000000 */
[----:B------:R-:W-:Y:S01]  /*20a50*/  ULDC UR6, c[0x0][0xc14] ;  /* 0x0003050000067ab9 */ /* 0x000fe20000000800 */
[----:B------:R-:W-:Y:S02]  /*20a60*/  IMAD.MOV.U32 R16, RZ, RZ, R4 ;  /* 0x000000ffff107224 */ /* 0x000fe400078e0004 */
[----:B------:R-:W-:Y:S02]  /*20a70*/  IMAD.U32 R17, RZ, RZ, UR4 ;  /* 0x00000004ff117e24 */ /* 0x000fe4000f8e00ff */
[----:B------:R-:W-:Y:S02]  /*20a80*/  IMAD.U32 R18, RZ, RZ, UR5 ;  /* 0x00000005ff127e24 */ /* 0x000fe4000f8e00ff */
[----:B------:R-:W-:-:S07]  /*20a90*/  IMAD.U32 R19, RZ, RZ, UR6 ;  /* 0x00000006ff137e24 */ /* 0x000fce000f8e00ff */
.L_x_2099:
        /* <DEDUP_REMOVED lines=10> */
.L_x_2014:
        /* <DEDUP_REMOVED lines=12> */
.L_x_2196:
[----:B------:R-:W-:Y:S05]  /*20c00*/  BSYNC B0 ;  /* 0x0000000000007941 */ /* 0x000fea0003800000 */
.L_x_2101:
[----:B------:R-:W-:-:S03]  /*20c10*/  UMOV UR4, 0xffffffff ;  /* 0xffffffff00047882 */ /* 0x000fc60000000000 */
[----:B------:R-:W-:Y:S05]  /*20c20*/  BRA.DIV UR4, `(.L_x_2103) ;  /* 0x0000001e04247947 */ /* 0x000fea000b800000 */
[----:B0-----:R-:W0:Y:S02]  /*20c30*/  S2R R0, SR_TID.X ;  /* 0x0000000000007919 */ /* 0x001e240000002100 */
[----:B0-----:R-:W-:-:S04]  /*20c40*/  SHF.R.U32.HI R0, RZ, 0x5, R0 ;  /* 0x00000005ff007819 */ /* 0x001fc80000011600 */
[----:B------:R-:W-:-:S05]  /*20c50*/  LOP3.LUT R0, R0, 0x3, RZ, 0xc0, !PT ;  /* 0x0000000300007812 */ /* 0x000fca00078ec0ff */
[----:B------:R0:W2:Y:S02]  /*20c60*/  SHFL.IDX PT, R14, R0, RZ, 0x1f ;  /* 0x00001fff000e7589 */ /* 0x0000a400000e0000 */
.L_x_2199:
[----:B--2---:R-:W-:-:S13]  /*20c70*/  ISETP.NE.AND P0, PT, R14, RZ, PT ;  /* 0x000000ff0e00720c */ /* 0x004fda0003f05270 */
[----:B------:R-:W-:Y:S05]  /*20c80*/  @P0 BRA `(.L_x_1854) ;  /* 0x0000000000880947 */ /* 0x000fea0003800000 */
[----:B------:R-:W-:-:S03]  /*20c90*/  UMOV UR4, 0xffffffff ;  /* 0xffffffff00047882 */ /* 0x000fc60000000000 */
[----:B------:R-:W-:Y:S05]  /*20ca0*/  BRA.DIV UR4, `(.L_x_2104) ;  /* 0x0000001e04387947 */ /* 0x000fea000b800000 */
[----:B------:R-:W-:-:S13]  /*20cb0*/  ELECT P6, URZ, PT ;  /* 0x00000000003f782f */ /* 0x000fda00038c0000 */
.L_x_2202:
[----:B------:R-:W-:Y:S05]  /*20cc0*/  @!P6 BRA `(.L_x_1854) ;  /* 0x000000000078e947 */ /* 0x000fea0003800000 */
[----:B------:R-:W-:-:S06]  /*20cd0*/  ULOP3.LUT UR4, UR60, 0x2, URZ, 0xfc, !UPT ;  /* 0x000000023c047892 */ /* 0x000fcc000f8efc3f */
[----:B0-----:R-:W-:-:S05]  /*20ce0*/  IMAD.U32 R0, RZ, RZ, UR4 ;  /* 0x00000004ff007e24 */ /* 0x001fca000f8e00ff */
[----:B------:R-:W-:-:S13]  /*20cf0*/  ISETP.NE.AND P2, PT, R0, 0x3, PT ;  /* 0x000000030000780c */ /* 0x000fda0003f45270 */
[----:B------:R-:W-:Y:S05]  /*20d00*/  @!P2 BRA `(.L_x_2105) ;  /* 0x000000000004a947 */ /* 0x000fea0003800000 */
[----:B------:R-:W-:Y:S01]  /*20d10*/  BPT.TRAP 0x1 ;  /* 0x000000040000795c */ /* 0x000fe20000300000 */
.L_x_2105:
        /* <DEDUP_REMOVED lines=12> */
.L_x_2203:
[----:B------:R-:W2:Y:S02]  /*20de0*/  SYNCS.PHASECHK.TRANS64.TRYWAIT P0, [R3+URZ], R0 ;  /* 0x00000000030075a7 */ /* 0x000ea4000800017f */
[----:B--2---:R-:W-:Y:S05]  /*20df0*/  @!P0 BRA `(.L_x_2107) ;  /* 0x0000001c00188947 */ /* 0x004fea0003800000 */
.L_x_2204:
[----:B------:R-:W-:Y:S05]  /*20e00*/  @!P2 BRA `(.L_x_2108) ;  /* 0x000000000004a947 */ /* 0x000fea0003800000 */
[----:B------:R-:W-:Y:S01]  /*20e10*/  BPT.TRAP 0x1 ;  /* 0x000000040000795c */ /* 0x000fe20000300000 */
.L_x_2108:
[----:B--2---:R-:W-:-:S04]  /*20e20*/  VIADD R3, R9, 0x31c60 ;  /* 0x00031c6009037836 */ /* 0x004fc80000000000 */
[----:B------:R-:W-:-:S04]  /*20e30*/  IMAD R5, R22, 0x8, R3 ;  /* 0x0000000816057824 */ /* 0x000fc800078e0203 */
[----:B------:R-:W2:Y:S02]  /*20e40*/  SYNCS.PHASECHK.TRANS64.TRYWAIT P0, [R5+URZ], R2 ;  /* 0x00000002050075a7 */ /* 0x000ea4000800017f */
[----:B--2---:R-:W-:Y:S05]  /*20e50*/  @!P0 BRA `(.L_x_2109) ;  /* 0x0000001c00148947 */ /* 0x004fea0003800000 */
.L_x_2205:
[----:B------:R-:W-:-:S07]  /*20e60*/  IMAD R3, R4, 0x8, R3 ;  /* 0x0000000804037824 */ /* 0x000fce00078e0203 */
.L_x_2110:
[----:B---3--:R3:W4:Y:S02]  /*20e70*/  SYNCS.PHASECHK.TRANS64.TRYWAIT P0, [R3+URZ], R0 ;  /* 0x00000000030075a7 */ /* 0x008724000800017f */
[----:B----4-:R-:W-:Y:S05]  /*20e80*/  @!P0 NANOSLEEP.SYNCS 0x989680 ;  /* 0x009896800000895d */ /* 0x010fea0003900000 */
[----:B------:R-:W4:Y:S02]  /*20e90*/  @!P0 SYNCS.PHASECHK.TRANS64 P0, [R3+URZ], R0 ;  /* 0x00000000030085a7 */ /* 0x000f24000800007f */
[----:B----4-:R-:W-:Y:S05]  /*20ea0*/  @!P0 BRA `(.L_x_2110) ;  /* 0xfffffffc00f08947 */ /* 0x010fea000383ffff */
.L_x_1854:
[----:B------:R-:W-:Y:S05]  /*20eb0*/  BSYNC B7 ;  /* 0x0000000000077941 */ /* 0x000fea0003800000 */
.L_x_1851:
[----:B------:R-:W-:Y:S05]  /*20ec0*/  EXIT ;  /* 0x000000000000794d */ /* 0x000fea0003800000 */
.L_x_1870:
[----:B0-----:R0:W1:Y:S02]  /*20ed0*/  SYNCS.PHASECHK.TRANS64.TRYWAIT P5, [R15+URZ+0x31c90], R86 ;  /* 0x031c90560f0075a7 */ /* 0x00106400080a017f */
[----:B-1----:R-:W-:Y:S05]  /*20ee0*/  @!P5 NANOSLEEP.SYNCS 0x989680 ;  /* 0x009896800000d95d */ /* 0x002fea0003900000 */
[----:B------:R-:W1:Y:S02]  /*20ef0*/  @!P5 SYNCS.PHASECHK.TRANS64 P5, [R15+URZ+0x31c90], R86 ;  /* 0x031c90560f00d5a7 */ /* 0x000e6400080a007f */
[----:B-1----:R-:W-:Y:S05]  /*20f00*/  @!P5 BRA `(.L_x_1870) ;  /* 0xfffffffc00f0d947 */ /* 0x002fea000383ffff */
[----:B------:R-:W-:Y:S05]  /*20f10*/  BRA `(.L_x_2111) ;  /* 0xfffffe2000607947 */ /* 0x000fea000383ffff */
.L_x_1898:
[----:B0-----:R0:W1:Y:S02]  /*20f20*/  SYNCS.PHASECHK.TRANS64.TRYWAIT P5, [R15+URZ+0x31c90], R86 ;  /* 0x031c90560f0075a7 */ /* 0x00106400080a017f */
[----:B-1----:R-:W-:Y:S05]  /*20f30*/  @!P5 NANOSLEEP.SYNCS 0x989680 ;  /* 0x009896800000d95d */ /* 0x002fea0003900000 */
[----:B------:R-:W1:Y:S02]  /*20f40*/  @!P5 SYNCS.PHASECHK.TRANS64 P5, [R15+URZ+0x31c90], R86 ;  /* 0x031c90560f00d5a7 */ /* 0x000e6400080a007f */
[----:B-1----:R-:W-:Y:S05]  /*20f50*/  @!P5 BRA `(.L_x_1898) ;  /* 0xfffffffc00f0d947 */ /* 0x002fea000383ffff */
[----:B------:R-:W-:Y:S05]  /*20f60*/  BRA `(.L_x_2112) ;  /* 0xfffffe3800ec7947 */ /* 0x000fea000383ffff */
.L_x_1911:
[----:B0-----:R0:W1:Y:S02]  /*20f70*/  SYNCS.PHASECHK.TRANS64.TRYWAIT P4, [R15+URZ+0x31c90], R86 ;  /* 0x031c90560f0075a7 */ /* 0x001064000808017f */
[----:B-1----:R-:W-:Y:S05]  /*20f80*/  @!P4 NANOSLEEP.SYNCS 0x989680 ;  /* 0x009896800000c95d */ /* 0x002fea0003900000 */
[----:B------:R-:W1:Y:S02]  /*20f90*/  @!P4 SYNCS.PHASECHK.TRANS64 P4, [R15+URZ+0x31c90], R86 ;  /* 0x031c90560f00c5a7 */ /* 0x000e64000808007f */
[----:B-1----:R-:W-:Y:S05]  /*20fa0*/  @!P4 BRA `(.L_x_1911) ;  /* 0xfffffffc00f0c947 */ /* 0x002fea000383ffff */
[----:B------:R-:W-:Y:S05]  /*20fb0*/  BRA `(.L_x_2113) ;  /* 0xfffffe5400307947 */ /* 0x000fea000383ffff */
.L_x_1915:
[----:B--2---:R2:W3:Y:S02]  /*20fc0*/  SYNCS.PHASECHK.TRANS64.TRYWAIT P3, [R15+URZ+0x31cb0], R86 ;  /* 0x031cb0560f0075a7 */ /* 0x0044e4000806017f */
[----:B---3--:R-:W-:Y:S05]  /*20fd0*/  @!P3 NANOSLEEP.SYNCS 0x989680 ;  /* 0x009896800000b95d */ /* 0x008fea0003900000 */
[----:B------:R-:W3:Y:S02]  /*20fe0*/  @!P3 SYNCS.PHASECHK.TRANS64 P3, [R15+URZ+0x31cb0], R86 ;  /* 0x031cb0560f00b5a7 */ /* 0x000ee4000806007f */
[----:B---3--:R-:W-:Y:S05]  /*20ff0*/  @!P3 BRA `(.L_x_1915) ;  /* 0xfffffffc00f0b947 */ /* 0x008fea000383ffff */
[----:B------:R-:W-:Y:S05]  /*21000*/  BRA `(.L_x_2114) ;  /* 0xfffffe5400cc7947 */ /* 0x000fea000383ffff */
.L_x_1921:
[----:B------:R-:W-:Y:S01]  /*21010*/  BSSY B0, `(.L_x_2115) ;  /* 0x0000007000007945 */ /* 0x000fe20003800000 */
[----:B------:R-:W-:Y:S02]  /*21020*/  IMAD.MOV.U32 R12, RZ, RZ, RZ ;  /* 0x000000ffff0c7224 */ /* 0x000fe400078e00ff */
[----:B------:R-:W-:Y:S02]  /*21030*/  IMAD.MOV.U32 R11, RZ, RZ, 0x1f ;  /* 0x0000001fff0b7424 */ /* 0x000fe400078e00ff */
[----:B------:R-:W-:-:S07]  /*21040*/  IMAD.MOV.U32 R15, RZ, RZ, -0x1 ;  /* 0xffffffffff0f7424 */ /* 0x000fce00078e00ff */
[----:B-----5:R-:W-:Y:S05]  /*21050*/  WARPSYNC.COLLECTIVE R15, `(.L_x_2116) ;  /* 0x000000000f087348 */ /* 0x020fea0003c00000 */
[----:B------:R0:W1:Y:S02]  /*21060*/  SHFL.IDX P6, R14, R13, R12, R11 ;  /* 0x0000000c0d0e7389 */ /* 0x00006400000c000b */
[----:B01---5:R-:W-:Y:S01]  /*21070*/  ENDCOLLECTIVE ;  /* 0x000000000000791b */ /* 0x023fe20003800000 */
.L_x_2116:
[----:B------:R-:W-:Y:S05]  /*21080*/  BSYNC B0 ;  /* 0x0000000000007941 */ /* 0x000fea0003800000 */
.L_x_2115:
[----:B------:R0:W-:Y:S01]  /*21090*/  STL [R1+0x34], R14 ;  /* 0x0000340e01007387 */ /* 0x0001e20000100800 */
[----:B------:R-:W-:Y:S05]  /*210a0*/  BRA `(.L_x_2117) ;  /* 0xfffffe5c00487947 */ /* 0x000fea000383ffff */
.L_x_1934:
[----:B------:R-:W-:Y:S01]  /*210b0*/  BSSY B1, `(.L_x_2118) ;  /* 0x0000007000017945 */ /* 0x000fe20003800000 */
[----:B------:R-:W-:Y:S02]  /*210c0*/  IMAD.MOV.U32 R12, RZ, RZ, RZ ;  /* 0x000000ffff0c7224 */ /* 0x000fe400078e00ff */
[----:B------:R-:W-:Y:S02]  /*210d0*/  IMAD.MOV.U32 R11, RZ, RZ, 0x1e1f ;  /* 0x00001e1fff0b7424 */ /* 0x000fe400078e00ff */
[----:B------:R-:W-:-:S07]  /*210e0*/  IMAD.MOV.U32 R15, RZ, RZ, -0x1 ;  /* 0xffffffffff0f7424 */ /* 0x000fce00078e00ff */
[----:B------:R-:W-:Y:S05]  /*210f0*/  WARPSYNC.COLLECTIVE R15, `(.L_x_2119) ;  /* 0x000000000f087348 */ /* 0x000fea0003c00000 */
[----:B------:R0:W1:Y:S02]  /*21100*/  SHFL.IDX P6, R14, R13, R12, R11 ;  /* 0x0000000c0d0e7389 */ /* 0x00006400000c000b */
[----:B01----:R-:W-:Y:S01]  /*21110*/  ENDCOLLECTIVE ;  /* 0x000000000000791b */ /* 0x003fe20003800000 */
.L_x_2119:
[----:B------:R-:W-:Y:S05]  /*21120*/  BSYNC B1 ;  /* 0x0000000000017941 */ /* 0x000fea0003800000 */
.L_x_2118:
[----:B------:R-:W-:Y:S05]  /*21130*/  BRA `(.L_x_2120) ;  /* 0xfffffe6800847947 */ /* 0x000fea000383ffff */
.L_x_1935:
        /* <DEDUP_REMOVED lines=8> */
.L_x_2122:
[----:B------:R-:W-:Y:S05]  /*211c0*/  BSYNC B1 ;  /* 0x0000000000017941 */ /* 0x000fea0003800000 */
.L_x_2121:
[----:B------:R-:W-:Y:S05]  /*211d0*/  BRA `(.L_x_2123) ;  /* 0xfffffe6800687947 */ /* 0x000fea000383ffff */
.L_x_1936:
        /* <DEDUP_REMOVED lines=8> */
.L_x_2125:
[----:B------:R-:W-:Y:S05]  /*21260*/  BSYNC B1 ;  /* 0x0000000000017941 */ /* 0x000fea0003800000 */
.L_x_2124:
[----:B------:R-:W-:Y:S05]  /*21270*/  BRA `(.L_x_2126) ;  /* 0xfffffe68004c7947 */ /* 0x000fea000383ffff */
.L_x_1937:
        /* <DEDUP_REMOVED lines=8> */
.L_x_2128:
[----:B------:R-:W-:Y:S05]  /*21300*/  BSYNC B1 ;  /* 0x0000000000017941 */ /* 0x000fea0003800000 */
.L_x_2127:
[----:B------:R-:W-:Y:S05]  /*21310*/  BRA `(.L_x_2129) ;  /* 0xfffffe6800307947 */ /* 0x000fea000383ffff */
.L_x_1939:
[----:B0-----:R0:W1:Y:S02]  /*21320*/  SYNCS.PHASECHK.TRANS64.TRYWAIT P1, [R22+URZ+0x31c00], R3 ;  /* 0x031c0003160075a7 */ /* 0x001064000802017f */
[----:B-1----:R-:W-:Y:S05]  /*21330*/  @!P1 NANOSLEEP.SYNCS 0x989680 ;  /* 0x009896800000995d */ /* 0x002fea0003900000 */
[----:B------:R-:W1:Y:S02]  /*21340*/  @!P1 SYNCS.PHASECHK.TRANS64 P1, [R22+URZ+0x31c00], R3 ;  /* 0x031c0003160095a7 */ /* 0x000e64000802007f */
[----:B-1----:R-:W-:Y:S05]  /*21350*/  @!P1 BRA `(.L_x_1939) ;  /* 0xfffffffc00f09947 */ /* 0x002fea000383ffff */
[----:B------:R-:W-:Y:S05]  /*21360*/  BRA `(.L_x_2130) ;  /* 0xfffffe6800987947 */ /* 0x000fea000383ffff */
.L_x_1953:
[----:B------:R-:W-:Y:S01]  /*21370*/  BSSY B1, `(.L_x_2131) ;  /* 0x0000007000017945 */ /* 0x000fe20003800000 */
[----:B------:R-:W-:Y:S02]  /*21380*/  IMAD.MOV.U32 R12, RZ, RZ, RZ ;  /* 0x000000ffff0c7224 */ /* 0x000fe400078e00ff */
[----:B------:R-:W-:Y:S02]  /*21390*/  IMAD.MOV.U32 R11, RZ, RZ, 0x1e1f ;  /* 0x00001e1fff0b7424 */ /* 0x000fe400078e00ff */
[----:B------:R-:W-:-:S07]  /*213a0*/  IMAD.MOV.U32 R15, RZ, RZ, -0x1 ;  /* 0xffffffffff0f7424 */ /* 0x000fce00078e00ff */
[----:B------:R-:W-:Y:S05]  /*213b0*/  WARPSYNC.COLLECTIVE R15, `(.L_x_2132) ;  /* 0x000000000f087348 */ /* 0x000fea0003c00000 */
[----:B------:R0:W1:Y:S02]  /*213c0*/  SHFL.IDX P6, R14, R13, R12, R11 ;  /* 0x0000000c0d0e7389 */ /* 0x00006400000c000b */
[----:B01----:R-:W-:Y:S01]  /*213d0*/  ENDCOLLECTIVE ;  /* 0x000000000000791b */ /* 0x003fe20003800000 */
.L_x_2132:
[----:B------:R-:W-:Y:S05]  /*213e0*/  BSYNC B1 ;  /* 0x0000000000017941 */ /* 0x000fea0003800000 */
.L_x_2131:
[----:B------:R-:W-:Y:S05]  /*213f0*/  BRA `(.L_x_2133) ;  /* 0xfffffe8000a07947 */ /* 0x000fea000383ffff */
.L_x_1954:
        /* <DEDUP_REMOVED lines=8> */
.L_x_2135:
[----:B------:R-:W-:Y:S05]  /*21480*/  BSYNC B1 ;  /* 0x0000000000017941 */ /* 0x000fea0003800000 */
.L_x_2134:
[----:B------:R-:W-:Y:S05]  /*21490*/  BRA `(.L_x_2136) ;  /* 0xfffffe8000847947 */ /* 0x000fea000383ffff */
.L_x_1955:
        /* <DEDUP_REMOVED lines=8> */
.L_x_2138:
[----:B------:R-:W-:Y:S05]  /*21520*/  BSYNC B1 ;  /* 0x0000000000017941 */ /* 0x000fea0003800000 */
.L_x_2137:
[----:B------:R-:W-:Y:S05]  /*21530*/  BRA `(.L_x_2139) ;  /* 0xfffffe8000687947 */ /* 0x000fea000383ffff */
.L_x_1956:
        /* <DEDUP_REMOVED lines=8> */
.L_x_2141:
[----:B------:R-:W-:Y:S05]  /*215c0*/  BSYNC B1 ;  /* 0x0000000000017941 */ /* 0x000fea0003800000 */
.L_x_2140:
[----:B------:R-:W-:Y:S05]  /*215d0*/  BRA `(.L_x_2142) ;  /* 0xfffffe80004c7947 */ /* 0x000fea000383ffff */
.L_x_1958:
[----:B0-----:R0:W1:Y:S02]  /*215e0*/  SYNCS.PHASECHK.TRANS64.TRYWAIT P1, [R22+URZ+0x31c00], R3 ;  /* 0x031c0003160075a7 */ /* 0x001064000802017f */
[----:B-1----:R-:W-:Y:S05]  /*215f0*/  @!P1 NANOSLEEP.SYNCS 0x989680 ;  /* 0x009896800000995d */ /* 0x002fea0003900000 */
[----:B------:R-:W1:Y:S02]  /*21600*/  @!P1 SYNCS.PHASECHK.TRANS64 P1, [R22+URZ+0x31c00], R3 ;  /* 0x031c0003160095a7 */ /* 0x000e64000802007f */
[----:B-1----:R-:W-:Y:S05]  /*21610*/  @!P1 BRA `(.L_x_1958) ;  /* 0xfffffffc00f09947 */ /* 0x002fea000383ffff */
[----:B------:R-:W-:Y:S05]  /*21620*/  BRA `(.L_x_2143) ;  /* 0xfffffe8000b87947 */ /* 0x000fea000383ffff */
.L_x_1966:
[----:B--2---:R2:W4:Y:S02]  /*21630*/  SYNCS.PHASECHK.TRANS64.TRYWAIT P1, [R21+URZ+0x31c30], R4 ;  /* 0x031c3004150075a7 */ /* 0x004524000802017f */
[----:B----4-:R-:W-:Y:S05]  /*21640*/  @!P1 NANOSLEEP.SYNCS 0x989680 ;  /* 0x009896800000995d */ /* 0x010fea0003900000 */
[----:B------:R-:W4:Y:S02]  /*21650*/  @!P1 SYNCS.PHASECHK.TRANS64 P1, [R21+URZ+0x31c30], R4 ;  /* 0x031c3004150095a7 */ /* 0x000f24000802007f */
[----:B----4-:R-:W-:Y:S05]  /*21660*/  @!P1 BRA `(.L_x_1966) ;  /* 0xfffffffc00f09947 */ /* 0x010fea000383ffff */
[----:B------:R-:W-:Y:S05]  /*21670*/  BRA `(.L_x_1965) ;  /* 0xfffffe98004c7947 */ /* 0x000fea000383ffff */
.L_x_1972:
[----:B-1----:R1:W2:Y:S02]  /*21680*/  SYNCS.PHASECHK.TRANS64.TRYWAIT P3, [R0+URZ+0x31c30], R17 ;  /* 0x031c3011000075a7 */ /* 0x0022a4000806017f */
[----:B--2---:R-:W-:Y:S05]  /*21690*/  @!P3 NANOSLEEP.SYNCS 0x989680 ;  /* 0x009896800000b95d */ /* 0x004fea0003900000 */
[----:B------:R-:W2:Y:S02]  /*216a0*/  @!P3 SYNCS.PHASECHK.TRANS64 P3, [R0+URZ+0x31c30], R17 ;  /* 0x031c30110000b5a7 */ /* 0x000ea4000806007f */
[----:B--2---:R-:W-:Y:S05]  /*216b0*/  @!P3 BRA `(.L_x_1972) ;  /* 0xfffffffc00f0b947 */ /* 0x004fea000383ffff */
[----:B------:R-:W-:Y:S05]  /*216c0*/  BRA `(.L_x_1971) ;  /* 0xfffffedc00c07947 */ /* 0x000fea000383ffff */
.L_x_1977:
[----:B-1----:R1:W2:Y:S02]  /*216d0*/  SYNCS.PHASECHK.TRANS64.TRYWAIT P2, [R14+URZ+0x31c50], R0 ;  /* 0x031c50000e0075a7 */ /* 0x0022a4000804017f */
[----:B--2---:R-:W-:Y:S05]  /*216e0*/  @!P2 NANOSLEEP.SYNCS 0x989680 ;  /* 0x009896800000a95d */ /* 0x004fea0003900000 */
[----:B------:R-:W2:Y:S02]  /*216f0*/  @!P2 SYNCS.PHASECHK.TRANS64 P2, [R14+URZ+0x31c50], R0 ;  /* 0x031c50000e00a5a7 */ /* 0x000ea4000804007f */
[----:B--2---:R-:W-:Y:S05]  /*21700*/  @!P2 BRA `(.L_x_1977) ;  /* 0xfffffffc00f0a947 */ /* 0x004fea000383ffff */
[----:B------:R-:W-:Y:S05]  /*21710*/  BRA `(.L_x_1976) ;  /* 0xffffff0000c47947 */ /* 0x000fea000383ffff */
.L_x_1984:
[----:B---3--:R3:W4:Y:S02]  /*21720*/  SYNCS.PHASECHK.TRANS64.TRYWAIT P3, [R0+URZ+0x31c30], R17 ;  /* 0x031c3011000075a7 */ /* 0x008724000806017f */
[----:B----4-:R-:W-:Y:S05]  /*21730*/  @!P3 NANOSLEEP.SYNCS 0x989680 ;  /* 0x009896800000b95d */ /* 0x010fea0003900000 */
[----:B------:R-:W4:Y:S02]  /*21740*/  @!P3 SYNCS.PHASECHK.TRANS64 P3, [R0+URZ+0x31c30], R17 ;  /* 0x031c30110000b5a7 */ /* 0x000f24000806007f */
[----:B----4-:R-:W-:Y:S05]  /*21750*/  @!P3 BRA `(.L_x_1984) ;  /* 0xfffffffc00f0b947 */ /* 0x010fea000383ffff */
[----:B------:R-:W-:Y:S05]  /*21760*/  BRA `(.L_x_1983) ;  /* 0xffffff3000347947 */ /* 0x000fea000383ffff */
.L_x_1989:
[----:B-1----:R1:W2:Y:S02]  /*21770*/  SYNCS.PHASECHK.TRANS64.TRYWAIT P2, [R14+URZ+0x31c50], R0 ;  /* 0x031c50000e0075a7 */ /* 0x0022a4000804017f */
[----:B--2---:R-:W-:Y:S05]  /*21780*/  @!P2 NANOSLEEP.SYNCS 0x989680 ;  /* 0x009896800000a95d */ /* 0x004fea0003900000 */
[----:B------:R-:W2:Y:S02]  /*21790*/  @!P2 SYNCS.PHASECHK.TRANS64 P2, [R14+URZ+0x31c50], R0 ;  /* 0x031c50000e00a5a7 */ /* 0x000ea4000804007f */
[----:B--2---:R-:W-:Y:S05]  /*217a0*/  @!P2 BRA `(.L_x_1989) ;  /* 0xfffffffc00f0a947 */ /* 0x004fea000383ffff */
[----:B------:R-:W-:Y:S05]  /*217b0*/  BRA `(.L_x_1988) ;  /* 0xffffff5400407947 */ /* 0x000fea000383ffff */
.L_x_1994:
[----:B-1----:R1:W2:Y:S02]  /*217c0*/  SYNCS.PHASECHK.TRANS64.TRYWAIT P0, [R9+URZ+0x31c50], R4 ;  /* 0x031c5004090075a7 */ /* 0x0022a4000800017f */
[----:B--2---:R-:W-:Y:S05]  /*217d0*/  @!P0 NANOSLEEP.SYNCS 0x989680 ;  /* 0x009896800000895d */ /* 0x004fea0003900000 */
[----:B------:R-:W2:Y:S02]  /*217e0*/  @!P0 SYNCS.PHASECHK.TRANS64 P0, [R9+URZ+0x31c50], R4 ;  /* 0x031c5004090085a7 */ /* 0x000ea4000800007f */
[----:B--2---:R-:W-:Y:S05]  /*217f0*/  @!P0 BRA `(.L_x_1994) ;  /* 0xfffffffc00f08947 */ /* 0x004fea000383ffff */
[----:B------:R-:W-:Y:S05]  /*21800*/  BRA `(.L_x_1993) ;  /* 0xffffff7400c87947 */ /* 0x000fea000383ffff */
.L_x_2020:
        /* <DEDUP_REMOVED lines=11> */
.L_x_2145:
[----:B------:R-:W-:Y:S05]  /*218c0*/  BSYNC B1 ;  /* 0x0000000000017941 */ /* 0x000fea0003800000 */
.L_x_2144:
[----:B------:R-:W-:Y:S05]  /*218d0*/  BRA `(.L_x_2146) ;  /* 0xffffffac00e87947 */ /* 0x000fea000383ffff */
.L_x_2021:
[----:B------:R-:W-:Y:S01]  /*218e0*/  BSSY B1, `(.L_x_2147) ;  /* 0x0000006000017945 */ /* 0x000fe20003800000 */
[----:B------:R-:W-:-:S07]  /*218f0*/  IMAD.MOV.U32 R15, RZ, RZ, -0x1 ;  /* 0xffffffffff0f7424 */ /* 0x000fce00078e00ff */
[----:B-1----:R-:W-:Y:S05]  /*21900*/  WARPSYNC.COLLECTIVE R15, `(.L_x_2148) ;  /* 0x000000000f0c7348 */ /* 0x002fea0003c00000 */
[----:B------:R-:W-:Y:S02]  /*21910*/  ELECT P6, UR62, PT ;  /* 0x00000000003e782f */ /* 0x000fe400038c0000 */
[----:B------:R-:W-:Y:S01]  /*21920*/  MOV R14, UR62 ;  /* 0x0000003e000e7c02 */ /* 0x000fe20008000f00 */
[----:B-1----:R-:W-:Y:S10]  /*21930*/  ENDCOLLECTIVE ;  /* 0x000000000000791b */ /* 0x002ff40003800000 */
.L_x_2148:
[----:B------:R-:W-:Y:S05]  /*21940*/  BSYNC B1 ;  /* 0x0000000000017941 */ /* 0x000fea0003800000 */
.L_x_2147:
[----:B------:R-:W-:Y:S05]  /*21950*/  BRA `(.L_x_2149) ;  /* 0xffffffac00d47947 */ /* 0x000fea000383ffff */
.L_x_2023:
[----:B0-----:R0:W2:Y:S02]  /*21960*/  SYNCS.PHASECHK.TRANS64.TRYWAIT P0, [R6+URZ+0x31c20], R7 ;  /* 0x031c2007060075a7 */ /* 0x0010a4000800017f */
[----:B--2---:R-:W-:Y:S05]  /*21970*/  @!P0 NANOSLEEP.SYNCS 0x989680 ;  /* 0x009896800000895d */ /* 0x004fea0003900000 */
[----:B------:R-:W2:Y:S02]  /*21980*/  @!P0 SYNCS.PHASECHK.TRANS64 P0, [R6+URZ+0x31c20], R7 ;  /* 0x031c2007060085a7 */ /* 0x000ea4000800007f */
[----:B--2---:R-:W-:Y:S05]  /*21990*/  @!P0 BRA `(.L_x_2023) ;  /* 0xfffffffc00f08947 */ /* 0x004fea000383ffff */
[----:B------:R-:W-:Y:S05]  /*219a0*/  BRA `(.L_x_2150) ;  /* 0xffffffac00f07947 */ /* 0x000fea000383ffff */
.L_x_2026:
[----:B0-----:R0:W2:Y:S02]  /*219b0*/  SYNCS.PHASECHK.TRANS64.TRYWAIT P0, [R8+URZ+0x31ca0], R7 ;  /* 0x031ca007080075a7 */ /* 0x0010a4000800017f */
[----:B--2---:R-:W-:Y:S05]  /*219c0*/  @!P0 NANOSLEEP.SYNCS 0x989680 ;  /* 0x009896800000895d */ /* 0x004fea0003900000 */
[----:B------:R-:W2:Y:S02]  /*219d0*/  @!P0 SYNCS.PHASECHK.TRANS64 P0, [R8+URZ+0x31ca0], R7 ;  /* 0x031ca007080085a7 */ /* 0x000ea4000800007f */
[----:B--2---:R-:W-:Y:S05]  /*219e0*/  @!P0 BRA `(.L_x_2026) ;  /* 0xfffffffc00f08947 */ /* 0x004fea000383ffff */
[----:B------:R-:W-:Y:S05]  /*219f0*/  BRA `(.L_x_2151) ;  /* 0xffffffac00f87947 */ /* 0x000fea000383ffff */
.L_x_2028:
[----:B--2---:R2:W3:Y:S02]  /*21a00*/  SYNCS.PHASECHK.TRANS64.TRYWAIT P0, [R8+URZ+0x31cc0], R7 ;  /* 0x031cc007080075a7 */ /* 0x0044e4000800017f */
[----:B---3--:R-:W-:Y:S05]  /*21a10*/  @!P0 NANOSLEEP.SYNCS 0x989680 ;  /* 0x009896800000895d */ /* 0x008fea0003900000 */
[----:B------:R-:W3:Y:S02]  /*21a20*/  @!P0 SYNCS.PHASECHK.TRANS64 P0, [R8+URZ+0x31cc0], R7 ;  /* 0x031cc007080085a7 */ /* 0x000ee4000800007f */
[----:B---3--:R-:W-:Y:S05]  /*21a30*/  @!P0 BRA `(.L_x_2028) ;  /* 0xfffffffc00f08947 */ /* 0x008fea000383ffff */
[----:B------:R-:W-:Y:S05]  /*21a40*/  BRA `(.L_x_2152) ;  /* 0xffffffb000787947 */ /* 0x000fea000383ffff */
.L_x_2032:
[----:B0-----:R0:W2:Y:S02]  /*21a50*/  SYNCS.PHASECHK.TRANS64.TRYWAIT P0, [R7+URZ+0x31ca0], R8 ;  /* 0x031ca008070075a7 */ /* 0x0010a4000800017f */
[----:B--2---:R-:W-:Y:S05]  /*21a60*/  @!P0 NANOSLEEP.SYNCS 0x989680 ;  /* 0x009896800000895d */ /* 0x004fea0003900000 */
[----:B------:R-:W2:Y:S02]  /*21a70*/  @!P0 SYNCS.PHASECHK.TRANS64 P0, [R7+URZ+0x31ca0], R8 ;  /* 0x031ca008070085a7 */ /* 0x000ea4000800007f */
[----:B--2---:R-:W-:Y:S05]  /*21a80*/  @!P0 BRA `(.L_x_2032) ;  /* 0xfffffffc00f08947 */ /* 0x004fea000383ffff */
[----:B------:R-:W-:Y:S05]  /*21a90*/  BRA `(.L_x_2153) ;  /* 0xffffffb400207947 */ /* 0x000fea000383ffff */
.L_x_2034:
[----:B--2---:R2:W3:Y:S02]  /*21aa0*/  SYNCS.PHASECHK.TRANS64.TRYWAIT P1, [R7+URZ+0x31cc0], R8 ;  /* 0x031cc008070075a7 */ /* 0x0044e4000802017f */
[----:B---3--:R-:W-:Y:S05]  /*21ab0*/  @!P1 NANOSLEEP.SYNCS 0x989680 ;  /* 0x009896800000995d */ /* 0x008fea0003900000 */
[----:B------:R-:W3:Y:S02]  /*21ac0*/  @!P1 SYNCS.PHASECHK.TRANS64 P1, [R7+URZ+0x31cc0], R8 ;  /* 0x031cc008070095a7 */ /* 0x000ee4000802007f */
[----:B---3--:R-:W-:Y:S05]  /*21ad0*/  @!P1 BRA `(.L_x_2034) ;  /* 0xfffffffc00f09947 */ /* 0x008fea000383ffff */
[----:B------:R-:W-:Y:S05]  /*21ae0*/  BRA `(.L_x_2154) ;  /* 0xffffffb4009c7947 */ /* 0x000fea000383ffff */
.L_x_2046:
        /* <DEDUP_REMOVED lines=11> */
.L_x_2156:
[----:B------:R-:W-:Y:S05]  /*21ba0*/  BSYNC B0 ;  /* 0x0000000000007941 */ /* 0x000fea0003800000 */
.L_x_2155:
[----:B------:R-:W-:Y:S05]  /*21bb0*/  BRA `(.L_x_2157) ;  /* 0xffffffc000707947 */ /* 0x000fea000383ffff */
.L_x_2047:
[----:B------:R-:W-:Y:S01]  /*21bc0*/  BSSY B0, `(.L_x_2158) ;  /* 0x0000006000007945 */ /* 0x000fe20003800000 */
[----:B------:R-:W-:-:S07]  /*21bd0*/  IMAD.MOV.U32 R15, RZ, RZ, -0x1 ;  /* 0xffffffffff0f7424 */ /* 0x000fce00078e00ff */
[----:B-1----:R-:W-:Y:S05]  /*21be0*/  WARPSYNC.COLLECTIVE R15, `(.L_x_2159) ;  /* 0x000000000f0c7348 */ /* 0x002fea0003c00000 */
[----:B------:R-:W-:Y:S02]  /*21bf0*/  ELECT P6, UR62, PT ;  /* 0x00000000003e782f */ /* 0x000fe400038c0000 */
[----:B------:R-:W-:Y:S01]  /*21c00*/  MOV R14, UR62 ;  /* 0x0000003e000e7c02 */ /* 0x000fe20008000f00 */
[----:B-1----:R-:W-:Y:S10]  /*21c10*/  ENDCOLLECTIVE ;  /* 0x000000000000791b */ /* 0x002ff40003800000 */
.L_x_2159:
[----:B------:R-:W-:Y:S05]  /*21c20*/  BSYNC B0 ;  /* 0x0000000000007941 */ /* 0x000fea0003800000 */
.L_x_2158:
[----:B------:R-:W-:Y:S05]  /*21c30*/  BRA `(.L_x_2160) ;  /* 0xffffffc000607947 */ /* 0x000fea000383ffff */
.L_x_2050:
[----:B--2---:R2:W3:Y:S02]  /*21c40*/  SYNCS.PHASECHK.TRANS64.TRYWAIT P0, [R5+URZ+0x31c40], R4 ;  /* 0x031c4004050075a7 */ /* 0x0044e4000800017f */
[----:B---3--:R-:W-:Y:S05]  /*21c50*/  @!P0 NANOSLEEP.SYNCS 0x989680 ;  /* 0x009896800000895d */ /* 0x008fea0003900000 */
[----:B------:R-:W3:Y:S02]  /*21c60*/  @!P0 SYNCS.PHASECHK.TRANS64 P0, [R5+URZ+0x31c40], R4 ;  /* 0x031c4004050085a7 */ /* 0x000ee4000800007f */
[----:B---3--:R-:W-:Y:S05]  /*21c70*/  @!P0 BRA `(.L_x_2050) ;  /* 0xfffffffc00f08947 */ /* 0x008fea000383ffff */
[----:B------:R-:W-:Y:S05]  /*21c80*/  BRA `(.L_x_2161) ;  /* 0xffffffc000b87947 */ /* 0x000fea000383ffff */
.L_x_2053:
[----:B0-----:R0:W2:Y:S02]  /*21c90*/  SYNCS.PHASECHK.TRANS64.TRYWAIT P0, [R27+URZ+0x31c20], R4 ;  /* 0x031c20041b0075a7 */ /* 0x0010a4000800017f */
[----:B--2---:R-:W-:Y:S05]  /*21ca0*/  @!P0 NANOSLEEP.SYNCS 0x989680 ;  /* 0x009896800000895d */ /* 0x004fea0003900000 */
[----:B------:R-:W2:Y:S02]  /*21cb0*/  @!P0 SYNCS.PHASECHK.TRANS64 P0, [R27+URZ+0x31c20], R4 ;  /* 0x031c20041b0085a7 */ /* 0x000ea4000800007f */
[----:B--2---:R-:W-:Y:S05]  /*21cc0*/  @!P0 BRA `(.L_x_2053) ;  /* 0xfffffffc00f08947 */ /* 0x004fea000383ffff */
[----:B------:R-:W-:Y:S05]  /*21cd0*/  BRA `(.L_x_2162) ;  /* 0xffffffc400e87947 */ /* 0x000fea000383ffff */
.L_x_2061:
[----:B0-----:R0:W2:Y:S02]  /*21ce0*/  SYNCS.PHASECHK.TRANS64.TRYWAIT P0, [R3+URZ+0x31c40], R2 ;  /* 0x031c4002030075a7 */ /* 0x0010a4000800017f */
[----:B--2---:R-:W-:Y:S05]  /*21cf0*/  @!P0 NANOSLEEP.SYNCS 0x989680 ;  /* 0x009896800000895d */ /* 0x004fea0003900000 */
[----:B------:R-:W2:Y:S02]  /*21d00*/  @!P0 SYNCS.PHASECHK.TRANS64 P0, [R3+URZ+0x31c40], R2 ;  /* 0x031c4002030085a7 */ /* 0x000ea4000800007f */
[----:B--2---:R-:W-:Y:S05]  /*21d10*/  @!P0 BRA `(.L_x_2061) ;  /* 0xfffffffc00f08947 */ /* 0x004fea000383ffff */
[----:B------:R-:W-:Y:S05]  /*21d20*/  BRA `(.L_x_2163) ;  /* 0xffffffc8008c7947 */ /* 0x000fea000383ffff */
.L_x_2063:
[----:B0-----:R0:W2:Y:S02]  /*21d30*/  SYNCS.PHASECHK.TRANS64.TRYWAIT P0, [R2+URZ+0x60], R5 ;  /* 0x00006005020075a7 */ /* 0x0010a4000800017f */
[----:B--2---:R-:W-:Y:S05]  /*21d40*/  @!P0 NANOSLEEP.SYNCS 0x989680 ;  /* 0x009896800000895d */ /* 0x004fea0003900000 */
[----:B------:R-:W2:Y:S02]  /*21d50*/  @!P0 SYNCS.PHASECHK.TRANS64 P0, [R2+URZ+0x60], R5 ;  /* 0x00006005020085a7 */ /* 0x000ea4000800007f */
[----:B--2---:R-:W-:Y:S05]  /*21d60*/  @!P0 BRA `(.L_x_2063) ;  /* 0xfffffffc00f08947 */ /* 0x004fea000383ffff */
[----:B------:R-:W-:Y:S05]  /*21d70*/  BRA `(.L_x_2164) ;  /* 0xffffffcc00187947 */ /* 0x000fea000383ffff */
.L_x_2068:
[----:B--2---:R2:W3:Y:S02]  /*21d80*/  SYNCS.PHASECHK.TRANS64.TRYWAIT P0, [R3+URZ+0x31c40], R2 ;  /* 0x031c4002030075a7 */ /* 0x0044e4000800017f */
[----:B---3--:R-:W-:Y:S05]  /*21d90*/  @!P0 NANOSLEEP.SYNCS 0x989680 ;  /* 0x009896800000895d */ /* 0x008fea0003900000 */
[----:B------:R-:W3:Y:S02]  /*21da0*/  @!P0 SYNCS.PHASECHK.TRANS64 P0, [R3+URZ+0x31c40], R2 ;  /* 0x031c4002030085a7 */ /* 0x000ee4000800007f */
[----:B---3--:R-:W-:Y:S05]  /*21db0*/  @!P0 BRA `(.L_x_2068) ;  /* 0xfffffffc00f08947 */ /* 0x008fea000383ffff */
[----:B------:R-:W-:Y:S05]  /*21dc0*/  BRA `(.L_x_2165) ;  /* 0xffffffd0004c7947 */ /* 0x000fea000383ffff */
.L_x_2070:
[----:B0-----:R0:W2:Y:S02]  /*21dd0*/  SYNCS.PHASECHK.TRANS64.TRYWAIT P1, [R3+URZ+0x60], R24 ;  /* 0x00006018030075a7 */ /* 0x0010a4000802017f */
[----:B--2---:R-:W-:Y:S05]  /*21de0*/  @!P1 NANOSLEEP.SYNCS 0x989680 ;  /* 0x009896800000995d */ /* 0x004fea0003900000 */
[----:B------:R-:W2:Y:S02]  /*21df0*/  @!P1 SYNCS.PHASECHK.TRANS64 P1, [R3+URZ+0x60], R24 ;  /* 0x00006018030095a7 */ /* 0x000ea4000802007f */
[----:B--2---:R-:W-:Y:S05]  /*21e00*/  @!P1 BRA `(.L_x_2070) ;  /* 0xfffffffc00f09947 */ /* 0x004fea000383ffff */
[----:B------:R-:W-:Y:S05]  /*21e10*/  BRA `(.L_x_2166) ;  /* 0xffffffd000d87947 */ /* 0x000fea000383ffff */
.L_x_2075:
[----:B--2---:R2:W3:Y:S02]  /*21e20*/  SYNCS.PHASECHK.TRANS64.TRYWAIT P0, [R2+URZ+0x31c40], R3 ;  /* 0x031c4003020075a7 */ /* 0x0044e4000800017f */
[----:B---3--:R-:W-:Y:S05]  /*21e30*/  @!P0 NANOSLEEP.SYNCS 0x989680 ;  /* 0x009896800000895d */ /* 0x008fea0003900000 */
[----:B------:R-:W3:Y:S02]  /*21e40*/  @!P0 SYNCS.PHASECHK.TRANS64 P0, [R2+URZ+0x31c40], R3 ;  /* 0x031c4003020085a7 */ /* 0x000ee4000800007f */
[----:B---3--:R-:W-:Y:S05]  /*21e50*/  @!P0 BRA `(.L_x_2075) ;  /* 0xfffffffc00f08947 */ /* 0x008fea000383ffff */
[----:B------:R-:W-:Y:S05]  /*21e60*/  BRA `(.L_x_2167) ;  /* 0xffffffd400e47947 */ /* 0x000fea000383ffff */
.L_x_2077:
[----:B0-----:R0:W2:Y:S02]  /*21e70*/  SYNCS.PHASECHK.TRANS64.TRYWAIT P1, [R2+URZ+0x60], R11 ;  /* 0x0000600b020075a7 */ /* 0x0010a4000802017f */
[----:B--2---:R-:W-:Y:S05]  /*21e80*/  @!P1 NANOSLEEP.SYNCS 0x989680 ;  /* 0x009896800000995d */ /* 0x004fea0003900000 */
[----:B------:R-:W2:Y:S02]  /*21e90*/  @!P1 SYNCS.PHASECHK.TRANS64 P1, [R2+URZ+0x60], R11 ;  /* 0x0000600b020095a7 */ /* 0x000ea4000802007f */
[----:B--2---:R-:W-:Y:S05]  /*21ea0*/  @!P1 BRA `(.L_x_2077) ;  /* 0xfffffffc00f09947 */ /* 0x004fea000383ffff */
[----:B------:R-:W-:Y:S05]  /*21eb0*/  BRA `(.L_x_2168) ;  /* 0xffffffd800787947 */ /* 0x000fea000383ffff */
.L_x_2084:
[----:B--2---:R2:W3:Y:S02]  /*21ec0*/  SYNCS.PHASECHK.TRANS64.TRYWAIT P0, [R3+URZ+0x31c60], R2 ;  /* 0x031c6002030075a7 */ /* 0x0044e4000800017f */
[----:B---3--:R-:W-:Y:S05]  /*21ed0*/  @!P0 NANOSLEEP.SYNCS 0x989680 ;  /* 0x009896800000895d */ /* 0x008fea0003900000 */
[----:B------:R-:W3:Y:S02]  /*21ee0*/  @!P0 SYNCS.PHASECHK.TRANS64 P0, [R3+URZ+0x31c60], R2 ;  /* 0x031c6002030085a7 */ /* 0x000ee4000800007f */
[----:B---3--:R-:W-:Y:S05]  /*21ef0*/  @!P0 BRA `(.L_x_2084) ;  /* 0xfffffffc00f08947 */ /* 0x008fea000383ffff */
[----:B------:R-:W-:Y:S05]  /*21f00*/  BRA `(.L_x_2169) ;  /* 0xffffffdc00647947 */ /* 0x000fea000383ffff */
.L_x_2086:
[----:B------:R-:W-:Y:S01]  /*21f10*/  BSSY B0, `(.L_x_2170) ;  /* 0x0000008000007945 */ /* 0x000fe20003800000 */
[----:B------:R-:W-:Y:S02]  /*21f20*/  IMAD.MOV.U32 R13, RZ, RZ, R16 ;  /* 0x000000ffff0d7224 */ /* 0x000fe400078e0010 */
[----:B------:R-:W-:Y:S02]  /*21f30*/  IMAD.MOV.U32 R12, RZ, RZ, RZ ;  /* 0x000000ffff0c7224 */ /* 0x000fe400078e00ff */
[----:B------:R-:W-:Y:S02]  /*21f40*/  IMAD.MOV.U32 R11, RZ, RZ, 0x1f ;  /* 0x0000001fff0b7424 */ /* 0x000fe400078e00ff */
[----:B------:R-:W-:-:S07]  /*21f50*/  IMAD.MOV.U32 R15, RZ, RZ, -0x1 ;  /* 0xffffffffff0f7424 */ /* 0x000fce00078e00ff */
[----:B-1----:R-:W-:Y:S05]  /*21f60*/  WARPSYNC.COLLECTIVE R15, `(.L_x_2171) ;  /* 0x000000000f087348 */ /* 0x002fea0003c00000 */
[----:B------:R0:W2:Y:S02]  /*21f70*/  SHFL.IDX P6, R14, R13, R12, R11 ;  /* 0x0000000c0d0e7389 */ /* 0x0000a400000c000b */
[----:B012---:R-:W-:Y:S01]  /*21f80*/  ENDCOLLECTIVE ;  /* 0x000000000000791b */ /* 0x007fe20003800000 */
.L_x_2171:
[----:B------:R-:W-:Y:S05]  /*21f90*/  BSYNC B0 ;  /* 0x0000000000007941 */ /* 0x000fea0003800000 */
.L_x_2170:
        /* <DEDUP_REMOVED lines=8> */
.L_x_2172:
[----:B------:R-:W-:Y:S01]  /*22020*/  IMAD.MOV.U32 R5, RZ, RZ, R14 ;  /* 0x000000ffff057224 */ /* 0x000fe200078e000e */
[----:B------:R-:W-:Y:S06]  /*22030*/  BRA `(.L_x_2173) ;  /* 0xffffffdc00d87947 */ /* 0x000fec000383ffff */
.L_x_2089:
        /* <DEDUP_REMOVED lines=8> */
.L_x_2175:
[----:B------:R-:W-:Y:S05]  /*220c0*/  BSYNC B0 ;  /* 0x0000000000007941 */ /* 0x000fea0003800000 */
.L_x_2174:
        /* <DEDUP_REMOVED lines=10> */
.L_x_2176:
        /* <DEDUP_REMOVED lines=8> */
.L_x_2177:
        /* <DEDUP_REMOVED lines=8> */
.L_x_2178:
        /* <DEDUP_REMOVED lines=8> */
.L_x_2179:
        /* <DEDUP_REMOVED lines=8> */
.L_x_2180:
[----:B------:R-:W-:Y:S05]  /*22370*/  BRA `(.L_x_2181) ;  /* 0xffffffdc00987947 */ /* 0x000fea000383ffff */
.L_x_2094:
        /* <DEDUP_REMOVED lines=8> */
.L_x_2183:
[----:B------:R-:W-:Y:S05]  /*22400*/  BSYNC B0 ;  /* 0x0000000000007941 */ /* 0x000fea0003800000 */
.L_x_2182:
        /* <DEDUP_REMOVED lines=10> */
.L_x_2184:
        /* <DEDUP_REMOVED lines=8> */
.L_x_2185:
        /* <DEDUP_REMOVED lines=8> */
.L_x_2186:
        /* <DEDUP_REMOVED lines=8> */
.L_x_2187:
        /* <DEDUP_REMOVED lines=8> */
.L_x_2188:
[----:B------:R-:W-:Y:S05]  /*226b0*/  BRA `(.L_x_2189) ;  /* 0xffffffdc00787947 */ /* 0x000fea000383ffff */
.L_x_2096:
[----:B------:R-:W-:Y:S01]  /*226c0*/  BSSY B0, `(.L_x_2190) ;  /* 0x0000006000007945 */ /* 0x000fe20003800000 */
[----:B------:R-:W-:Y:S01]  /*226d0*/  PLOP3.LUT P6, PT, P6, PT, PT, 0x8, 0x0 ;  /* 0x000000000000781c */ /* 0x000fe200037ce170 */
[----:B------:R-:W-:-:S12]  /*226e0*/  IMAD.MOV.U32 R15, RZ, RZ, -0x1 ;  /* 0xffffffffff0f7424 */ /* 0x000fd800078e00ff */
[----:B01----:R-:W-:Y:S05]  /*226f0*/  WARPSYNC.COLLECTIVE R15, `(.L_x_2191) ;  /* 0x000000000f087348 */ /* 0x003fea0003c00000 */
[----:B------:R-:W-:Y:S01]  /*22700*/  VOTE.ANY R14, PT, P6 ;  /* 0x00000000000e7806 */ /* 0x000fe200030e0100 */
[----:B01----:R-:W-:Y:S06]  /*22710*/  ENDCOLLECTIVE ;  /* 0x000000000000791b */ /* 0x003fec0003800000 */
.L_x_2191:
[----:B------:R-:W-:Y:S05]  /*22720*/  BSYNC B0 ;  /* 0x0000000000007941 */ /* 0x000fea0003800000 */
.L_x_2190:
        /* <DEDUP_REMOVED lines=9> */
.L_x_2192:
[----:B------:R-:W-:Y:S01]  /*227c0*/  IMAD.MOV.U32 R17, RZ, RZ, R14 ;  /* 0x000000ffff117224 */ /* 0x000fe200078e000e */
[----:B------:R-:W-:Y:S06]  /*227d0*/  BRA `(.L_x_2193) ;  /* 0xffffffdc00687947 */ /* 0x000fec000383ffff */
.L_x_2098:
[----:B------:R-:W-:Y:S01]  /*227e0*/  BSSY B0, `(.L_x_2194) ;  /* 0x0000007000007945 */ /* 0x000fe20003800000 */
[----:B------:R-:W-:Y:S02]  /*227f0*/  IMAD.MOV.U32 R13, RZ, RZ, R8 ;  /* 0x000000ffff0d7224 */ /* 0x000fe400078e0008 */
[----:B------:R-:W-:Y:S02]  /*22800*/  IMAD.MOV.U32 R11, RZ, RZ, 0x1f ;  /* 0x0000001fff0b7424 */ /* 0x000fe400078e00ff */
[----:B------:R-:W-:-:S07]  /*22810*/  IMAD.MOV.U32 R15, RZ, RZ, -0x1 ;  /* 0xffffffffff0f7424 */ /* 0x000fce00078e00ff */
[----:B0123--:R-:W-:Y:S05]  /*22820*/  WARPSYNC.COLLECTIVE R15, `(.L_x_2195) ;  /* 0x000000000f087348 */ /* 0x00ffea0003c00000 */
[----:B------:R4:W0:Y:S02]  /*22830*/  SHFL.IDX P6, R14, R13, R12, R11 ;  /* 0x0000000c0d0e7389 */ /* 0x00082400000c000b */
[----:B01234-:R-:W-:Y:S01]  /*22840*/  ENDCOLLECTIVE ;  /* 0x000000000000791b */ /* 0x01ffe20003800000 */
.L_x_2195:
[----:B------:R-:W-:Y:S05]  /*22850*/  BSYNC B0 ;  /* 0x0000000000007941 */ /* 0x000fea0003800000 */
.L_x_2194:
[----:B------:R-:W-:Y:S05]  /*22860*/  BRA `(.L_x_2097) ;  /* 0xffffffdc00607947 */ /* 0x000fea000383ffff */
.L_x_2102:
[----:B0-----:R0:W2:Y:S02]  /*22870*/  SYNCS.PHASECHK.TRANS64.TRYWAIT P0, [R9+URZ+0x31c20], R0 ;  /* 0x031c2000090075a7 */ /* 0x0010a4000800017f */
[----:B--2---:R-:W-:Y:S05]  /*22880*/  @!P0 NANOSLEEP.SYNCS 0x989680 ;  /* 0x009896800000895d */ /* 0x004fea0003900000 */
[----:B------:R-:W2:Y:S02]  /*22890*/  @!P0 SYNCS.PHASECHK.TRANS64 P0, [R9+URZ+0x31c20], R0 ;  /* 0x031c2000090085a7 */ /* 0x000ea4000800007f */
[----:B--2---:R-:W-:Y:S05]  /*228a0*/  @!P0 BRA `(.L_x_2102) ;  /* 0xfffffffc00f08947 */ /* 0x004fea000383ffff */
[----:B------:R-:W-:Y:S05]  /*228b0*/  BRA `(.L_x_2196) ;  /* 0xffffffe000d07947 */ /* 0x000fea000383ffff */
.L_x_2103:
        /* <DEDUP_REMOVED lines=11> */
.L_x_2198:
[----:B------:R-:W-:Y:S05]  /*22970*/  BSYNC B0 ;  /* 0x0000000000007941 */ /* 0x000fea0003800000 */
.L_x_2197:
[----:B------:R-:W-:Y:S05]  /*22980*/  BRA `(.L_x_2199) ;  /* 0xffffffe000b87947 */ /* 0x000fea000383ffff */
.L_x_2104:
[----:B------:R-:W-:Y:S01]  /*22990*/  BSSY B0, `(.L_x_2200) ;  /* 0x0000006000007945 */ /* 0x000fe20003800000 */
[----:B------:R-:W-:-:S07]  /*229a0*/  IMAD.MOV.U32 R15, RZ, RZ, -0x1 ;  /* 0xffffffffff0f7424 */ /* 0x000fce00078e00ff */
[----:B01----:R-:W-:Y:S05]  /*229b0*/  WARPSYNC.COLLECTIVE R15, `(.L_x_2201) ;  /* 0x000000000f0c7348 */ /* 0x003fea0003c00000 */
[----:B------:R-:W-:Y:S02]  /*229c0*/  ELECT P6, UR62, PT ;  /* 0x00000000003e782f */ /* 0x000fe400038c0000 */
[----:B------:R-:W-:Y:S01]  /*229d0*/  MOV R14, UR62 ;  /* 0x0000003e000e7c02 */ /* 0x000fe20008000f00 */
[----:B01----:R-:W-:Y:S10]  /*229e0*/  ENDCOLLECTIVE ;  /* 0x000000000000791b */ /* 0x003ff40003800000 */
.L_x_2201:
[----:B------:R-:W-:Y:S05]  /*229f0*/  BSYNC B0 ;  /* 0x0000000000007941 */ /* 0x000fea0003800000 */
.L_x_2200:
[----:B------:R-:W-:Y:S05]  /*22a00*/  BRA `(.L_x_2202) ;  /* 0xffffffe000ac7947 */ /* 0x000fea000383ffff */
.L_x_2106:
[----:B0-----:R0:W2:Y:S02]  /*22a10*/  SYNCS.PHASECHK.TRANS64.TRYWAIT P0, [R7+URZ], R2 ;  /* 0x00000002070075a7 */ /* 0x0010a4000800017f */
[----:B--2---:R-:W-:Y:S05]  /*22a20*/  @!P0 NANOSLEEP.SYNCS 0x989680 ;  /* 0x009896800000895d */ /* 0x004fea0003900000 */
[----:B------:R-:W2:Y:S02]  /*22a30*/  @!P0 SYNCS.PHASECHK.TRANS64 P0, [R7+URZ], R2 ;  /* 0x00000002070085a7 */ /* 0x000ea4000800007f */
[----:B--2---:R-:W-:Y:S05]  /*22a40*/  @!P0 BRA `(.L_x_2106) ;  /* 0xfffffffc00f08947 */ /* 0x004fea000383ffff */
[----:B------:R-:W-:Y:S05]  /*22a50*/  BRA `(.L_x_2203) ;  /* 0xffffffe000e07947 */ /* 0x000fea000383ffff */
.L_x_2107:
[----:B--2---:R2:W3:Y:S02]  /*22a60*/  SYNCS.PHASECHK.TRANS64.TRYWAIT P0, [R3+URZ], R0 ;  /* 0x00000000030075a7 */ /* 0x0044e4000800017f */
[----:B---3--:R-:W-:Y:S05]  /*22a70*/  @!P0 NANOSLEEP.SYNCS 0x989680 ;  /* 0x009896800000895d */ /* 0x008fea0003900000 */
[----:B------:R-:W3:Y:S02]  /*22a80*/  @!P0 SYNCS.PHASECHK.TRANS64 P0, [R3+URZ], R0 ;  /* 0x00000000030085a7 */ /* 0x000ee4000800007f */
[----:B---3--:R-:W-:Y:S05]  /*22a90*/  @!P0 BRA `(.L_x_2107) ;  /* 0xfffffffc00f08947 */ /* 0x008fea000383ffff */
[----:B------:R-:W-:Y:S05]  /*22aa0*/  BRA `(.L_x_2204) ;  /* 0xffffffe000d47947 */ /* 0x000fea000383ffff */
.L_x_2109:
[----:B--2---:R2:W3:Y:S02]  /*22ab0*/  SYNCS.PHASECHK.TRANS64.TRYWAIT P0, [R5+URZ], R2 ;  /* 0x00000002050075a7 */ /* 0x0044e4000800017f */
[----:B---3--:R-:W-:Y:S05]  /*22ac0*/  @!P0 NANOSLEEP.SYNCS 0x989680 ;  /* 0x009896800000895d */ /* 0x008fea0003900000 */
[----:B------:R-:W3:Y:S02]  /*22ad0*/  @!P0 SYNCS.PHASECHK.TRANS64 P0, [R5+URZ], R2 ;  /* 0x00000002050085a7 */ /* 0x000ee4000800007f */
[----:B---3--:R-:W-:Y:S05]  /*22ae0*/  @!P0 BRA `(.L_x_2109) ;  /* 0xfffffffc00f08947 */ /* 0x008fea000383ffff */
[----:B------:R-:W-:Y:S05]  /*22af0*/  BRA `(.L_x_2205) ;  /* 0xffffffe000d87947 */ /* 0x000fea000383ffff */
.L_x_2206:
        /* <DEDUP_REMOVED lines=16> */
.L_x_2215:


//--------------------- .nv.global.init           --------------------------
	.section	.nv.global.init,"aw",@progbits
.nv.global.init:
	.type		$str$20,@object
	.size		$str$20,($str$21 - $str$20)
$str$20:
        /*0000*/ 	.byte	0x28, 0x61, 0x64, 0x64, 0x72, 0x65, 0x73, 0x73, 0x20, 0x26, 0x20, 0x6d, 0x61, 0x73, 0x6b, 0x29
        /*0010*/ 	.byte	0x20, 0x3d, 0x3d, 0x20, 0x30, 0x00
	.type		$str$21,@object
	.size		$str$21,(__unnamed_5 - $str$21)
$str$21:
        /*0016*/ 	.byte	0x2f, 0x74, 0x6d, 0x70, 0x2f, 0x6f, 0x73, 0x73, 0x5f, 0x6b, 0x65, 0x72, 0x6e, 0x65, 0x6c, 0x73
        /*0026*/ 	.byte	0x5f, 0x73, 0x72, 0x63, 0x2f, 0x66, 0x6c, 0x61, 0x73, 0x68, 0x5f, 0x61, 0x74, 0x74, 0x65, 0x6e
        /*0036*/ 	.byte	0x74, 0x69, 0x6f, 0x6e, 0x2f, 0x63, 0x73, 0x72, 0x63, 0x2f, 0x63, 0x75, 0x74, 0x6c, 0x61, 0x73
        /*0046*/ 	.byte	0x73, 0x2f, 0x69, 0x6e, 0x63, 0x6c, 0x75, 0x64, 0x65, 0x2f, 0x63, 0x75, 0x74, 0x65, 0x2f, 0x70
        /*0056*/ 	.byte	0x6f, 0x69, 0x6e, 0x74, 0x65, 0x72, 0x5f, 0x66, 0x6c, 0x61, 0x67, 0x67, 0x65, 0x64, 0x2e, 0x68
        /*0066*/ 	.byte	0x70, 0x70, 0x00
	.type		__unnamed_5,@object
	.size		__unnamed_5,(__unnamed_4 - __unnamed_5)
__unnamed_5:
        /* <DEDUP_REMOVED lines=24> */
	.type		__unnamed_4,@object
	.size		__unnamed_4,(__unnamed_9 - __unnamed_4)
__unnamed_4:
        /* <DEDUP_REMOVED lines=24> */
	.type		__unnamed_9,@object
	.size		__unnamed_9,(__unnamed_3 - __unnamed_9)
__unnamed_9:
        /* <DEDUP_REMOVED lines=24> */
        /*04e9*/ 	.byte	0x00
	.type		__unnamed_3,@object
	.size		__unnamed_3,(__unnamed_7 - __unnamed_3)
__unnamed_3:
        /* <DEDUP_REMOVED lines=29> */
	.type		__unnamed_7,@object
	.size		__unnamed_7,(__unnamed_2 - __unnamed_7)
__unnamed_7:
        /* <DEDUP_REMOVED lines=29> */
	.type		__unnamed_2,@object
	.size		__unnamed_2,(__unnamed_8 - __unnamed_2)
__unnamed_2:
        /* <DEDUP_REMOVED lines=29> */
	.type		__unnamed_8,@object
	.size		__unnamed_8,(__unnamed_1 - __unnamed_8)
__unnamed_8:
        /* <DEDUP_REMOVED lines=29> */
	.type		__unnamed_1,@object
	.size		__unnamed_1,(__unnamed_6 - __unnamed_1)
__unnamed_1:
        /* <DEDUP_REMOVED lines=28> */
        /*0dda*/ 	.byte	0x31, 0x33, 0x38, 0x32, 0x34, 0x3e, 0x3e, 0x3e, 0x3e, 0x3e, 0x20, 0x26, 0x5d, 0x00
	.type		__unnamed_6,@object
	.size		__unnamed_6,(.L_5 - __unnamed_6)
__unnamed_6:
        /* <DEDUP_REMOVED lines=29> */
.L_5:


//--------------------- .nv.shared._ZN7cutlass13device_kernelIN5flash11enable_sm90INS1_16FlashAttnFwdSm90INS1_25CollectiveMainloopFwdSm90ILi2EN4cute5tupleIJNS5_1CILi1EEES8_S8_EEENS6_IJNS7_ILi192EEENS7_ILi144EEENS7_ILi96EEEEEELi96ENS_6half_tEfNS_4arch4Sm90ELb0ELb0ELb0ELb0ELb0ELb0ELb0ELb0ELb1ELb0ELb0ELb0EEENS1_21CollectiveEpilogueFwdINS6_IJSA_SC_SB_EEES9_SE_SG_Li384ELb0ELb0ELb0ELb0EEENS1_29StaticPersistentTileSchedulerILb0EEEEEEEEEvNT_6ParamsE --------------------------
	.section	.nv.shared._ZN7cutlass13device_kernelIN5flash11enable_sm90INS1_16FlashAttnFwdSm90INS1_25CollectiveMainloopFwdSm90ILi2EN4cute5tupleIJNS5_1CILi1EEES8_S8_EEENS6_IJNS7_ILi192EEENS7_ILi144EEENS7_ILi96EEEEEELi96ENS_6half_tEfNS_4arch4Sm90ELb0ELb0ELb0ELb0ELb0ELb0ELb0ELb0ELb1ELb0ELb0ELb0EEENS1_21CollectiveEpilogueFwdINS6_IJSA_SC_SB_EEES9_SE_SG_Li384ELb0ELb0ELb0ELb0EEENS1_29StaticPersistentTileSchedulerILb0EEEEEEEEEvNT_6ParamsE,"aw",@nobits
	.sectionflags	@""
	.align	16
	.zero		1024


//--------------------- .nv.shared.reserved.0     --------------------------
	.section	.nv.shared.reserved.0,"aw",@nobits
	.weak		__nv_reservedSMEM_offset_0_alias
	.size		__nv_reservedSMEM_offset_0_alias, 0, 0
	.other		__nv_reservedSMEM_offset_0_alias,@"STO_CUDA_RESERVED_SHARED STV_DEFAULT"
__nv_reservedSMEM_offset_0_alias:
	.zero		0


//--------------------- .nv.global                --------------------------
	.section	.nv.global,"aw",@nobits
.nv.global:
	.type		_ZN65_INTERNAL_2621eed2_29_flash_fwd_hdim96_fp16_sm90_cu_677d2eb9_33494cute1_E,@object
	.size		_ZN65_INTERNAL_2621eed2_29_flash_fwd_hdim96_fp16_sm90_cu_677d2eb9_33494cute1_E,(_ZN65_INTERNAL_2621eed2_29_flash_fwd_hdim96_fp16_sm90_cu_677d2eb9_33494cuda3std3__45__cpo6cbeginE - _ZN65_INTERNAL_2621eed2_29_flash_fwd_hdim96_fp16_sm90_cu_677d2eb9_33494cute1_E)
_ZN65_INTERNAL_2621eed2_29_flash_fwd_hdim96_fp16_sm90_cu_677d2eb9_33494cute1_E:
	.zero		1
	.type		_ZN65_INTERNAL_2621eed2_29_flash_fwd_hdim96_fp16_sm90_cu_677d2eb9_33494cuda3std3__45__cpo6cbeginE,@object
	.size		_ZN65_INTERNAL_2621eed2_29_flash_fwd_hdim96_fp16_sm90_cu_677d2eb9_33494cuda3std3__45__cpo6cbeginE,(_ZN65_INTERNAL_2621eed2_29_flash_fwd_hdim96_fp16_sm90_cu_677d2eb9_33494cuda3std3__48in_placeE - _ZN65_INTERNAL_2621eed2_29_flash_fwd_hdim96_fp16_sm90_cu_677d2eb9_33494cuda3std3__45__cpo6cbeginE)
_ZN65_INTERNAL_2621eed2_29_flash_fwd_hdim96_fp16_sm90_cu_677d2eb9_33494cuda3std3__45__cpo6cbeginE:
	.zero		1
	.type		_ZN65_INTERNAL_2621eed2_29_flash_fwd_hdim96_fp16_sm90_cu_677d2eb9_33494cuda3std3__48in_placeE,@object
	.size		_ZN65_INTERNAL_2621eed2_29_flash_fwd_hdim96_fp16_sm90_cu_677d2eb9_33494cuda3std3__48in_placeE,(_ZN65_INTERNAL_2621eed2_29_flash_fwd_hdim96_fp16_sm90_cu_677d2eb9_33494cuda3std6ranges3__45__cpo9iter_moveE - _ZN65_INTERNAL_2621eed2_29_flash_fwd_hdim96_fp16_sm90_cu_677d2eb9_33494cuda3std3__48in_placeE)
_ZN65_INTERNAL_2621eed2_29_flash_fwd_hdim96_fp16_sm90_cu_677d2eb9_33494cuda3std3__48in_placeE:
	.zero		1
	.type		_ZN65_INTERNAL_2621eed2_29_flash_fwd_hdim96_fp16_sm90_cu_677d2eb9_33494cuda3std6ranges3__45__cpo9iter_moveE,@object
	.size		_ZN65_INTERNAL_2621eed2_29_flash_fwd_hdim96_fp16_sm90_cu_677d2eb9_33494cuda3std6ranges3__45__cpo9iter_moveE,(_ZN65_INTERNAL_2621eed2_29_flash_fwd_hdim96_fp16_sm90_cu_677d2eb9_33494cuda3std3__45__cpo5beginE - _ZN65_INTERNAL_2621eed2_29_flash_fwd_hdim96_fp16_sm90_cu_677d2eb9_33494cuda3std6ranges3__45__cpo9iter_moveE)
_ZN65_INTERNAL_2621eed2_29_flash_fwd_hdim96_fp16_sm90_cu_677d2eb9_33494cuda3std6ranges3__45__cpo9iter_moveE:
	.zero		1
	.type		_ZN65_INTERNAL_2621eed2_29_flash_fwd_hdim96_fp16_sm90_cu_677d2eb9_33494cuda3std3__45__cpo5beginE,@object
	.size		_ZN65_INTERNAL_2621eed2_29_flash_fwd_hdim96_fp16_sm90_cu_677d2eb9_33494cuda3std3__45__cpo5beginE,(_ZN65_INTERNAL_2621eed2_29_flash_fwd_hdim96_fp16_sm90_cu_677d2eb9_33494cuda3std3__467_GLOBAL__N__2621eed2_29_flash_fwd_hdim96_fp16_sm90_cu_677d2eb9_33496ignoreE - _ZN65_INTERNAL_2621eed2_29_flash_fwd_hdim96_fp16_sm90_cu_677d2eb9_33494cuda3std3__45__cpo5beginE)
_ZN65_INTERNAL_2621eed2_29_flash_fwd_hdim96_fp16_sm90_cu_677d2eb9_33494cuda3std3__45__cpo5beginE:
	.zero		1
	.type		_ZN65_INTERNAL_2621eed2_29_flash_fwd_hdim96_fp16_sm90_cu_677d2eb9_33494cuda3std3__467_GLOBAL__N__2621eed2_29_flash_fwd_hdim96_fp16_sm90_cu_677d2eb9_33496ignoreE,@object
	.size		_ZN65_INTERNAL_2621eed2_29_flash_fwd_hdim96_fp16_sm90_cu_677d2eb9_33494cuda3std3__467_GLOBAL__N__2621eed2_29_flash_fwd_hdim96_fp16_sm90_cu_677d2eb9_33496ignoreE,(_ZN65_INTERNAL_2621eed2_29_flash_fwd_hdim96_fp16_sm90_cu_677d2eb9_33494cute7productE - _ZN65_INTERNAL_2621eed2_29_flash_fwd_hdim96_fp16_sm90_cu_677d2eb9_33494cuda3std3__467_GLOBAL__N__2621eed2_29_flash_fwd_hdim96_fp16_sm90_cu_677d2eb9_33496ignoreE)
_ZN65_INTERNAL_2621eed2_29_flash_fwd_hdim96_fp16_sm90_cu_677d2eb9_33494cuda3std3__467_GLOBAL__N__2621eed2_29_flash_fwd_hdim96_fp16_sm90_cu_677d2eb9_33496ignoreE:
	.zero		1
	.type		_ZN65_INTERNAL_2621eed2_29_flash_fwd_hdim96_fp16_sm90_cu_677d2eb9_33494cute7productE,@object
	.size		_ZN65_INTERNAL_2621eed2_29_flash_fwd_hdim96_fp16_sm90_cu_677d2eb9_33494cute7productE,(_ZN65_INTERNAL_2621eed2_29_flash_fwd_hdim96_fp16_sm90_cu_677d2eb9_33494cuda3std3__45__cpo3endE - _ZN65_INTERNAL_2621eed2_29_flash_fwd_hdim96_fp16_sm90_cu_677d2eb9_33494cute7productE)
_ZN65_INTERNAL_2621eed2_29_flash_fwd_hdim96_fp16_sm90_cu_677d2eb9_33494cute7productE:
	.zero		1
	.type		_ZN65_INTERNAL_2621eed2_29_flash_fwd_hdim96_fp16_sm90_cu_677d2eb9_33494cuda3std3__45__cpo3endE,@object
	.size		_ZN65_INTERNAL_2621eed2_29_flash_fwd_hdim96_fp16_sm90_cu_677d2eb9_33494cuda3std3__45__cpo3endE,(_ZN65_INTERNAL_2621eed2_29_flash_fwd_hdim96_fp16_sm90_cu_677d2eb9_33494cuda3std3__419piecewise_constructE - _ZN65_INTERNAL_2621eed2_29_flash_fwd_hdim96_fp16_sm90_cu_677d2eb9_33494cuda3std3__45__cpo3endE)
_ZN65_INTERNAL_2621eed2_29_flash_fwd_hdim96_fp16_sm90_cu_677d2eb9_33494cuda3std3__45__cpo3endE:
	.zero		1
	.type		_ZN65_INTERNAL_2621eed2_29_flash_fwd_hdim96_fp16_sm90_cu_677d2eb9_33494cuda3std3__419piecewise_constructE,@object
	.size		_ZN65_INTERNAL_2621eed2_29_flash_fwd_hdim96_fp16_sm90_cu_677d2eb9_33494cuda3std3__419piecewise_constructE,(_ZN65_INTERNAL_2621eed2_29_flash_fwd_hdim96_fp16_sm90_cu_677d2eb9_33494cuda3std3__45__cpo4cendE - _ZN65_INTERNAL_2621eed2_29_flash_fwd_hdim96_fp16_sm90_cu_677d2eb9_33494cuda3std3__419piecewise_constructE)
_ZN65_INTERNAL_2621eed2_29_flash_fwd_hdim96_fp16_sm90_cu_677d2eb9_33494cuda3std3__419piecewise_constructE:
	.zero		1
	.type		_ZN65_INTERNAL_2621eed2_29_flash_fwd_hdim96_fp16_sm90_cu_677d2eb9_33494cuda3std3__45__cpo4cendE,@object
	.size		_ZN65_INTERNAL_2621eed2_29_flash_fwd_hdim96_fp16_sm90_cu_677d2eb9_33494cuda3std3__45__cpo4cendE,(_ZN65_INTERNAL_2621eed2_29_flash_fwd_hdim96_fp16_sm90_cu_677d2eb9_33494cuda3std6ranges3__45__cpo4swapE - _ZN65_INTERNAL_2621eed2_29_flash_fwd_hdim96_fp16_sm90_cu_677d2eb9_33494cuda3std3__45__cpo4cendE)
_ZN65_INTERNAL_2621eed2_29_flash_fwd_hdim96_fp16_sm90_cu_677d2eb9_33494cuda3std3__45__cpo4cendE:
	.zero		1
	.type		_ZN65_INTERNAL_2621eed2_29_flash_fwd_hdim96_fp16_sm90_cu_677d2eb9_33494cuda3std6ranges3__45__cpo4swapE,@object
	.size		_ZN65_INTERNAL_2621eed2_29_flash_fwd_hdim96_fp16_sm90_cu_677d2eb9_33494cuda3std6ranges3__45__cpo4swapE,(.L_16 - _ZN65_INTERNAL_2621eed2_29_flash_fwd_hdim96_fp16_sm90_cu_677d2eb9_33494cuda3std6ranges3__45__cpo4swapE)
_ZN65_INTERNAL_2621eed2_29_flash_fwd_hdim96_fp16_sm90_cu_677d2eb9_33494cuda3std6ranges3__45__cpo4swapE:
	.zero		1
.L_16:


//--------------------- .nv.shared._ZN7cutlass13device_kernelIN5flash11enable_sm90INS1_16FlashAttnFwdSm90INS1_25CollectiveMainloopFwdSm90ILi2EN4cute5tupleIJNS5_1CILi1EEES8_S8_EEENS6_IJNS7_ILi192EEENS7_ILi144EEENS7_ILi96EEEEEELi96ENS_6half_tEfNS_4arch4Sm90ELb0ELb0ELb0ELb1ELb0ELb0ELb0ELb0ELb1ELb0ELb0ELb0EEENS1_21CollectiveEpilogueFwdINS6_IJSA_SC_SB_EEES9_SE_SG_Li384ELb1ELb0ELb0ELb0EEENS1_36VarlenDynamicPersistentTileSchedulerILi192ELi144ELi384ELi32ELb0ELb0ELb1ELb0ELb1ELb1EEEEEEEEEvNT_6ParamsE --------------------------
	.section	.nv.shared._ZN7cutlass13device_kernelIN5flash11enable_sm90INS1_16FlashAttnFwdSm90INS1_25CollectiveMainloopFwdSm90ILi2EN4cute5tupleIJNS5_1CILi1EEES8_S8_EEENS6_IJNS7_ILi192EEENS7_ILi144EEENS7_ILi96EEEEEELi96ENS_6half_tEfNS_4arch4Sm90ELb0ELb0ELb0ELb1ELb0ELb0ELb0ELb0ELb1ELb0ELb0ELb0EEENS1_21CollectiveEpilogueFwdINS6_IJSA_SC_SB_EEES9_SE_SG_Li384ELb1ELb0ELb0ELb0EEENS1_36VarlenDynamicPersistentTileSchedulerILi192ELi144ELi384ELi32ELb0ELb0ELb1ELb0ELb1ELb1EEEEEEEEEvNT_6ParamsE,"aw",@nobits
	.sectionflags	@""
	.align	16
	.zero		1024


//--------------------- .nv.shared._ZN7cutlass13device_kernelIN5flash11enable_sm90INS1_16FlashAttnFwdSm90INS1_25CollectiveMainloopFwdSm90ILi2EN4cute5tupleIJNS5_1CILi1EEES8_S8_EEENS6_IJNS7_ILi192EEENS7_ILi144EEENS7_ILi96EEEEEELi96ENS_6half_tEfNS_4arch4Sm90ELb0ELb0ELb0ELb1ELb0ELb1ELb0ELb0ELb1ELb0ELb0ELb0EEENS1_21CollectiveEpilogueFwdINS6_IJSA_SC_SB_EEES9_SE_SG_Li384ELb1ELb0ELb0ELb0EEENS1_36VarlenDynamicPersistentTileSchedulerILi192ELi144ELi384ELi32ELb0ELb0ELb1ELb0ELb1ELb1EEEEEEEEEvNT_6ParamsE --------------------------
	.section	.nv.shared._ZN7cutlass13device_kernelIN5flash11enable_sm90INS1_16FlashAttnFwdSm90INS1_25CollectiveMainloopFwdSm90ILi2EN4cute5tupleIJNS5_1CILi1EEES8_S8_EEENS6_IJNS7_ILi192EEENS7_ILi144EEENS7_ILi96EEEEEELi96ENS_6half_tEfNS_4arch4Sm90ELb0ELb0ELb0ELb1ELb0ELb1ELb0ELb0ELb1ELb0ELb0ELb0EEENS1_21CollectiveEpilogueFwdINS6_IJSA_SC_SB_EEES9_SE_SG_Li384ELb1ELb0ELb0ELb0EEENS1_36VarlenDynamicPersistentTileSchedulerILi192ELi144ELi384ELi32ELb0ELb0ELb1ELb0ELb1ELb1EEEEEEEEEvNT_6ParamsE,"aw",@nobits
	.sectionflags	@""
	.align	16
	.zero		1024


//--------------------- .nv.shared._ZN7cutlass13device_kernelIN5flash11enable_sm90INS1_16FlashAttnFwdSm90INS1_25CollectiveMainloopFwdSm90ILi2EN4cute5tupleIJNS5_1CILi1EEES8_S8_EEENS6_IJNS7_ILi192EEENS7_ILi128EEENS7_ILi96EEEEEELi96ENS_6half_tEfNS_4arch4Sm90ELb0ELb1ELb0ELb0ELb0ELb0ELb0ELb0ELb1ELb0ELb0ELb0EEENS1_21CollectiveEpilogueFwdINS6_IJSA_SC_SB_EEES9_SE_SG_Li384ELb0ELb0ELb0ELb0EEENS1_30DynamicPersistentTileSchedulerILi384ELi32ELb0ELb0ELb1EEEEEEEEEvNT_6ParamsE --------------------------
	.section	.nv.shared._ZN7cutlass13device_kernelIN5flash11enable_sm90INS1_16FlashAttnFwdSm90INS1_25CollectiveMainloopFwdSm90ILi2EN4cute5tupleIJNS5_1CILi1EEES8_S8_EEENS6_IJNS7_ILi192EEENS7_ILi128EEENS7_ILi96EEEEEELi96ENS_6half_tEfNS_4arch4Sm90ELb0ELb1ELb0ELb0ELb0ELb0ELb0ELb0ELb1ELb0ELb0ELb0EEENS1_21CollectiveEpilogueFwdINS6_IJSA_SC_SB_EEES9_SE_SG_Li384ELb0ELb0ELb0ELb0EEENS1_30DynamicPersistentTileSchedulerILi384ELi32ELb0ELb0ELb1EEEEEEEEEvNT_6ParamsE,"aw",@nobits
	.sectionflags	@""
	.align	16
	.zero		1024


//--------------------- .nv.shared._ZN7cutlass13device_kernelIN5flash11enable_sm90INS1_16FlashAttnFwdSm90INS1_25CollectiveMainloopFwdSm90ILi2EN4cute5tupleIJNS5_1CILi1EEES8_S8_EEENS6_IJNS7_ILi192EEENS7_ILi128EEENS7_ILi96EEEEEELi96ENS_6half_tEfNS_4arch4Sm90ELb0ELb1ELb0ELb1ELb0ELb0ELb0ELb0ELb1ELb0ELb0ELb0EEENS1_21CollectiveEpilogueFwdINS6_IJSA_SC_SB_EEES9_SE_SG_Li384ELb1ELb0ELb0ELb0EEENS1_36VarlenDynamicPersistentTileSchedulerILi192ELi128ELi384ELi32ELb0ELb0ELb1ELb1ELb0ELb1EEEEEEEEEvNT_6ParamsE --------------------------
	.section	.nv.shared._ZN7cutlass13device_kernelIN5flash11enable_sm90INS1_16FlashAttnFwdSm90INS1_25CollectiveMainloopFwdSm90ILi2EN4cute5tupleIJNS5_1CILi1EEES8_S8_EEENS6_IJNS7_ILi192EEENS7_ILi128EEENS7_ILi96EEEEEELi96ENS_6half_tEfNS_4arch4Sm90ELb0ELb1ELb0ELb1ELb0ELb0ELb0ELb0ELb1ELb0ELb0ELb0EEENS1_21CollectiveEpilogueFwdINS6_IJSA_SC_SB_EEES9_SE_SG_Li384ELb1ELb0ELb0ELb0EEENS1_36VarlenDynamicPersistentTileSchedulerILi192ELi128ELi384ELi32ELb0ELb0ELb1ELb1ELb0ELb1EEEEEEEEEvNT_6ParamsE,"aw",@nobits
	.sectionflags	@""
	.align	16
	.zero		1024


//--------------------- .nv.shared._ZN7cutlass13device_kernelIN5flash11enable_sm90INS1_16FlashAttnFwdSm90INS1_25CollectiveMainloopFwdSm90ILi2EN4cute5tupleIJNS5_1CILi1EEES8_S8_EEENS6_IJNS7_ILi192EEENS7_ILi128EEENS7_ILi96EEEEEELi96ENS_6half_tEfNS_4arch4Sm90ELb0ELb1ELb0ELb1ELb0ELb1ELb0ELb0ELb1ELb0ELb0ELb0EEENS1_21CollectiveEpilogueFwdINS6_IJSA_SC_SB_EEES9_SE_SG_Li384ELb1ELb0ELb0ELb0EEENS1_36VarlenDynamicPersistentTileSchedulerILi192ELi128ELi384ELi32ELb0ELb0ELb1ELb1ELb0ELb1EEEEEEEEEvNT_6ParamsE --------------------------
	.section	.nv.shared._ZN7cutlass13device_kernelIN5flash11enable_sm90INS1_16FlashAttnFwdSm90INS1_25CollectiveMainloopFwdSm90ILi2EN4cute5tupleIJNS5_1CILi1EEES8_S8_EEENS6_IJNS7_ILi192EEENS7_ILi128EEENS7_ILi96EEEEEELi96ENS_6half_tEfNS_4arch4Sm90ELb0ELb1ELb0ELb1ELb0ELb1ELb0ELb0ELb1ELb0ELb0ELb0EEENS1_21CollectiveEpilogueFwdINS6_IJSA_SC_SB_EEES9_SE_SG_Li384ELb1ELb0ELb0ELb0EEENS1_36VarlenDynamicPersistentTileSchedulerILi192ELi128ELi384ELi32ELb0ELb0ELb1ELb1ELb0ELb1EEEEEEEEEvNT_6ParamsE,"aw",@nobits
	.sectionflags	@""
	.align	16
	.zero		1024


//--------------------- .nv.shared._ZN7cutlass13device_kernelIN5flash11enable_sm90INS1_16FlashAttnFwdSm90INS1_25CollectiveMainloopFwdSm90ILi2EN4cute5tupleIJNS5_1CILi1EEES8_S8_EEENS6_IJNS7_ILi192EEENS7_ILi144EEENS7_ILi96EEEEEELi96ENS_6half_tEfNS_4arch4Sm90ELb1ELb0ELb0ELb0ELb0ELb0ELb0ELb0ELb1ELb0ELb0ELb0EEENS1_21CollectiveEpilogueFwdINS6_IJSA_SC_SB_EEES9_SE_SG_Li384ELb0ELb0ELb0ELb0EEENS1_30DynamicPersistentTileSchedulerILi384ELi32ELb0ELb0ELb1EEEEEEEEEvNT_6ParamsE --------------------------
	.section	.nv.shared._ZN7cutlass13device_kernelIN5flash11enable_sm90INS1_16FlashAttnFwdSm90INS1_25CollectiveMainloopFwdSm90ILi2EN4cute5tupleIJNS5_1CILi1EEES8_S8_EEENS6_IJNS7_ILi192EEENS7_ILi144EEENS7_ILi96EEEEEELi96ENS_6half_tEfNS_4arch4Sm90ELb1ELb0ELb0ELb0ELb0ELb0ELb0ELb0ELb1ELb0ELb0ELb0EEENS1_21CollectiveEpilogueFwdINS6_IJSA_SC_SB_EEES9_SE_SG_Li384ELb0ELb0ELb0ELb0EEENS1_30DynamicPersistentTileSchedulerILi384ELi32ELb0ELb0ELb1EEEEEEEEEvNT_6ParamsE,"aw",@nobits
	.sectionflags	@""
	.align	16
	.zero		1024


//--------------------- .nv.shared._ZN7cutlass13device_kernelIN5flash11enable_sm90INS1_16FlashAttnFwdSm90INS1_25CollectiveMainloopFwdSm90ILi2EN4cute5tupleIJNS5_1CILi1EEES8_S8_EEENS6_IJNS7_ILi192EEENS7_ILi144EEENS7_ILi96EEEEEELi96ENS_6half_tEfNS_4arch4Sm90ELb1ELb0ELb0ELb1ELb0ELb0ELb0ELb0ELb1ELb0ELb0ELb0EEENS1_21CollectiveEpilogueFwdINS6_IJSA_SC_SB_EEES9_SE_SG_Li384ELb1ELb0ELb0ELb0EEENS1_36VarlenDynamicPersistentTileSchedulerILi192ELi144ELi384ELi32ELb0ELb0ELb1ELb1ELb1ELb1EEEEEEEEEvNT_6ParamsE --------------------------
	.section	.nv.shared._ZN7cutlass13device_kernelIN5flash11enable_sm90INS1_16FlashAttnFwdSm90INS1_25CollectiveMainloopFwdSm90ILi2EN4cute5tupleIJNS5_1CILi1EEES8_S8_EEENS6_IJNS7_ILi192EEENS7_ILi144EEENS7_ILi96EEEEEELi96ENS_6half_tEfNS_4arch4Sm90ELb1ELb0ELb0ELb1ELb0ELb0ELb0ELb0ELb1ELb0ELb0ELb0EEENS1_21CollectiveEpilogueFwdINS6_IJSA_SC_SB_EEES9_SE_SG_Li384ELb1ELb0ELb0ELb0EEENS1_36VarlenDynamicPersistentTileSchedulerILi192ELi144ELi384ELi32ELb0ELb0ELb1ELb1ELb1ELb1EEEEEEEEEvNT_6ParamsE,"aw",@nobits
	.sectionflags	@""
	.align	16
	.zero		1024


//--------------------- .nv.shared._ZN7cutlass13device_kernelIN5flash11enable_sm90INS1_16FlashAttnFwdSm90INS1_25CollectiveMainloopFwdSm90ILi2EN4cute5tupleIJNS5_1CILi1EEES8_S8_EEENS6_IJNS7_ILi192EEENS7_ILi144EEENS7_ILi96EEEEEELi96ENS_6half_tEfNS_4arch4Sm90ELb1ELb0ELb0ELb1ELb0ELb1ELb0ELb0ELb1ELb0ELb0ELb0EEENS1_21CollectiveEpilogueFwdINS6_IJSA_SC_SB_EEES9_SE_SG_Li384ELb1ELb0ELb0ELb0EEENS1_36VarlenDynamicPersistentTileSchedulerILi192ELi144ELi384ELi32ELb0ELb0ELb1ELb1ELb1ELb1EEEEEEEEEvNT_6ParamsE --------------------------
	.section	.nv.shared._ZN7cutlass13device_kernelIN5flash11enable_sm90INS1_16FlashAttnFwdSm90INS1_25CollectiveMainloopFwdSm90ILi2EN4cute5tupleIJNS5_1CILi1EEES8_S8_EEENS6_IJNS7_ILi192EEENS7_ILi144EEENS7_ILi96EEEEEELi96ENS_6half_tEfNS_4arch4Sm90ELb1ELb0ELb0ELb1ELb0ELb1ELb0ELb0ELb1ELb0ELb0ELb0EEENS1_21CollectiveEpilogueFwdINS6_IJSA_SC_SB_EEES9_SE_SG_Li384ELb1ELb0ELb0ELb0EEENS1_36VarlenDynamicPersistentTileSchedulerILi192ELi144ELi384ELi32ELb0ELb0ELb1ELb1ELb1ELb1EEEEEEEEEvNT_6ParamsE,"aw",@nobits
	.sectionflags	@""
	.align	16
	.zero		1024


//--------------------- .nv.constant0._ZN7cutlass13device_kernelIN5flash11enable_sm90INS1_16FlashAttnFwdSm90INS1_25CollectiveMainloopFwdSm90ILi2EN4cute5tupleIJNS5_1CILi1EEES8_S8_EEENS6_IJNS7_ILi192EEENS7_ILi144EEENS7_ILi96EEEEEELi96ENS_6half_tEfNS_4arch4Sm90ELb0ELb0ELb0ELb0ELb0ELb0ELb0ELb0ELb1ELb0ELb0ELb0EEENS1_21CollectiveEpilogueFwdINS6_IJSA_SC_SB_EEES9_SE_SG_Li384ELb0ELb0ELb0ELb0EEENS1_29StaticPersistentTileSchedulerILb0EEEEEEEEEvNT_6ParamsE --------------------------
	.section	.nv.constant0._ZN7cutlass13device_kernelIN5flash11enable_sm90INS1_16FlashAttnFwdSm90INS1_25CollectiveMainloopFwdSm90ILi2EN4cute5tupleIJNS5_1CILi1EEES8_S8_EEENS6_IJNS7_ILi192EEENS7_ILi144EEENS7_ILi96EEEEEELi96ENS_6half_tEfNS_4arch4Sm90ELb0ELb0ELb0ELb0ELb0ELb0ELb0ELb0ELb1ELb0ELb0ELb0EEENS1_21CollectiveEpilogueFwdINS6_IJSA_SC_SB_EEES9_SE_SG_Li384ELb0ELb0ELb0ELb0EEENS1_29StaticPersistentTileSchedulerILb0EEEEEEEEEvNT_6ParamsE,"a",@progbits
	.sectionflags	@""
	.align	4
.nv.constant0._ZN7cutlass13device_kernelIN5flash11enable_sm90INS1_16FlashAttnFwdSm90INS1_25CollectiveMainloopFwdSm90ILi2EN4cute5tupleIJNS5_1CILi1EEES8_S8_EEENS6_IJNS7_ILi192EEENS7_ILi144EEENS7_ILi96EEEEEELi96ENS_6half_tEfNS_4arch4Sm90ELb0ELb0ELb0ELb0ELb0ELb0ELb0ELb0ELb1ELb0ELb0ELb0EEENS1_21CollectiveEpilogueFwdINS6_IJSA_SC_SB_EEES9_SE_SG_Li384ELb0ELb0ELb0ELb0EEENS1_29StaticPersistentTileSchedulerILb0EEEEEEEEEvNT_6ParamsE:
	.zero		3584


//--------------------- .nv.constant0._ZN7cutlass13device_kernelIN5flash11enable_sm90INS1_16FlashAttnFwdSm90INS1_25CollectiveMainloopFwdSm90ILi2EN4cute5tupleIJNS5_1CILi1EEES8_S8_EEENS6_IJNS7_ILi192EEENS7_ILi144EEENS7_ILi96EEEEEELi96ENS_6half_tEfNS_4arch4Sm90ELb0ELb0ELb0ELb1ELb0ELb0ELb0ELb0ELb1ELb0ELb0ELb0EEENS1_21CollectiveEpilogueFwdINS6_IJSA_SC_SB_EEES9_SE_SG_Li384ELb1ELb0ELb0ELb0EEENS1_36VarlenDynamicPersistentTileSchedulerILi192ELi144ELi384ELi32ELb0ELb0ELb1ELb0ELb1ELb1EEEEEEEEEvNT_6ParamsE --------------------------
	.section	.nv.constant0._ZN7cutlass13device_kernelIN5flash11enable_sm90INS1_16FlashAttnFwdSm90INS1_25CollectiveMainloopFwdSm90ILi2EN4cute5tupleIJNS5_1CILi1EEES8_S8_EEENS6_IJNS7_ILi192EEENS7_ILi144EEENS7_ILi96EEEEEELi96ENS_6half_tEfNS_4arch4Sm90ELb0ELb0ELb0ELb1ELb0ELb0ELb0ELb0ELb1ELb0ELb0ELb0EEENS1_21CollectiveEpilogueFwdINS6_IJSA_SC_SB_EEES9_SE_SG_Li384ELb1ELb0ELb0ELb0EEENS1_36VarlenDynamicPersistentTileSchedulerILi192ELi144ELi384ELi32ELb0ELb0ELb1ELb0ELb1ELb1EEEEEEEEEvNT_6ParamsE,"a",@progbits
	.sectionflags	@""
	.align	4
.nv.constant0._ZN7cutlass13device_kernelIN5flash11enable_sm90INS1_16FlashAttnFwdSm90INS1_25CollectiveMainloopFwdSm90ILi2EN4cute5tupleIJNS5_1CILi1EEES8_S8_EEENS6_IJNS7_ILi192EEENS7_ILi144EEENS7_ILi96EEEEEELi96ENS_6half_tEfNS_4arch4Sm90ELb0ELb0ELb0ELb1ELb0ELb0ELb0ELb0ELb1ELb0ELb0ELb0EEENS1_21CollectiveEpilogueFwdINS6_IJSA_SC_SB_EEES9_SE_SG_Li384ELb1ELb0ELb0ELb0EEENS1_36VarlenDynamicPersistentTileSchedulerILi192ELi144ELi384ELi32ELb0ELb0ELb1ELb0ELb1ELb1EEEEEEEEEvNT_6ParamsE:
	.zero		3200


//--------------------- .nv.constant0._ZN7cutlass13device_kernelIN5flash11enable_sm90INS1_16FlashAttnFwdSm90INS1_25CollectiveMainloopFwdSm90ILi2EN4cute5tupleIJNS5_1CILi1EEES8_S8_EEENS6_IJNS7_ILi192EEENS7_ILi144EEENS7_ILi96EEEEEELi96ENS_6half_tEfNS_4arch4Sm90ELb0ELb0ELb0ELb1ELb0ELb1ELb0ELb0ELb1ELb0ELb0ELb0EEENS1_21CollectiveEpilogueFwdINS6_IJSA_SC_SB_EEES9_SE_SG_Li384ELb1ELb0ELb0ELb0EEENS1_36VarlenDynamicPersistentTileSchedulerILi192ELi144ELi384ELi32ELb0ELb0ELb1ELb0ELb1ELb1EEEEEEEEEvNT_6ParamsE --------------------------
	.section	.nv.constant0._ZN7cutlass13device_kernelIN5flash11enable_sm90INS1_16FlashAttnFwdSm90INS1_25CollectiveMainloopFwdSm90ILi2EN4cute5tupleIJNS5_1CILi1EEES8_S8_EEENS6_IJNS7_ILi192EEENS7_ILi144EEENS7_ILi96EEEEEELi96ENS_6half_tEfNS_4arch4Sm90ELb0ELb0ELb0ELb1ELb0ELb1ELb0ELb0ELb1ELb0ELb0ELb0EEENS1_21CollectiveEpilogueFwdINS6_IJSA_SC_SB_EEES9_SE_SG_Li384ELb1ELb0ELb0ELb0EEENS1_36VarlenDynamicPersistentTileSchedulerILi192ELi144ELi384ELi32ELb0ELb0ELb1ELb0ELb1ELb1EEEEEEEEEvNT_6ParamsE,"a",@progbits
	.sectionflags	@""
	.align	4
.nv.constant0._ZN7cutlass13device_kernelIN5flash11enable_sm90INS1_16FlashAttnFwdSm90INS1_25CollectiveMainloopFwdSm90ILi2EN4cute5tupleIJNS5_1CILi1EEES8_S8_EEENS6_IJNS7_ILi192EEENS7_ILi144EEENS7_ILi96EEEEEELi96ENS_6half_tEfNS_4arch4Sm90ELb0ELb0ELb0ELb1ELb0ELb1ELb0ELb0ELb1ELb0ELb0ELb0EEENS1_21CollectiveEpilogueFwdINS6_IJSA_SC_SB_EEES9_SE_SG_Li384ELb1ELb0ELb0ELb0EEENS1_36VarlenDynamicPersistentTileSchedulerILi192ELi144ELi384ELi32ELb0ELb0ELb1ELb0ELb1ELb1EEEEEEEEEvNT_6ParamsE:
	.zero		3200


//--------------------- .nv.constant0._ZN7cutlass13device_kernelIN5flash11enable_sm90INS1_16FlashAttnFwdSm90INS1_25CollectiveMainloopFwdSm90ILi2EN4cute5tupleIJNS5_1CILi1EEES8_S8_EEENS6_IJNS7_ILi192EEENS7_ILi128EEENS7_ILi96EEEEEELi96ENS_6half_tEfNS_4arch4Sm90ELb0ELb1ELb0ELb0ELb0ELb0ELb0ELb0ELb1ELb0ELb0ELb0EEENS1_21CollectiveEpilogueFwdINS6_IJSA_SC_SB_EEES9_SE_SG_Li384ELb0ELb0ELb0ELb0EEENS1_30DynamicPersistentTileSchedulerILi384ELi32ELb0ELb0ELb1EEEEEEEEEvNT_6ParamsE --------------------------
	.section	.nv.constant0._ZN7cutlass13device_kernelIN5flash11enable_sm90INS1_16FlashAttnFwdSm90INS1_25CollectiveMainloopFwdSm90ILi2EN4cute5tupleIJNS5_1CILi1EEES8_S8_EEENS6_IJNS7_ILi192EEENS7_ILi128EEENS7_ILi96EEEEEELi96ENS_6half_tEfNS_4arch4Sm90ELb0ELb1ELb0ELb0ELb0ELb0ELb0ELb0ELb1ELb0ELb0ELb0EEENS1_21CollectiveEpilogueFwdINS6_IJSA_SC_SB_EEES9_SE_SG_Li384ELb0ELb0ELb0ELb0EEENS1_30DynamicPersistentTileSchedulerILi384ELi32ELb0ELb0ELb1EEEEEEEEEvNT_6ParamsE,"a",@progbits
	.sectionflags	@""
	.align	4
.nv.constant0._ZN7cutlass13device_kernelIN5flash11enable_sm90INS1_16FlashAttnFwdSm90INS1_25CollectiveMainloopFwdSm90ILi2EN4cute5tupleIJNS5_1CILi1EEES8_S8_EEENS6_IJNS7_ILi192EEENS7_ILi128EEENS7_ILi96EEEEEELi96ENS_6half_tEfNS_4arch4Sm90ELb0ELb1ELb0ELb0ELb0ELb0ELb0ELb0ELb1ELb0ELb0ELb0EEENS1_21CollectiveEpilogueFwdINS6_IJSA_SC_SB_EEES9_SE_SG_Li384ELb0ELb0ELb0ELb0EEENS1_30DynamicPersistentTileSchedulerILi384ELi32ELb0ELb0ELb1EEEEEEEEEvNT_6ParamsE:
	.zero		3584


//--------------------- .nv.constant0._ZN7cutlass13device_kernelIN5flash11enable_sm90INS1_16FlashAttnFwdSm90INS1_25CollectiveMainloopFwdSm90ILi2EN4cute5tupleIJNS5_1CILi1EEES8_S8_EEENS6_IJNS7_ILi192EEENS7_ILi128EEENS7_ILi96EEEEEELi96ENS_6half_tEfNS_4arch4Sm90ELb0ELb1ELb0ELb1ELb0ELb0ELb0ELb0ELb1ELb0ELb0ELb0EEENS1_21CollectiveEpilogueFwdINS6_IJSA_SC_SB_EEES9_SE_SG_Li384ELb1ELb0ELb0ELb0EEENS1_36VarlenDynamicPersistentTileSchedulerILi192ELi128ELi384ELi32ELb0ELb0ELb1ELb1ELb0ELb1EEEEEEEEEvNT_6ParamsE --------------------------
	.section	.nv.constant0._ZN7cutlass13device_kernelIN5flash11enable_sm90INS1_16FlashAttnFwdSm90INS1_25CollectiveMainloopFwdSm90ILi2EN4cute5tupleIJNS5_1CILi1EEES8_S8_EEENS6_IJNS7_ILi192EEENS7_ILi128EEENS7_ILi96EEEEEELi96ENS_6half_tEfNS_4arch4Sm90ELb0ELb1ELb0ELb1ELb0ELb0ELb0ELb0ELb1ELb0ELb0ELb0EEENS1_21CollectiveEpilogueFwdINS6_IJSA_SC_SB_EEES9_SE_SG_Li384ELb1ELb0ELb0ELb0EEENS1_36VarlenDynamicPersistentTileSchedulerILi192ELi128ELi384ELi32ELb0ELb0ELb1ELb1ELb0ELb1EEEEEEEEEvNT_6ParamsE,"a",@progbits
	.sectionflags	@""
	.align	4
.nv.constant0._ZN7cutlass13device_kernelIN5flash11enable_sm90INS1_16FlashAttnFwdSm90INS1_25CollectiveMainloopFwdSm90ILi2EN4cute5tupleIJNS5_1CILi1EEES8_S8_EEENS6_IJNS7_ILi192EEENS7_ILi128EEENS7_ILi96EEEEEELi96ENS_6half_tEfNS_4arch4Sm90ELb0ELb1ELb0ELb1ELb0ELb0ELb0ELb0ELb1ELb0ELb0ELb0EEENS1_21CollectiveEpilogueFwdINS6_IJSA_SC_SB_EEES9_SE_SG_Li384ELb1ELb0ELb0ELb0EEENS1_36VarlenDynamicPersistentTileSchedulerILi192ELi128ELi384ELi32ELb0ELb0ELb1ELb1ELb0ELb1EEEEEEEEEvNT_6ParamsE:
	.zero		3200


//--------------------- .nv.constant0._ZN7cutlass13device_kernelIN5flash11enable_sm90INS1_16FlashAttnFwdSm90INS1_25CollectiveMainloopFwdSm90ILi2EN4cute5tupleIJNS5_1CILi1EEES8_S8_EEENS6_IJNS7_ILi192EEENS7_ILi128EEENS7_ILi96EEEEEELi96ENS_6half_tEfNS_4arch4Sm90ELb0ELb1ELb0ELb1ELb0ELb1ELb0ELb0ELb1ELb0ELb0ELb0EEENS1_21CollectiveEpilogueFwdINS6_IJSA_SC_SB_EEES9_SE_SG_Li384ELb1ELb0ELb0ELb0EEENS1_36VarlenDynamicPersistentTileSchedulerILi192ELi128ELi384ELi32ELb0ELb0ELb1ELb1ELb0ELb1EEEEEEEEEvNT_6ParamsE --------------------------
	.section	.nv.constant0._ZN7cutlass13device_kernelIN5flash11enable_sm90INS1_16FlashAttnFwdSm90INS1_25CollectiveMainloopFwdSm90ILi2EN4cute5tupleIJNS5_1CILi1EEES8_S8_EEENS6_IJNS7_ILi192EEENS7_ILi128EEENS7_ILi96EEEEEELi96ENS_6half_tEfNS_4arch4Sm90ELb0ELb1ELb0ELb1ELb0ELb1ELb0ELb0ELb1ELb0ELb0ELb0EEENS1_21CollectiveEpilogueFwdINS6_IJSA_SC_SB_EEES9_SE_SG_Li384ELb1ELb0ELb0ELb0EEENS1_36VarlenDynamicPersistentTileSchedulerILi192ELi128ELi384ELi32ELb0ELb0ELb1ELb1ELb0ELb1EEEEEEEEEvNT_6ParamsE,"a",@progbits
	.sectionflags	@""
	.align	4
.nv.constant0._ZN7cutlass13device_kernelIN5flash11enable_sm90INS1_16FlashAttnFwdSm90INS1_25CollectiveMainloopFwdSm90ILi2EN4cute5tupleIJNS5_1CILi1EEES8_S8_EEENS6_IJNS7_ILi192EEENS7_ILi128EEENS7_ILi96EEEEEELi96ENS_6half_tEfNS_4arch4Sm90ELb0ELb1ELb0ELb1ELb0ELb1ELb0ELb0ELb1ELb0ELb0ELb0EEENS1_21CollectiveEpilogueFwdINS6_IJSA_SC_SB_EEES9_SE_SG_Li384ELb1ELb0ELb0ELb0EEENS1_36VarlenDynamicPersistentTileSchedulerILi192ELi128ELi384ELi32ELb0ELb0ELb1ELb1ELb0ELb1EEEEEEEEEvNT_6ParamsE:
	.zero		3200


//--------------------- .nv.constant0._ZN7cutlass13device_kernelIN5flash11enable_sm90INS1_16FlashAttnFwdSm90INS1_25CollectiveMainloopFwdSm90ILi2EN4cute5tupleIJNS5_1CILi1EEES8_S8_EEENS6_IJNS7_ILi192EEENS7_ILi144EEENS7_ILi96EEEEEELi96ENS_6half_tEfNS_4arch4Sm90ELb1ELb0ELb0ELb0ELb0ELb0ELb0ELb0ELb1ELb0ELb0ELb0EEENS1_21CollectiveEpilogueFwdINS6_IJSA_SC_SB_EEES9_SE_SG_Li384ELb0ELb0ELb0ELb0EEENS1_30DynamicPersistentTileSchedulerILi384ELi32ELb0ELb0ELb1EEEEEEEEEvNT_6ParamsE --------------------------
	.section	.nv.constant0._ZN7cutlass13device_kernelIN5flash11enable_sm90INS1_16FlashAttnFwdSm90INS1_25CollectiveMainloopFwdSm90ILi2EN4cute5tupleIJNS5_1CILi1EEES8_S8_EEENS6_IJNS7_ILi192EEENS7_ILi144EEENS7_ILi96EEEEEELi96ENS_6half_tEfNS_4arch4Sm90ELb1ELb0ELb0ELb0ELb0ELb0ELb0ELb0ELb1ELb0ELb0ELb0EEENS1_21CollectiveEpilogueFwdINS6_IJSA_SC_SB_EEES9_SE_SG_Li384ELb0ELb0ELb0ELb0EEENS1_30DynamicPersistentTileSchedulerILi384ELi32ELb0ELb0ELb1EEEEEEEEEvNT_6ParamsE,"a",@progbits
	.sectionflags	@""
	.align	4
.nv.constant0._ZN7cutlass13device_kernelIN5flash11enable_sm90INS1_16FlashAttnFwdSm90INS1_25CollectiveMainloopFwdSm90ILi2EN4cute5tupleIJNS5_1CILi1EEES8_S8_EEENS6_IJNS7_ILi192EEENS7_ILi144EEENS7_ILi96EEEEEELi96ENS_6half_tEfNS_4arch4Sm90ELb1ELb0ELb0ELb0ELb0ELb0ELb0ELb0ELb1ELb0ELb0ELb0EEENS1_21CollectiveEpilogueFwdINS6_IJSA_SC_SB_EEES9_SE_SG_Li384ELb0ELb0ELb0ELb0EEENS1_30DynamicPersistentTileSchedulerILi384ELi32ELb0ELb0ELb1EEEEEEEEEvNT_6ParamsE:
	.zero		3584


//--------------------- .nv.constant0._ZN7cutlass13device_kernelIN5flash11enable_sm90INS1_16FlashAttnFwdSm90INS1_25CollectiveMainloopFwdSm90ILi2EN4cute5tupleIJNS5_1CILi1EEES8_S8_EEENS6_IJNS7_ILi192EEENS7_ILi144EEENS7_ILi96EEEEEELi96ENS_6half_tEfNS_4arch4Sm90ELb1ELb0ELb0ELb1ELb0ELb0ELb0ELb0ELb1ELb0ELb0ELb0EEENS1_21CollectiveEpilogueFwdINS6_IJSA_SC_SB_EEES9_SE_SG_Li384ELb1ELb0ELb0ELb0EEENS1_36VarlenDynamicPersistentTileSchedulerILi192ELi144ELi384ELi32ELb0ELb0ELb1ELb1ELb1ELb1EEEEEEEEEvNT_6ParamsE --------------------------
	.section	.nv.constant0._ZN7cutlass13device_kernelIN5flash11enable_sm90INS1_16FlashAttnFwdSm90INS1_25CollectiveMainloopFwdSm90ILi2EN4cute5tupleIJNS5_1CILi1EEES8_S8_EEENS6_IJNS7_ILi192EEENS7_ILi144EEENS7_ILi96EEEEEELi96ENS_6half_tEfNS_4arch4Sm90ELb1ELb0ELb0ELb1ELb0ELb0ELb0ELb0ELb1ELb0ELb0ELb0EEENS1_21CollectiveEpilogueFwdINS6_IJSA_SC_SB_EEES9_SE_SG_Li384ELb1ELb0ELb0ELb0EEENS1_36VarlenDynamicPersistentTileSchedulerILi192ELi144ELi384ELi32ELb0ELb0ELb1ELb1ELb1ELb1EEEEEEEEEvNT_6ParamsE,"a",@progbits
	.sectionflags	@""
	.align	4
.nv.constant0._ZN7cutlass13device_kernelIN5flash11enable_sm90INS1_16FlashAttnFwdSm90INS1_25CollectiveMainloopFwdSm90ILi2EN4cute5tupleIJNS5_1CILi1EEES8_S8_EEENS6_IJNS7_ILi192EEENS7_ILi144EEENS7_ILi96EEEEEELi96ENS_6half_tEfNS_4arch4Sm90ELb1ELb0ELb0ELb1ELb0ELb0ELb0ELb0ELb1ELb0ELb0ELb0EEENS1_21CollectiveEpilogueFwdINS6_IJSA_SC_SB_EEES9_SE_SG_Li384ELb1ELb0ELb0ELb0EEENS1_36VarlenDynamicPersistentTileSchedulerILi192ELi144ELi384ELi32ELb0ELb0ELb1ELb1ELb1ELb1EEEEEEEEEvNT_6ParamsE:
	.zero		3200


//--------------------- .nv.constant0._ZN7cutlass13device_kernelIN5flash11enable_sm90INS1_16FlashAttnFwdSm90INS1_25CollectiveMainloopFwdSm90ILi2EN4cute5tupleIJNS5_1CILi1EEES8_S8_EEENS6_IJNS7_ILi192EEENS7_ILi144EEENS7_ILi96EEEEEELi96ENS_6half_tEfNS_4arch4Sm90ELb1ELb0ELb0ELb1ELb0ELb1ELb0ELb0ELb1ELb0ELb0ELb0EEENS1_21CollectiveEpilogueFwdINS6_IJSA_SC_SB_EEES9_SE_SG_Li384ELb1ELb0ELb0ELb0EEENS1_36VarlenDynamicPersistentTileSchedulerILi192ELi144ELi384ELi32ELb0ELb0ELb1ELb1ELb1ELb1EEEEEEEEEvNT_6ParamsE --------------------------
	.section	.nv.constant0._ZN7cutlass13device_kernelIN5flash11enable_sm90INS1_16FlashAttnFwdSm90INS1_25CollectiveMainloopFwdSm90ILi2EN4cute5tupleIJNS5_1CILi1EEES8_S8_EEENS6_IJNS7_ILi192EEENS7_ILi144EEENS7_ILi96EEEEEELi96ENS_6half_tEfNS_4arch4Sm90ELb1ELb0ELb0ELb1ELb0ELb1ELb0ELb0ELb1ELb0ELb0ELb0EEENS1_21CollectiveEpilogueFwdINS6_IJSA_SC_SB_EEES9_SE_SG_Li384ELb1ELb0ELb0ELb0EEENS1_36VarlenDynamicPersistentTileSchedulerILi192ELi144ELi384ELi32ELb0ELb0ELb1ELb1ELb1ELb1EEEEEEEEEvNT_6ParamsE,"a",@progbits
	.sectionflags	@""
	.align	4
.nv.constant0._ZN7cutlass13device_kernelIN5flash11enable_sm90INS1_16FlashAttnFwdSm90INS1_25CollectiveMainloopFwdSm90ILi2EN4cute5tupleIJNS5_1CILi1EEES8_S8_EEENS6_IJNS7_ILi192EEENS7_ILi144EEENS7_ILi96EEEEEELi96ENS_6half_tEfNS_4arch4Sm90ELb1ELb0ELb0ELb1ELb0ELb1ELb0ELb0ELb1ELb0ELb0ELb0EEENS1_21CollectiveEpilogueFwdINS6_IJSA_SC_SB_EEES9_SE_SG_Li384ELb1ELb0ELb0ELb0EEENS1_36VarlenDynamicPersistentTileSchedulerILi192ELi144ELi384ELi32ELb0ELb0ELb1ELb1ELb1ELb1EEEEEEEEEvNT_6ParamsE:
	.zero		3200


//--------------------- SYMBOLS --------------------------

	.type		.nv.reservedSmem.offset0,@object
	.size		.nv.reservedSmem.offset0,0x4
	.type		__assertfail,@function
